//
// Generated by NVIDIA NVVM Compiler
//
// Compiler Build ID: CL-36424714
// Cuda compilation tools, release 13.0, V13.0.88
// Based on NVVM 20.0.0
//

.version 9.0
.target sm_100
.address_size 64

	// .globl	_Z12_spmm_conv_0PKfPfiiPKiS3_S3_S0_

.visible .entry _Z12_spmm_conv_0PKfPfiiPKiS3_S3_S0_(
	.param .u64 .ptr .align 1 _Z12_spmm_conv_0PKfPfiiPKiS3_S3_S0__param_0,
	.param .u64 .ptr .align 1 _Z12_spmm_conv_0PKfPfiiPKiS3_S3_S0__param_1,
	.param .u32 _Z12_spmm_conv_0PKfPfiiPKiS3_S3_S0__param_2,
	.param .u32 _Z12_spmm_conv_0PKfPfiiPKiS3_S3_S0__param_3,
	.param .u64 .ptr .align 1 _Z12_spmm_conv_0PKfPfiiPKiS3_S3_S0__param_4,
	.param .u64 .ptr .align 1 _Z12_spmm_conv_0PKfPfiiPKiS3_S3_S0__param_5,
	.param .u64 .ptr .align 1 _Z12_spmm_conv_0PKfPfiiPKiS3_S3_S0__param_6,
	.param .u64 .ptr .align 1 _Z12_spmm_conv_0PKfPfiiPKiS3_S3_S0__param_7
)
{
	.reg .pred 	%p<570>;
	.reg .b32 	%r<1105>;
	.reg .b32 	%f<2430>;
	.reg .b64 	%rd<259>;

	ld.param.s32 	%rd9, [_Z12_spmm_conv_0PKfPfiiPKiS3_S3_S0__param_2];
	ld.param.u64 	%rd10, [_Z12_spmm_conv_0PKfPfiiPKiS3_S3_S0__param_4];
	cvta.to.global.u64 	%rd11, %rd10;
	mov.u32 	%r222, %tid.y;
	shl.b32 	%r223, %r222, 5;
	mov.u32 	%r224, %ctaid.x;
	shl.b32 	%r225, %r224, 7;
	add.s32 	%r226, %r223, %r225;
	mov.u32 	%r1, %tid.x;
	mov.u32 	%r227, %ctaid.y;
	shl.b32 	%r228, %r227, 6;
	shr.s32 	%r229, %r226, 31;
	shr.u32 	%r230, %r229, 26;
	add.s32 	%r231, %r226, %r230;
	and.b32  	%r232, %r231, -64;
	sub.s32 	%r233, %r226, %r232;
	cvt.s64.s32 	%rd12, %r233;
	add.s64 	%rd1, %rd9, %rd12;
	shl.b64 	%rd13, %rd1, 2;
	add.s64 	%rd14, %rd11, %rd13;
	ld.global.nc.u32 	%r2, [%rd14];
	ld.global.nc.u32 	%r3, [%rd14+4];
	sub.s32 	%r4, %r3, %r2;
	mul.hi.s32 	%r234, %r226, 2114445439;
	shr.u32 	%r235, %r234, 31;
	shr.u32 	%r236, %r234, 11;
	add.s32 	%r237, %r236, %r235;
	shr.s32 	%r238, %r231, 6;
	mul.hi.s32 	%r239, %r238, 2114445439;
	shr.u32 	%r240, %r239, 31;
	shr.u32 	%r241, %r239, 5;
	add.s32 	%r242, %r241, %r240;
	mul.lo.s32 	%r243, %r242, 65;
	sub.s32 	%r244, %r238, %r243;
	shl.b32 	%r245, %r244, 15;
	add.s32 	%r246, %r228, %r1;
	mad.lo.s32 	%r247, %r237, 2129920, %r246;
	add.s32 	%r5, %r247, %r245;
	and.b32  	%r248, %r4, -2;
	add.s32 	%r6, %r248, %r2;
	setp.lt.s32 	%p1, %r4, 8;
	mov.b32 	%r1002, 0;
	mov.f32 	%f2110, 0f00000000;
	mov.f32 	%f2111, %f2110;
	mov.f32 	%f2112, %f2110;
	mov.f32 	%f2113, %f2110;
	mov.f32 	%f2114, %f2110;
	mov.f32 	%f2115, %f2110;
	mov.f32 	%f2116, %f2110;
	mov.f32 	%f2117, %f2110;
	mov.f32 	%f2118, %f2110;
	mov.f32 	%f2119, %f2110;
	mov.f32 	%f2120, %f2110;
	mov.f32 	%f2121, %f2110;
	mov.f32 	%f2122, %f2110;
	mov.f32 	%f2123, %f2110;
	mov.f32 	%f2124, %f2110;
	mov.f32 	%f2125, %f2110;
	mov.f32 	%f2126, %f2110;
	mov.f32 	%f2127, %f2110;
	mov.f32 	%f2128, %f2110;
	mov.f32 	%f2129, %f2110;
	mov.f32 	%f2130, %f2110;
	mov.f32 	%f2131, %f2110;
	mov.f32 	%f2132, %f2110;
	mov.f32 	%f2133, %f2110;
	mov.f32 	%f2134, %f2110;
	mov.f32 	%f2135, %f2110;
	mov.f32 	%f2136, %f2110;
	mov.f32 	%f2137, %f2110;
	mov.f32 	%f2138, %f2110;
	mov.f32 	%f2139, %f2110;
	mov.f32 	%f2140, %f2110;
	mov.f32 	%f2141, %f2110;
	mov.f32 	%f2142, %f2110;
	mov.f32 	%f2143, %f2110;
	mov.f32 	%f2144, %f2110;
	mov.f32 	%f2145, %f2110;
	mov.f32 	%f2146, %f2110;
	mov.f32 	%f2147, %f2110;
	mov.f32 	%f2148, %f2110;
	mov.f32 	%f2149, %f2110;
	mov.f32 	%f2150, %f2110;
	mov.f32 	%f2151, %f2110;
	mov.f32 	%f2152, %f2110;
	mov.f32 	%f2153, %f2110;
	mov.f32 	%f2154, %f2110;
	mov.f32 	%f2155, %f2110;
	mov.f32 	%f2156, %f2110;
	mov.f32 	%f2157, %f2110;
	mov.f32 	%f2158, %f2110;
	mov.f32 	%f2159, %f2110;
	mov.f32 	%f2160, %f2110;
	mov.f32 	%f2161, %f2110;
	mov.f32 	%f2162, %f2110;
	mov.f32 	%f2163, %f2110;
	mov.f32 	%f2164, %f2110;
	mov.f32 	%f2165, %f2110;
	mov.f32 	%f2166, %f2110;
	mov.f32 	%f2167, %f2110;
	mov.f32 	%f2168, %f2110;
	mov.f32 	%f2169, %f2110;
	mov.f32 	%f2170, %f2110;
	mov.f32 	%f2171, %f2110;
	mov.f32 	%f2172, %f2110;
	mov.f32 	%f2173, %f2110;
	@%p1 bra 	$L__BB0_6;
	mov.b32 	%r1002, 0;
	mov.f32 	%f2110, 0f00000000;
	mov.u32 	%r1000, %r2;
$L__BB0_2:
	sub.s32 	%r251, %r1000, %r2;
	and.b32  	%r252, %r251, 31;
	setp.ne.s32 	%p2, %r252, 0;
	@%p2 bra 	$L__BB0_5;
	sub.s32 	%r253, %r3, %r1000;
	setp.ge.u32 	%p3, %r1, %r253;
	mov.u32 	%r1002, %r1000;
	@%p3 bra 	$L__BB0_5;
	ld.param.u64 	%rd257, [_Z12_spmm_conv_0PKfPfiiPKiS3_S3_S0__param_7];
	ld.param.u64 	%rd255, [_Z12_spmm_conv_0PKfPfiiPKiS3_S3_S0__param_6];
	add.s32 	%r254, %r1000, %r1;
	cvta.to.global.u64 	%rd15, %rd255;
	mul.wide.u32 	%rd16, %r254, 4;
	add.s64 	%rd17, %rd15, %rd16;
	ld.global.nc.u32 	%r255, [%rd17];
	mul.hi.s32 	%r256, %r255, 715827883;
	shr.u32 	%r257, %r256, 31;
	shr.u32 	%r258, %r256, 8;
	add.s32 	%r259, %r258, %r257;
	mad.lo.s32 	%r260, %r259, 2129920, %r5;
	shr.s32 	%r261, %r255, 31;
	shr.u32 	%r262, %r261, 23;
	add.s32 	%r263, %r255, %r262;
	shr.s32 	%r264, %r263, 9;
	mul.hi.s32 	%r265, %r264, 1431655766;
	shr.u32 	%r266, %r265, 31;
	add.s32 	%r267, %r265, %r266;
	mul.lo.s32 	%r268, %r267, 3;
	sub.s32 	%r269, %r264, %r268;
	shl.b32 	%r270, %r269, 15;
	add.s32 	%r271, %r260, %r270;
	and.b32  	%r272, %r263, 67108352;
	sub.s32 	%r273, %r255, %r272;
	shl.b32 	%r274, %r273, 6;
	add.s32 	%r1001, %r271, %r274;
	cvta.to.global.u64 	%rd18, %rd257;
	add.s64 	%rd19, %rd18, %rd16;
	ld.global.nc.u32 	%r999, [%rd19];
	add.s32 	%r275, %r4, %r254;
	mul.wide.u32 	%rd20, %r275, 4;
	add.s64 	%rd21, %rd18, %rd20;
	ld.global.nc.u32 	%r998, [%rd21];
	add.s32 	%r276, %r275, %r4;
	mul.wide.u32 	%rd22, %r276, 4;
	add.s64 	%rd23, %rd18, %rd22;
	ld.global.nc.u32 	%r997, [%rd23];
	add.s32 	%r277, %r276, %r4;
	mul.wide.u32 	%rd24, %r277, 4;
	add.s64 	%rd25, %rd18, %rd24;
	ld.global.nc.u32 	%r996, [%rd25];
	add.s32 	%r278, %r277, %r4;
	mul.wide.u32 	%rd26, %r278, 4;
	add.s64 	%rd27, %rd18, %rd26;
	ld.global.nc.u32 	%r995, [%rd27];
	add.s32 	%r279, %r278, %r4;
	mul.wide.u32 	%rd28, %r279, 4;
	add.s64 	%rd29, %rd18, %rd28;
	ld.global.nc.u32 	%r994, [%rd29];
	add.s32 	%r280, %r279, %r4;
	mul.wide.u32 	%rd30, %r280, 4;
	add.s64 	%rd31, %rd18, %rd30;
	ld.global.nc.u32 	%r993, [%rd31];
	add.s32 	%r281, %r280, %r4;
	mul.wide.u32 	%rd32, %r281, 4;
	add.s64 	%rd33, %rd18, %rd32;
	ld.global.nc.u32 	%r992, [%rd33];
	add.s32 	%r282, %r281, %r4;
	mul.wide.u32 	%rd34, %r282, 4;
	add.s64 	%rd35, %rd18, %rd34;
	ld.global.nc.u32 	%r991, [%rd35];
	add.s32 	%r283, %r282, %r4;
	mul.wide.u32 	%rd36, %r283, 4;
	add.s64 	%rd37, %rd18, %rd36;
	ld.global.nc.u32 	%r990, [%rd37];
	add.s32 	%r284, %r283, %r4;
	mul.wide.u32 	%rd38, %r284, 4;
	add.s64 	%rd39, %rd18, %rd38;
	ld.global.nc.u32 	%r989, [%rd39];
	add.s32 	%r285, %r284, %r4;
	mul.wide.u32 	%rd40, %r285, 4;
	add.s64 	%rd41, %rd18, %rd40;
	ld.global.nc.u32 	%r988, [%rd41];
	add.s32 	%r286, %r285, %r4;
	mul.wide.u32 	%rd42, %r286, 4;
	add.s64 	%rd43, %rd18, %rd42;
	ld.global.nc.u32 	%r987, [%rd43];
	add.s32 	%r287, %r286, %r4;
	mul.wide.u32 	%rd44, %r287, 4;
	add.s64 	%rd45, %rd18, %rd44;
	ld.global.nc.u32 	%r986, [%rd45];
	add.s32 	%r288, %r287, %r4;
	mul.wide.u32 	%rd46, %r288, 4;
	add.s64 	%rd47, %rd18, %rd46;
	ld.global.nc.u32 	%r985, [%rd47];
	add.s32 	%r289, %r288, %r4;
	mul.wide.u32 	%rd48, %r289, 4;
	add.s64 	%rd49, %rd18, %rd48;
	ld.global.nc.u32 	%r984, [%rd49];
	add.s32 	%r290, %r289, %r4;
	mul.wide.u32 	%rd50, %r290, 4;
	add.s64 	%rd51, %rd18, %rd50;
	ld.global.nc.u32 	%r983, [%rd51];
	add.s32 	%r291, %r290, %r4;
	mul.wide.u32 	%rd52, %r291, 4;
	add.s64 	%rd53, %rd18, %rd52;
	ld.global.nc.u32 	%r982, [%rd53];
	add.s32 	%r292, %r291, %r4;
	mul.wide.u32 	%rd54, %r292, 4;
	add.s64 	%rd55, %rd18, %rd54;
	ld.global.nc.u32 	%r981, [%rd55];
	add.s32 	%r293, %r292, %r4;
	mul.wide.u32 	%rd56, %r293, 4;
	add.s64 	%rd57, %rd18, %rd56;
	ld.global.nc.u32 	%r980, [%rd57];
	add.s32 	%r294, %r293, %r4;
	mul.wide.u32 	%rd58, %r294, 4;
	add.s64 	%rd59, %rd18, %rd58;
	ld.global.nc.u32 	%r979, [%rd59];
	add.s32 	%r295, %r294, %r4;
	mul.wide.u32 	%rd60, %r295, 4;
	add.s64 	%rd61, %rd18, %rd60;
	ld.global.nc.u32 	%r978, [%rd61];
	add.s32 	%r296, %r295, %r4;
	mul.wide.u32 	%rd62, %r296, 4;
	add.s64 	%rd63, %rd18, %rd62;
	ld.global.nc.u32 	%r977, [%rd63];
	add.s32 	%r297, %r296, %r4;
	mul.wide.u32 	%rd64, %r297, 4;
	add.s64 	%rd65, %rd18, %rd64;
	ld.global.nc.u32 	%r976, [%rd65];
	add.s32 	%r298, %r297, %r4;
	mul.wide.u32 	%rd66, %r298, 4;
	add.s64 	%rd67, %rd18, %rd66;
	ld.global.nc.u32 	%r975, [%rd67];
	add.s32 	%r299, %r298, %r4;
	mul.wide.u32 	%rd68, %r299, 4;
	add.s64 	%rd69, %rd18, %rd68;
	ld.global.nc.u32 	%r974, [%rd69];
	add.s32 	%r300, %r299, %r4;
	mul.wide.u32 	%rd70, %r300, 4;
	add.s64 	%rd71, %rd18, %rd70;
	ld.global.nc.u32 	%r973, [%rd71];
	add.s32 	%r301, %r300, %r4;
	mul.wide.u32 	%rd72, %r301, 4;
	add.s64 	%rd73, %rd18, %rd72;
	ld.global.nc.u32 	%r972, [%rd73];
	add.s32 	%r302, %r301, %r4;
	mul.wide.u32 	%rd74, %r302, 4;
	add.s64 	%rd75, %rd18, %rd74;
	ld.global.nc.u32 	%r971, [%rd75];
	add.s32 	%r303, %r302, %r4;
	mul.wide.u32 	%rd76, %r303, 4;
	add.s64 	%rd77, %rd18, %rd76;
	ld.global.nc.u32 	%r970, [%rd77];
	add.s32 	%r304, %r303, %r4;
	mul.wide.u32 	%rd78, %r304, 4;
	add.s64 	%rd79, %rd18, %rd78;
	ld.global.nc.u32 	%r969, [%rd79];
	add.s32 	%r305, %r304, %r4;
	mul.wide.u32 	%rd80, %r305, 4;
	add.s64 	%rd81, %rd18, %rd80;
	ld.global.nc.u32 	%r968, [%rd81];
$L__BB0_5:
	ld.param.u64 	%rd249, [_Z12_spmm_conv_0PKfPfiiPKiS3_S3_S0__param_0];
	sub.s32 	%r306, %r1000, %r1002;
	shfl.sync.idx.b32	%r307|%p4, %r1001, %r306, 31, -1;
	add.s32 	%r308, %r306, 1;
	shfl.sync.idx.b32	%r309|%p5, %r1001, %r308, 31, -1;
	add.s32 	%r310, %r306, 2;
	shfl.sync.idx.b32	%r311|%p6, %r1001, %r310, 31, -1;
	add.s32 	%r312, %r306, 3;
	shfl.sync.idx.b32	%r313|%p7, %r1001, %r312, 31, -1;
	add.s32 	%r314, %r306, 4;
	shfl.sync.idx.b32	%r315|%p8, %r1001, %r314, 31, -1;
	add.s32 	%r316, %r306, 5;
	shfl.sync.idx.b32	%r317|%p9, %r1001, %r316, 31, -1;
	add.s32 	%r318, %r306, 6;
	shfl.sync.idx.b32	%r319|%p10, %r1001, %r318, 31, -1;
	add.s32 	%r320, %r306, 7;
	shfl.sync.idx.b32	%r321|%p11, %r1001, %r320, 31, -1;
	cvta.to.global.u64 	%rd82, %rd249;
	mul.wide.s32 	%rd83, %r307, 4;
	add.s64 	%rd84, %rd82, %rd83;
	shfl.sync.idx.b32	%r322|%p12, %r999, %r306, 31, -1;
	mov.b32 	%f802, %r322;
	ld.global.nc.f32 	%f803, [%rd84];
	fma.rn.f32 	%f804, %f803, %f802, %f2173;
	ld.global.nc.f32 	%f805, [%rd84+128];
	fma.rn.f32 	%f806, %f805, %f802, %f2172;
	shfl.sync.idx.b32	%r323|%p13, %r998, %r306, 31, -1;
	mov.b32 	%f807, %r323;
	fma.rn.f32 	%f808, %f803, %f807, %f2171;
	fma.rn.f32 	%f809, %f805, %f807, %f2170;
	shfl.sync.idx.b32	%r324|%p14, %r997, %r306, 31, -1;
	mov.b32 	%f810, %r324;
	fma.rn.f32 	%f811, %f803, %f810, %f2169;
	fma.rn.f32 	%f812, %f805, %f810, %f2168;
	shfl.sync.idx.b32	%r325|%p15, %r996, %r306, 31, -1;
	mov.b32 	%f813, %r325;
	fma.rn.f32 	%f814, %f803, %f813, %f2167;
	fma.rn.f32 	%f815, %f805, %f813, %f2166;
	shfl.sync.idx.b32	%r326|%p16, %r995, %r306, 31, -1;
	mov.b32 	%f816, %r326;
	fma.rn.f32 	%f817, %f803, %f816, %f2165;
	fma.rn.f32 	%f818, %f805, %f816, %f2164;
	shfl.sync.idx.b32	%r327|%p17, %r994, %r306, 31, -1;
	mov.b32 	%f819, %r327;
	fma.rn.f32 	%f820, %f803, %f819, %f2163;
	fma.rn.f32 	%f821, %f805, %f819, %f2162;
	shfl.sync.idx.b32	%r328|%p18, %r993, %r306, 31, -1;
	mov.b32 	%f822, %r328;
	fma.rn.f32 	%f823, %f803, %f822, %f2161;
	fma.rn.f32 	%f824, %f805, %f822, %f2160;
	shfl.sync.idx.b32	%r329|%p19, %r992, %r306, 31, -1;
	mov.b32 	%f825, %r329;
	fma.rn.f32 	%f826, %f803, %f825, %f2159;
	fma.rn.f32 	%f827, %f805, %f825, %f2158;
	shfl.sync.idx.b32	%r330|%p20, %r991, %r306, 31, -1;
	mov.b32 	%f828, %r330;
	fma.rn.f32 	%f829, %f803, %f828, %f2157;
	fma.rn.f32 	%f830, %f805, %f828, %f2156;
	shfl.sync.idx.b32	%r331|%p21, %r990, %r306, 31, -1;
	mov.b32 	%f831, %r331;
	fma.rn.f32 	%f832, %f803, %f831, %f2155;
	fma.rn.f32 	%f833, %f805, %f831, %f2154;
	shfl.sync.idx.b32	%r332|%p22, %r989, %r306, 31, -1;
	mov.b32 	%f834, %r332;
	fma.rn.f32 	%f835, %f803, %f834, %f2153;
	fma.rn.f32 	%f836, %f805, %f834, %f2152;
	shfl.sync.idx.b32	%r333|%p23, %r988, %r306, 31, -1;
	mov.b32 	%f837, %r333;
	fma.rn.f32 	%f838, %f803, %f837, %f2151;
	fma.rn.f32 	%f839, %f805, %f837, %f2150;
	shfl.sync.idx.b32	%r334|%p24, %r987, %r306, 31, -1;
	mov.b32 	%f840, %r334;
	fma.rn.f32 	%f841, %f803, %f840, %f2149;
	fma.rn.f32 	%f842, %f805, %f840, %f2148;
	shfl.sync.idx.b32	%r335|%p25, %r986, %r306, 31, -1;
	mov.b32 	%f843, %r335;
	fma.rn.f32 	%f844, %f803, %f843, %f2147;
	fma.rn.f32 	%f845, %f805, %f843, %f2146;
	shfl.sync.idx.b32	%r336|%p26, %r985, %r306, 31, -1;
	mov.b32 	%f846, %r336;
	fma.rn.f32 	%f847, %f803, %f846, %f2145;
	fma.rn.f32 	%f848, %f805, %f846, %f2144;
	shfl.sync.idx.b32	%r337|%p27, %r984, %r306, 31, -1;
	mov.b32 	%f849, %r337;
	fma.rn.f32 	%f850, %f803, %f849, %f2143;
	fma.rn.f32 	%f851, %f805, %f849, %f2142;
	shfl.sync.idx.b32	%r338|%p28, %r983, %r306, 31, -1;
	mov.b32 	%f852, %r338;
	fma.rn.f32 	%f853, %f803, %f852, %f2141;
	fma.rn.f32 	%f854, %f805, %f852, %f2140;
	shfl.sync.idx.b32	%r339|%p29, %r982, %r306, 31, -1;
	mov.b32 	%f855, %r339;
	fma.rn.f32 	%f856, %f803, %f855, %f2139;
	fma.rn.f32 	%f857, %f805, %f855, %f2138;
	shfl.sync.idx.b32	%r340|%p30, %r981, %r306, 31, -1;
	mov.b32 	%f858, %r340;
	fma.rn.f32 	%f859, %f803, %f858, %f2137;
	fma.rn.f32 	%f860, %f805, %f858, %f2136;
	shfl.sync.idx.b32	%r341|%p31, %r980, %r306, 31, -1;
	mov.b32 	%f861, %r341;
	fma.rn.f32 	%f862, %f803, %f861, %f2135;
	fma.rn.f32 	%f863, %f805, %f861, %f2134;
	shfl.sync.idx.b32	%r342|%p32, %r979, %r306, 31, -1;
	mov.b32 	%f864, %r342;
	fma.rn.f32 	%f865, %f803, %f864, %f2133;
	fma.rn.f32 	%f866, %f805, %f864, %f2132;
	shfl.sync.idx.b32	%r343|%p33, %r978, %r306, 31, -1;
	mov.b32 	%f867, %r343;
	fma.rn.f32 	%f868, %f803, %f867, %f2131;
	fma.rn.f32 	%f869, %f805, %f867, %f2130;
	shfl.sync.idx.b32	%r344|%p34, %r977, %r306, 31, -1;
	mov.b32 	%f870, %r344;
	fma.rn.f32 	%f871, %f803, %f870, %f2129;
	fma.rn.f32 	%f872, %f805, %f870, %f2128;
	shfl.sync.idx.b32	%r345|%p35, %r976, %r306, 31, -1;
	mov.b32 	%f873, %r345;
	fma.rn.f32 	%f874, %f803, %f873, %f2127;
	fma.rn.f32 	%f875, %f805, %f873, %f2126;
	shfl.sync.idx.b32	%r346|%p36, %r975, %r306, 31, -1;
	mov.b32 	%f876, %r346;
	fma.rn.f32 	%f877, %f803, %f876, %f2125;
	fma.rn.f32 	%f878, %f805, %f876, %f2124;
	shfl.sync.idx.b32	%r347|%p37, %r974, %r306, 31, -1;
	mov.b32 	%f879, %r347;
	fma.rn.f32 	%f880, %f803, %f879, %f2123;
	fma.rn.f32 	%f881, %f805, %f879, %f2122;
	shfl.sync.idx.b32	%r348|%p38, %r973, %r306, 31, -1;
	mov.b32 	%f882, %r348;
	fma.rn.f32 	%f883, %f803, %f882, %f2121;
	fma.rn.f32 	%f884, %f805, %f882, %f2120;
	shfl.sync.idx.b32	%r349|%p39, %r972, %r306, 31, -1;
	mov.b32 	%f885, %r349;
	fma.rn.f32 	%f886, %f803, %f885, %f2119;
	fma.rn.f32 	%f887, %f805, %f885, %f2118;
	shfl.sync.idx.b32	%r350|%p40, %r971, %r306, 31, -1;
	mov.b32 	%f888, %r350;
	fma.rn.f32 	%f889, %f803, %f888, %f2117;
	fma.rn.f32 	%f890, %f805, %f888, %f2116;
	shfl.sync.idx.b32	%r351|%p41, %r970, %r306, 31, -1;
	mov.b32 	%f891, %r351;
	fma.rn.f32 	%f892, %f803, %f891, %f2115;
	fma.rn.f32 	%f893, %f805, %f891, %f2114;
	shfl.sync.idx.b32	%r352|%p42, %r969, %r306, 31, -1;
	mov.b32 	%f894, %r352;
	fma.rn.f32 	%f895, %f803, %f894, %f2113;
	fma.rn.f32 	%f896, %f805, %f894, %f2112;
	shfl.sync.idx.b32	%r353|%p43, %r968, %r306, 31, -1;
	mov.b32 	%f897, %r353;
	fma.rn.f32 	%f898, %f803, %f897, %f2111;
	fma.rn.f32 	%f899, %f805, %f897, %f2110;
	mul.wide.s32 	%rd85, %r309, 4;
	add.s64 	%rd86, %rd82, %rd85;
	shfl.sync.idx.b32	%r354|%p44, %r999, %r308, 31, -1;
	mov.b32 	%f900, %r354;
	ld.global.nc.f32 	%f901, [%rd86];
	fma.rn.f32 	%f902, %f901, %f900, %f804;
	ld.global.nc.f32 	%f903, [%rd86+128];
	fma.rn.f32 	%f904, %f903, %f900, %f806;
	shfl.sync.idx.b32	%r355|%p45, %r998, %r308, 31, -1;
	mov.b32 	%f905, %r355;
	fma.rn.f32 	%f906, %f901, %f905, %f808;
	fma.rn.f32 	%f907, %f903, %f905, %f809;
	shfl.sync.idx.b32	%r356|%p46, %r997, %r308, 31, -1;
	mov.b32 	%f908, %r356;
	fma.rn.f32 	%f909, %f901, %f908, %f811;
	fma.rn.f32 	%f910, %f903, %f908, %f812;
	shfl.sync.idx.b32	%r357|%p47, %r996, %r308, 31, -1;
	mov.b32 	%f911, %r357;
	fma.rn.f32 	%f912, %f901, %f911, %f814;
	fma.rn.f32 	%f913, %f903, %f911, %f815;
	shfl.sync.idx.b32	%r358|%p48, %r995, %r308, 31, -1;
	mov.b32 	%f914, %r358;
	fma.rn.f32 	%f915, %f901, %f914, %f817;
	fma.rn.f32 	%f916, %f903, %f914, %f818;
	shfl.sync.idx.b32	%r359|%p49, %r994, %r308, 31, -1;
	mov.b32 	%f917, %r359;
	fma.rn.f32 	%f918, %f901, %f917, %f820;
	fma.rn.f32 	%f919, %f903, %f917, %f821;
	shfl.sync.idx.b32	%r360|%p50, %r993, %r308, 31, -1;
	mov.b32 	%f920, %r360;
	fma.rn.f32 	%f921, %f901, %f920, %f823;
	fma.rn.f32 	%f922, %f903, %f920, %f824;
	shfl.sync.idx.b32	%r361|%p51, %r992, %r308, 31, -1;
	mov.b32 	%f923, %r361;
	fma.rn.f32 	%f924, %f901, %f923, %f826;
	fma.rn.f32 	%f925, %f903, %f923, %f827;
	shfl.sync.idx.b32	%r362|%p52, %r991, %r308, 31, -1;
	mov.b32 	%f926, %r362;
	fma.rn.f32 	%f927, %f901, %f926, %f829;
	fma.rn.f32 	%f928, %f903, %f926, %f830;
	shfl.sync.idx.b32	%r363|%p53, %r990, %r308, 31, -1;
	mov.b32 	%f929, %r363;
	fma.rn.f32 	%f930, %f901, %f929, %f832;
	fma.rn.f32 	%f931, %f903, %f929, %f833;
	shfl.sync.idx.b32	%r364|%p54, %r989, %r308, 31, -1;
	mov.b32 	%f932, %r364;
	fma.rn.f32 	%f933, %f901, %f932, %f835;
	fma.rn.f32 	%f934, %f903, %f932, %f836;
	shfl.sync.idx.b32	%r365|%p55, %r988, %r308, 31, -1;
	mov.b32 	%f935, %r365;
	fma.rn.f32 	%f936, %f901, %f935, %f838;
	fma.rn.f32 	%f937, %f903, %f935, %f839;
	shfl.sync.idx.b32	%r366|%p56, %r987, %r308, 31, -1;
	mov.b32 	%f938, %r366;
	fma.rn.f32 	%f939, %f901, %f938, %f841;
	fma.rn.f32 	%f940, %f903, %f938, %f842;
	shfl.sync.idx.b32	%r367|%p57, %r986, %r308, 31, -1;
	mov.b32 	%f941, %r367;
	fma.rn.f32 	%f942, %f901, %f941, %f844;
	fma.rn.f32 	%f943, %f903, %f941, %f845;
	shfl.sync.idx.b32	%r368|%p58, %r985, %r308, 31, -1;
	mov.b32 	%f944, %r368;
	fma.rn.f32 	%f945, %f901, %f944, %f847;
	fma.rn.f32 	%f946, %f903, %f944, %f848;
	shfl.sync.idx.b32	%r369|%p59, %r984, %r308, 31, -1;
	mov.b32 	%f947, %r369;
	fma.rn.f32 	%f948, %f901, %f947, %f850;
	fma.rn.f32 	%f949, %f903, %f947, %f851;
	shfl.sync.idx.b32	%r370|%p60, %r983, %r308, 31, -1;
	mov.b32 	%f950, %r370;
	fma.rn.f32 	%f951, %f901, %f950, %f853;
	fma.rn.f32 	%f952, %f903, %f950, %f854;
	shfl.sync.idx.b32	%r371|%p61, %r982, %r308, 31, -1;
	mov.b32 	%f953, %r371;
	fma.rn.f32 	%f954, %f901, %f953, %f856;
	fma.rn.f32 	%f955, %f903, %f953, %f857;
	shfl.sync.idx.b32	%r372|%p62, %r981, %r308, 31, -1;
	mov.b32 	%f956, %r372;
	fma.rn.f32 	%f957, %f901, %f956, %f859;
	fma.rn.f32 	%f958, %f903, %f956, %f860;
	shfl.sync.idx.b32	%r373|%p63, %r980, %r308, 31, -1;
	mov.b32 	%f959, %r373;
	fma.rn.f32 	%f960, %f901, %f959, %f862;
	fma.rn.f32 	%f961, %f903, %f959, %f863;
	shfl.sync.idx.b32	%r374|%p64, %r979, %r308, 31, -1;
	mov.b32 	%f962, %r374;
	fma.rn.f32 	%f963, %f901, %f962, %f865;
	fma.rn.f32 	%f964, %f903, %f962, %f866;
	shfl.sync.idx.b32	%r375|%p65, %r978, %r308, 31, -1;
	mov.b32 	%f965, %r375;
	fma.rn.f32 	%f966, %f901, %f965, %f868;
	fma.rn.f32 	%f967, %f903, %f965, %f869;
	shfl.sync.idx.b32	%r376|%p66, %r977, %r308, 31, -1;
	mov.b32 	%f968, %r376;
	fma.rn.f32 	%f969, %f901, %f968, %f871;
	fma.rn.f32 	%f970, %f903, %f968, %f872;
	shfl.sync.idx.b32	%r377|%p67, %r976, %r308, 31, -1;
	mov.b32 	%f971, %r377;
	fma.rn.f32 	%f972, %f901, %f971, %f874;
	fma.rn.f32 	%f973, %f903, %f971, %f875;
	shfl.sync.idx.b32	%r378|%p68, %r975, %r308, 31, -1;
	mov.b32 	%f974, %r378;
	fma.rn.f32 	%f975, %f901, %f974, %f877;
	fma.rn.f32 	%f976, %f903, %f974, %f878;
	shfl.sync.idx.b32	%r379|%p69, %r974, %r308, 31, -1;
	mov.b32 	%f977, %r379;
	fma.rn.f32 	%f978, %f901, %f977, %f880;
	fma.rn.f32 	%f979, %f903, %f977, %f881;
	shfl.sync.idx.b32	%r380|%p70, %r973, %r308, 31, -1;
	mov.b32 	%f980, %r380;
	fma.rn.f32 	%f981, %f901, %f980, %f883;
	fma.rn.f32 	%f982, %f903, %f980, %f884;
	shfl.sync.idx.b32	%r381|%p71, %r972, %r308, 31, -1;
	mov.b32 	%f983, %r381;
	fma.rn.f32 	%f984, %f901, %f983, %f886;
	fma.rn.f32 	%f985, %f903, %f983, %f887;
	shfl.sync.idx.b32	%r382|%p72, %r971, %r308, 31, -1;
	mov.b32 	%f986, %r382;
	fma.rn.f32 	%f987, %f901, %f986, %f889;
	fma.rn.f32 	%f988, %f903, %f986, %f890;
	shfl.sync.idx.b32	%r383|%p73, %r970, %r308, 31, -1;
	mov.b32 	%f989, %r383;
	fma.rn.f32 	%f990, %f901, %f989, %f892;
	fma.rn.f32 	%f991, %f903, %f989, %f893;
	shfl.sync.idx.b32	%r384|%p74, %r969, %r308, 31, -1;
	mov.b32 	%f992, %r384;
	fma.rn.f32 	%f993, %f901, %f992, %f895;
	fma.rn.f32 	%f994, %f903, %f992, %f896;
	shfl.sync.idx.b32	%r385|%p75, %r968, %r308, 31, -1;
	mov.b32 	%f995, %r385;
	fma.rn.f32 	%f996, %f901, %f995, %f898;
	fma.rn.f32 	%f997, %f903, %f995, %f899;
	mul.wide.s32 	%rd87, %r311, 4;
	add.s64 	%rd88, %rd82, %rd87;
	shfl.sync.idx.b32	%r386|%p76, %r999, %r310, 31, -1;
	mov.b32 	%f998, %r386;
	ld.global.nc.f32 	%f999, [%rd88];
	fma.rn.f32 	%f1000, %f999, %f998, %f902;
	ld.global.nc.f32 	%f1001, [%rd88+128];
	fma.rn.f32 	%f1002, %f1001, %f998, %f904;
	shfl.sync.idx.b32	%r387|%p77, %r998, %r310, 31, -1;
	mov.b32 	%f1003, %r387;
	fma.rn.f32 	%f1004, %f999, %f1003, %f906;
	fma.rn.f32 	%f1005, %f1001, %f1003, %f907;
	shfl.sync.idx.b32	%r388|%p78, %r997, %r310, 31, -1;
	mov.b32 	%f1006, %r388;
	fma.rn.f32 	%f1007, %f999, %f1006, %f909;
	fma.rn.f32 	%f1008, %f1001, %f1006, %f910;
	shfl.sync.idx.b32	%r389|%p79, %r996, %r310, 31, -1;
	mov.b32 	%f1009, %r389;
	fma.rn.f32 	%f1010, %f999, %f1009, %f912;
	fma.rn.f32 	%f1011, %f1001, %f1009, %f913;
	shfl.sync.idx.b32	%r390|%p80, %r995, %r310, 31, -1;
	mov.b32 	%f1012, %r390;
	fma.rn.f32 	%f1013, %f999, %f1012, %f915;
	fma.rn.f32 	%f1014, %f1001, %f1012, %f916;
	shfl.sync.idx.b32	%r391|%p81, %r994, %r310, 31, -1;
	mov.b32 	%f1015, %r391;
	fma.rn.f32 	%f1016, %f999, %f1015, %f918;
	fma.rn.f32 	%f1017, %f1001, %f1015, %f919;
	shfl.sync.idx.b32	%r392|%p82, %r993, %r310, 31, -1;
	mov.b32 	%f1018, %r392;
	fma.rn.f32 	%f1019, %f999, %f1018, %f921;
	fma.rn.f32 	%f1020, %f1001, %f1018, %f922;
	shfl.sync.idx.b32	%r393|%p83, %r992, %r310, 31, -1;
	mov.b32 	%f1021, %r393;
	fma.rn.f32 	%f1022, %f999, %f1021, %f924;
	fma.rn.f32 	%f1023, %f1001, %f1021, %f925;
	shfl.sync.idx.b32	%r394|%p84, %r991, %r310, 31, -1;
	mov.b32 	%f1024, %r394;
	fma.rn.f32 	%f1025, %f999, %f1024, %f927;
	fma.rn.f32 	%f1026, %f1001, %f1024, %f928;
	shfl.sync.idx.b32	%r395|%p85, %r990, %r310, 31, -1;
	mov.b32 	%f1027, %r395;
	fma.rn.f32 	%f1028, %f999, %f1027, %f930;
	fma.rn.f32 	%f1029, %f1001, %f1027, %f931;
	shfl.sync.idx.b32	%r396|%p86, %r989, %r310, 31, -1;
	mov.b32 	%f1030, %r396;
	fma.rn.f32 	%f1031, %f999, %f1030, %f933;
	fma.rn.f32 	%f1032, %f1001, %f1030, %f934;
	shfl.sync.idx.b32	%r397|%p87, %r988, %r310, 31, -1;
	mov.b32 	%f1033, %r397;
	fma.rn.f32 	%f1034, %f999, %f1033, %f936;
	fma.rn.f32 	%f1035, %f1001, %f1033, %f937;
	shfl.sync.idx.b32	%r398|%p88, %r987, %r310, 31, -1;
	mov.b32 	%f1036, %r398;
	fma.rn.f32 	%f1037, %f999, %f1036, %f939;
	fma.rn.f32 	%f1038, %f1001, %f1036, %f940;
	shfl.sync.idx.b32	%r399|%p89, %r986, %r310, 31, -1;
	mov.b32 	%f1039, %r399;
	fma.rn.f32 	%f1040, %f999, %f1039, %f942;
	fma.rn.f32 	%f1041, %f1001, %f1039, %f943;
	shfl.sync.idx.b32	%r400|%p90, %r985, %r310, 31, -1;
	mov.b32 	%f1042, %r400;
	fma.rn.f32 	%f1043, %f999, %f1042, %f945;
	fma.rn.f32 	%f1044, %f1001, %f1042, %f946;
	shfl.sync.idx.b32	%r401|%p91, %r984, %r310, 31, -1;
	mov.b32 	%f1045, %r401;
	fma.rn.f32 	%f1046, %f999, %f1045, %f948;
	fma.rn.f32 	%f1047, %f1001, %f1045, %f949;
	shfl.sync.idx.b32	%r402|%p92, %r983, %r310, 31, -1;
	mov.b32 	%f1048, %r402;
	fma.rn.f32 	%f1049, %f999, %f1048, %f951;
	fma.rn.f32 	%f1050, %f1001, %f1048, %f952;
	shfl.sync.idx.b32	%r403|%p93, %r982, %r310, 31, -1;
	mov.b32 	%f1051, %r403;
	fma.rn.f32 	%f1052, %f999, %f1051, %f954;
	fma.rn.f32 	%f1053, %f1001, %f1051, %f955;
	shfl.sync.idx.b32	%r404|%p94, %r981, %r310, 31, -1;
	mov.b32 	%f1054, %r404;
	fma.rn.f32 	%f1055, %f999, %f1054, %f957;
	fma.rn.f32 	%f1056, %f1001, %f1054, %f958;
	shfl.sync.idx.b32	%r405|%p95, %r980, %r310, 31, -1;
	mov.b32 	%f1057, %r405;
	fma.rn.f32 	%f1058, %f999, %f1057, %f960;
	fma.rn.f32 	%f1059, %f1001, %f1057, %f961;
	shfl.sync.idx.b32	%r406|%p96, %r979, %r310, 31, -1;
	mov.b32 	%f1060, %r406;
	fma.rn.f32 	%f1061, %f999, %f1060, %f963;
	fma.rn.f32 	%f1062, %f1001, %f1060, %f964;
	shfl.sync.idx.b32	%r407|%p97, %r978, %r310, 31, -1;
	mov.b32 	%f1063, %r407;
	fma.rn.f32 	%f1064, %f999, %f1063, %f966;
	fma.rn.f32 	%f1065, %f1001, %f1063, %f967;
	shfl.sync.idx.b32	%r408|%p98, %r977, %r310, 31, -1;
	mov.b32 	%f1066, %r408;
	fma.rn.f32 	%f1067, %f999, %f1066, %f969;
	fma.rn.f32 	%f1068, %f1001, %f1066, %f970;
	shfl.sync.idx.b32	%r409|%p99, %r976, %r310, 31, -1;
	mov.b32 	%f1069, %r409;
	fma.rn.f32 	%f1070, %f999, %f1069, %f972;
	fma.rn.f32 	%f1071, %f1001, %f1069, %f973;
	shfl.sync.idx.b32	%r410|%p100, %r975, %r310, 31, -1;
	mov.b32 	%f1072, %r410;
	fma.rn.f32 	%f1073, %f999, %f1072, %f975;
	fma.rn.f32 	%f1074, %f1001, %f1072, %f976;
	shfl.sync.idx.b32	%r411|%p101, %r974, %r310, 31, -1;
	mov.b32 	%f1075, %r411;
	fma.rn.f32 	%f1076, %f999, %f1075, %f978;
	fma.rn.f32 	%f1077, %f1001, %f1075, %f979;
	shfl.sync.idx.b32	%r412|%p102, %r973, %r310, 31, -1;
	mov.b32 	%f1078, %r412;
	fma.rn.f32 	%f1079, %f999, %f1078, %f981;
	fma.rn.f32 	%f1080, %f1001, %f1078, %f982;
	shfl.sync.idx.b32	%r413|%p103, %r972, %r310, 31, -1;
	mov.b32 	%f1081, %r413;
	fma.rn.f32 	%f1082, %f999, %f1081, %f984;
	fma.rn.f32 	%f1083, %f1001, %f1081, %f985;
	shfl.sync.idx.b32	%r414|%p104, %r971, %r310, 31, -1;
	mov.b32 	%f1084, %r414;
	fma.rn.f32 	%f1085, %f999, %f1084, %f987;
	fma.rn.f32 	%f1086, %f1001, %f1084, %f988;
	shfl.sync.idx.b32	%r415|%p105, %r970, %r310, 31, -1;
	mov.b32 	%f1087, %r415;
	fma.rn.f32 	%f1088, %f999, %f1087, %f990;
	fma.rn.f32 	%f1089, %f1001, %f1087, %f991;
	shfl.sync.idx.b32	%r416|%p106, %r969, %r310, 31, -1;
	mov.b32 	%f1090, %r416;
	fma.rn.f32 	%f1091, %f999, %f1090, %f993;
	fma.rn.f32 	%f1092, %f1001, %f1090, %f994;
	shfl.sync.idx.b32	%r417|%p107, %r968, %r310, 31, -1;
	mov.b32 	%f1093, %r417;
	fma.rn.f32 	%f1094, %f999, %f1093, %f996;
	fma.rn.f32 	%f1095, %f1001, %f1093, %f997;
	mul.wide.s32 	%rd89, %r313, 4;
	add.s64 	%rd90, %rd82, %rd89;
	shfl.sync.idx.b32	%r418|%p108, %r999, %r312, 31, -1;
	mov.b32 	%f1096, %r418;
	ld.global.nc.f32 	%f1097, [%rd90];
	fma.rn.f32 	%f1098, %f1097, %f1096, %f1000;
	ld.global.nc.f32 	%f1099, [%rd90+128];
	fma.rn.f32 	%f1100, %f1099, %f1096, %f1002;
	shfl.sync.idx.b32	%r419|%p109, %r998, %r312, 31, -1;
	mov.b32 	%f1101, %r419;
	fma.rn.f32 	%f1102, %f1097, %f1101, %f1004;
	fma.rn.f32 	%f1103, %f1099, %f1101, %f1005;
	shfl.sync.idx.b32	%r420|%p110, %r997, %r312, 31, -1;
	mov.b32 	%f1104, %r420;
	fma.rn.f32 	%f1105, %f1097, %f1104, %f1007;
	fma.rn.f32 	%f1106, %f1099, %f1104, %f1008;
	shfl.sync.idx.b32	%r421|%p111, %r996, %r312, 31, -1;
	mov.b32 	%f1107, %r421;
	fma.rn.f32 	%f1108, %f1097, %f1107, %f1010;
	fma.rn.f32 	%f1109, %f1099, %f1107, %f1011;
	shfl.sync.idx.b32	%r422|%p112, %r995, %r312, 31, -1;
	mov.b32 	%f1110, %r422;
	fma.rn.f32 	%f1111, %f1097, %f1110, %f1013;
	fma.rn.f32 	%f1112, %f1099, %f1110, %f1014;
	shfl.sync.idx.b32	%r423|%p113, %r994, %r312, 31, -1;
	mov.b32 	%f1113, %r423;
	fma.rn.f32 	%f1114, %f1097, %f1113, %f1016;
	fma.rn.f32 	%f1115, %f1099, %f1113, %f1017;
	shfl.sync.idx.b32	%r424|%p114, %r993, %r312, 31, -1;
	mov.b32 	%f1116, %r424;
	fma.rn.f32 	%f1117, %f1097, %f1116, %f1019;
	fma.rn.f32 	%f1118, %f1099, %f1116, %f1020;
	shfl.sync.idx.b32	%r425|%p115, %r992, %r312, 31, -1;
	mov.b32 	%f1119, %r425;
	fma.rn.f32 	%f1120, %f1097, %f1119, %f1022;
	fma.rn.f32 	%f1121, %f1099, %f1119, %f1023;
	shfl.sync.idx.b32	%r426|%p116, %r991, %r312, 31, -1;
	mov.b32 	%f1122, %r426;
	fma.rn.f32 	%f1123, %f1097, %f1122, %f1025;
	fma.rn.f32 	%f1124, %f1099, %f1122, %f1026;
	shfl.sync.idx.b32	%r427|%p117, %r990, %r312, 31, -1;
	mov.b32 	%f1125, %r427;
	fma.rn.f32 	%f1126, %f1097, %f1125, %f1028;
	fma.rn.f32 	%f1127, %f1099, %f1125, %f1029;
	shfl.sync.idx.b32	%r428|%p118, %r989, %r312, 31, -1;
	mov.b32 	%f1128, %r428;
	fma.rn.f32 	%f1129, %f1097, %f1128, %f1031;
	fma.rn.f32 	%f1130, %f1099, %f1128, %f1032;
	shfl.sync.idx.b32	%r429|%p119, %r988, %r312, 31, -1;
	mov.b32 	%f1131, %r429;
	fma.rn.f32 	%f1132, %f1097, %f1131, %f1034;
	fma.rn.f32 	%f1133, %f1099, %f1131, %f1035;
	shfl.sync.idx.b32	%r430|%p120, %r987, %r312, 31, -1;
	mov.b32 	%f1134, %r430;
	fma.rn.f32 	%f1135, %f1097, %f1134, %f1037;
	fma.rn.f32 	%f1136, %f1099, %f1134, %f1038;
	shfl.sync.idx.b32	%r431|%p121, %r986, %r312, 31, -1;
	mov.b32 	%f1137, %r431;
	fma.rn.f32 	%f1138, %f1097, %f1137, %f1040;
	fma.rn.f32 	%f1139, %f1099, %f1137, %f1041;
	shfl.sync.idx.b32	%r432|%p122, %r985, %r312, 31, -1;
	mov.b32 	%f1140, %r432;
	fma.rn.f32 	%f1141, %f1097, %f1140, %f1043;
	fma.rn.f32 	%f1142, %f1099, %f1140, %f1044;
	shfl.sync.idx.b32	%r433|%p123, %r984, %r312, 31, -1;
	mov.b32 	%f1143, %r433;
	fma.rn.f32 	%f1144, %f1097, %f1143, %f1046;
	fma.rn.f32 	%f1145, %f1099, %f1143, %f1047;
	shfl.sync.idx.b32	%r434|%p124, %r983, %r312, 31, -1;
	mov.b32 	%f1146, %r434;
	fma.rn.f32 	%f1147, %f1097, %f1146, %f1049;
	fma.rn.f32 	%f1148, %f1099, %f1146, %f1050;
	shfl.sync.idx.b32	%r435|%p125, %r982, %r312, 31, -1;
	mov.b32 	%f1149, %r435;
	fma.rn.f32 	%f1150, %f1097, %f1149, %f1052;
	fma.rn.f32 	%f1151, %f1099, %f1149, %f1053;
	shfl.sync.idx.b32	%r436|%p126, %r981, %r312, 31, -1;
	mov.b32 	%f1152, %r436;
	fma.rn.f32 	%f1153, %f1097, %f1152, %f1055;
	fma.rn.f32 	%f1154, %f1099, %f1152, %f1056;
	shfl.sync.idx.b32	%r437|%p127, %r980, %r312, 31, -1;
	mov.b32 	%f1155, %r437;
	fma.rn.f32 	%f1156, %f1097, %f1155, %f1058;
	fma.rn.f32 	%f1157, %f1099, %f1155, %f1059;
	shfl.sync.idx.b32	%r438|%p128, %r979, %r312, 31, -1;
	mov.b32 	%f1158, %r438;
	fma.rn.f32 	%f1159, %f1097, %f1158, %f1061;
	fma.rn.f32 	%f1160, %f1099, %f1158, %f1062;
	shfl.sync.idx.b32	%r439|%p129, %r978, %r312, 31, -1;
	mov.b32 	%f1161, %r439;
	fma.rn.f32 	%f1162, %f1097, %f1161, %f1064;
	fma.rn.f32 	%f1163, %f1099, %f1161, %f1065;
	shfl.sync.idx.b32	%r440|%p130, %r977, %r312, 31, -1;
	mov.b32 	%f1164, %r440;
	fma.rn.f32 	%f1165, %f1097, %f1164, %f1067;
	fma.rn.f32 	%f1166, %f1099, %f1164, %f1068;
	shfl.sync.idx.b32	%r441|%p131, %r976, %r312, 31, -1;
	mov.b32 	%f1167, %r441;
	fma.rn.f32 	%f1168, %f1097, %f1167, %f1070;
	fma.rn.f32 	%f1169, %f1099, %f1167, %f1071;
	shfl.sync.idx.b32	%r442|%p132, %r975, %r312, 31, -1;
	mov.b32 	%f1170, %r442;
	fma.rn.f32 	%f1171, %f1097, %f1170, %f1073;
	fma.rn.f32 	%f1172, %f1099, %f1170, %f1074;
	shfl.sync.idx.b32	%r443|%p133, %r974, %r312, 31, -1;
	mov.b32 	%f1173, %r443;
	fma.rn.f32 	%f1174, %f1097, %f1173, %f1076;
	fma.rn.f32 	%f1175, %f1099, %f1173, %f1077;
	shfl.sync.idx.b32	%r444|%p134, %r973, %r312, 31, -1;
	mov.b32 	%f1176, %r444;
	fma.rn.f32 	%f1177, %f1097, %f1176, %f1079;
	fma.rn.f32 	%f1178, %f1099, %f1176, %f1080;
	shfl.sync.idx.b32	%r445|%p135, %r972, %r312, 31, -1;
	mov.b32 	%f1179, %r445;
	fma.rn.f32 	%f1180, %f1097, %f1179, %f1082;
	fma.rn.f32 	%f1181, %f1099, %f1179, %f1083;
	shfl.sync.idx.b32	%r446|%p136, %r971, %r312, 31, -1;
	mov.b32 	%f1182, %r446;
	fma.rn.f32 	%f1183, %f1097, %f1182, %f1085;
	fma.rn.f32 	%f1184, %f1099, %f1182, %f1086;
	shfl.sync.idx.b32	%r447|%p137, %r970, %r312, 31, -1;
	mov.b32 	%f1185, %r447;
	fma.rn.f32 	%f1186, %f1097, %f1185, %f1088;
	fma.rn.f32 	%f1187, %f1099, %f1185, %f1089;
	shfl.sync.idx.b32	%r448|%p138, %r969, %r312, 31, -1;
	mov.b32 	%f1188, %r448;
	fma.rn.f32 	%f1189, %f1097, %f1188, %f1091;
	fma.rn.f32 	%f1190, %f1099, %f1188, %f1092;
	shfl.sync.idx.b32	%r449|%p139, %r968, %r312, 31, -1;
	mov.b32 	%f1191, %r449;
	fma.rn.f32 	%f1192, %f1097, %f1191, %f1094;
	fma.rn.f32 	%f1193, %f1099, %f1191, %f1095;
	mul.wide.s32 	%rd91, %r315, 4;
	add.s64 	%rd92, %rd82, %rd91;
	shfl.sync.idx.b32	%r450|%p140, %r999, %r314, 31, -1;
	mov.b32 	%f1194, %r450;
	ld.global.nc.f32 	%f1195, [%rd92];
	fma.rn.f32 	%f1196, %f1195, %f1194, %f1098;
	ld.global.nc.f32 	%f1197, [%rd92+128];
	fma.rn.f32 	%f1198, %f1197, %f1194, %f1100;
	shfl.sync.idx.b32	%r451|%p141, %r998, %r314, 31, -1;
	mov.b32 	%f1199, %r451;
	fma.rn.f32 	%f1200, %f1195, %f1199, %f1102;
	fma.rn.f32 	%f1201, %f1197, %f1199, %f1103;
	shfl.sync.idx.b32	%r452|%p142, %r997, %r314, 31, -1;
	mov.b32 	%f1202, %r452;
	fma.rn.f32 	%f1203, %f1195, %f1202, %f1105;
	fma.rn.f32 	%f1204, %f1197, %f1202, %f1106;
	shfl.sync.idx.b32	%r453|%p143, %r996, %r314, 31, -1;
	mov.b32 	%f1205, %r453;
	fma.rn.f32 	%f1206, %f1195, %f1205, %f1108;
	fma.rn.f32 	%f1207, %f1197, %f1205, %f1109;
	shfl.sync.idx.b32	%r454|%p144, %r995, %r314, 31, -1;
	mov.b32 	%f1208, %r454;
	fma.rn.f32 	%f1209, %f1195, %f1208, %f1111;
	fma.rn.f32 	%f1210, %f1197, %f1208, %f1112;
	shfl.sync.idx.b32	%r455|%p145, %r994, %r314, 31, -1;
	mov.b32 	%f1211, %r455;
	fma.rn.f32 	%f1212, %f1195, %f1211, %f1114;
	fma.rn.f32 	%f1213, %f1197, %f1211, %f1115;
	shfl.sync.idx.b32	%r456|%p146, %r993, %r314, 31, -1;
	mov.b32 	%f1214, %r456;
	fma.rn.f32 	%f1215, %f1195, %f1214, %f1117;
	fma.rn.f32 	%f1216, %f1197, %f1214, %f1118;
	shfl.sync.idx.b32	%r457|%p147, %r992, %r314, 31, -1;
	mov.b32 	%f1217, %r457;
	fma.rn.f32 	%f1218, %f1195, %f1217, %f1120;
	fma.rn.f32 	%f1219, %f1197, %f1217, %f1121;
	shfl.sync.idx.b32	%r458|%p148, %r991, %r314, 31, -1;
	mov.b32 	%f1220, %r458;
	fma.rn.f32 	%f1221, %f1195, %f1220, %f1123;
	fma.rn.f32 	%f1222, %f1197, %f1220, %f1124;
	shfl.sync.idx.b32	%r459|%p149, %r990, %r314, 31, -1;
	mov.b32 	%f1223, %r459;
	fma.rn.f32 	%f1224, %f1195, %f1223, %f1126;
	fma.rn.f32 	%f1225, %f1197, %f1223, %f1127;
	shfl.sync.idx.b32	%r460|%p150, %r989, %r314, 31, -1;
	mov.b32 	%f1226, %r460;
	fma.rn.f32 	%f1227, %f1195, %f1226, %f1129;
	fma.rn.f32 	%f1228, %f1197, %f1226, %f1130;
	shfl.sync.idx.b32	%r461|%p151, %r988, %r314, 31, -1;
	mov.b32 	%f1229, %r461;
	fma.rn.f32 	%f1230, %f1195, %f1229, %f1132;
	fma.rn.f32 	%f1231, %f1197, %f1229, %f1133;
	shfl.sync.idx.b32	%r462|%p152, %r987, %r314, 31, -1;
	mov.b32 	%f1232, %r462;
	fma.rn.f32 	%f1233, %f1195, %f1232, %f1135;
	fma.rn.f32 	%f1234, %f1197, %f1232, %f1136;
	shfl.sync.idx.b32	%r463|%p153, %r986, %r314, 31, -1;
	mov.b32 	%f1235, %r463;
	fma.rn.f32 	%f1236, %f1195, %f1235, %f1138;
	fma.rn.f32 	%f1237, %f1197, %f1235, %f1139;
	shfl.sync.idx.b32	%r464|%p154, %r985, %r314, 31, -1;
	mov.b32 	%f1238, %r464;
	fma.rn.f32 	%f1239, %f1195, %f1238, %f1141;
	fma.rn.f32 	%f1240, %f1197, %f1238, %f1142;
	shfl.sync.idx.b32	%r465|%p155, %r984, %r314, 31, -1;
	mov.b32 	%f1241, %r465;
	fma.rn.f32 	%f1242, %f1195, %f1241, %f1144;
	fma.rn.f32 	%f1243, %f1197, %f1241, %f1145;
	shfl.sync.idx.b32	%r466|%p156, %r983, %r314, 31, -1;
	mov.b32 	%f1244, %r466;
	fma.rn.f32 	%f1245, %f1195, %f1244, %f1147;
	fma.rn.f32 	%f1246, %f1197, %f1244, %f1148;
	shfl.sync.idx.b32	%r467|%p157, %r982, %r314, 31, -1;
	mov.b32 	%f1247, %r467;
	fma.rn.f32 	%f1248, %f1195, %f1247, %f1150;
	fma.rn.f32 	%f1249, %f1197, %f1247, %f1151;
	shfl.sync.idx.b32	%r468|%p158, %r981, %r314, 31, -1;
	mov.b32 	%f1250, %r468;
	fma.rn.f32 	%f1251, %f1195, %f1250, %f1153;
	fma.rn.f32 	%f1252, %f1197, %f1250, %f1154;
	shfl.sync.idx.b32	%r469|%p159, %r980, %r314, 31, -1;
	mov.b32 	%f1253, %r469;
	fma.rn.f32 	%f1254, %f1195, %f1253, %f1156;
	fma.rn.f32 	%f1255, %f1197, %f1253, %f1157;
	shfl.sync.idx.b32	%r470|%p160, %r979, %r314, 31, -1;
	mov.b32 	%f1256, %r470;
	fma.rn.f32 	%f1257, %f1195, %f1256, %f1159;
	fma.rn.f32 	%f1258, %f1197, %f1256, %f1160;
	shfl.sync.idx.b32	%r471|%p161, %r978, %r314, 31, -1;
	mov.b32 	%f1259, %r471;
	fma.rn.f32 	%f1260, %f1195, %f1259, %f1162;
	fma.rn.f32 	%f1261, %f1197, %f1259, %f1163;
	shfl.sync.idx.b32	%r472|%p162, %r977, %r314, 31, -1;
	mov.b32 	%f1262, %r472;
	fma.rn.f32 	%f1263, %f1195, %f1262, %f1165;
	fma.rn.f32 	%f1264, %f1197, %f1262, %f1166;
	shfl.sync.idx.b32	%r473|%p163, %r976, %r314, 31, -1;
	mov.b32 	%f1265, %r473;
	fma.rn.f32 	%f1266, %f1195, %f1265, %f1168;
	fma.rn.f32 	%f1267, %f1197, %f1265, %f1169;
	shfl.sync.idx.b32	%r474|%p164, %r975, %r314, 31, -1;
	mov.b32 	%f1268, %r474;
	fma.rn.f32 	%f1269, %f1195, %f1268, %f1171;
	fma.rn.f32 	%f1270, %f1197, %f1268, %f1172;
	shfl.sync.idx.b32	%r475|%p165, %r974, %r314, 31, -1;
	mov.b32 	%f1271, %r475;
	fma.rn.f32 	%f1272, %f1195, %f1271, %f1174;
	fma.rn.f32 	%f1273, %f1197, %f1271, %f1175;
	shfl.sync.idx.b32	%r476|%p166, %r973, %r314, 31, -1;
	mov.b32 	%f1274, %r476;
	fma.rn.f32 	%f1275, %f1195, %f1274, %f1177;
	fma.rn.f32 	%f1276, %f1197, %f1274, %f1178;
	shfl.sync.idx.b32	%r477|%p167, %r972, %r314, 31, -1;
	mov.b32 	%f1277, %r477;
	fma.rn.f32 	%f1278, %f1195, %f1277, %f1180;
	fma.rn.f32 	%f1279, %f1197, %f1277, %f1181;
	shfl.sync.idx.b32	%r478|%p168, %r971, %r314, 31, -1;
	mov.b32 	%f1280, %r478;
	fma.rn.f32 	%f1281, %f1195, %f1280, %f1183;
	fma.rn.f32 	%f1282, %f1197, %f1280, %f1184;
	shfl.sync.idx.b32	%r479|%p169, %r970, %r314, 31, -1;
	mov.b32 	%f1283, %r479;
	fma.rn.f32 	%f1284, %f1195, %f1283, %f1186;
	fma.rn.f32 	%f1285, %f1197, %f1283, %f1187;
	shfl.sync.idx.b32	%r480|%p170, %r969, %r314, 31, -1;
	mov.b32 	%f1286, %r480;
	fma.rn.f32 	%f1287, %f1195, %f1286, %f1189;
	fma.rn.f32 	%f1288, %f1197, %f1286, %f1190;
	shfl.sync.idx.b32	%r481|%p171, %r968, %r314, 31, -1;
	mov.b32 	%f1289, %r481;
	fma.rn.f32 	%f1290, %f1195, %f1289, %f1192;
	fma.rn.f32 	%f1291, %f1197, %f1289, %f1193;
	mul.wide.s32 	%rd93, %r317, 4;
	add.s64 	%rd94, %rd82, %rd93;
	shfl.sync.idx.b32	%r482|%p172, %r999, %r316, 31, -1;
	mov.b32 	%f1292, %r482;
	ld.global.nc.f32 	%f1293, [%rd94];
	fma.rn.f32 	%f1294, %f1293, %f1292, %f1196;
	ld.global.nc.f32 	%f1295, [%rd94+128];
	fma.rn.f32 	%f1296, %f1295, %f1292, %f1198;
	shfl.sync.idx.b32	%r483|%p173, %r998, %r316, 31, -1;
	mov.b32 	%f1297, %r483;
	fma.rn.f32 	%f1298, %f1293, %f1297, %f1200;
	fma.rn.f32 	%f1299, %f1295, %f1297, %f1201;
	shfl.sync.idx.b32	%r484|%p174, %r997, %r316, 31, -1;
	mov.b32 	%f1300, %r484;
	fma.rn.f32 	%f1301, %f1293, %f1300, %f1203;
	fma.rn.f32 	%f1302, %f1295, %f1300, %f1204;
	shfl.sync.idx.b32	%r485|%p175, %r996, %r316, 31, -1;
	mov.b32 	%f1303, %r485;
	fma.rn.f32 	%f1304, %f1293, %f1303, %f1206;
	fma.rn.f32 	%f1305, %f1295, %f1303, %f1207;
	shfl.sync.idx.b32	%r486|%p176, %r995, %r316, 31, -1;
	mov.b32 	%f1306, %r486;
	fma.rn.f32 	%f1307, %f1293, %f1306, %f1209;
	fma.rn.f32 	%f1308, %f1295, %f1306, %f1210;
	shfl.sync.idx.b32	%r487|%p177, %r994, %r316, 31, -1;
	mov.b32 	%f1309, %r487;
	fma.rn.f32 	%f1310, %f1293, %f1309, %f1212;
	fma.rn.f32 	%f1311, %f1295, %f1309, %f1213;
	shfl.sync.idx.b32	%r488|%p178, %r993, %r316, 31, -1;
	mov.b32 	%f1312, %r488;
	fma.rn.f32 	%f1313, %f1293, %f1312, %f1215;
	fma.rn.f32 	%f1314, %f1295, %f1312, %f1216;
	shfl.sync.idx.b32	%r489|%p179, %r992, %r316, 31, -1;
	mov.b32 	%f1315, %r489;
	fma.rn.f32 	%f1316, %f1293, %f1315, %f1218;
	fma.rn.f32 	%f1317, %f1295, %f1315, %f1219;
	shfl.sync.idx.b32	%r490|%p180, %r991, %r316, 31, -1;
	mov.b32 	%f1318, %r490;
	fma.rn.f32 	%f1319, %f1293, %f1318, %f1221;
	fma.rn.f32 	%f1320, %f1295, %f1318, %f1222;
	shfl.sync.idx.b32	%r491|%p181, %r990, %r316, 31, -1;
	mov.b32 	%f1321, %r491;
	fma.rn.f32 	%f1322, %f1293, %f1321, %f1224;
	fma.rn.f32 	%f1323, %f1295, %f1321, %f1225;
	shfl.sync.idx.b32	%r492|%p182, %r989, %r316, 31, -1;
	mov.b32 	%f1324, %r492;
	fma.rn.f32 	%f1325, %f1293, %f1324, %f1227;
	fma.rn.f32 	%f1326, %f1295, %f1324, %f1228;
	shfl.sync.idx.b32	%r493|%p183, %r988, %r316, 31, -1;
	mov.b32 	%f1327, %r493;
	fma.rn.f32 	%f1328, %f1293, %f1327, %f1230;
	fma.rn.f32 	%f1329, %f1295, %f1327, %f1231;
	shfl.sync.idx.b32	%r494|%p184, %r987, %r316, 31, -1;
	mov.b32 	%f1330, %r494;
	fma.rn.f32 	%f1331, %f1293, %f1330, %f1233;
	fma.rn.f32 	%f1332, %f1295, %f1330, %f1234;
	shfl.sync.idx.b32	%r495|%p185, %r986, %r316, 31, -1;
	mov.b32 	%f1333, %r495;
	fma.rn.f32 	%f1334, %f1293, %f1333, %f1236;
	fma.rn.f32 	%f1335, %f1295, %f1333, %f1237;
	shfl.sync.idx.b32	%r496|%p186, %r985, %r316, 31, -1;
	mov.b32 	%f1336, %r496;
	fma.rn.f32 	%f1337, %f1293, %f1336, %f1239;
	fma.rn.f32 	%f1338, %f1295, %f1336, %f1240;
	shfl.sync.idx.b32	%r497|%p187, %r984, %r316, 31, -1;
	mov.b32 	%f1339, %r497;
	fma.rn.f32 	%f1340, %f1293, %f1339, %f1242;
	fma.rn.f32 	%f1341, %f1295, %f1339, %f1243;
	shfl.sync.idx.b32	%r498|%p188, %r983, %r316, 31, -1;
	mov.b32 	%f1342, %r498;
	fma.rn.f32 	%f1343, %f1293, %f1342, %f1245;
	fma.rn.f32 	%f1344, %f1295, %f1342, %f1246;
	shfl.sync.idx.b32	%r499|%p189, %r982, %r316, 31, -1;
	mov.b32 	%f1345, %r499;
	fma.rn.f32 	%f1346, %f1293, %f1345, %f1248;
	fma.rn.f32 	%f1347, %f1295, %f1345, %f1249;
	shfl.sync.idx.b32	%r500|%p190, %r981, %r316, 31, -1;
	mov.b32 	%f1348, %r500;
	fma.rn.f32 	%f1349, %f1293, %f1348, %f1251;
	fma.rn.f32 	%f1350, %f1295, %f1348, %f1252;
	shfl.sync.idx.b32	%r501|%p191, %r980, %r316, 31, -1;
	mov.b32 	%f1351, %r501;
	fma.rn.f32 	%f1352, %f1293, %f1351, %f1254;
	fma.rn.f32 	%f1353, %f1295, %f1351, %f1255;
	shfl.sync.idx.b32	%r502|%p192, %r979, %r316, 31, -1;
	mov.b32 	%f1354, %r502;
	fma.rn.f32 	%f1355, %f1293, %f1354, %f1257;
	fma.rn.f32 	%f1356, %f1295, %f1354, %f1258;
	shfl.sync.idx.b32	%r503|%p193, %r978, %r316, 31, -1;
	mov.b32 	%f1357, %r503;
	fma.rn.f32 	%f1358, %f1293, %f1357, %f1260;
	fma.rn.f32 	%f1359, %f1295, %f1357, %f1261;
	shfl.sync.idx.b32	%r504|%p194, %r977, %r316, 31, -1;
	mov.b32 	%f1360, %r504;
	fma.rn.f32 	%f1361, %f1293, %f1360, %f1263;
	fma.rn.f32 	%f1362, %f1295, %f1360, %f1264;
	shfl.sync.idx.b32	%r505|%p195, %r976, %r316, 31, -1;
	mov.b32 	%f1363, %r505;
	fma.rn.f32 	%f1364, %f1293, %f1363, %f1266;
	fma.rn.f32 	%f1365, %f1295, %f1363, %f1267;
	shfl.sync.idx.b32	%r506|%p196, %r975, %r316, 31, -1;
	mov.b32 	%f1366, %r506;
	fma.rn.f32 	%f1367, %f1293, %f1366, %f1269;
	fma.rn.f32 	%f1368, %f1295, %f1366, %f1270;
	shfl.sync.idx.b32	%r507|%p197, %r974, %r316, 31, -1;
	mov.b32 	%f1369, %r507;
	fma.rn.f32 	%f1370, %f1293, %f1369, %f1272;
	fma.rn.f32 	%f1371, %f1295, %f1369, %f1273;
	shfl.sync.idx.b32	%r508|%p198, %r973, %r316, 31, -1;
	mov.b32 	%f1372, %r508;
	fma.rn.f32 	%f1373, %f1293, %f1372, %f1275;
	fma.rn.f32 	%f1374, %f1295, %f1372, %f1276;
	shfl.sync.idx.b32	%r509|%p199, %r972, %r316, 31, -1;
	mov.b32 	%f1375, %r509;
	fma.rn.f32 	%f1376, %f1293, %f1375, %f1278;
	fma.rn.f32 	%f1377, %f1295, %f1375, %f1279;
	shfl.sync.idx.b32	%r510|%p200, %r971, %r316, 31, -1;
	mov.b32 	%f1378, %r510;
	fma.rn.f32 	%f1379, %f1293, %f1378, %f1281;
	fma.rn.f32 	%f1380, %f1295, %f1378, %f1282;
	shfl.sync.idx.b32	%r511|%p201, %r970, %r316, 31, -1;
	mov.b32 	%f1381, %r511;
	fma.rn.f32 	%f1382, %f1293, %f1381, %f1284;
	fma.rn.f32 	%f1383, %f1295, %f1381, %f1285;
	shfl.sync.idx.b32	%r512|%p202, %r969, %r316, 31, -1;
	mov.b32 	%f1384, %r512;
	fma.rn.f32 	%f1385, %f1293, %f1384, %f1287;
	fma.rn.f32 	%f1386, %f1295, %f1384, %f1288;
	shfl.sync.idx.b32	%r513|%p203, %r968, %r316, 31, -1;
	mov.b32 	%f1387, %r513;
	fma.rn.f32 	%f1388, %f1293, %f1387, %f1290;
	fma.rn.f32 	%f1389, %f1295, %f1387, %f1291;
	mul.wide.s32 	%rd95, %r319, 4;
	add.s64 	%rd96, %rd82, %rd95;
	shfl.sync.idx.b32	%r514|%p204, %r999, %r318, 31, -1;
	mov.b32 	%f1390, %r514;
	ld.global.nc.f32 	%f1391, [%rd96];
	fma.rn.f32 	%f1392, %f1391, %f1390, %f1294;
	ld.global.nc.f32 	%f1393, [%rd96+128];
	fma.rn.f32 	%f1394, %f1393, %f1390, %f1296;
	shfl.sync.idx.b32	%r515|%p205, %r998, %r318, 31, -1;
	mov.b32 	%f1395, %r515;
	fma.rn.f32 	%f1396, %f1391, %f1395, %f1298;
	fma.rn.f32 	%f1397, %f1393, %f1395, %f1299;
	shfl.sync.idx.b32	%r516|%p206, %r997, %r318, 31, -1;
	mov.b32 	%f1398, %r516;
	fma.rn.f32 	%f1399, %f1391, %f1398, %f1301;
	fma.rn.f32 	%f1400, %f1393, %f1398, %f1302;
	shfl.sync.idx.b32	%r517|%p207, %r996, %r318, 31, -1;
	mov.b32 	%f1401, %r517;
	fma.rn.f32 	%f1402, %f1391, %f1401, %f1304;
	fma.rn.f32 	%f1403, %f1393, %f1401, %f1305;
	shfl.sync.idx.b32	%r518|%p208, %r995, %r318, 31, -1;
	mov.b32 	%f1404, %r518;
	fma.rn.f32 	%f1405, %f1391, %f1404, %f1307;
	fma.rn.f32 	%f1406, %f1393, %f1404, %f1308;
	shfl.sync.idx.b32	%r519|%p209, %r994, %r318, 31, -1;
	mov.b32 	%f1407, %r519;
	fma.rn.f32 	%f1408, %f1391, %f1407, %f1310;
	fma.rn.f32 	%f1409, %f1393, %f1407, %f1311;
	shfl.sync.idx.b32	%r520|%p210, %r993, %r318, 31, -1;
	mov.b32 	%f1410, %r520;
	fma.rn.f32 	%f1411, %f1391, %f1410, %f1313;
	fma.rn.f32 	%f1412, %f1393, %f1410, %f1314;
	shfl.sync.idx.b32	%r521|%p211, %r992, %r318, 31, -1;
	mov.b32 	%f1413, %r521;
	fma.rn.f32 	%f1414, %f1391, %f1413, %f1316;
	fma.rn.f32 	%f1415, %f1393, %f1413, %f1317;
	shfl.sync.idx.b32	%r522|%p212, %r991, %r318, 31, -1;
	mov.b32 	%f1416, %r522;
	fma.rn.f32 	%f1417, %f1391, %f1416, %f1319;
	fma.rn.f32 	%f1418, %f1393, %f1416, %f1320;
	shfl.sync.idx.b32	%r523|%p213, %r990, %r318, 31, -1;
	mov.b32 	%f1419, %r523;
	fma.rn.f32 	%f1420, %f1391, %f1419, %f1322;
	fma.rn.f32 	%f1421, %f1393, %f1419, %f1323;
	shfl.sync.idx.b32	%r524|%p214, %r989, %r318, 31, -1;
	mov.b32 	%f1422, %r524;
	fma.rn.f32 	%f1423, %f1391, %f1422, %f1325;
	fma.rn.f32 	%f1424, %f1393, %f1422, %f1326;
	shfl.sync.idx.b32	%r525|%p215, %r988, %r318, 31, -1;
	mov.b32 	%f1425, %r525;
	fma.rn.f32 	%f1426, %f1391, %f1425, %f1328;
	fma.rn.f32 	%f1427, %f1393, %f1425, %f1329;
	shfl.sync.idx.b32	%r526|%p216, %r987, %r318, 31, -1;
	mov.b32 	%f1428, %r526;
	fma.rn.f32 	%f1429, %f1391, %f1428, %f1331;
	fma.rn.f32 	%f1430, %f1393, %f1428, %f1332;
	shfl.sync.idx.b32	%r527|%p217, %r986, %r318, 31, -1;
	mov.b32 	%f1431, %r527;
	fma.rn.f32 	%f1432, %f1391, %f1431, %f1334;
	fma.rn.f32 	%f1433, %f1393, %f1431, %f1335;
	shfl.sync.idx.b32	%r528|%p218, %r985, %r318, 31, -1;
	mov.b32 	%f1434, %r528;
	fma.rn.f32 	%f1435, %f1391, %f1434, %f1337;
	fma.rn.f32 	%f1436, %f1393, %f1434, %f1338;
	shfl.sync.idx.b32	%r529|%p219, %r984, %r318, 31, -1;
	mov.b32 	%f1437, %r529;
	fma.rn.f32 	%f1438, %f1391, %f1437, %f1340;
	fma.rn.f32 	%f1439, %f1393, %f1437, %f1341;
	shfl.sync.idx.b32	%r530|%p220, %r983, %r318, 31, -1;
	mov.b32 	%f1440, %r530;
	fma.rn.f32 	%f1441, %f1391, %f1440, %f1343;
	fma.rn.f32 	%f1442, %f1393, %f1440, %f1344;
	shfl.sync.idx.b32	%r531|%p221, %r982, %r318, 31, -1;
	mov.b32 	%f1443, %r531;
	fma.rn.f32 	%f1444, %f1391, %f1443, %f1346;
	fma.rn.f32 	%f1445, %f1393, %f1443, %f1347;
	shfl.sync.idx.b32	%r532|%p222, %r981, %r318, 31, -1;
	mov.b32 	%f1446, %r532;
	fma.rn.f32 	%f1447, %f1391, %f1446, %f1349;
	fma.rn.f32 	%f1448, %f1393, %f1446, %f1350;
	shfl.sync.idx.b32	%r533|%p223, %r980, %r318, 31, -1;
	mov.b32 	%f1449, %r533;
	fma.rn.f32 	%f1450, %f1391, %f1449, %f1352;
	fma.rn.f32 	%f1451, %f1393, %f1449, %f1353;
	shfl.sync.idx.b32	%r534|%p224, %r979, %r318, 31, -1;
	mov.b32 	%f1452, %r534;
	fma.rn.f32 	%f1453, %f1391, %f1452, %f1355;
	fma.rn.f32 	%f1454, %f1393, %f1452, %f1356;
	shfl.sync.idx.b32	%r535|%p225, %r978, %r318, 31, -1;
	mov.b32 	%f1455, %r535;
	fma.rn.f32 	%f1456, %f1391, %f1455, %f1358;
	fma.rn.f32 	%f1457, %f1393, %f1455, %f1359;
	shfl.sync.idx.b32	%r536|%p226, %r977, %r318, 31, -1;
	mov.b32 	%f1458, %r536;
	fma.rn.f32 	%f1459, %f1391, %f1458, %f1361;
	fma.rn.f32 	%f1460, %f1393, %f1458, %f1362;
	shfl.sync.idx.b32	%r537|%p227, %r976, %r318, 31, -1;
	mov.b32 	%f1461, %r537;
	fma.rn.f32 	%f1462, %f1391, %f1461, %f1364;
	fma.rn.f32 	%f1463, %f1393, %f1461, %f1365;
	shfl.sync.idx.b32	%r538|%p228, %r975, %r318, 31, -1;
	mov.b32 	%f1464, %r538;
	fma.rn.f32 	%f1465, %f1391, %f1464, %f1367;
	fma.rn.f32 	%f1466, %f1393, %f1464, %f1368;
	shfl.sync.idx.b32	%r539|%p229, %r974, %r318, 31, -1;
	mov.b32 	%f1467, %r539;
	fma.rn.f32 	%f1468, %f1391, %f1467, %f1370;
	fma.rn.f32 	%f1469, %f1393, %f1467, %f1371;
	shfl.sync.idx.b32	%r540|%p230, %r973, %r318, 31, -1;
	mov.b32 	%f1470, %r540;
	fma.rn.f32 	%f1471, %f1391, %f1470, %f1373;
	fma.rn.f32 	%f1472, %f1393, %f1470, %f1374;
	shfl.sync.idx.b32	%r541|%p231, %r972, %r318, 31, -1;
	mov.b32 	%f1473, %r541;
	fma.rn.f32 	%f1474, %f1391, %f1473, %f1376;
	fma.rn.f32 	%f1475, %f1393, %f1473, %f1377;
	shfl.sync.idx.b32	%r542|%p232, %r971, %r318, 31, -1;
	mov.b32 	%f1476, %r542;
	fma.rn.f32 	%f1477, %f1391, %f1476, %f1379;
	fma.rn.f32 	%f1478, %f1393, %f1476, %f1380;
	shfl.sync.idx.b32	%r543|%p233, %r970, %r318, 31, -1;
	mov.b32 	%f1479, %r543;
	fma.rn.f32 	%f1480, %f1391, %f1479, %f1382;
	fma.rn.f32 	%f1481, %f1393, %f1479, %f1383;
	shfl.sync.idx.b32	%r544|%p234, %r969, %r318, 31, -1;
	mov.b32 	%f1482, %r544;
	fma.rn.f32 	%f1483, %f1391, %f1482, %f1385;
	fma.rn.f32 	%f1484, %f1393, %f1482, %f1386;
	shfl.sync.idx.b32	%r545|%p235, %r968, %r318, 31, -1;
	mov.b32 	%f1485, %r545;
	fma.rn.f32 	%f1486, %f1391, %f1485, %f1388;
	fma.rn.f32 	%f1487, %f1393, %f1485, %f1389;
	mul.wide.s32 	%rd97, %r321, 4;
	add.s64 	%rd98, %rd82, %rd97;
	shfl.sync.idx.b32	%r546|%p236, %r999, %r320, 31, -1;
	mov.b32 	%f1488, %r546;
	ld.global.nc.f32 	%f1489, [%rd98];
	fma.rn.f32 	%f2173, %f1489, %f1488, %f1392;
	ld.global.nc.f32 	%f1490, [%rd98+128];
	fma.rn.f32 	%f2172, %f1490, %f1488, %f1394;
	shfl.sync.idx.b32	%r547|%p237, %r998, %r320, 31, -1;
	mov.b32 	%f1491, %r547;
	fma.rn.f32 	%f2171, %f1489, %f1491, %f1396;
	fma.rn.f32 	%f2170, %f1490, %f1491, %f1397;
	shfl.sync.idx.b32	%r548|%p238, %r997, %r320, 31, -1;
	mov.b32 	%f1492, %r548;
	fma.rn.f32 	%f2169, %f1489, %f1492, %f1399;
	fma.rn.f32 	%f2168, %f1490, %f1492, %f1400;
	shfl.sync.idx.b32	%r549|%p239, %r996, %r320, 31, -1;
	mov.b32 	%f1493, %r549;
	fma.rn.f32 	%f2167, %f1489, %f1493, %f1402;
	fma.rn.f32 	%f2166, %f1490, %f1493, %f1403;
	shfl.sync.idx.b32	%r550|%p240, %r995, %r320, 31, -1;
	mov.b32 	%f1494, %r550;
	fma.rn.f32 	%f2165, %f1489, %f1494, %f1405;
	fma.rn.f32 	%f2164, %f1490, %f1494, %f1406;
	shfl.sync.idx.b32	%r551|%p241, %r994, %r320, 31, -1;
	mov.b32 	%f1495, %r551;
	fma.rn.f32 	%f2163, %f1489, %f1495, %f1408;
	fma.rn.f32 	%f2162, %f1490, %f1495, %f1409;
	shfl.sync.idx.b32	%r552|%p242, %r993, %r320, 31, -1;
	mov.b32 	%f1496, %r552;
	fma.rn.f32 	%f2161, %f1489, %f1496, %f1411;
	fma.rn.f32 	%f2160, %f1490, %f1496, %f1412;
	shfl.sync.idx.b32	%r553|%p243, %r992, %r320, 31, -1;
	mov.b32 	%f1497, %r553;
	fma.rn.f32 	%f2159, %f1489, %f1497, %f1414;
	fma.rn.f32 	%f2158, %f1490, %f1497, %f1415;
	shfl.sync.idx.b32	%r554|%p244, %r991, %r320, 31, -1;
	mov.b32 	%f1498, %r554;
	fma.rn.f32 	%f2157, %f1489, %f1498, %f1417;
	fma.rn.f32 	%f2156, %f1490, %f1498, %f1418;
	shfl.sync.idx.b32	%r555|%p245, %r990, %r320, 31, -1;
	mov.b32 	%f1499, %r555;
	fma.rn.f32 	%f2155, %f1489, %f1499, %f1420;
	fma.rn.f32 	%f2154, %f1490, %f1499, %f1421;
	shfl.sync.idx.b32	%r556|%p246, %r989, %r320, 31, -1;
	mov.b32 	%f1500, %r556;
	fma.rn.f32 	%f2153, %f1489, %f1500, %f1423;
	fma.rn.f32 	%f2152, %f1490, %f1500, %f1424;
	shfl.sync.idx.b32	%r557|%p247, %r988, %r320, 31, -1;
	mov.b32 	%f1501, %r557;
	fma.rn.f32 	%f2151, %f1489, %f1501, %f1426;
	fma.rn.f32 	%f2150, %f1490, %f1501, %f1427;
	shfl.sync.idx.b32	%r558|%p248, %r987, %r320, 31, -1;
	mov.b32 	%f1502, %r558;
	fma.rn.f32 	%f2149, %f1489, %f1502, %f1429;
	fma.rn.f32 	%f2148, %f1490, %f1502, %f1430;
	shfl.sync.idx.b32	%r559|%p249, %r986, %r320, 31, -1;
	mov.b32 	%f1503, %r559;
	fma.rn.f32 	%f2147, %f1489, %f1503, %f1432;
	fma.rn.f32 	%f2146, %f1490, %f1503, %f1433;
	shfl.sync.idx.b32	%r560|%p250, %r985, %r320, 31, -1;
	mov.b32 	%f1504, %r560;
	fma.rn.f32 	%f2145, %f1489, %f1504, %f1435;
	fma.rn.f32 	%f2144, %f1490, %f1504, %f1436;
	shfl.sync.idx.b32	%r561|%p251, %r984, %r320, 31, -1;
	mov.b32 	%f1505, %r561;
	fma.rn.f32 	%f2143, %f1489, %f1505, %f1438;
	fma.rn.f32 	%f2142, %f1490, %f1505, %f1439;
	shfl.sync.idx.b32	%r562|%p252, %r983, %r320, 31, -1;
	mov.b32 	%f1506, %r562;
	fma.rn.f32 	%f2141, %f1489, %f1506, %f1441;
	fma.rn.f32 	%f2140, %f1490, %f1506, %f1442;
	shfl.sync.idx.b32	%r563|%p253, %r982, %r320, 31, -1;
	mov.b32 	%f1507, %r563;
	fma.rn.f32 	%f2139, %f1489, %f1507, %f1444;
	fma.rn.f32 	%f2138, %f1490, %f1507, %f1445;
	shfl.sync.idx.b32	%r564|%p254, %r981, %r320, 31, -1;
	mov.b32 	%f1508, %r564;
	fma.rn.f32 	%f2137, %f1489, %f1508, %f1447;
	fma.rn.f32 	%f2136, %f1490, %f1508, %f1448;
	shfl.sync.idx.b32	%r565|%p255, %r980, %r320, 31, -1;
	mov.b32 	%f1509, %r565;
	fma.rn.f32 	%f2135, %f1489, %f1509, %f1450;
	fma.rn.f32 	%f2134, %f1490, %f1509, %f1451;
	shfl.sync.idx.b32	%r566|%p256, %r979, %r320, 31, -1;
	mov.b32 	%f1510, %r566;
	fma.rn.f32 	%f2133, %f1489, %f1510, %f1453;
	fma.rn.f32 	%f2132, %f1490, %f1510, %f1454;
	shfl.sync.idx.b32	%r567|%p257, %r978, %r320, 31, -1;
	mov.b32 	%f1511, %r567;
	fma.rn.f32 	%f2131, %f1489, %f1511, %f1456;
	fma.rn.f32 	%f2130, %f1490, %f1511, %f1457;
	shfl.sync.idx.b32	%r568|%p258, %r977, %r320, 31, -1;
	mov.b32 	%f1512, %r568;
	fma.rn.f32 	%f2129, %f1489, %f1512, %f1459;
	fma.rn.f32 	%f2128, %f1490, %f1512, %f1460;
	shfl.sync.idx.b32	%r569|%p259, %r976, %r320, 31, -1;
	mov.b32 	%f1513, %r569;
	fma.rn.f32 	%f2127, %f1489, %f1513, %f1462;
	fma.rn.f32 	%f2126, %f1490, %f1513, %f1463;
	shfl.sync.idx.b32	%r570|%p260, %r975, %r320, 31, -1;
	mov.b32 	%f1514, %r570;
	fma.rn.f32 	%f2125, %f1489, %f1514, %f1465;
	fma.rn.f32 	%f2124, %f1490, %f1514, %f1466;
	shfl.sync.idx.b32	%r571|%p261, %r974, %r320, 31, -1;
	mov.b32 	%f1515, %r571;
	fma.rn.f32 	%f2123, %f1489, %f1515, %f1468;
	fma.rn.f32 	%f2122, %f1490, %f1515, %f1469;
	shfl.sync.idx.b32	%r572|%p262, %r973, %r320, 31, -1;
	mov.b32 	%f1516, %r572;
	fma.rn.f32 	%f2121, %f1489, %f1516, %f1471;
	fma.rn.f32 	%f2120, %f1490, %f1516, %f1472;
	shfl.sync.idx.b32	%r573|%p263, %r972, %r320, 31, -1;
	mov.b32 	%f1517, %r573;
	fma.rn.f32 	%f2119, %f1489, %f1517, %f1474;
	fma.rn.f32 	%f2118, %f1490, %f1517, %f1475;
	shfl.sync.idx.b32	%r574|%p264, %r971, %r320, 31, -1;
	mov.b32 	%f1518, %r574;
	fma.rn.f32 	%f2117, %f1489, %f1518, %f1477;
	fma.rn.f32 	%f2116, %f1490, %f1518, %f1478;
	shfl.sync.idx.b32	%r575|%p265, %r970, %r320, 31, -1;
	mov.b32 	%f1519, %r575;
	fma.rn.f32 	%f2115, %f1489, %f1519, %f1480;
	fma.rn.f32 	%f2114, %f1490, %f1519, %f1481;
	shfl.sync.idx.b32	%r576|%p266, %r969, %r320, 31, -1;
	mov.b32 	%f1520, %r576;
	fma.rn.f32 	%f2113, %f1489, %f1520, %f1483;
	fma.rn.f32 	%f2112, %f1490, %f1520, %f1484;
	shfl.sync.idx.b32	%r577|%p267, %r968, %r320, 31, -1;
	mov.b32 	%f1521, %r577;
	fma.rn.f32 	%f2111, %f1489, %f1521, %f1486;
	fma.rn.f32 	%f2110, %f1490, %f1521, %f1487;
	add.s32 	%r1000, %r1000, 8;
	and.b32  	%r578, %r4, -8;
	add.s32 	%r579, %r578, %r2;
	setp.lt.s32 	%p268, %r1000, %r579;
	@%p268 bra 	$L__BB0_2;
$L__BB0_6:
	and.b32  	%r144, %r4, -8;
	add.s32 	%r145, %r144, %r2;
	setp.le.s32 	%p269, %r3, %r145;
	and.b32  	%r580, %r4, 24;
	setp.ne.s32 	%p270, %r580, 0;
	or.pred  	%p271, %p270, %p269;
	@%p271 bra 	$L__BB0_9;
	sub.s32 	%r581, %r3, %r145;
	setp.ge.u32 	%p272, %r1, %r581;
	mov.u32 	%r1002, %r145;
	@%p272 bra 	$L__BB0_9;
	ld.param.u64 	%rd258, [_Z12_spmm_conv_0PKfPfiiPKiS3_S3_S0__param_7];
	ld.param.u64 	%rd256, [_Z12_spmm_conv_0PKfPfiiPKiS3_S3_S0__param_6];
	add.s32 	%r582, %r145, %r1;
	cvta.to.global.u64 	%rd99, %rd256;
	mul.wide.u32 	%rd100, %r582, 4;
	add.s64 	%rd101, %rd99, %rd100;
	ld.global.nc.u32 	%r583, [%rd101];
	mul.hi.s32 	%r584, %r583, 715827883;
	shr.u32 	%r585, %r584, 31;
	shr.u32 	%r586, %r584, 8;
	add.s32 	%r587, %r586, %r585;
	mad.lo.s32 	%r588, %r587, 2129920, %r5;
	shr.s32 	%r589, %r583, 31;
	shr.u32 	%r590, %r589, 23;
	add.s32 	%r591, %r583, %r590;
	shr.s32 	%r592, %r591, 9;
	mul.hi.s32 	%r593, %r592, 1431655766;
	shr.u32 	%r594, %r593, 31;
	add.s32 	%r595, %r593, %r594;
	mul.lo.s32 	%r596, %r595, 3;
	sub.s32 	%r597, %r592, %r596;
	shl.b32 	%r598, %r597, 15;
	add.s32 	%r599, %r588, %r598;
	and.b32  	%r600, %r591, 67108352;
	sub.s32 	%r601, %r583, %r600;
	shl.b32 	%r602, %r601, 6;
	add.s32 	%r1001, %r599, %r602;
	cvta.to.global.u64 	%rd102, %rd258;
	add.s64 	%rd103, %rd102, %rd100;
	ld.global.nc.u32 	%r999, [%rd103];
	add.s32 	%r603, %r4, %r582;
	mul.wide.u32 	%rd104, %r603, 4;
	add.s64 	%rd105, %rd102, %rd104;
	ld.global.nc.u32 	%r998, [%rd105];
	add.s32 	%r604, %r603, %r4;
	mul.wide.u32 	%rd106, %r604, 4;
	add.s64 	%rd107, %rd102, %rd106;
	ld.global.nc.u32 	%r997, [%rd107];
	add.s32 	%r605, %r604, %r4;
	mul.wide.u32 	%rd108, %r605, 4;
	add.s64 	%rd109, %rd102, %rd108;
	ld.global.nc.u32 	%r996, [%rd109];
	add.s32 	%r606, %r605, %r4;
	mul.wide.u32 	%rd110, %r606, 4;
	add.s64 	%rd111, %rd102, %rd110;
	ld.global.nc.u32 	%r995, [%rd111];
	add.s32 	%r607, %r606, %r4;
	mul.wide.u32 	%rd112, %r607, 4;
	add.s64 	%rd113, %rd102, %rd112;
	ld.global.nc.u32 	%r994, [%rd113];
	add.s32 	%r608, %r607, %r4;
	mul.wide.u32 	%rd114, %r608, 4;
	add.s64 	%rd115, %rd102, %rd114;
	ld.global.nc.u32 	%r993, [%rd115];
	add.s32 	%r609, %r608, %r4;
	mul.wide.u32 	%rd116, %r609, 4;
	add.s64 	%rd117, %rd102, %rd116;
	ld.global.nc.u32 	%r992, [%rd117];
	add.s32 	%r610, %r609, %r4;
	mul.wide.u32 	%rd118, %r610, 4;
	add.s64 	%rd119, %rd102, %rd118;
	ld.global.nc.u32 	%r991, [%rd119];
	add.s32 	%r611, %r610, %r4;
	mul.wide.u32 	%rd120, %r611, 4;
	add.s64 	%rd121, %rd102, %rd120;
	ld.global.nc.u32 	%r990, [%rd121];
	add.s32 	%r612, %r611, %r4;
	mul.wide.u32 	%rd122, %r612, 4;
	add.s64 	%rd123, %rd102, %rd122;
	ld.global.nc.u32 	%r989, [%rd123];
	add.s32 	%r613, %r612, %r4;
	mul.wide.u32 	%rd124, %r613, 4;
	add.s64 	%rd125, %rd102, %rd124;
	ld.global.nc.u32 	%r988, [%rd125];
	add.s32 	%r614, %r613, %r4;
	mul.wide.u32 	%rd126, %r614, 4;
	add.s64 	%rd127, %rd102, %rd126;
	ld.global.nc.u32 	%r987, [%rd127];
	add.s32 	%r615, %r614, %r4;
	mul.wide.u32 	%rd128, %r615, 4;
	add.s64 	%rd129, %rd102, %rd128;
	ld.global.nc.u32 	%r986, [%rd129];
	add.s32 	%r616, %r615, %r4;
	mul.wide.u32 	%rd130, %r616, 4;
	add.s64 	%rd131, %rd102, %rd130;
	ld.global.nc.u32 	%r985, [%rd131];
	add.s32 	%r617, %r616, %r4;
	mul.wide.u32 	%rd132, %r617, 4;
	add.s64 	%rd133, %rd102, %rd132;
	ld.global.nc.u32 	%r984, [%rd133];
	add.s32 	%r618, %r617, %r4;
	mul.wide.u32 	%rd134, %r618, 4;
	add.s64 	%rd135, %rd102, %rd134;
	ld.global.nc.u32 	%r983, [%rd135];
	add.s32 	%r619, %r618, %r4;
	mul.wide.u32 	%rd136, %r619, 4;
	add.s64 	%rd137, %rd102, %rd136;
	ld.global.nc.u32 	%r982, [%rd137];
	add.s32 	%r620, %r619, %r4;
	mul.wide.u32 	%rd138, %r620, 4;
	add.s64 	%rd139, %rd102, %rd138;
	ld.global.nc.u32 	%r981, [%rd139];
	add.s32 	%r621, %r620, %r4;
	mul.wide.u32 	%rd140, %r621, 4;
	add.s64 	%rd141, %rd102, %rd140;
	ld.global.nc.u32 	%r980, [%rd141];
	add.s32 	%r622, %r621, %r4;
	mul.wide.u32 	%rd142, %r622, 4;
	add.s64 	%rd143, %rd102, %rd142;
	ld.global.nc.u32 	%r979, [%rd143];
	add.s32 	%r623, %r622, %r4;
	mul.wide.u32 	%rd144, %r623, 4;
	add.s64 	%rd145, %rd102, %rd144;
	ld.global.nc.u32 	%r978, [%rd145];
	add.s32 	%r624, %r623, %r4;
	mul.wide.u32 	%rd146, %r624, 4;
	add.s64 	%rd147, %rd102, %rd146;
	ld.global.nc.u32 	%r977, [%rd147];
	add.s32 	%r625, %r624, %r4;
	mul.wide.u32 	%rd148, %r625, 4;
	add.s64 	%rd149, %rd102, %rd148;
	ld.global.nc.u32 	%r976, [%rd149];
	add.s32 	%r626, %r625, %r4;
	mul.wide.u32 	%rd150, %r626, 4;
	add.s64 	%rd151, %rd102, %rd150;
	ld.global.nc.u32 	%r975, [%rd151];
	add.s32 	%r627, %r626, %r4;
	mul.wide.u32 	%rd152, %r627, 4;
	add.s64 	%rd153, %rd102, %rd152;
	ld.global.nc.u32 	%r974, [%rd153];
	add.s32 	%r628, %r627, %r4;
	mul.wide.u32 	%rd154, %r628, 4;
	add.s64 	%rd155, %rd102, %rd154;
	ld.global.nc.u32 	%r973, [%rd155];
	add.s32 	%r629, %r628, %r4;
	mul.wide.u32 	%rd156, %r629, 4;
	add.s64 	%rd157, %rd102, %rd156;
	ld.global.nc.u32 	%r972, [%rd157];
	add.s32 	%r630, %r629, %r4;
	mul.wide.u32 	%rd158, %r630, 4;
	add.s64 	%rd159, %rd102, %rd158;
	ld.global.nc.u32 	%r971, [%rd159];
	add.s32 	%r631, %r630, %r4;
	mul.wide.u32 	%rd160, %r631, 4;
	add.s64 	%rd161, %rd102, %rd160;
	ld.global.nc.u32 	%r970, [%rd161];
	add.s32 	%r632, %r631, %r4;
	mul.wide.u32 	%rd162, %r632, 4;
	add.s64 	%rd163, %rd102, %rd162;
	ld.global.nc.u32 	%r969, [%rd163];
	add.s32 	%r633, %r632, %r4;
	mul.wide.u32 	%rd164, %r633, 4;
	add.s64 	%rd165, %rd102, %rd164;
	ld.global.nc.u32 	%r968, [%rd165];
$L__BB0_9:
	and.b32  	%r634, %r4, -4;
	setp.ge.s32 	%p273, %r144, %r634;
	@%p273 bra 	$L__BB0_138;
	ld.param.u64 	%rd250, [_Z12_spmm_conv_0PKfPfiiPKiS3_S3_S0__param_0];
	and.b32  	%r635, %r4, -8;
	add.s32 	%r636, %r635, %r2;
	sub.s32 	%r213, %r636, %r1002;
	shfl.sync.idx.b32	%r637|%p274, %r1001, %r213, 31, -1;
	add.s32 	%r214, %r213, 1;
	shfl.sync.idx.b32	%r215|%p275, %r1001, %r214, 31, -1;
	add.s32 	%r216, %r213, 2;
	shfl.sync.idx.b32	%r217|%p276, %r1001, %r216, 31, -1;
	add.s32 	%r218, %r213, 3;
	shfl.sync.idx.b32	%r219|%p277, %r1001, %r218, 31, -1;
	cvta.to.global.u64 	%rd166, %rd250;
	mul.wide.s32 	%rd167, %r637, 4;
	add.s64 	%rd2, %rd166, %rd167;
	shfl.sync.idx.b32	%r638|%p278, %r999, %r213, 31, -1;
	mov.b32 	%f193, %r638;
	setp.leu.f32 	%p279, %f193, 0f00000000;
	@%p279 bra 	$L__BB0_12;
	ld.global.nc.f32 	%f1523, [%rd2];
	fma.rn.f32 	%f2174, %f1523, %f193, %f2173;
	ld.global.nc.f32 	%f1524, [%rd2+128];
	mul.f32 	%f2175, %f1524, %f193;
	bra.uni 	$L__BB0_13;
$L__BB0_12:
	add.f32 	%f2174, %f2173, 0f00000000;
	mov.f32 	%f2175, 0f00000000;
$L__BB0_13:
	add.f32 	%f199, %f2175, %f2172;
	shfl.sync.idx.b32	%r639|%p280, %r998, %r213, 31, -1;
	mov.b32 	%f200, %r639;
	setp.leu.f32 	%p281, %f200, 0f00000000;
	mov.f32 	%f2176, 0f00000000;
	@%p281 bra 	$L__BB0_15;
	ld.global.nc.f32 	%f1526, [%rd2];
	mul.f32 	%f2176, %f1526, %f200;
$L__BB0_15:
	add.f32 	%f203, %f2176, %f2171;
	mov.f32 	%f2177, 0f00000000;
	@%p281 bra 	$L__BB0_17;
	ld.global.nc.f32 	%f1528, [%rd2+128];
	mul.f32 	%f2177, %f1528, %f200;
$L__BB0_17:
	add.f32 	%f206, %f2177, %f2170;
	shfl.sync.idx.b32	%r640|%p283, %r997, %r213, 31, -1;
	mov.b32 	%f207, %r640;
	setp.leu.f32 	%p284, %f207, 0f00000000;
	mov.f32 	%f2178, 0f00000000;
	@%p284 bra 	$L__BB0_19;
	ld.global.nc.f32 	%f1530, [%rd2];
	mul.f32 	%f2178, %f1530, %f207;
$L__BB0_19:
	add.f32 	%f210, %f2178, %f2169;
	mov.f32 	%f2179, 0f00000000;
	@%p284 bra 	$L__BB0_21;
	ld.global.nc.f32 	%f1532, [%rd2+128];
	mul.f32 	%f2179, %f1532, %f207;
$L__BB0_21:
	add.f32 	%f213, %f2179, %f2168;
	shfl.sync.idx.b32	%r641|%p286, %r996, %r213, 31, -1;
	mov.b32 	%f214, %r641;
	setp.leu.f32 	%p287, %f214, 0f00000000;
	mov.f32 	%f2180, 0f00000000;
	@%p287 bra 	$L__BB0_23;
	ld.global.nc.f32 	%f1534, [%rd2];
	mul.f32 	%f2180, %f1534, %f214;
$L__BB0_23:
	add.f32 	%f217, %f2180, %f2167;
	mov.f32 	%f2181, 0f00000000;
	@%p287 bra 	$L__BB0_25;
	ld.global.nc.f32 	%f1536, [%rd2+128];
	mul.f32 	%f2181, %f1536, %f214;
$L__BB0_25:
	add.f32 	%f220, %f2181, %f2166;
	shfl.sync.idx.b32	%r642|%p289, %r995, %r213, 31, -1;
	mov.b32 	%f221, %r642;
	setp.leu.f32 	%p290, %f221, 0f00000000;
	mov.f32 	%f2182, 0f00000000;
	@%p290 bra 	$L__BB0_27;
	ld.global.nc.f32 	%f1538, [%rd2];
	mul.f32 	%f2182, %f1538, %f221;
$L__BB0_27:
	add.f32 	%f224, %f2182, %f2165;
	mov.f32 	%f2183, 0f00000000;
	@%p290 bra 	$L__BB0_29;
	ld.global.nc.f32 	%f1540, [%rd2+128];
	mul.f32 	%f2183, %f1540, %f221;
$L__BB0_29:
	add.f32 	%f227, %f2183, %f2164;
	shfl.sync.idx.b32	%r643|%p292, %r994, %r213, 31, -1;
	mov.b32 	%f228, %r643;
	setp.leu.f32 	%p293, %f228, 0f00000000;
	mov.f32 	%f2184, 0f00000000;
	@%p293 bra 	$L__BB0_31;
	ld.global.nc.f32 	%f1542, [%rd2];
	mul.f32 	%f2184, %f1542, %f228;
$L__BB0_31:
	add.f32 	%f231, %f2184, %f2163;
	mov.f32 	%f2185, 0f00000000;
	@%p293 bra 	$L__BB0_33;
	ld.global.nc.f32 	%f1544, [%rd2+128];
	mul.f32 	%f2185, %f1544, %f228;
$L__BB0_33:
	add.f32 	%f234, %f2185, %f2162;
	shfl.sync.idx.b32	%r644|%p295, %r993, %r213, 31, -1;
	mov.b32 	%f235, %r644;
	setp.leu.f32 	%p296, %f235, 0f00000000;
	mov.f32 	%f2186, 0f00000000;
	@%p296 bra 	$L__BB0_35;
	ld.global.nc.f32 	%f1546, [%rd2];
	mul.f32 	%f2186, %f1546, %f235;
$L__BB0_35:
	add.f32 	%f238, %f2186, %f2161;
	mov.f32 	%f2187, 0f00000000;
	@%p296 bra 	$L__BB0_37;
	ld.global.nc.f32 	%f1548, [%rd2+128];
	mul.f32 	%f2187, %f1548, %f235;
$L__BB0_37:
	add.f32 	%f241, %f2187, %f2160;
	shfl.sync.idx.b32	%r645|%p298, %r992, %r213, 31, -1;
	mov.b32 	%f242, %r645;
	setp.leu.f32 	%p299, %f242, 0f00000000;
	mov.f32 	%f2188, 0f00000000;
	@%p299 bra 	$L__BB0_39;
	ld.global.nc.f32 	%f1550, [%rd2];
	mul.f32 	%f2188, %f1550, %f242;
$L__BB0_39:
	add.f32 	%f245, %f2188, %f2159;
	mov.f32 	%f2189, 0f00000000;
	@%p299 bra 	$L__BB0_41;
	ld.global.nc.f32 	%f1552, [%rd2+128];
	mul.f32 	%f2189, %f1552, %f242;
$L__BB0_41:
	add.f32 	%f248, %f2189, %f2158;
	shfl.sync.idx.b32	%r646|%p301, %r991, %r213, 31, -1;
	mov.b32 	%f249, %r646;
	setp.leu.f32 	%p302, %f249, 0f00000000;
	mov.f32 	%f2190, 0f00000000;
	@%p302 bra 	$L__BB0_43;
	ld.global.nc.f32 	%f1554, [%rd2];
	mul.f32 	%f2190, %f1554, %f249;
$L__BB0_43:
	add.f32 	%f252, %f2190, %f2157;
	mov.f32 	%f2191, 0f00000000;
	@%p302 bra 	$L__BB0_45;
	ld.global.nc.f32 	%f1556, [%rd2+128];
	mul.f32 	%f2191, %f1556, %f249;
$L__BB0_45:
	add.f32 	%f255, %f2191, %f2156;
	shfl.sync.idx.b32	%r647|%p304, %r990, %r213, 31, -1;
	mov.b32 	%f256, %r647;
	setp.leu.f32 	%p305, %f256, 0f00000000;
	mov.f32 	%f2192, 0f00000000;
	@%p305 bra 	$L__BB0_47;
	ld.global.nc.f32 	%f1558, [%rd2];
	mul.f32 	%f2192, %f1558, %f256;
$L__BB0_47:
	add.f32 	%f259, %f2192, %f2155;
	mov.f32 	%f2193, 0f00000000;
	@%p305 bra 	$L__BB0_49;
	ld.global.nc.f32 	%f1560, [%rd2+128];
	mul.f32 	%f2193, %f1560, %f256;
$L__BB0_49:
	add.f32 	%f262, %f2193, %f2154;
	shfl.sync.idx.b32	%r648|%p307, %r989, %r213, 31, -1;
	mov.b32 	%f263, %r648;
	setp.leu.f32 	%p308, %f263, 0f00000000;
	mov.f32 	%f2194, 0f00000000;
	@%p308 bra 	$L__BB0_51;
	ld.global.nc.f32 	%f1562, [%rd2];
	mul.f32 	%f2194, %f1562, %f263;
$L__BB0_51:
	add.f32 	%f266, %f2194, %f2153;
	mov.f32 	%f2195, 0f00000000;
	@%p308 bra 	$L__BB0_53;
	ld.global.nc.f32 	%f1564, [%rd2+128];
	mul.f32 	%f2195, %f1564, %f263;
$L__BB0_53:
	add.f32 	%f269, %f2195, %f2152;
	shfl.sync.idx.b32	%r649|%p310, %r988, %r213, 31, -1;
	mov.b32 	%f270, %r649;
	setp.leu.f32 	%p311, %f270, 0f00000000;
	mov.f32 	%f2196, 0f00000000;
	@%p311 bra 	$L__BB0_55;
	ld.global.nc.f32 	%f1566, [%rd2];
	mul.f32 	%f2196, %f1566, %f270;
$L__BB0_55:
	add.f32 	%f273, %f2196, %f2151;
	mov.f32 	%f2197, 0f00000000;
	@%p311 bra 	$L__BB0_57;
	ld.global.nc.f32 	%f1568, [%rd2+128];
	mul.f32 	%f2197, %f1568, %f270;
$L__BB0_57:
	add.f32 	%f276, %f2197, %f2150;
	shfl.sync.idx.b32	%r650|%p313, %r987, %r213, 31, -1;
	mov.b32 	%f277, %r650;
	setp.leu.f32 	%p314, %f277, 0f00000000;
	mov.f32 	%f2198, 0f00000000;
	@%p314 bra 	$L__BB0_59;
	ld.global.nc.f32 	%f1570, [%rd2];
	mul.f32 	%f2198, %f1570, %f277;
$L__BB0_59:
	add.f32 	%f280, %f2198, %f2149;
	mov.f32 	%f2199, 0f00000000;
	@%p314 bra 	$L__BB0_61;
	ld.global.nc.f32 	%f1572, [%rd2+128];
	mul.f32 	%f2199, %f1572, %f277;
$L__BB0_61:
	add.f32 	%f283, %f2199, %f2148;
	shfl.sync.idx.b32	%r651|%p316, %r986, %r213, 31, -1;
	mov.b32 	%f284, %r651;
	setp.leu.f32 	%p317, %f284, 0f00000000;
	mov.f32 	%f2200, 0f00000000;
	@%p317 bra 	$L__BB0_63;
	ld.global.nc.f32 	%f1574, [%rd2];
	mul.f32 	%f2200, %f1574, %f284;
$L__BB0_63:
	add.f32 	%f287, %f2200, %f2147;
	mov.f32 	%f2201, 0f00000000;
	@%p317 bra 	$L__BB0_65;
	ld.global.nc.f32 	%f1576, [%rd2+128];
	mul.f32 	%f2201, %f1576, %f284;
$L__BB0_65:
	add.f32 	%f290, %f2201, %f2146;
	shfl.sync.idx.b32	%r652|%p319, %r985, %r213, 31, -1;
	mov.b32 	%f291, %r652;
	setp.leu.f32 	%p320, %f291, 0f00000000;
	mov.f32 	%f2202, 0f00000000;
	@%p320 bra 	$L__BB0_67;
	ld.global.nc.f32 	%f1578, [%rd2];
	mul.f32 	%f2202, %f1578, %f291;
$L__BB0_67:
	add.f32 	%f294, %f2202, %f2145;
	mov.f32 	%f2203, 0f00000000;
	@%p320 bra 	$L__BB0_69;
	ld.global.nc.f32 	%f1580, [%rd2+128];
	mul.f32 	%f2203, %f1580, %f291;
$L__BB0_69:
	add.f32 	%f297, %f2203, %f2144;
	shfl.sync.idx.b32	%r653|%p322, %r984, %r213, 31, -1;
	mov.b32 	%f298, %r653;
	setp.leu.f32 	%p323, %f298, 0f00000000;
	mov.f32 	%f2204, 0f00000000;
	@%p323 bra 	$L__BB0_71;
	ld.global.nc.f32 	%f1582, [%rd2];
	mul.f32 	%f2204, %f1582, %f298;
$L__BB0_71:
	add.f32 	%f301, %f2204, %f2143;
	mov.f32 	%f2205, 0f00000000;
	@%p323 bra 	$L__BB0_73;
	ld.global.nc.f32 	%f1584, [%rd2+128];
	mul.f32 	%f2205, %f1584, %f298;
$L__BB0_73:
	add.f32 	%f304, %f2205, %f2142;
	shfl.sync.idx.b32	%r654|%p325, %r983, %r213, 31, -1;
	mov.b32 	%f305, %r654;
	setp.leu.f32 	%p326, %f305, 0f00000000;
	mov.f32 	%f2206, 0f00000000;
	@%p326 bra 	$L__BB0_75;
	ld.global.nc.f32 	%f1586, [%rd2];
	mul.f32 	%f2206, %f1586, %f305;
$L__BB0_75:
	add.f32 	%f308, %f2206, %f2141;
	mov.f32 	%f2207, 0f00000000;
	@%p326 bra 	$L__BB0_77;
	ld.global.nc.f32 	%f1588, [%rd2+128];
	mul.f32 	%f2207, %f1588, %f305;
$L__BB0_77:
	add.f32 	%f311, %f2207, %f2140;
	shfl.sync.idx.b32	%r655|%p328, %r982, %r213, 31, -1;
	mov.b32 	%f312, %r655;
	setp.leu.f32 	%p329, %f312, 0f00000000;
	mov.f32 	%f2208, 0f00000000;
	@%p329 bra 	$L__BB0_79;
	ld.global.nc.f32 	%f1590, [%rd2];
	mul.f32 	%f2208, %f1590, %f312;
$L__BB0_79:
	add.f32 	%f315, %f2208, %f2139;
	mov.f32 	%f2209, 0f00000000;
	@%p329 bra 	$L__BB0_81;
	ld.global.nc.f32 	%f1592, [%rd2+128];
	mul.f32 	%f2209, %f1592, %f312;
$L__BB0_81:
	add.f32 	%f318, %f2209, %f2138;
	shfl.sync.idx.b32	%r656|%p331, %r981, %r213, 31, -1;
	mov.b32 	%f319, %r656;
	setp.leu.f32 	%p332, %f319, 0f00000000;
	mov.f32 	%f2210, 0f00000000;
	@%p332 bra 	$L__BB0_83;
	ld.global.nc.f32 	%f1594, [%rd2];
	mul.f32 	%f2210, %f1594, %f319;
$L__BB0_83:
	add.f32 	%f322, %f2210, %f2137;
	mov.f32 	%f2211, 0f00000000;
	@%p332 bra 	$L__BB0_85;
	ld.global.nc.f32 	%f1596, [%rd2+128];
	mul.f32 	%f2211, %f1596, %f319;
$L__BB0_85:
	add.f32 	%f325, %f2211, %f2136;
	shfl.sync.idx.b32	%r657|%p334, %r980, %r213, 31, -1;
	mov.b32 	%f326, %r657;
	setp.leu.f32 	%p335, %f326, 0f00000000;
	mov.f32 	%f2212, 0f00000000;
	@%p335 bra 	$L__BB0_87;
	ld.global.nc.f32 	%f1598, [%rd2];
	mul.f32 	%f2212, %f1598, %f326;
$L__BB0_87:
	add.f32 	%f329, %f2212, %f2135;
	mov.f32 	%f2213, 0f00000000;
	@%p335 bra 	$L__BB0_89;
	ld.global.nc.f32 	%f1600, [%rd2+128];
	mul.f32 	%f2213, %f1600, %f326;
$L__BB0_89:
	add.f32 	%f332, %f2213, %f2134;
	shfl.sync.idx.b32	%r658|%p337, %r979, %r213, 31, -1;
	mov.b32 	%f333, %r658;
	setp.leu.f32 	%p338, %f333, 0f00000000;
	mov.f32 	%f2214, 0f00000000;
	@%p338 bra 	$L__BB0_91;
	ld.global.nc.f32 	%f1602, [%rd2];
	mul.f32 	%f2214, %f1602, %f333;
$L__BB0_91:
	add.f32 	%f336, %f2214, %f2133;
	mov.f32 	%f2215, 0f00000000;
	@%p338 bra 	$L__BB0_93;
	ld.global.nc.f32 	%f1604, [%rd2+128];
	mul.f32 	%f2215, %f1604, %f333;
$L__BB0_93:
	add.f32 	%f339, %f2215, %f2132;
	shfl.sync.idx.b32	%r659|%p340, %r978, %r213, 31, -1;
	mov.b32 	%f340, %r659;
	setp.leu.f32 	%p341, %f340, 0f00000000;
	mov.f32 	%f2216, 0f00000000;
	@%p341 bra 	$L__BB0_95;
	ld.global.nc.f32 	%f1606, [%rd2];
	mul.f32 	%f2216, %f1606, %f340;
$L__BB0_95:
	add.f32 	%f343, %f2216, %f2131;
	mov.f32 	%f2217, 0f00000000;
	@%p341 bra 	$L__BB0_97;
	ld.global.nc.f32 	%f1608, [%rd2+128];
	mul.f32 	%f2217, %f1608, %f340;
$L__BB0_97:
	add.f32 	%f346, %f2217, %f2130;
	shfl.sync.idx.b32	%r660|%p343, %r977, %r213, 31, -1;
	mov.b32 	%f347, %r660;
	setp.leu.f32 	%p344, %f347, 0f00000000;
	mov.f32 	%f2218, 0f00000000;
	@%p344 bra 	$L__BB0_99;
	ld.global.nc.f32 	%f1610, [%rd2];
	mul.f32 	%f2218, %f1610, %f347;
$L__BB0_99:
	add.f32 	%f350, %f2218, %f2129;
	mov.f32 	%f2219, 0f00000000;
	@%p344 bra 	$L__BB0_101;
	ld.global.nc.f32 	%f1612, [%rd2+128];
	mul.f32 	%f2219, %f1612, %f347;
$L__BB0_101:
	add.f32 	%f353, %f2219, %f2128;
	shfl.sync.idx.b32	%r661|%p346, %r976, %r213, 31, -1;
	mov.b32 	%f354, %r661;
	setp.leu.f32 	%p347, %f354, 0f00000000;
	mov.f32 	%f2220, 0f00000000;
	@%p347 bra 	$L__BB0_103;
	ld.global.nc.f32 	%f1614, [%rd2];
	mul.f32 	%f2220, %f1614, %f354;
$L__BB0_103:
	add.f32 	%f357, %f2220, %f2127;
	mov.f32 	%f2221, 0f00000000;
	@%p347 bra 	$L__BB0_105;
	ld.global.nc.f32 	%f1616, [%rd2+128];
	mul.f32 	%f2221, %f1616, %f354;
$L__BB0_105:
	add.f32 	%f360, %f2221, %f2126;
	shfl.sync.idx.b32	%r662|%p349, %r975, %r213, 31, -1;
	mov.b32 	%f361, %r662;
	setp.leu.f32 	%p350, %f361, 0f00000000;
	mov.f32 	%f2222, 0f00000000;
	@%p350 bra 	$L__BB0_107;
	ld.global.nc.f32 	%f1618, [%rd2];
	mul.f32 	%f2222, %f1618, %f361;
$L__BB0_107:
	add.f32 	%f364, %f2222, %f2125;
	mov.f32 	%f2223, 0f00000000;
	@%p350 bra 	$L__BB0_109;
	ld.global.nc.f32 	%f1620, [%rd2+128];
	mul.f32 	%f2223, %f1620, %f361;
$L__BB0_109:
	add.f32 	%f367, %f2223, %f2124;
	shfl.sync.idx.b32	%r663|%p352, %r974, %r213, 31, -1;
	mov.b32 	%f368, %r663;
	setp.leu.f32 	%p353, %f368, 0f00000000;
	mov.f32 	%f2224, 0f00000000;
	@%p353 bra 	$L__BB0_111;
	ld.global.nc.f32 	%f1622, [%rd2];
	mul.f32 	%f2224, %f1622, %f368;
$L__BB0_111:
	add.f32 	%f371, %f2224, %f2123;
	mov.f32 	%f2225, 0f00000000;
	@%p353 bra 	$L__BB0_113;
	ld.global.nc.f32 	%f1624, [%rd2+128];
	mul.f32 	%f2225, %f1624, %f368;
$L__BB0_113:
	add.f32 	%f374, %f2225, %f2122;
	shfl.sync.idx.b32	%r664|%p355, %r973, %r213, 31, -1;
	mov.b32 	%f375, %r664;
	setp.leu.f32 	%p356, %f375, 0f00000000;
	mov.f32 	%f2226, 0f00000000;
	@%p356 bra 	$L__BB0_115;
	ld.global.nc.f32 	%f1626, [%rd2];
	mul.f32 	%f2226, %f1626, %f375;
$L__BB0_115:
	add.f32 	%f378, %f2226, %f2121;
	mov.f32 	%f2227, 0f00000000;
	@%p356 bra 	$L__BB0_117;
	ld.global.nc.f32 	%f1628, [%rd2+128];
	mul.f32 	%f2227, %f1628, %f375;
$L__BB0_117:
	add.f32 	%f381, %f2227, %f2120;
	shfl.sync.idx.b32	%r665|%p358, %r972, %r213, 31, -1;
	mov.b32 	%f382, %r665;
	setp.leu.f32 	%p359, %f382, 0f00000000;
	mov.f32 	%f2228, 0f00000000;
	@%p359 bra 	$L__BB0_119;
	ld.global.nc.f32 	%f1630, [%rd2];
	mul.f32 	%f2228, %f1630, %f382;
$L__BB0_119:
	add.f32 	%f385, %f2228, %f2119;
	mov.f32 	%f2229, 0f00000000;
	@%p359 bra 	$L__BB0_121;
	ld.global.nc.f32 	%f1632, [%rd2+128];
	mul.f32 	%f2229, %f1632, %f382;
$L__BB0_121:
	add.f32 	%f388, %f2229, %f2118;
	shfl.sync.idx.b32	%r666|%p361, %r971, %r213, 31, -1;
	mov.b32 	%f389, %r666;
	setp.leu.f32 	%p362, %f389, 0f00000000;
	mov.f32 	%f2230, 0f00000000;
	@%p362 bra 	$L__BB0_123;
	ld.global.nc.f32 	%f1634, [%rd2];
	mul.f32 	%f2230, %f1634, %f389;
$L__BB0_123:
	add.f32 	%f392, %f2230, %f2117;
	mov.f32 	%f2231, 0f00000000;
	@%p362 bra 	$L__BB0_125;
	ld.global.nc.f32 	%f1636, [%rd2+128];
	mul.f32 	%f2231, %f1636, %f389;
$L__BB0_125:
	add.f32 	%f395, %f2231, %f2116;
	shfl.sync.idx.b32	%r667|%p364, %r970, %r213, 31, -1;
	mov.b32 	%f396, %r667;
	setp.leu.f32 	%p365, %f396, 0f00000000;
	mov.f32 	%f2232, 0f00000000;
	@%p365 bra 	$L__BB0_127;
	ld.global.nc.f32 	%f1638, [%rd2];
	mul.f32 	%f2232, %f1638, %f396;
$L__BB0_127:
	add.f32 	%f399, %f2232, %f2115;
	mov.f32 	%f2233, 0f00000000;
	@%p365 bra 	$L__BB0_129;
	ld.global.nc.f32 	%f1640, [%rd2+128];
	mul.f32 	%f2233, %f1640, %f396;
$L__BB0_129:
	add.f32 	%f402, %f2233, %f2114;
	shfl.sync.idx.b32	%r668|%p367, %r969, %r213, 31, -1;
	mov.b32 	%f403, %r668;
	setp.leu.f32 	%p368, %f403, 0f00000000;
	mov.f32 	%f2234, 0f00000000;
	@%p368 bra 	$L__BB0_131;
	ld.global.nc.f32 	%f1642, [%rd2];
	mul.f32 	%f2234, %f1642, %f403;
$L__BB0_131:
	add.f32 	%f406, %f2234, %f2113;
	mov.f32 	%f2235, 0f00000000;
	@%p368 bra 	$L__BB0_133;
	ld.global.nc.f32 	%f1644, [%rd2+128];
	mul.f32 	%f2235, %f1644, %f403;
$L__BB0_133:
	add.f32 	%f409, %f2235, %f2112;
	shfl.sync.idx.b32	%r669|%p370, %r968, %r213, 31, -1;
	mov.b32 	%f410, %r669;
	setp.leu.f32 	%p371, %f410, 0f00000000;
	mov.f32 	%f2236, 0f00000000;
	@%p371 bra 	$L__BB0_135;
	ld.global.nc.f32 	%f1646, [%rd2];
	mul.f32 	%f2236, %f1646, %f410;
$L__BB0_135:
	add.f32 	%f413, %f2236, %f2111;
	mov.f32 	%f2237, 0f00000000;
	@%p371 bra 	$L__BB0_137;
	ld.global.nc.f32 	%f1648, [%rd2+128];
	mul.f32 	%f2237, %f1648, %f410;
$L__BB0_137:
	ld.param.u64 	%rd251, [_Z12_spmm_conv_0PKfPfiiPKiS3_S3_S0__param_0];
	add.f32 	%f1649, %f2237, %f2110;
	cvta.to.global.u64 	%rd168, %rd251;
	mul.wide.s32 	%rd169, %r215, 4;
	add.s64 	%rd170, %rd168, %rd169;
	shfl.sync.idx.b32	%r670|%p373, %r999, %r214, 31, -1;
	mov.b32 	%f1650, %r670;
	ld.global.nc.f32 	%f1651, [%rd170];
	fma.rn.f32 	%f1652, %f1651, %f1650, %f2174;
	ld.global.nc.f32 	%f1653, [%rd170+128];
	fma.rn.f32 	%f1654, %f1653, %f1650, %f199;
	shfl.sync.idx.b32	%r671|%p374, %r998, %r214, 31, -1;
	mov.b32 	%f1655, %r671;
	fma.rn.f32 	%f1656, %f1651, %f1655, %f203;
	fma.rn.f32 	%f1657, %f1653, %f1655, %f206;
	shfl.sync.idx.b32	%r672|%p375, %r997, %r214, 31, -1;
	mov.b32 	%f1658, %r672;
	fma.rn.f32 	%f1659, %f1651, %f1658, %f210;
	fma.rn.f32 	%f1660, %f1653, %f1658, %f213;
	shfl.sync.idx.b32	%r673|%p376, %r996, %r214, 31, -1;
	mov.b32 	%f1661, %r673;
	fma.rn.f32 	%f1662, %f1651, %f1661, %f217;
	fma.rn.f32 	%f1663, %f1653, %f1661, %f220;
	shfl.sync.idx.b32	%r674|%p377, %r995, %r214, 31, -1;
	mov.b32 	%f1664, %r674;
	fma.rn.f32 	%f1665, %f1651, %f1664, %f224;
	fma.rn.f32 	%f1666, %f1653, %f1664, %f227;
	shfl.sync.idx.b32	%r675|%p378, %r994, %r214, 31, -1;
	mov.b32 	%f1667, %r675;
	fma.rn.f32 	%f1668, %f1651, %f1667, %f231;
	fma.rn.f32 	%f1669, %f1653, %f1667, %f234;
	shfl.sync.idx.b32	%r676|%p379, %r993, %r214, 31, -1;
	mov.b32 	%f1670, %r676;
	fma.rn.f32 	%f1671, %f1651, %f1670, %f238;
	fma.rn.f32 	%f1672, %f1653, %f1670, %f241;
	shfl.sync.idx.b32	%r677|%p380, %r992, %r214, 31, -1;
	mov.b32 	%f1673, %r677;
	fma.rn.f32 	%f1674, %f1651, %f1673, %f245;
	fma.rn.f32 	%f1675, %f1653, %f1673, %f248;
	shfl.sync.idx.b32	%r678|%p381, %r991, %r214, 31, -1;
	mov.b32 	%f1676, %r678;
	fma.rn.f32 	%f1677, %f1651, %f1676, %f252;
	fma.rn.f32 	%f1678, %f1653, %f1676, %f255;
	shfl.sync.idx.b32	%r679|%p382, %r990, %r214, 31, -1;
	mov.b32 	%f1679, %r679;
	fma.rn.f32 	%f1680, %f1651, %f1679, %f259;
	fma.rn.f32 	%f1681, %f1653, %f1679, %f262;
	shfl.sync.idx.b32	%r680|%p383, %r989, %r214, 31, -1;
	mov.b32 	%f1682, %r680;
	fma.rn.f32 	%f1683, %f1651, %f1682, %f266;
	fma.rn.f32 	%f1684, %f1653, %f1682, %f269;
	shfl.sync.idx.b32	%r681|%p384, %r988, %r214, 31, -1;
	mov.b32 	%f1685, %r681;
	fma.rn.f32 	%f1686, %f1651, %f1685, %f273;
	fma.rn.f32 	%f1687, %f1653, %f1685, %f276;
	shfl.sync.idx.b32	%r682|%p385, %r987, %r214, 31, -1;
	mov.b32 	%f1688, %r682;
	fma.rn.f32 	%f1689, %f1651, %f1688, %f280;
	fma.rn.f32 	%f1690, %f1653, %f1688, %f283;
	shfl.sync.idx.b32	%r683|%p386, %r986, %r214, 31, -1;
	mov.b32 	%f1691, %r683;
	fma.rn.f32 	%f1692, %f1651, %f1691, %f287;
	fma.rn.f32 	%f1693, %f1653, %f1691, %f290;
	shfl.sync.idx.b32	%r684|%p387, %r985, %r214, 31, -1;
	mov.b32 	%f1694, %r684;
	fma.rn.f32 	%f1695, %f1651, %f1694, %f294;
	fma.rn.f32 	%f1696, %f1653, %f1694, %f297;
	shfl.sync.idx.b32	%r685|%p388, %r984, %r214, 31, -1;
	mov.b32 	%f1697, %r685;
	fma.rn.f32 	%f1698, %f1651, %f1697, %f301;
	fma.rn.f32 	%f1699, %f1653, %f1697, %f304;
	shfl.sync.idx.b32	%r686|%p389, %r983, %r214, 31, -1;
	mov.b32 	%f1700, %r686;
	fma.rn.f32 	%f1701, %f1651, %f1700, %f308;
	fma.rn.f32 	%f1702, %f1653, %f1700, %f311;
	shfl.sync.idx.b32	%r687|%p390, %r982, %r214, 31, -1;
	mov.b32 	%f1703, %r687;
	fma.rn.f32 	%f1704, %f1651, %f1703, %f315;
	fma.rn.f32 	%f1705, %f1653, %f1703, %f318;
	shfl.sync.idx.b32	%r688|%p391, %r981, %r214, 31, -1;
	mov.b32 	%f1706, %r688;
	fma.rn.f32 	%f1707, %f1651, %f1706, %f322;
	fma.rn.f32 	%f1708, %f1653, %f1706, %f325;
	shfl.sync.idx.b32	%r689|%p392, %r980, %r214, 31, -1;
	mov.b32 	%f1709, %r689;
	fma.rn.f32 	%f1710, %f1651, %f1709, %f329;
	fma.rn.f32 	%f1711, %f1653, %f1709, %f332;
	shfl.sync.idx.b32	%r690|%p393, %r979, %r214, 31, -1;
	mov.b32 	%f1712, %r690;
	fma.rn.f32 	%f1713, %f1651, %f1712, %f336;
	fma.rn.f32 	%f1714, %f1653, %f1712, %f339;
	shfl.sync.idx.b32	%r691|%p394, %r978, %r214, 31, -1;
	mov.b32 	%f1715, %r691;
	fma.rn.f32 	%f1716, %f1651, %f1715, %f343;
	fma.rn.f32 	%f1717, %f1653, %f1715, %f346;
	shfl.sync.idx.b32	%r692|%p395, %r977, %r214, 31, -1;
	mov.b32 	%f1718, %r692;
	fma.rn.f32 	%f1719, %f1651, %f1718, %f350;
	fma.rn.f32 	%f1720, %f1653, %f1718, %f353;
	shfl.sync.idx.b32	%r693|%p396, %r976, %r214, 31, -1;
	mov.b32 	%f1721, %r693;
	fma.rn.f32 	%f1722, %f1651, %f1721, %f357;
	fma.rn.f32 	%f1723, %f1653, %f1721, %f360;
	shfl.sync.idx.b32	%r694|%p397, %r975, %r214, 31, -1;
	mov.b32 	%f1724, %r694;
	fma.rn.f32 	%f1725, %f1651, %f1724, %f364;
	fma.rn.f32 	%f1726, %f1653, %f1724, %f367;
	shfl.sync.idx.b32	%r695|%p398, %r974, %r214, 31, -1;
	mov.b32 	%f1727, %r695;
	fma.rn.f32 	%f1728, %f1651, %f1727, %f371;
	fma.rn.f32 	%f1729, %f1653, %f1727, %f374;
	shfl.sync.idx.b32	%r696|%p399, %r973, %r214, 31, -1;
	mov.b32 	%f1730, %r696;
	fma.rn.f32 	%f1731, %f1651, %f1730, %f378;
	fma.rn.f32 	%f1732, %f1653, %f1730, %f381;
	shfl.sync.idx.b32	%r697|%p400, %r972, %r214, 31, -1;
	mov.b32 	%f1733, %r697;
	fma.rn.f32 	%f1734, %f1651, %f1733, %f385;
	fma.rn.f32 	%f1735, %f1653, %f1733, %f388;
	shfl.sync.idx.b32	%r698|%p401, %r971, %r214, 31, -1;
	mov.b32 	%f1736, %r698;
	fma.rn.f32 	%f1737, %f1651, %f1736, %f392;
	fma.rn.f32 	%f1738, %f1653, %f1736, %f395;
	shfl.sync.idx.b32	%r699|%p402, %r970, %r214, 31, -1;
	mov.b32 	%f1739, %r699;
	fma.rn.f32 	%f1740, %f1651, %f1739, %f399;
	fma.rn.f32 	%f1741, %f1653, %f1739, %f402;
	shfl.sync.idx.b32	%r700|%p403, %r969, %r214, 31, -1;
	mov.b32 	%f1742, %r700;
	fma.rn.f32 	%f1743, %f1651, %f1742, %f406;
	fma.rn.f32 	%f1744, %f1653, %f1742, %f409;
	shfl.sync.idx.b32	%r701|%p404, %r968, %r214, 31, -1;
	mov.b32 	%f1745, %r701;
	fma.rn.f32 	%f1746, %f1651, %f1745, %f413;
	fma.rn.f32 	%f1747, %f1653, %f1745, %f1649;
	mul.wide.s32 	%rd171, %r217, 4;
	add.s64 	%rd172, %rd168, %rd171;
	shfl.sync.idx.b32	%r702|%p405, %r999, %r216, 31, -1;
	mov.b32 	%f1748, %r702;
	ld.global.nc.f32 	%f1749, [%rd172];
	fma.rn.f32 	%f1750, %f1749, %f1748, %f1652;
	ld.global.nc.f32 	%f1751, [%rd172+128];
	fma.rn.f32 	%f1752, %f1751, %f1748, %f1654;
	shfl.sync.idx.b32	%r703|%p406, %r998, %r216, 31, -1;
	mov.b32 	%f1753, %r703;
	fma.rn.f32 	%f1754, %f1749, %f1753, %f1656;
	fma.rn.f32 	%f1755, %f1751, %f1753, %f1657;
	shfl.sync.idx.b32	%r704|%p407, %r997, %r216, 31, -1;
	mov.b32 	%f1756, %r704;
	fma.rn.f32 	%f1757, %f1749, %f1756, %f1659;
	fma.rn.f32 	%f1758, %f1751, %f1756, %f1660;
	shfl.sync.idx.b32	%r705|%p408, %r996, %r216, 31, -1;
	mov.b32 	%f1759, %r705;
	fma.rn.f32 	%f1760, %f1749, %f1759, %f1662;
	fma.rn.f32 	%f1761, %f1751, %f1759, %f1663;
	shfl.sync.idx.b32	%r706|%p409, %r995, %r216, 31, -1;
	mov.b32 	%f1762, %r706;
	fma.rn.f32 	%f1763, %f1749, %f1762, %f1665;
	fma.rn.f32 	%f1764, %f1751, %f1762, %f1666;
	shfl.sync.idx.b32	%r707|%p410, %r994, %r216, 31, -1;
	mov.b32 	%f1765, %r707;
	fma.rn.f32 	%f1766, %f1749, %f1765, %f1668;
	fma.rn.f32 	%f1767, %f1751, %f1765, %f1669;
	shfl.sync.idx.b32	%r708|%p411, %r993, %r216, 31, -1;
	mov.b32 	%f1768, %r708;
	fma.rn.f32 	%f1769, %f1749, %f1768, %f1671;
	fma.rn.f32 	%f1770, %f1751, %f1768, %f1672;
	shfl.sync.idx.b32	%r709|%p412, %r992, %r216, 31, -1;
	mov.b32 	%f1771, %r709;
	fma.rn.f32 	%f1772, %f1749, %f1771, %f1674;
	fma.rn.f32 	%f1773, %f1751, %f1771, %f1675;
	shfl.sync.idx.b32	%r710|%p413, %r991, %r216, 31, -1;
	mov.b32 	%f1774, %r710;
	fma.rn.f32 	%f1775, %f1749, %f1774, %f1677;
	fma.rn.f32 	%f1776, %f1751, %f1774, %f1678;
	shfl.sync.idx.b32	%r711|%p414, %r990, %r216, 31, -1;
	mov.b32 	%f1777, %r711;
	fma.rn.f32 	%f1778, %f1749, %f1777, %f1680;
	fma.rn.f32 	%f1779, %f1751, %f1777, %f1681;
	shfl.sync.idx.b32	%r712|%p415, %r989, %r216, 31, -1;
	mov.b32 	%f1780, %r712;
	fma.rn.f32 	%f1781, %f1749, %f1780, %f1683;
	fma.rn.f32 	%f1782, %f1751, %f1780, %f1684;
	shfl.sync.idx.b32	%r713|%p416, %r988, %r216, 31, -1;
	mov.b32 	%f1783, %r713;
	fma.rn.f32 	%f1784, %f1749, %f1783, %f1686;
	fma.rn.f32 	%f1785, %f1751, %f1783, %f1687;
	shfl.sync.idx.b32	%r714|%p417, %r987, %r216, 31, -1;
	mov.b32 	%f1786, %r714;
	fma.rn.f32 	%f1787, %f1749, %f1786, %f1689;
	fma.rn.f32 	%f1788, %f1751, %f1786, %f1690;
	shfl.sync.idx.b32	%r715|%p418, %r986, %r216, 31, -1;
	mov.b32 	%f1789, %r715;
	fma.rn.f32 	%f1790, %f1749, %f1789, %f1692;
	fma.rn.f32 	%f1791, %f1751, %f1789, %f1693;
	shfl.sync.idx.b32	%r716|%p419, %r985, %r216, 31, -1;
	mov.b32 	%f1792, %r716;
	fma.rn.f32 	%f1793, %f1749, %f1792, %f1695;
	fma.rn.f32 	%f1794, %f1751, %f1792, %f1696;
	shfl.sync.idx.b32	%r717|%p420, %r984, %r216, 31, -1;
	mov.b32 	%f1795, %r717;
	fma.rn.f32 	%f1796, %f1749, %f1795, %f1698;
	fma.rn.f32 	%f1797, %f1751, %f1795, %f1699;
	shfl.sync.idx.b32	%r718|%p421, %r983, %r216, 31, -1;
	mov.b32 	%f1798, %r718;
	fma.rn.f32 	%f1799, %f1749, %f1798, %f1701;
	fma.rn.f32 	%f1800, %f1751, %f1798, %f1702;
	shfl.sync.idx.b32	%r719|%p422, %r982, %r216, 31, -1;
	mov.b32 	%f1801, %r719;
	fma.rn.f32 	%f1802, %f1749, %f1801, %f1704;
	fma.rn.f32 	%f1803, %f1751, %f1801, %f1705;
	shfl.sync.idx.b32	%r720|%p423, %r981, %r216, 31, -1;
	mov.b32 	%f1804, %r720;
	fma.rn.f32 	%f1805, %f1749, %f1804, %f1707;
	fma.rn.f32 	%f1806, %f1751, %f1804, %f1708;
	shfl.sync.idx.b32	%r721|%p424, %r980, %r216, 31, -1;
	mov.b32 	%f1807, %r721;
	fma.rn.f32 	%f1808, %f1749, %f1807, %f1710;
	fma.rn.f32 	%f1809, %f1751, %f1807, %f1711;
	shfl.sync.idx.b32	%r722|%p425, %r979, %r216, 31, -1;
	mov.b32 	%f1810, %r722;
	fma.rn.f32 	%f1811, %f1749, %f1810, %f1713;
	fma.rn.f32 	%f1812, %f1751, %f1810, %f1714;
	shfl.sync.idx.b32	%r723|%p426, %r978, %r216, 31, -1;
	mov.b32 	%f1813, %r723;
	fma.rn.f32 	%f1814, %f1749, %f1813, %f1716;
	fma.rn.f32 	%f1815, %f1751, %f1813, %f1717;
	shfl.sync.idx.b32	%r724|%p427, %r977, %r216, 31, -1;
	mov.b32 	%f1816, %r724;
	fma.rn.f32 	%f1817, %f1749, %f1816, %f1719;
	fma.rn.f32 	%f1818, %f1751, %f1816, %f1720;
	shfl.sync.idx.b32	%r725|%p428, %r976, %r216, 31, -1;
	mov.b32 	%f1819, %r725;
	fma.rn.f32 	%f1820, %f1749, %f1819, %f1722;
	fma.rn.f32 	%f1821, %f1751, %f1819, %f1723;
	shfl.sync.idx.b32	%r726|%p429, %r975, %r216, 31, -1;
	mov.b32 	%f1822, %r726;
	fma.rn.f32 	%f1823, %f1749, %f1822, %f1725;
	fma.rn.f32 	%f1824, %f1751, %f1822, %f1726;
	shfl.sync.idx.b32	%r727|%p430, %r974, %r216, 31, -1;
	mov.b32 	%f1825, %r727;
	fma.rn.f32 	%f1826, %f1749, %f1825, %f1728;
	fma.rn.f32 	%f1827, %f1751, %f1825, %f1729;
	shfl.sync.idx.b32	%r728|%p431, %r973, %r216, 31, -1;
	mov.b32 	%f1828, %r728;
	fma.rn.f32 	%f1829, %f1749, %f1828, %f1731;
	fma.rn.f32 	%f1830, %f1751, %f1828, %f1732;
	shfl.sync.idx.b32	%r729|%p432, %r972, %r216, 31, -1;
	mov.b32 	%f1831, %r729;
	fma.rn.f32 	%f1832, %f1749, %f1831, %f1734;
	fma.rn.f32 	%f1833, %f1751, %f1831, %f1735;
	shfl.sync.idx.b32	%r730|%p433, %r971, %r216, 31, -1;
	mov.b32 	%f1834, %r730;
	fma.rn.f32 	%f1835, %f1749, %f1834, %f1737;
	fma.rn.f32 	%f1836, %f1751, %f1834, %f1738;
	shfl.sync.idx.b32	%r731|%p434, %r970, %r216, 31, -1;
	mov.b32 	%f1837, %r731;
	fma.rn.f32 	%f1838, %f1749, %f1837, %f1740;
	fma.rn.f32 	%f1839, %f1751, %f1837, %f1741;
	shfl.sync.idx.b32	%r732|%p435, %r969, %r216, 31, -1;
	mov.b32 	%f1840, %r732;
	fma.rn.f32 	%f1841, %f1749, %f1840, %f1743;
	fma.rn.f32 	%f1842, %f1751, %f1840, %f1744;
	shfl.sync.idx.b32	%r733|%p436, %r968, %r216, 31, -1;
	mov.b32 	%f1843, %r733;
	fma.rn.f32 	%f1844, %f1749, %f1843, %f1746;
	fma.rn.f32 	%f1845, %f1751, %f1843, %f1747;
	mul.wide.s32 	%rd173, %r219, 4;
	add.s64 	%rd174, %rd168, %rd173;
	shfl.sync.idx.b32	%r734|%p437, %r999, %r218, 31, -1;
	mov.b32 	%f1846, %r734;
	ld.global.nc.f32 	%f1847, [%rd174];
	fma.rn.f32 	%f2173, %f1847, %f1846, %f1750;
	ld.global.nc.f32 	%f1848, [%rd174+128];
	fma.rn.f32 	%f2172, %f1848, %f1846, %f1752;
	shfl.sync.idx.b32	%r735|%p438, %r998, %r218, 31, -1;
	mov.b32 	%f1849, %r735;
	fma.rn.f32 	%f2171, %f1847, %f1849, %f1754;
	fma.rn.f32 	%f2170, %f1848, %f1849, %f1755;
	shfl.sync.idx.b32	%r736|%p439, %r997, %r218, 31, -1;
	mov.b32 	%f1850, %r736;
	fma.rn.f32 	%f2169, %f1847, %f1850, %f1757;
	fma.rn.f32 	%f2168, %f1848, %f1850, %f1758;
	shfl.sync.idx.b32	%r737|%p440, %r996, %r218, 31, -1;
	mov.b32 	%f1851, %r737;
	fma.rn.f32 	%f2167, %f1847, %f1851, %f1760;
	fma.rn.f32 	%f2166, %f1848, %f1851, %f1761;
	shfl.sync.idx.b32	%r738|%p441, %r995, %r218, 31, -1;
	mov.b32 	%f1852, %r738;
	fma.rn.f32 	%f2165, %f1847, %f1852, %f1763;
	fma.rn.f32 	%f2164, %f1848, %f1852, %f1764;
	shfl.sync.idx.b32	%r739|%p442, %r994, %r218, 31, -1;
	mov.b32 	%f1853, %r739;
	fma.rn.f32 	%f2163, %f1847, %f1853, %f1766;
	fma.rn.f32 	%f2162, %f1848, %f1853, %f1767;
	shfl.sync.idx.b32	%r740|%p443, %r993, %r218, 31, -1;
	mov.b32 	%f1854, %r740;
	fma.rn.f32 	%f2161, %f1847, %f1854, %f1769;
	fma.rn.f32 	%f2160, %f1848, %f1854, %f1770;
	shfl.sync.idx.b32	%r741|%p444, %r992, %r218, 31, -1;
	mov.b32 	%f1855, %r741;
	fma.rn.f32 	%f2159, %f1847, %f1855, %f1772;
	fma.rn.f32 	%f2158, %f1848, %f1855, %f1773;
	shfl.sync.idx.b32	%r742|%p445, %r991, %r218, 31, -1;
	mov.b32 	%f1856, %r742;
	fma.rn.f32 	%f2157, %f1847, %f1856, %f1775;
	fma.rn.f32 	%f2156, %f1848, %f1856, %f1776;
	shfl.sync.idx.b32	%r743|%p446, %r990, %r218, 31, -1;
	mov.b32 	%f1857, %r743;
	fma.rn.f32 	%f2155, %f1847, %f1857, %f1778;
	fma.rn.f32 	%f2154, %f1848, %f1857, %f1779;
	shfl.sync.idx.b32	%r744|%p447, %r989, %r218, 31, -1;
	mov.b32 	%f1858, %r744;
	fma.rn.f32 	%f2153, %f1847, %f1858, %f1781;
	fma.rn.f32 	%f2152, %f1848, %f1858, %f1782;
	shfl.sync.idx.b32	%r745|%p448, %r988, %r218, 31, -1;
	mov.b32 	%f1859, %r745;
	fma.rn.f32 	%f2151, %f1847, %f1859, %f1784;
	fma.rn.f32 	%f2150, %f1848, %f1859, %f1785;
	shfl.sync.idx.b32	%r746|%p449, %r987, %r218, 31, -1;
	mov.b32 	%f1860, %r746;
	fma.rn.f32 	%f2149, %f1847, %f1860, %f1787;
	fma.rn.f32 	%f2148, %f1848, %f1860, %f1788;
	shfl.sync.idx.b32	%r747|%p450, %r986, %r218, 31, -1;
	mov.b32 	%f1861, %r747;
	fma.rn.f32 	%f2147, %f1847, %f1861, %f1790;
	fma.rn.f32 	%f2146, %f1848, %f1861, %f1791;
	shfl.sync.idx.b32	%r748|%p451, %r985, %r218, 31, -1;
	mov.b32 	%f1862, %r748;
	fma.rn.f32 	%f2145, %f1847, %f1862, %f1793;
	fma.rn.f32 	%f2144, %f1848, %f1862, %f1794;
	shfl.sync.idx.b32	%r749|%p452, %r984, %r218, 31, -1;
	mov.b32 	%f1863, %r749;
	fma.rn.f32 	%f2143, %f1847, %f1863, %f1796;
	fma.rn.f32 	%f2142, %f1848, %f1863, %f1797;
	shfl.sync.idx.b32	%r750|%p453, %r983, %r218, 31, -1;
	mov.b32 	%f1864, %r750;
	fma.rn.f32 	%f2141, %f1847, %f1864, %f1799;
	fma.rn.f32 	%f2140, %f1848, %f1864, %f1800;
	shfl.sync.idx.b32	%r751|%p454, %r982, %r218, 31, -1;
	mov.b32 	%f1865, %r751;
	fma.rn.f32 	%f2139, %f1847, %f1865, %f1802;
	fma.rn.f32 	%f2138, %f1848, %f1865, %f1803;
	shfl.sync.idx.b32	%r752|%p455, %r981, %r218, 31, -1;
	mov.b32 	%f1866, %r752;
	fma.rn.f32 	%f2137, %f1847, %f1866, %f1805;
	fma.rn.f32 	%f2136, %f1848, %f1866, %f1806;
	shfl.sync.idx.b32	%r753|%p456, %r980, %r218, 31, -1;
	mov.b32 	%f1867, %r753;
	fma.rn.f32 	%f2135, %f1847, %f1867, %f1808;
	fma.rn.f32 	%f2134, %f1848, %f1867, %f1809;
	shfl.sync.idx.b32	%r754|%p457, %r979, %r218, 31, -1;
	mov.b32 	%f1868, %r754;
	fma.rn.f32 	%f2133, %f1847, %f1868, %f1811;
	fma.rn.f32 	%f2132, %f1848, %f1868, %f1812;
	shfl.sync.idx.b32	%r755|%p458, %r978, %r218, 31, -1;
	mov.b32 	%f1869, %r755;
	fma.rn.f32 	%f2131, %f1847, %f1869, %f1814;
	fma.rn.f32 	%f2130, %f1848, %f1869, %f1815;
	shfl.sync.idx.b32	%r756|%p459, %r977, %r218, 31, -1;
	mov.b32 	%f1870, %r756;
	fma.rn.f32 	%f2129, %f1847, %f1870, %f1817;
	fma.rn.f32 	%f2128, %f1848, %f1870, %f1818;
	shfl.sync.idx.b32	%r757|%p460, %r976, %r218, 31, -1;
	mov.b32 	%f1871, %r757;
	fma.rn.f32 	%f2127, %f1847, %f1871, %f1820;
	fma.rn.f32 	%f2126, %f1848, %f1871, %f1821;
	shfl.sync.idx.b32	%r758|%p461, %r975, %r218, 31, -1;
	mov.b32 	%f1872, %r758;
	fma.rn.f32 	%f2125, %f1847, %f1872, %f1823;
	fma.rn.f32 	%f2124, %f1848, %f1872, %f1824;
	shfl.sync.idx.b32	%r759|%p462, %r974, %r218, 31, -1;
	mov.b32 	%f1873, %r759;
	fma.rn.f32 	%f2123, %f1847, %f1873, %f1826;
	fma.rn.f32 	%f2122, %f1848, %f1873, %f1827;
	shfl.sync.idx.b32	%r760|%p463, %r973, %r218, 31, -1;
	mov.b32 	%f1874, %r760;
	fma.rn.f32 	%f2121, %f1847, %f1874, %f1829;
	fma.rn.f32 	%f2120, %f1848, %f1874, %f1830;
	shfl.sync.idx.b32	%r761|%p464, %r972, %r218, 31, -1;
	mov.b32 	%f1875, %r761;
	fma.rn.f32 	%f2119, %f1847, %f1875, %f1832;
	fma.rn.f32 	%f2118, %f1848, %f1875, %f1833;
	shfl.sync.idx.b32	%r762|%p465, %r971, %r218, 31, -1;
	mov.b32 	%f1876, %r762;
	fma.rn.f32 	%f2117, %f1847, %f1876, %f1835;
	fma.rn.f32 	%f2116, %f1848, %f1876, %f1836;
	shfl.sync.idx.b32	%r763|%p466, %r970, %r218, 31, -1;
	mov.b32 	%f1877, %r763;
	fma.rn.f32 	%f2115, %f1847, %f1877, %f1838;
	fma.rn.f32 	%f2114, %f1848, %f1877, %f1839;
	shfl.sync.idx.b32	%r764|%p467, %r969, %r218, 31, -1;
	mov.b32 	%f1878, %r764;
	fma.rn.f32 	%f2113, %f1847, %f1878, %f1841;
	fma.rn.f32 	%f2112, %f1848, %f1878, %f1842;
	shfl.sync.idx.b32	%r765|%p468, %r968, %r218, 31, -1;
	mov.b32 	%f1879, %r765;
	fma.rn.f32 	%f2111, %f1847, %f1879, %f1844;
	fma.rn.f32 	%f2110, %f1848, %f1879, %f1845;
$L__BB0_138:
	ld.param.u64 	%rd252, [_Z12_spmm_conv_0PKfPfiiPKiS3_S3_S0__param_0];
	cvta.to.global.u64 	%rd3, %rd252;
	and.b32  	%r766, %r4, -4;
	and.b32  	%r767, %r4, -2;
	setp.ge.s32 	%p469, %r766, %r767;
	@%p469 bra 	$L__BB0_140;
	and.b32  	%r768, %r4, -4;
	add.s32 	%r769, %r768, %r2;
	sub.s32 	%r770, %r769, %r1002;
	shfl.sync.idx.b32	%r771|%p470, %r1001, %r770, 31, -1;
	add.s32 	%r772, %r770, 1;
	shfl.sync.idx.b32	%r773|%p471, %r1001, %r772, 31, -1;
	mul.wide.s32 	%rd175, %r771, 4;
	add.s64 	%rd176, %rd3, %rd175;
	shfl.sync.idx.b32	%r774|%p472, %r999, %r770, 31, -1;
	mov.b32 	%f1880, %r774;
	ld.global.nc.f32 	%f1881, [%rd176];
	fma.rn.f32 	%f1882, %f1881, %f1880, %f2173;
	ld.global.nc.f32 	%f1883, [%rd176+128];
	fma.rn.f32 	%f1884, %f1883, %f1880, %f2172;
	shfl.sync.idx.b32	%r775|%p473, %r998, %r770, 31, -1;
	mov.b32 	%f1885, %r775;
	fma.rn.f32 	%f1886, %f1881, %f1885, %f2171;
	fma.rn.f32 	%f1887, %f1883, %f1885, %f2170;
	shfl.sync.idx.b32	%r776|%p474, %r997, %r770, 31, -1;
	mov.b32 	%f1888, %r776;
	fma.rn.f32 	%f1889, %f1881, %f1888, %f2169;
	fma.rn.f32 	%f1890, %f1883, %f1888, %f2168;
	shfl.sync.idx.b32	%r777|%p475, %r996, %r770, 31, -1;
	mov.b32 	%f1891, %r777;
	fma.rn.f32 	%f1892, %f1881, %f1891, %f2167;
	fma.rn.f32 	%f1893, %f1883, %f1891, %f2166;
	shfl.sync.idx.b32	%r778|%p476, %r995, %r770, 31, -1;
	mov.b32 	%f1894, %r778;
	fma.rn.f32 	%f1895, %f1881, %f1894, %f2165;
	fma.rn.f32 	%f1896, %f1883, %f1894, %f2164;
	shfl.sync.idx.b32	%r779|%p477, %r994, %r770, 31, -1;
	mov.b32 	%f1897, %r779;
	fma.rn.f32 	%f1898, %f1881, %f1897, %f2163;
	fma.rn.f32 	%f1899, %f1883, %f1897, %f2162;
	shfl.sync.idx.b32	%r780|%p478, %r993, %r770, 31, -1;
	mov.b32 	%f1900, %r780;
	fma.rn.f32 	%f1901, %f1881, %f1900, %f2161;
	fma.rn.f32 	%f1902, %f1883, %f1900, %f2160;
	shfl.sync.idx.b32	%r781|%p479, %r992, %r770, 31, -1;
	mov.b32 	%f1903, %r781;
	fma.rn.f32 	%f1904, %f1881, %f1903, %f2159;
	fma.rn.f32 	%f1905, %f1883, %f1903, %f2158;
	shfl.sync.idx.b32	%r782|%p480, %r991, %r770, 31, -1;
	mov.b32 	%f1906, %r782;
	fma.rn.f32 	%f1907, %f1881, %f1906, %f2157;
	fma.rn.f32 	%f1908, %f1883, %f1906, %f2156;
	shfl.sync.idx.b32	%r783|%p481, %r990, %r770, 31, -1;
	mov.b32 	%f1909, %r783;
	fma.rn.f32 	%f1910, %f1881, %f1909, %f2155;
	fma.rn.f32 	%f1911, %f1883, %f1909, %f2154;
	shfl.sync.idx.b32	%r784|%p482, %r989, %r770, 31, -1;
	mov.b32 	%f1912, %r784;
	fma.rn.f32 	%f1913, %f1881, %f1912, %f2153;
	fma.rn.f32 	%f1914, %f1883, %f1912, %f2152;
	shfl.sync.idx.b32	%r785|%p483, %r988, %r770, 31, -1;
	mov.b32 	%f1915, %r785;
	fma.rn.f32 	%f1916, %f1881, %f1915, %f2151;
	fma.rn.f32 	%f1917, %f1883, %f1915, %f2150;
	shfl.sync.idx.b32	%r786|%p484, %r987, %r770, 31, -1;
	mov.b32 	%f1918, %r786;
	fma.rn.f32 	%f1919, %f1881, %f1918, %f2149;
	fma.rn.f32 	%f1920, %f1883, %f1918, %f2148;
	shfl.sync.idx.b32	%r787|%p485, %r986, %r770, 31, -1;
	mov.b32 	%f1921, %r787;
	fma.rn.f32 	%f1922, %f1881, %f1921, %f2147;
	fma.rn.f32 	%f1923, %f1883, %f1921, %f2146;
	shfl.sync.idx.b32	%r788|%p486, %r985, %r770, 31, -1;
	mov.b32 	%f1924, %r788;
	fma.rn.f32 	%f1925, %f1881, %f1924, %f2145;
	fma.rn.f32 	%f1926, %f1883, %f1924, %f2144;
	shfl.sync.idx.b32	%r789|%p487, %r984, %r770, 31, -1;
	mov.b32 	%f1927, %r789;
	fma.rn.f32 	%f1928, %f1881, %f1927, %f2143;
	fma.rn.f32 	%f1929, %f1883, %f1927, %f2142;
	shfl.sync.idx.b32	%r790|%p488, %r983, %r770, 31, -1;
	mov.b32 	%f1930, %r790;
	fma.rn.f32 	%f1931, %f1881, %f1930, %f2141;
	fma.rn.f32 	%f1932, %f1883, %f1930, %f2140;
	shfl.sync.idx.b32	%r791|%p489, %r982, %r770, 31, -1;
	mov.b32 	%f1933, %r791;
	fma.rn.f32 	%f1934, %f1881, %f1933, %f2139;
	fma.rn.f32 	%f1935, %f1883, %f1933, %f2138;
	shfl.sync.idx.b32	%r792|%p490, %r981, %r770, 31, -1;
	mov.b32 	%f1936, %r792;
	fma.rn.f32 	%f1937, %f1881, %f1936, %f2137;
	fma.rn.f32 	%f1938, %f1883, %f1936, %f2136;
	shfl.sync.idx.b32	%r793|%p491, %r980, %r770, 31, -1;
	mov.b32 	%f1939, %r793;
	fma.rn.f32 	%f1940, %f1881, %f1939, %f2135;
	fma.rn.f32 	%f1941, %f1883, %f1939, %f2134;
	shfl.sync.idx.b32	%r794|%p492, %r979, %r770, 31, -1;
	mov.b32 	%f1942, %r794;
	fma.rn.f32 	%f1943, %f1881, %f1942, %f2133;
	fma.rn.f32 	%f1944, %f1883, %f1942, %f2132;
	shfl.sync.idx.b32	%r795|%p493, %r978, %r770, 31, -1;
	mov.b32 	%f1945, %r795;
	fma.rn.f32 	%f1946, %f1881, %f1945, %f2131;
	fma.rn.f32 	%f1947, %f1883, %f1945, %f2130;
	shfl.sync.idx.b32	%r796|%p494, %r977, %r770, 31, -1;
	mov.b32 	%f1948, %r796;
	fma.rn.f32 	%f1949, %f1881, %f1948, %f2129;
	fma.rn.f32 	%f1950, %f1883, %f1948, %f2128;
	shfl.sync.idx.b32	%r797|%p495, %r976, %r770, 31, -1;
	mov.b32 	%f1951, %r797;
	fma.rn.f32 	%f1952, %f1881, %f1951, %f2127;
	fma.rn.f32 	%f1953, %f1883, %f1951, %f2126;
	shfl.sync.idx.b32	%r798|%p496, %r975, %r770, 31, -1;
	mov.b32 	%f1954, %r798;
	fma.rn.f32 	%f1955, %f1881, %f1954, %f2125;
	fma.rn.f32 	%f1956, %f1883, %f1954, %f2124;
	shfl.sync.idx.b32	%r799|%p497, %r974, %r770, 31, -1;
	mov.b32 	%f1957, %r799;
	fma.rn.f32 	%f1958, %f1881, %f1957, %f2123;
	fma.rn.f32 	%f1959, %f1883, %f1957, %f2122;
	shfl.sync.idx.b32	%r800|%p498, %r973, %r770, 31, -1;
	mov.b32 	%f1960, %r800;
	fma.rn.f32 	%f1961, %f1881, %f1960, %f2121;
	fma.rn.f32 	%f1962, %f1883, %f1960, %f2120;
	shfl.sync.idx.b32	%r801|%p499, %r972, %r770, 31, -1;
	mov.b32 	%f1963, %r801;
	fma.rn.f32 	%f1964, %f1881, %f1963, %f2119;
	fma.rn.f32 	%f1965, %f1883, %f1963, %f2118;
	shfl.sync.idx.b32	%r802|%p500, %r971, %r770, 31, -1;
	mov.b32 	%f1966, %r802;
	fma.rn.f32 	%f1967, %f1881, %f1966, %f2117;
	fma.rn.f32 	%f1968, %f1883, %f1966, %f2116;
	shfl.sync.idx.b32	%r803|%p501, %r970, %r770, 31, -1;
	mov.b32 	%f1969, %r803;
	fma.rn.f32 	%f1970, %f1881, %f1969, %f2115;
	fma.rn.f32 	%f1971, %f1883, %f1969, %f2114;
	shfl.sync.idx.b32	%r804|%p502, %r969, %r770, 31, -1;
	mov.b32 	%f1972, %r804;
	fma.rn.f32 	%f1973, %f1881, %f1972, %f2113;
	fma.rn.f32 	%f1974, %f1883, %f1972, %f2112;
	shfl.sync.idx.b32	%r805|%p503, %r968, %r770, 31, -1;
	mov.b32 	%f1975, %r805;
	fma.rn.f32 	%f1976, %f1881, %f1975, %f2111;
	fma.rn.f32 	%f1977, %f1883, %f1975, %f2110;
	mul.wide.s32 	%rd177, %r773, 4;
	add.s64 	%rd178, %rd3, %rd177;
	shfl.sync.idx.b32	%r806|%p504, %r999, %r772, 31, -1;
	mov.b32 	%f1978, %r806;
	ld.global.nc.f32 	%f1979, [%rd178];
	fma.rn.f32 	%f2173, %f1979, %f1978, %f1882;
	ld.global.nc.f32 	%f1980, [%rd178+128];
	fma.rn.f32 	%f2172, %f1980, %f1978, %f1884;
	shfl.sync.idx.b32	%r807|%p505, %r998, %r772, 31, -1;
	mov.b32 	%f1981, %r807;
	fma.rn.f32 	%f2171, %f1979, %f1981, %f1886;
	fma.rn.f32 	%f2170, %f1980, %f1981, %f1887;
	shfl.sync.idx.b32	%r808|%p506, %r997, %r772, 31, -1;
	mov.b32 	%f1982, %r808;
	fma.rn.f32 	%f2169, %f1979, %f1982, %f1889;
	fma.rn.f32 	%f2168, %f1980, %f1982, %f1890;
	shfl.sync.idx.b32	%r809|%p507, %r996, %r772, 31, -1;
	mov.b32 	%f1983, %r809;
	fma.rn.f32 	%f2167, %f1979, %f1983, %f1892;
	fma.rn.f32 	%f2166, %f1980, %f1983, %f1893;
	shfl.sync.idx.b32	%r810|%p508, %r995, %r772, 31, -1;
	mov.b32 	%f1984, %r810;
	fma.rn.f32 	%f2165, %f1979, %f1984, %f1895;
	fma.rn.f32 	%f2164, %f1980, %f1984, %f1896;
	shfl.sync.idx.b32	%r811|%p509, %r994, %r772, 31, -1;
	mov.b32 	%f1985, %r811;
	fma.rn.f32 	%f2163, %f1979, %f1985, %f1898;
	fma.rn.f32 	%f2162, %f1980, %f1985, %f1899;
	shfl.sync.idx.b32	%r812|%p510, %r993, %r772, 31, -1;
	mov.b32 	%f1986, %r812;
	fma.rn.f32 	%f2161, %f1979, %f1986, %f1901;
	fma.rn.f32 	%f2160, %f1980, %f1986, %f1902;
	shfl.sync.idx.b32	%r813|%p511, %r992, %r772, 31, -1;
	mov.b32 	%f1987, %r813;
	fma.rn.f32 	%f2159, %f1979, %f1987, %f1904;
	fma.rn.f32 	%f2158, %f1980, %f1987, %f1905;
	shfl.sync.idx.b32	%r814|%p512, %r991, %r772, 31, -1;
	mov.b32 	%f1988, %r814;
	fma.rn.f32 	%f2157, %f1979, %f1988, %f1907;
	fma.rn.f32 	%f2156, %f1980, %f1988, %f1908;
	shfl.sync.idx.b32	%r815|%p513, %r990, %r772, 31, -1;
	mov.b32 	%f1989, %r815;
	fma.rn.f32 	%f2155, %f1979, %f1989, %f1910;
	fma.rn.f32 	%f2154, %f1980, %f1989, %f1911;
	shfl.sync.idx.b32	%r816|%p514, %r989, %r772, 31, -1;
	mov.b32 	%f1990, %r816;
	fma.rn.f32 	%f2153, %f1979, %f1990, %f1913;
	fma.rn.f32 	%f2152, %f1980, %f1990, %f1914;
	shfl.sync.idx.b32	%r817|%p515, %r988, %r772, 31, -1;
	mov.b32 	%f1991, %r817;
	fma.rn.f32 	%f2151, %f1979, %f1991, %f1916;
	fma.rn.f32 	%f2150, %f1980, %f1991, %f1917;
	shfl.sync.idx.b32	%r818|%p516, %r987, %r772, 31, -1;
	mov.b32 	%f1992, %r818;
	fma.rn.f32 	%f2149, %f1979, %f1992, %f1919;
	fma.rn.f32 	%f2148, %f1980, %f1992, %f1920;
	shfl.sync.idx.b32	%r819|%p517, %r986, %r772, 31, -1;
	mov.b32 	%f1993, %r819;
	fma.rn.f32 	%f2147, %f1979, %f1993, %f1922;
	fma.rn.f32 	%f2146, %f1980, %f1993, %f1923;
	shfl.sync.idx.b32	%r820|%p518, %r985, %r772, 31, -1;
	mov.b32 	%f1994, %r820;
	fma.rn.f32 	%f2145, %f1979, %f1994, %f1925;
	fma.rn.f32 	%f2144, %f1980, %f1994, %f1926;
	shfl.sync.idx.b32	%r821|%p519, %r984, %r772, 31, -1;
	mov.b32 	%f1995, %r821;
	fma.rn.f32 	%f2143, %f1979, %f1995, %f1928;
	fma.rn.f32 	%f2142, %f1980, %f1995, %f1929;
	shfl.sync.idx.b32	%r822|%p520, %r983, %r772, 31, -1;
	mov.b32 	%f1996, %r822;
	fma.rn.f32 	%f2141, %f1979, %f1996, %f1931;
	fma.rn.f32 	%f2140, %f1980, %f1996, %f1932;
	shfl.sync.idx.b32	%r823|%p521, %r982, %r772, 31, -1;
	mov.b32 	%f1997, %r823;
	fma.rn.f32 	%f2139, %f1979, %f1997, %f1934;
	fma.rn.f32 	%f2138, %f1980, %f1997, %f1935;
	shfl.sync.idx.b32	%r824|%p522, %r981, %r772, 31, -1;
	mov.b32 	%f1998, %r824;
	fma.rn.f32 	%f2137, %f1979, %f1998, %f1937;
	fma.rn.f32 	%f2136, %f1980, %f1998, %f1938;
	shfl.sync.idx.b32	%r825|%p523, %r980, %r772, 31, -1;
	mov.b32 	%f1999, %r825;
	fma.rn.f32 	%f2135, %f1979, %f1999, %f1940;
	fma.rn.f32 	%f2134, %f1980, %f1999, %f1941;
	shfl.sync.idx.b32	%r826|%p524, %r979, %r772, 31, -1;
	mov.b32 	%f2000, %r826;
	fma.rn.f32 	%f2133, %f1979, %f2000, %f1943;
	fma.rn.f32 	%f2132, %f1980, %f2000, %f1944;
	shfl.sync.idx.b32	%r827|%p525, %r978, %r772, 31, -1;
	mov.b32 	%f2001, %r827;
	fma.rn.f32 	%f2131, %f1979, %f2001, %f1946;
	fma.rn.f32 	%f2130, %f1980, %f2001, %f1947;
	shfl.sync.idx.b32	%r828|%p526, %r977, %r772, 31, -1;
	mov.b32 	%f2002, %r828;
	fma.rn.f32 	%f2129, %f1979, %f2002, %f1949;
	fma.rn.f32 	%f2128, %f1980, %f2002, %f1950;
	shfl.sync.idx.b32	%r829|%p527, %r976, %r772, 31, -1;
	mov.b32 	%f2003, %r829;
	fma.rn.f32 	%f2127, %f1979, %f2003, %f1952;
	fma.rn.f32 	%f2126, %f1980, %f2003, %f1953;
	shfl.sync.idx.b32	%r830|%p528, %r975, %r772, 31, -1;
	mov.b32 	%f2004, %r830;
	fma.rn.f32 	%f2125, %f1979, %f2004, %f1955;
	fma.rn.f32 	%f2124, %f1980, %f2004, %f1956;
	shfl.sync.idx.b32	%r831|%p529, %r974, %r772, 31, -1;
	mov.b32 	%f2005, %r831;
	fma.rn.f32 	%f2123, %f1979, %f2005, %f1958;
	fma.rn.f32 	%f2122, %f1980, %f2005, %f1959;
	shfl.sync.idx.b32	%r832|%p530, %r973, %r772, 31, -1;
	mov.b32 	%f2006, %r832;
	fma.rn.f32 	%f2121, %f1979, %f2006, %f1961;
	fma.rn.f32 	%f2120, %f1980, %f2006, %f1962;
	shfl.sync.idx.b32	%r833|%p531, %r972, %r772, 31, -1;
	mov.b32 	%f2007, %r833;
	fma.rn.f32 	%f2119, %f1979, %f2007, %f1964;
	fma.rn.f32 	%f2118, %f1980, %f2007, %f1965;
	shfl.sync.idx.b32	%r834|%p532, %r971, %r772, 31, -1;
	mov.b32 	%f2008, %r834;
	fma.rn.f32 	%f2117, %f1979, %f2008, %f1967;
	fma.rn.f32 	%f2116, %f1980, %f2008, %f1968;
	shfl.sync.idx.b32	%r835|%p533, %r970, %r772, 31, -1;
	mov.b32 	%f2009, %r835;
	fma.rn.f32 	%f2115, %f1979, %f2009, %f1970;
	fma.rn.f32 	%f2114, %f1980, %f2009, %f1971;
	shfl.sync.idx.b32	%r836|%p534, %r969, %r772, 31, -1;
	mov.b32 	%f2010, %r836;
	fma.rn.f32 	%f2113, %f1979, %f2010, %f1973;
	fma.rn.f32 	%f2112, %f1980, %f2010, %f1974;
	shfl.sync.idx.b32	%r837|%p535, %r968, %r772, 31, -1;
	mov.b32 	%f2011, %r837;
	fma.rn.f32 	%f2111, %f1979, %f2011, %f1976;
	fma.rn.f32 	%f2110, %f1980, %f2011, %f1977;
$L__BB0_140:
	setp.ge.s32 	%p536, %r6, %r4;
	@%p536 bra 	$L__BB0_142;
	sub.s32 	%r838, %r6, %r1002;
	shfl.sync.idx.b32	%r839|%p537, %r1001, %r838, 31, -1;
	mul.wide.s32 	%rd179, %r839, 4;
	add.s64 	%rd180, %rd3, %rd179;
	shfl.sync.idx.b32	%r840|%p538, %r999, %r838, 31, -1;
	mov.b32 	%f2012, %r840;
	ld.global.nc.f32 	%f2013, [%rd180];
	fma.rn.f32 	%f2173, %f2013, %f2012, %f2173;
	ld.global.nc.f32 	%f2014, [%rd180+128];
	fma.rn.f32 	%f2172, %f2014, %f2012, %f2172;
	shfl.sync.idx.b32	%r841|%p539, %r998, %r838, 31, -1;
	mov.b32 	%f2015, %r841;
	fma.rn.f32 	%f2171, %f2013, %f2015, %f2171;
	fma.rn.f32 	%f2170, %f2014, %f2015, %f2170;
	shfl.sync.idx.b32	%r842|%p540, %r997, %r838, 31, -1;
	mov.b32 	%f2016, %r842;
	fma.rn.f32 	%f2169, %f2013, %f2016, %f2169;
	fma.rn.f32 	%f2168, %f2014, %f2016, %f2168;
	shfl.sync.idx.b32	%r843|%p541, %r996, %r838, 31, -1;
	mov.b32 	%f2017, %r843;
	fma.rn.f32 	%f2167, %f2013, %f2017, %f2167;
	fma.rn.f32 	%f2166, %f2014, %f2017, %f2166;
	shfl.sync.idx.b32	%r844|%p542, %r995, %r838, 31, -1;
	mov.b32 	%f2018, %r844;
	fma.rn.f32 	%f2165, %f2013, %f2018, %f2165;
	fma.rn.f32 	%f2164, %f2014, %f2018, %f2164;
	shfl.sync.idx.b32	%r845|%p543, %r994, %r838, 31, -1;
	mov.b32 	%f2019, %r845;
	fma.rn.f32 	%f2163, %f2013, %f2019, %f2163;
	fma.rn.f32 	%f2162, %f2014, %f2019, %f2162;
	shfl.sync.idx.b32	%r846|%p544, %r993, %r838, 31, -1;
	mov.b32 	%f2020, %r846;
	fma.rn.f32 	%f2161, %f2013, %f2020, %f2161;
	fma.rn.f32 	%f2160, %f2014, %f2020, %f2160;
	shfl.sync.idx.b32	%r847|%p545, %r992, %r838, 31, -1;
	mov.b32 	%f2021, %r847;
	fma.rn.f32 	%f2159, %f2013, %f2021, %f2159;
	fma.rn.f32 	%f2158, %f2014, %f2021, %f2158;
	shfl.sync.idx.b32	%r848|%p546, %r991, %r838, 31, -1;
	mov.b32 	%f2022, %r848;
	fma.rn.f32 	%f2157, %f2013, %f2022, %f2157;
	fma.rn.f32 	%f2156, %f2014, %f2022, %f2156;
	shfl.sync.idx.b32	%r849|%p547, %r990, %r838, 31, -1;
	mov.b32 	%f2023, %r849;
	fma.rn.f32 	%f2155, %f2013, %f2023, %f2155;
	fma.rn.f32 	%f2154, %f2014, %f2023, %f2154;
	shfl.sync.idx.b32	%r850|%p548, %r989, %r838, 31, -1;
	mov.b32 	%f2024, %r850;
	fma.rn.f32 	%f2153, %f2013, %f2024, %f2153;
	fma.rn.f32 	%f2152, %f2014, %f2024, %f2152;
	shfl.sync.idx.b32	%r851|%p549, %r988, %r838, 31, -1;
	mov.b32 	%f2025, %r851;
	fma.rn.f32 	%f2151, %f2013, %f2025, %f2151;
	fma.rn.f32 	%f2150, %f2014, %f2025, %f2150;
	shfl.sync.idx.b32	%r852|%p550, %r987, %r838, 31, -1;
	mov.b32 	%f2026, %r852;
	fma.rn.f32 	%f2149, %f2013, %f2026, %f2149;
	fma.rn.f32 	%f2148, %f2014, %f2026, %f2148;
	shfl.sync.idx.b32	%r853|%p551, %r986, %r838, 31, -1;
	mov.b32 	%f2027, %r853;
	fma.rn.f32 	%f2147, %f2013, %f2027, %f2147;
	fma.rn.f32 	%f2146, %f2014, %f2027, %f2146;
	shfl.sync.idx.b32	%r854|%p552, %r985, %r838, 31, -1;
	mov.b32 	%f2028, %r854;
	fma.rn.f32 	%f2145, %f2013, %f2028, %f2145;
	fma.rn.f32 	%f2144, %f2014, %f2028, %f2144;
	shfl.sync.idx.b32	%r855|%p553, %r984, %r838, 31, -1;
	mov.b32 	%f2029, %r855;
	fma.rn.f32 	%f2143, %f2013, %f2029, %f2143;
	fma.rn.f32 	%f2142, %f2014, %f2029, %f2142;
	shfl.sync.idx.b32	%r856|%p554, %r983, %r838, 31, -1;
	mov.b32 	%f2030, %r856;
	fma.rn.f32 	%f2141, %f2013, %f2030, %f2141;
	fma.rn.f32 	%f2140, %f2014, %f2030, %f2140;
	shfl.sync.idx.b32	%r857|%p555, %r982, %r838, 31, -1;
	mov.b32 	%f2031, %r857;
	fma.rn.f32 	%f2139, %f2013, %f2031, %f2139;
	fma.rn.f32 	%f2138, %f2014, %f2031, %f2138;
	shfl.sync.idx.b32	%r858|%p556, %r981, %r838, 31, -1;
	mov.b32 	%f2032, %r858;
	fma.rn.f32 	%f2137, %f2013, %f2032, %f2137;
	fma.rn.f32 	%f2136, %f2014, %f2032, %f2136;
	shfl.sync.idx.b32	%r859|%p557, %r980, %r838, 31, -1;
	mov.b32 	%f2033, %r859;
	fma.rn.f32 	%f2135, %f2013, %f2033, %f2135;
	fma.rn.f32 	%f2134, %f2014, %f2033, %f2134;
	shfl.sync.idx.b32	%r860|%p558, %r979, %r838, 31, -1;
	mov.b32 	%f2034, %r860;
	fma.rn.f32 	%f2133, %f2013, %f2034, %f2133;
	fma.rn.f32 	%f2132, %f2014, %f2034, %f2132;
	shfl.sync.idx.b32	%r861|%p559, %r978, %r838, 31, -1;
	mov.b32 	%f2035, %r861;
	fma.rn.f32 	%f2131, %f2013, %f2035, %f2131;
	fma.rn.f32 	%f2130, %f2014, %f2035, %f2130;
	shfl.sync.idx.b32	%r862|%p560, %r977, %r838, 31, -1;
	mov.b32 	%f2036, %r862;
	fma.rn.f32 	%f2129, %f2013, %f2036, %f2129;
	fma.rn.f32 	%f2128, %f2014, %f2036, %f2128;
	shfl.sync.idx.b32	%r863|%p561, %r976, %r838, 31, -1;
	mov.b32 	%f2037, %r863;
	fma.rn.f32 	%f2127, %f2013, %f2037, %f2127;
	fma.rn.f32 	%f2126, %f2014, %f2037, %f2126;
	shfl.sync.idx.b32	%r864|%p562, %r975, %r838, 31, -1;
	mov.b32 	%f2038, %r864;
	fma.rn.f32 	%f2125, %f2013, %f2038, %f2125;
	fma.rn.f32 	%f2124, %f2014, %f2038, %f2124;
	shfl.sync.idx.b32	%r865|%p563, %r974, %r838, 31, -1;
	mov.b32 	%f2039, %r865;
	fma.rn.f32 	%f2123, %f2013, %f2039, %f2123;
	fma.rn.f32 	%f2122, %f2014, %f2039, %f2122;
	shfl.sync.idx.b32	%r866|%p564, %r973, %r838, 31, -1;
	mov.b32 	%f2040, %r866;
	fma.rn.f32 	%f2121, %f2013, %f2040, %f2121;
	fma.rn.f32 	%f2120, %f2014, %f2040, %f2120;
	shfl.sync.idx.b32	%r867|%p565, %r972, %r838, 31, -1;
	mov.b32 	%f2041, %r867;
	fma.rn.f32 	%f2119, %f2013, %f2041, %f2119;
	fma.rn.f32 	%f2118, %f2014, %f2041, %f2118;
	shfl.sync.idx.b32	%r868|%p566, %r971, %r838, 31, -1;
	mov.b32 	%f2042, %r868;
	fma.rn.f32 	%f2117, %f2013, %f2042, %f2117;
	fma.rn.f32 	%f2116, %f2014, %f2042, %f2116;
	shfl.sync.idx.b32	%r869|%p567, %r970, %r838, 31, -1;
	mov.b32 	%f2043, %r869;
	fma.rn.f32 	%f2115, %f2013, %f2043, %f2115;
	fma.rn.f32 	%f2114, %f2014, %f2043, %f2114;
	shfl.sync.idx.b32	%r870|%p568, %r969, %r838, 31, -1;
	mov.b32 	%f2044, %r870;
	fma.rn.f32 	%f2113, %f2013, %f2044, %f2113;
	fma.rn.f32 	%f2112, %f2014, %f2044, %f2112;
	shfl.sync.idx.b32	%r871|%p569, %r968, %r838, 31, -1;
	mov.b32 	%f2045, %r871;
	fma.rn.f32 	%f2111, %f2013, %f2045, %f2111;
	fma.rn.f32 	%f2110, %f2014, %f2045, %f2110;
$L__BB0_142:
	ld.param.u64 	%rd254, [_Z12_spmm_conv_0PKfPfiiPKiS3_S3_S0__param_5];
	ld.param.u64 	%rd253, [_Z12_spmm_conv_0PKfPfiiPKiS3_S3_S0__param_1];
	cvta.to.global.u64 	%rd181, %rd253;
	cvta.to.global.u64 	%rd182, %rd254;
	add.s64 	%rd184, %rd182, %rd13;
	ld.global.nc.u32 	%r872, [%rd184];
	shl.b32 	%r873, %r872, 6;
	add.s32 	%r874, %r873, %r5;
	mul.wide.s32 	%rd185, %r874, 4;
	add.s64 	%rd186, %rd181, %rd185;
	st.global.f32 	[%rd186], %f2173;
	st.global.f32 	[%rd186+128], %f2172;
	ld.global.nc.u32 	%r875, [%rd184+4];
	shl.b32 	%r876, %r875, 6;
	add.s32 	%r877, %r876, %r5;
	mul.wide.s32 	%rd187, %r877, 4;
	add.s64 	%rd188, %rd181, %rd187;
	st.global.f32 	[%rd188], %f2171;
	st.global.f32 	[%rd188+128], %f2170;
	ld.global.nc.u32 	%r878, [%rd184+8];
	shl.b32 	%r879, %r878, 6;
	add.s32 	%r880, %r879, %r5;
	mul.wide.s32 	%rd189, %r880, 4;
	add.s64 	%rd190, %rd181, %rd189;
	st.global.f32 	[%rd190], %f2169;
	st.global.f32 	[%rd190+128], %f2168;
	ld.global.nc.u32 	%r881, [%rd184+12];
	shl.b32 	%r882, %r881, 6;
	add.s32 	%r883, %r882, %r5;
	mul.wide.s32 	%rd191, %r883, 4;
	add.s64 	%rd192, %rd181, %rd191;
	st.global.f32 	[%rd192], %f2167;
	st.global.f32 	[%rd192+128], %f2166;
	ld.global.nc.u32 	%r884, [%rd184+16];
	shl.b32 	%r885, %r884, 6;
	add.s32 	%r886, %r885, %r5;
	mul.wide.s32 	%rd193, %r886, 4;
	add.s64 	%rd194, %rd181, %rd193;
	st.global.f32 	[%rd194], %f2165;
	st.global.f32 	[%rd194+128], %f2164;
	ld.global.nc.u32 	%r887, [%rd184+20];
	shl.b32 	%r888, %r887, 6;
	add.s32 	%r889, %r888, %r5;
	mul.wide.s32 	%rd195, %r889, 4;
	add.s64 	%rd196, %rd181, %rd195;
	st.global.f32 	[%rd196], %f2163;
	st.global.f32 	[%rd196+128], %f2162;
	ld.global.nc.u32 	%r890, [%rd184+24];
	shl.b32 	%r891, %r890, 6;
	add.s32 	%r892, %r891, %r5;
	mul.wide.s32 	%rd197, %r892, 4;
	add.s64 	%rd198, %rd181, %rd197;
	st.global.f32 	[%rd198], %f2161;
	st.global.f32 	[%rd198+128], %f2160;
	ld.global.nc.u32 	%r893, [%rd184+28];
	shl.b32 	%r894, %r893, 6;
	add.s32 	%r895, %r894, %r5;
	mul.wide.s32 	%rd199, %r895, 4;
	add.s64 	%rd200, %rd181, %rd199;
	st.global.f32 	[%rd200], %f2159;
	st.global.f32 	[%rd200+128], %f2158;
	ld.global.nc.u32 	%r896, [%rd184+32];
	shl.b32 	%r897, %r896, 6;
	add.s32 	%r898, %r897, %r5;
	mul.wide.s32 	%rd201, %r898, 4;
	add.s64 	%rd202, %rd181, %rd201;
	st.global.f32 	[%rd202], %f2157;
	st.global.f32 	[%rd202+128], %f2156;
	ld.global.nc.u32 	%r899, [%rd184+36];
	shl.b32 	%r900, %r899, 6;
	add.s32 	%r901, %r900, %r5;
	mul.wide.s32 	%rd203, %r901, 4;
	add.s64 	%rd204, %rd181, %rd203;
	st.global.f32 	[%rd204], %f2155;
	st.global.f32 	[%rd204+128], %f2154;
	ld.global.nc.u32 	%r902, [%rd184+40];
	shl.b32 	%r903, %r902, 6;
	add.s32 	%r904, %r903, %r5;
	mul.wide.s32 	%rd205, %r904, 4;
	add.s64 	%rd206, %rd181, %rd205;
	st.global.f32 	[%rd206], %f2153;
	st.global.f32 	[%rd206+128], %f2152;
	ld.global.nc.u32 	%r905, [%rd184+44];
	shl.b32 	%r906, %r905, 6;
	add.s32 	%r907, %r906, %r5;
	mul.wide.s32 	%rd207, %r907, 4;
	add.s64 	%rd208, %rd181, %rd207;
	st.global.f32 	[%rd208], %f2151;
	st.global.f32 	[%rd208+128], %f2150;
	ld.global.nc.u32 	%r908, [%rd184+48];
	shl.b32 	%r909, %r908, 6;
	add.s32 	%r910, %r909, %r5;
	mul.wide.s32 	%rd209, %r910, 4;
	add.s64 	%rd210, %rd181, %rd209;
	st.global.f32 	[%rd210], %f2149;
	st.global.f32 	[%rd210+128], %f2148;
	ld.global.nc.u32 	%r911, [%rd184+52];
	shl.b32 	%r912, %r911, 6;
	add.s32 	%r913, %r912, %r5;
	mul.wide.s32 	%rd211, %r913, 4;
	add.s64 	%rd212, %rd181, %rd211;
	st.global.f32 	[%rd212], %f2147;
	st.global.f32 	[%rd212+128], %f2146;
	ld.global.nc.u32 	%r914, [%rd184+56];
	shl.b32 	%r915, %r914, 6;
	add.s32 	%r916, %r915, %r5;
	mul.wide.s32 	%rd213, %r916, 4;
	add.s64 	%rd214, %rd181, %rd213;
	st.global.f32 	[%rd214], %f2145;
	st.global.f32 	[%rd214+128], %f2144;
	ld.global.nc.u32 	%r917, [%rd184+60];
	shl.b32 	%r918, %r917, 6;
	add.s32 	%r919, %r918, %r5;
	mul.wide.s32 	%rd215, %r919, 4;
	add.s64 	%rd216, %rd181, %rd215;
	st.global.f32 	[%rd216], %f2143;
	st.global.f32 	[%rd216+128], %f2142;
	ld.global.nc.u32 	%r920, [%rd184+64];
	shl.b32 	%r921, %r920, 6;
	add.s32 	%r922, %r921, %r5;
	mul.wide.s32 	%rd217, %r922, 4;
	add.s64 	%rd218, %rd181, %rd217;
	st.global.f32 	[%rd218], %f2141;
	st.global.f32 	[%rd218+128], %f2140;
	ld.global.nc.u32 	%r923, [%rd184+68];
	shl.b32 	%r924, %r923, 6;
	add.s32 	%r925, %r924, %r5;
	mul.wide.s32 	%rd219, %r925, 4;
	add.s64 	%rd220, %rd181, %rd219;
	st.global.f32 	[%rd220], %f2139;
	st.global.f32 	[%rd220+128], %f2138;
	ld.global.nc.u32 	%r926, [%rd184+72];
	shl.b32 	%r927, %r926, 6;
	add.s32 	%r928, %r927, %r5;
	mul.wide.s32 	%rd221, %r928, 4;
	add.s64 	%rd222, %rd181, %rd221;
	st.global.f32 	[%rd222], %f2137;
	st.global.f32 	[%rd222+128], %f2136;
	ld.global.nc.u32 	%r929, [%rd184+76];
	shl.b32 	%r930, %r929, 6;
	add.s32 	%r931, %r930, %r5;
	mul.wide.s32 	%rd223, %r931, 4;
	add.s64 	%rd224, %rd181, %rd223;
	st.global.f32 	[%rd224], %f2135;
	st.global.f32 	[%rd224+128], %f2134;
	ld.global.nc.u32 	%r932, [%rd184+80];
	shl.b32 	%r933, %r932, 6;
	add.s32 	%r934, %r933, %r5;
	mul.wide.s32 	%rd225, %r934, 4;
	add.s64 	%rd226, %rd181, %rd225;
	st.global.f32 	[%rd226], %f2133;
	st.global.f32 	[%rd226+128], %f2132;
	ld.global.nc.u32 	%r935, [%rd184+84];
	shl.b32 	%r936, %r935, 6;
	add.s32 	%r937, %r936, %r5;
	mul.wide.s32 	%rd227, %r937, 4;
	add.s64 	%rd228, %rd181, %rd227;
	st.global.f32 	[%rd228], %f2131;
	st.global.f32 	[%rd228+128], %f2130;
	ld.global.nc.u32 	%r938, [%rd184+88];
	shl.b32 	%r939, %r938, 6;
	add.s32 	%r940, %r939, %r5;
	mul.wide.s32 	%rd229, %r940, 4;
	add.s64 	%rd230, %rd181, %rd229;
	st.global.f32 	[%rd230], %f2129;
	st.global.f32 	[%rd230+128], %f2128;
	ld.global.nc.u32 	%r941, [%rd184+92];
	shl.b32 	%r942, %r941, 6;
	add.s32 	%r943, %r942, %r5;
	mul.wide.s32 	%rd231, %r943, 4;
	add.s64 	%rd232, %rd181, %rd231;
	st.global.f32 	[%rd232], %f2127;
	st.global.f32 	[%rd232+128], %f2126;
	ld.global.nc.u32 	%r944, [%rd184+96];
	shl.b32 	%r945, %r944, 6;
	add.s32 	%r946, %r945, %r5;
	mul.wide.s32 	%rd233, %r946, 4;
	add.s64 	%rd234, %rd181, %rd233;
	st.global.f32 	[%rd234], %f2125;
	st.global.f32 	[%rd234+128], %f2124;
	ld.global.nc.u32 	%r947, [%rd184+100];
	shl.b32 	%r948, %r947, 6;
	add.s32 	%r949, %r948, %r5;
	mul.wide.s32 	%rd235, %r949, 4;
	add.s64 	%rd236, %rd181, %rd235;
	st.global.f32 	[%rd236], %f2123;
	st.global.f32 	[%rd236+128], %f2122;
	ld.global.nc.u32 	%r950, [%rd184+104];
	shl.b32 	%r951, %r950, 6;
	add.s32 	%r952, %r951, %r5;
	mul.wide.s32 	%rd237, %r952, 4;
	add.s64 	%rd238, %rd181, %rd237;
	st.global.f32 	[%rd238], %f2121;
	st.global.f32 	[%rd238+128], %f2120;
	ld.global.nc.u32 	%r953, [%rd184+108];
	shl.b32 	%r954, %r953, 6;
	add.s32 	%r955, %r954, %r5;
	mul.wide.s32 	%rd239, %r955, 4;
	add.s64 	%rd240, %rd181, %rd239;
	st.global.f32 	[%rd240], %f2119;
	st.global.f32 	[%rd240+128], %f2118;
	ld.global.nc.u32 	%r956, [%rd184+112];
	shl.b32 	%r957, %r956, 6;
	add.s32 	%r958, %r957, %r5;
	mul.wide.s32 	%rd241, %r958, 4;
	add.s64 	%rd242, %rd181, %rd241;
	st.global.f32 	[%rd242], %f2117;
	st.global.f32 	[%rd242+128], %f2116;
	ld.global.nc.u32 	%r959, [%rd184+116];
	shl.b32 	%r960, %r959, 6;
	add.s32 	%r961, %r960, %r5;
	mul.wide.s32 	%rd243, %r961, 4;
	add.s64 	%rd244, %rd181, %rd243;
	st.global.f32 	[%rd244], %f2115;
	st.global.f32 	[%rd244+128], %f2114;
	ld.global.nc.u32 	%r962, [%rd184+120];
	shl.b32 	%r963, %r962, 6;
	add.s32 	%r964, %r963, %r5;
	mul.wide.s32 	%rd245, %r964, 4;
	add.s64 	%rd246, %rd181, %rd245;
	st.global.f32 	[%rd246], %f2113;
	st.global.f32 	[%rd246+128], %f2112;
	ld.global.nc.u32 	%r965, [%rd184+124];
	shl.b32 	%r966, %r965, 6;
	add.s32 	%r967, %r966, %r5;
	mul.wide.s32 	%rd247, %r967, 4;
	add.s64 	%rd248, %rd181, %rd247;
	st.global.f32 	[%rd248], %f2111;
	st.global.f32 	[%rd248+128], %f2110;
	ret;

}
	// .globl	_Z12_spmm_conv_1PKfPfiiPKiS3_S3_S0_
.visible .entry _Z12_spmm_conv_1PKfPfiiPKiS3_S3_S0_(
	.param .u64 .ptr .align 1 _Z12_spmm_conv_1PKfPfiiPKiS3_S3_S0__param_0,
	.param .u64 .ptr .align 1 _Z12_spmm_conv_1PKfPfiiPKiS3_S3_S0__param_1,
	.param .u32 _Z12_spmm_conv_1PKfPfiiPKiS3_S3_S0__param_2,
	.param .u32 _Z12_spmm_conv_1PKfPfiiPKiS3_S3_S0__param_3,
	.param .u64 .ptr .align 1 _Z12_spmm_conv_1PKfPfiiPKiS3_S3_S0__param_4,
	.param .u64 .ptr .align 1 _Z12_spmm_conv_1PKfPfiiPKiS3_S3_S0__param_5,
	.param .u64 .ptr .align 1 _Z12_spmm_conv_1PKfPfiiPKiS3_S3_S0__param_6,
	.param .u64 .ptr .align 1 _Z12_spmm_conv_1PKfPfiiPKiS3_S3_S0__param_7
)
{
	.reg .pred 	%p<383>;
	.reg .b32 	%r<851>;
	.reg .b32 	%f<1605>;
	.reg .b64 	%rd<202>;

	ld.param.u32 	%r152, [_Z12_spmm_conv_1PKfPfiiPKiS3_S3_S0__param_2];
	ld.param.u64 	%rd7, [_Z12_spmm_conv_1PKfPfiiPKiS3_S3_S0__param_4];
	cvta.to.global.u64 	%rd8, %rd7;
	mov.u32 	%r155, %tid.y;
	mov.u32 	%r156, %ctaid.x;
	mul.lo.s32 	%r157, %r156, 84;
	mad.lo.s32 	%r158, %r155, 21, %r157;
	mov.u32 	%r159, %tid.x;
	mov.u32 	%r160, %ctaid.y;
	shl.b32 	%r161, %r160, 6;
	cvt.s64.s32 	%rd9, %r152;
	mul.hi.s32 	%r162, %r158, 818089009;
	shr.u32 	%r163, %r162, 31;
	shr.s32 	%r164, %r162, 2;
	add.s32 	%r165, %r164, %r163;
	mul.lo.s32 	%r166, %r165, 21;
	sub.s32 	%r1, %r158, %r166;
	cvt.s64.s32 	%rd10, %r1;
	add.s64 	%rd11, %rd9, %rd10;
	shl.b64 	%rd12, %rd11, 2;
	add.s64 	%rd13, %rd8, %rd12;
	ld.global.nc.u32 	%r2, [%rd13];
	ld.global.nc.u32 	%r3, [%rd13+4];
	sub.s32 	%r4, %r3, %r2;
	mul.hi.s32 	%r167, %r158, -1072955199;
	add.s32 	%r168, %r167, %r158;
	shr.u32 	%r169, %r168, 31;
	shr.u32 	%r170, %r168, 10;
	add.s32 	%r171, %r170, %r169;
	mul.hi.s32 	%r172, %r165, 2114445439;
	shr.u32 	%r173, %r172, 31;
	shr.u32 	%r174, %r172, 5;
	add.s32 	%r175, %r174, %r173;
	mul.lo.s32 	%r176, %r175, 65;
	sub.s32 	%r177, %r165, %r176;
	shl.b32 	%r178, %r177, 15;
	add.s32 	%r179, %r161, %r159;
	mad.lo.s32 	%r180, %r171, 2129920, %r179;
	add.s32 	%r5, %r180, %r178;
	and.b32  	%r181, %r4, -2;
	add.s32 	%r6, %r181, %r2;
	setp.lt.s32 	%p1, %r4, 8;
	mov.b32 	%r781, 0;
	mov.f32 	%f1395, 0f00000000;
	mov.f32 	%f1396, %f1395;
	mov.f32 	%f1397, %f1395;
	mov.f32 	%f1398, %f1395;
	mov.f32 	%f1399, %f1395;
	mov.f32 	%f1400, %f1395;
	mov.f32 	%f1401, %f1395;
	mov.f32 	%f1402, %f1395;
	mov.f32 	%f1403, %f1395;
	mov.f32 	%f1404, %f1395;
	mov.f32 	%f1405, %f1395;
	mov.f32 	%f1406, %f1395;
	mov.f32 	%f1407, %f1395;
	mov.f32 	%f1408, %f1395;
	mov.f32 	%f1409, %f1395;
	mov.f32 	%f1410, %f1395;
	mov.f32 	%f1411, %f1395;
	mov.f32 	%f1412, %f1395;
	mov.f32 	%f1413, %f1395;
	mov.f32 	%f1414, %f1395;
	mov.f32 	%f1415, %f1395;
	mov.f32 	%f1416, %f1395;
	mov.f32 	%f1417, %f1395;
	mov.f32 	%f1418, %f1395;
	mov.f32 	%f1419, %f1395;
	mov.f32 	%f1420, %f1395;
	mov.f32 	%f1421, %f1395;
	mov.f32 	%f1422, %f1395;
	mov.f32 	%f1423, %f1395;
	mov.f32 	%f1424, %f1395;
	mov.f32 	%f1425, %f1395;
	mov.f32 	%f1426, %f1395;
	mov.f32 	%f1427, %f1395;
	mov.f32 	%f1428, %f1395;
	mov.f32 	%f1429, %f1395;
	mov.f32 	%f1430, %f1395;
	mov.f32 	%f1431, %f1395;
	mov.f32 	%f1432, %f1395;
	mov.f32 	%f1433, %f1395;
	mov.f32 	%f1434, %f1395;
	mov.f32 	%f1435, %f1395;
	mov.f32 	%f1436, %f1395;
	@%p1 bra 	$L__BB1_6;
	mov.b32 	%r781, 0;
	mov.f32 	%f1395, 0f00000000;
	mov.u32 	%r779, %r2;
$L__BB1_2:
	sub.s32 	%r184, %r779, %r2;
	and.b32  	%r185, %r184, 31;
	setp.ne.s32 	%p2, %r185, 0;
	@%p2 bra 	$L__BB1_5;
	sub.s32 	%r186, %r3, %r779;
	mov.u32 	%r187, %tid.x;
	setp.ge.u32 	%p3, %r187, %r186;
	mov.u32 	%r781, %r779;
	@%p3 bra 	$L__BB1_5;
	ld.param.u64 	%rd200, [_Z12_spmm_conv_1PKfPfiiPKiS3_S3_S0__param_7];
	ld.param.u64 	%rd198, [_Z12_spmm_conv_1PKfPfiiPKiS3_S3_S0__param_6];
	add.s32 	%r189, %r779, %r187;
	cvta.to.global.u64 	%rd14, %rd198;
	mul.wide.u32 	%rd15, %r189, 4;
	add.s64 	%rd16, %rd14, %rd15;
	ld.global.nc.u32 	%r190, [%rd16];
	mul.hi.s32 	%r191, %r190, 715827883;
	shr.u32 	%r192, %r191, 31;
	shr.u32 	%r193, %r191, 8;
	add.s32 	%r194, %r193, %r192;
	mad.lo.s32 	%r195, %r194, 2129920, %r5;
	shr.s32 	%r196, %r190, 31;
	shr.u32 	%r197, %r196, 23;
	add.s32 	%r198, %r190, %r197;
	shr.s32 	%r199, %r198, 9;
	mul.hi.s32 	%r200, %r199, 1431655766;
	shr.u32 	%r201, %r200, 31;
	add.s32 	%r202, %r200, %r201;
	mul.lo.s32 	%r203, %r202, 3;
	sub.s32 	%r204, %r199, %r203;
	shl.b32 	%r205, %r204, 15;
	add.s32 	%r206, %r195, %r205;
	and.b32  	%r207, %r198, 67108352;
	sub.s32 	%r208, %r190, %r207;
	shl.b32 	%r209, %r208, 6;
	add.s32 	%r780, %r206, %r209;
	cvta.to.global.u64 	%rd17, %rd200;
	add.s64 	%rd18, %rd17, %rd15;
	ld.global.nc.u32 	%r778, [%rd18];
	add.s32 	%r210, %r4, %r189;
	mul.wide.u32 	%rd19, %r210, 4;
	add.s64 	%rd20, %rd17, %rd19;
	ld.global.nc.u32 	%r777, [%rd20];
	add.s32 	%r211, %r210, %r4;
	mul.wide.u32 	%rd21, %r211, 4;
	add.s64 	%rd22, %rd17, %rd21;
	ld.global.nc.u32 	%r776, [%rd22];
	add.s32 	%r212, %r211, %r4;
	mul.wide.u32 	%rd23, %r212, 4;
	add.s64 	%rd24, %rd17, %rd23;
	ld.global.nc.u32 	%r775, [%rd24];
	add.s32 	%r213, %r212, %r4;
	mul.wide.u32 	%rd25, %r213, 4;
	add.s64 	%rd26, %rd17, %rd25;
	ld.global.nc.u32 	%r774, [%rd26];
	add.s32 	%r214, %r213, %r4;
	mul.wide.u32 	%rd27, %r214, 4;
	add.s64 	%rd28, %rd17, %rd27;
	ld.global.nc.u32 	%r773, [%rd28];
	add.s32 	%r215, %r214, %r4;
	mul.wide.u32 	%rd29, %r215, 4;
	add.s64 	%rd30, %rd17, %rd29;
	ld.global.nc.u32 	%r772, [%rd30];
	add.s32 	%r216, %r215, %r4;
	mul.wide.u32 	%rd31, %r216, 4;
	add.s64 	%rd32, %rd17, %rd31;
	ld.global.nc.u32 	%r771, [%rd32];
	add.s32 	%r217, %r216, %r4;
	mul.wide.u32 	%rd33, %r217, 4;
	add.s64 	%rd34, %rd17, %rd33;
	ld.global.nc.u32 	%r770, [%rd34];
	add.s32 	%r218, %r217, %r4;
	mul.wide.u32 	%rd35, %r218, 4;
	add.s64 	%rd36, %rd17, %rd35;
	ld.global.nc.u32 	%r769, [%rd36];
	add.s32 	%r219, %r218, %r4;
	mul.wide.u32 	%rd37, %r219, 4;
	add.s64 	%rd38, %rd17, %rd37;
	ld.global.nc.u32 	%r768, [%rd38];
	add.s32 	%r220, %r219, %r4;
	mul.wide.u32 	%rd39, %r220, 4;
	add.s64 	%rd40, %rd17, %rd39;
	ld.global.nc.u32 	%r767, [%rd40];
	add.s32 	%r221, %r220, %r4;
	mul.wide.u32 	%rd41, %r221, 4;
	add.s64 	%rd42, %rd17, %rd41;
	ld.global.nc.u32 	%r766, [%rd42];
	add.s32 	%r222, %r221, %r4;
	mul.wide.u32 	%rd43, %r222, 4;
	add.s64 	%rd44, %rd17, %rd43;
	ld.global.nc.u32 	%r765, [%rd44];
	add.s32 	%r223, %r222, %r4;
	mul.wide.u32 	%rd45, %r223, 4;
	add.s64 	%rd46, %rd17, %rd45;
	ld.global.nc.u32 	%r764, [%rd46];
	add.s32 	%r224, %r223, %r4;
	mul.wide.u32 	%rd47, %r224, 4;
	add.s64 	%rd48, %rd17, %rd47;
	ld.global.nc.u32 	%r763, [%rd48];
	add.s32 	%r225, %r224, %r4;
	mul.wide.u32 	%rd49, %r225, 4;
	add.s64 	%rd50, %rd17, %rd49;
	ld.global.nc.u32 	%r762, [%rd50];
	add.s32 	%r226, %r225, %r4;
	mul.wide.u32 	%rd51, %r226, 4;
	add.s64 	%rd52, %rd17, %rd51;
	ld.global.nc.u32 	%r761, [%rd52];
	add.s32 	%r227, %r226, %r4;
	mul.wide.u32 	%rd53, %r227, 4;
	add.s64 	%rd54, %rd17, %rd53;
	ld.global.nc.u32 	%r760, [%rd54];
	add.s32 	%r228, %r227, %r4;
	mul.wide.u32 	%rd55, %r228, 4;
	add.s64 	%rd56, %rd17, %rd55;
	ld.global.nc.u32 	%r759, [%rd56];
	add.s32 	%r229, %r228, %r4;
	mul.wide.u32 	%rd57, %r229, 4;
	add.s64 	%rd58, %rd17, %rd57;
	ld.global.nc.u32 	%r758, [%rd58];
$L__BB1_5:
	ld.param.u64 	%rd191, [_Z12_spmm_conv_1PKfPfiiPKiS3_S3_S0__param_0];
	sub.s32 	%r230, %r779, %r781;
	shfl.sync.idx.b32	%r231|%p4, %r780, %r230, 31, -1;
	add.s32 	%r232, %r230, 1;
	shfl.sync.idx.b32	%r233|%p5, %r780, %r232, 31, -1;
	add.s32 	%r234, %r230, 2;
	shfl.sync.idx.b32	%r235|%p6, %r780, %r234, 31, -1;
	add.s32 	%r236, %r230, 3;
	shfl.sync.idx.b32	%r237|%p7, %r780, %r236, 31, -1;
	add.s32 	%r238, %r230, 4;
	shfl.sync.idx.b32	%r239|%p8, %r780, %r238, 31, -1;
	add.s32 	%r240, %r230, 5;
	shfl.sync.idx.b32	%r241|%p9, %r780, %r240, 31, -1;
	add.s32 	%r242, %r230, 6;
	shfl.sync.idx.b32	%r243|%p10, %r780, %r242, 31, -1;
	add.s32 	%r244, %r230, 7;
	shfl.sync.idx.b32	%r245|%p11, %r780, %r244, 31, -1;
	cvta.to.global.u64 	%rd59, %rd191;
	mul.wide.s32 	%rd60, %r231, 4;
	add.s64 	%rd61, %rd59, %rd60;
	shfl.sync.idx.b32	%r246|%p12, %r778, %r230, 31, -1;
	mov.b32 	%f527, %r246;
	ld.global.nc.f32 	%f528, [%rd61];
	fma.rn.f32 	%f529, %f528, %f527, %f1436;
	ld.global.nc.f32 	%f530, [%rd61+128];
	fma.rn.f32 	%f531, %f530, %f527, %f1435;
	shfl.sync.idx.b32	%r247|%p13, %r777, %r230, 31, -1;
	mov.b32 	%f532, %r247;
	fma.rn.f32 	%f533, %f528, %f532, %f1434;
	fma.rn.f32 	%f534, %f530, %f532, %f1433;
	shfl.sync.idx.b32	%r248|%p14, %r776, %r230, 31, -1;
	mov.b32 	%f535, %r248;
	fma.rn.f32 	%f536, %f528, %f535, %f1432;
	fma.rn.f32 	%f537, %f530, %f535, %f1431;
	shfl.sync.idx.b32	%r249|%p15, %r775, %r230, 31, -1;
	mov.b32 	%f538, %r249;
	fma.rn.f32 	%f539, %f528, %f538, %f1430;
	fma.rn.f32 	%f540, %f530, %f538, %f1429;
	shfl.sync.idx.b32	%r250|%p16, %r774, %r230, 31, -1;
	mov.b32 	%f541, %r250;
	fma.rn.f32 	%f542, %f528, %f541, %f1428;
	fma.rn.f32 	%f543, %f530, %f541, %f1427;
	shfl.sync.idx.b32	%r251|%p17, %r773, %r230, 31, -1;
	mov.b32 	%f544, %r251;
	fma.rn.f32 	%f545, %f528, %f544, %f1426;
	fma.rn.f32 	%f546, %f530, %f544, %f1425;
	shfl.sync.idx.b32	%r252|%p18, %r772, %r230, 31, -1;
	mov.b32 	%f547, %r252;
	fma.rn.f32 	%f548, %f528, %f547, %f1424;
	fma.rn.f32 	%f549, %f530, %f547, %f1423;
	shfl.sync.idx.b32	%r253|%p19, %r771, %r230, 31, -1;
	mov.b32 	%f550, %r253;
	fma.rn.f32 	%f551, %f528, %f550, %f1422;
	fma.rn.f32 	%f552, %f530, %f550, %f1421;
	shfl.sync.idx.b32	%r254|%p20, %r770, %r230, 31, -1;
	mov.b32 	%f553, %r254;
	fma.rn.f32 	%f554, %f528, %f553, %f1420;
	fma.rn.f32 	%f555, %f530, %f553, %f1419;
	shfl.sync.idx.b32	%r255|%p21, %r769, %r230, 31, -1;
	mov.b32 	%f556, %r255;
	fma.rn.f32 	%f557, %f528, %f556, %f1418;
	fma.rn.f32 	%f558, %f530, %f556, %f1417;
	shfl.sync.idx.b32	%r256|%p22, %r768, %r230, 31, -1;
	mov.b32 	%f559, %r256;
	fma.rn.f32 	%f560, %f528, %f559, %f1416;
	fma.rn.f32 	%f561, %f530, %f559, %f1415;
	shfl.sync.idx.b32	%r257|%p23, %r767, %r230, 31, -1;
	mov.b32 	%f562, %r257;
	fma.rn.f32 	%f563, %f528, %f562, %f1414;
	fma.rn.f32 	%f564, %f530, %f562, %f1413;
	shfl.sync.idx.b32	%r258|%p24, %r766, %r230, 31, -1;
	mov.b32 	%f565, %r258;
	fma.rn.f32 	%f566, %f528, %f565, %f1412;
	fma.rn.f32 	%f567, %f530, %f565, %f1411;
	shfl.sync.idx.b32	%r259|%p25, %r765, %r230, 31, -1;
	mov.b32 	%f568, %r259;
	fma.rn.f32 	%f569, %f528, %f568, %f1410;
	fma.rn.f32 	%f570, %f530, %f568, %f1409;
	shfl.sync.idx.b32	%r260|%p26, %r764, %r230, 31, -1;
	mov.b32 	%f571, %r260;
	fma.rn.f32 	%f572, %f528, %f571, %f1408;
	fma.rn.f32 	%f573, %f530, %f571, %f1407;
	shfl.sync.idx.b32	%r261|%p27, %r763, %r230, 31, -1;
	mov.b32 	%f574, %r261;
	fma.rn.f32 	%f575, %f528, %f574, %f1406;
	fma.rn.f32 	%f576, %f530, %f574, %f1405;
	shfl.sync.idx.b32	%r262|%p28, %r762, %r230, 31, -1;
	mov.b32 	%f577, %r262;
	fma.rn.f32 	%f578, %f528, %f577, %f1404;
	fma.rn.f32 	%f579, %f530, %f577, %f1403;
	shfl.sync.idx.b32	%r263|%p29, %r761, %r230, 31, -1;
	mov.b32 	%f580, %r263;
	fma.rn.f32 	%f581, %f528, %f580, %f1402;
	fma.rn.f32 	%f582, %f530, %f580, %f1401;
	shfl.sync.idx.b32	%r264|%p30, %r760, %r230, 31, -1;
	mov.b32 	%f583, %r264;
	fma.rn.f32 	%f584, %f528, %f583, %f1400;
	fma.rn.f32 	%f585, %f530, %f583, %f1399;
	shfl.sync.idx.b32	%r265|%p31, %r759, %r230, 31, -1;
	mov.b32 	%f586, %r265;
	fma.rn.f32 	%f587, %f528, %f586, %f1398;
	fma.rn.f32 	%f588, %f530, %f586, %f1397;
	shfl.sync.idx.b32	%r266|%p32, %r758, %r230, 31, -1;
	mov.b32 	%f589, %r266;
	fma.rn.f32 	%f590, %f528, %f589, %f1396;
	fma.rn.f32 	%f591, %f530, %f589, %f1395;
	mul.wide.s32 	%rd62, %r233, 4;
	add.s64 	%rd63, %rd59, %rd62;
	shfl.sync.idx.b32	%r267|%p33, %r778, %r232, 31, -1;
	mov.b32 	%f592, %r267;
	ld.global.nc.f32 	%f593, [%rd63];
	fma.rn.f32 	%f594, %f593, %f592, %f529;
	ld.global.nc.f32 	%f595, [%rd63+128];
	fma.rn.f32 	%f596, %f595, %f592, %f531;
	shfl.sync.idx.b32	%r268|%p34, %r777, %r232, 31, -1;
	mov.b32 	%f597, %r268;
	fma.rn.f32 	%f598, %f593, %f597, %f533;
	fma.rn.f32 	%f599, %f595, %f597, %f534;
	shfl.sync.idx.b32	%r269|%p35, %r776, %r232, 31, -1;
	mov.b32 	%f600, %r269;
	fma.rn.f32 	%f601, %f593, %f600, %f536;
	fma.rn.f32 	%f602, %f595, %f600, %f537;
	shfl.sync.idx.b32	%r270|%p36, %r775, %r232, 31, -1;
	mov.b32 	%f603, %r270;
	fma.rn.f32 	%f604, %f593, %f603, %f539;
	fma.rn.f32 	%f605, %f595, %f603, %f540;
	shfl.sync.idx.b32	%r271|%p37, %r774, %r232, 31, -1;
	mov.b32 	%f606, %r271;
	fma.rn.f32 	%f607, %f593, %f606, %f542;
	fma.rn.f32 	%f608, %f595, %f606, %f543;
	shfl.sync.idx.b32	%r272|%p38, %r773, %r232, 31, -1;
	mov.b32 	%f609, %r272;
	fma.rn.f32 	%f610, %f593, %f609, %f545;
	fma.rn.f32 	%f611, %f595, %f609, %f546;
	shfl.sync.idx.b32	%r273|%p39, %r772, %r232, 31, -1;
	mov.b32 	%f612, %r273;
	fma.rn.f32 	%f613, %f593, %f612, %f548;
	fma.rn.f32 	%f614, %f595, %f612, %f549;
	shfl.sync.idx.b32	%r274|%p40, %r771, %r232, 31, -1;
	mov.b32 	%f615, %r274;
	fma.rn.f32 	%f616, %f593, %f615, %f551;
	fma.rn.f32 	%f617, %f595, %f615, %f552;
	shfl.sync.idx.b32	%r275|%p41, %r770, %r232, 31, -1;
	mov.b32 	%f618, %r275;
	fma.rn.f32 	%f619, %f593, %f618, %f554;
	fma.rn.f32 	%f620, %f595, %f618, %f555;
	shfl.sync.idx.b32	%r276|%p42, %r769, %r232, 31, -1;
	mov.b32 	%f621, %r276;
	fma.rn.f32 	%f622, %f593, %f621, %f557;
	fma.rn.f32 	%f623, %f595, %f621, %f558;
	shfl.sync.idx.b32	%r277|%p43, %r768, %r232, 31, -1;
	mov.b32 	%f624, %r277;
	fma.rn.f32 	%f625, %f593, %f624, %f560;
	fma.rn.f32 	%f626, %f595, %f624, %f561;
	shfl.sync.idx.b32	%r278|%p44, %r767, %r232, 31, -1;
	mov.b32 	%f627, %r278;
	fma.rn.f32 	%f628, %f593, %f627, %f563;
	fma.rn.f32 	%f629, %f595, %f627, %f564;
	shfl.sync.idx.b32	%r279|%p45, %r766, %r232, 31, -1;
	mov.b32 	%f630, %r279;
	fma.rn.f32 	%f631, %f593, %f630, %f566;
	fma.rn.f32 	%f632, %f595, %f630, %f567;
	shfl.sync.idx.b32	%r280|%p46, %r765, %r232, 31, -1;
	mov.b32 	%f633, %r280;
	fma.rn.f32 	%f634, %f593, %f633, %f569;
	fma.rn.f32 	%f635, %f595, %f633, %f570;
	shfl.sync.idx.b32	%r281|%p47, %r764, %r232, 31, -1;
	mov.b32 	%f636, %r281;
	fma.rn.f32 	%f637, %f593, %f636, %f572;
	fma.rn.f32 	%f638, %f595, %f636, %f573;
	shfl.sync.idx.b32	%r282|%p48, %r763, %r232, 31, -1;
	mov.b32 	%f639, %r282;
	fma.rn.f32 	%f640, %f593, %f639, %f575;
	fma.rn.f32 	%f641, %f595, %f639, %f576;
	shfl.sync.idx.b32	%r283|%p49, %r762, %r232, 31, -1;
	mov.b32 	%f642, %r283;
	fma.rn.f32 	%f643, %f593, %f642, %f578;
	fma.rn.f32 	%f644, %f595, %f642, %f579;
	shfl.sync.idx.b32	%r284|%p50, %r761, %r232, 31, -1;
	mov.b32 	%f645, %r284;
	fma.rn.f32 	%f646, %f593, %f645, %f581;
	fma.rn.f32 	%f647, %f595, %f645, %f582;
	shfl.sync.idx.b32	%r285|%p51, %r760, %r232, 31, -1;
	mov.b32 	%f648, %r285;
	fma.rn.f32 	%f649, %f593, %f648, %f584;
	fma.rn.f32 	%f650, %f595, %f648, %f585;
	shfl.sync.idx.b32	%r286|%p52, %r759, %r232, 31, -1;
	mov.b32 	%f651, %r286;
	fma.rn.f32 	%f652, %f593, %f651, %f587;
	fma.rn.f32 	%f653, %f595, %f651, %f588;
	shfl.sync.idx.b32	%r287|%p53, %r758, %r232, 31, -1;
	mov.b32 	%f654, %r287;
	fma.rn.f32 	%f655, %f593, %f654, %f590;
	fma.rn.f32 	%f656, %f595, %f654, %f591;
	mul.wide.s32 	%rd64, %r235, 4;
	add.s64 	%rd65, %rd59, %rd64;
	shfl.sync.idx.b32	%r288|%p54, %r778, %r234, 31, -1;
	mov.b32 	%f657, %r288;
	ld.global.nc.f32 	%f658, [%rd65];
	fma.rn.f32 	%f659, %f658, %f657, %f594;
	ld.global.nc.f32 	%f660, [%rd65+128];
	fma.rn.f32 	%f661, %f660, %f657, %f596;
	shfl.sync.idx.b32	%r289|%p55, %r777, %r234, 31, -1;
	mov.b32 	%f662, %r289;
	fma.rn.f32 	%f663, %f658, %f662, %f598;
	fma.rn.f32 	%f664, %f660, %f662, %f599;
	shfl.sync.idx.b32	%r290|%p56, %r776, %r234, 31, -1;
	mov.b32 	%f665, %r290;
	fma.rn.f32 	%f666, %f658, %f665, %f601;
	fma.rn.f32 	%f667, %f660, %f665, %f602;
	shfl.sync.idx.b32	%r291|%p57, %r775, %r234, 31, -1;
	mov.b32 	%f668, %r291;
	fma.rn.f32 	%f669, %f658, %f668, %f604;
	fma.rn.f32 	%f670, %f660, %f668, %f605;
	shfl.sync.idx.b32	%r292|%p58, %r774, %r234, 31, -1;
	mov.b32 	%f671, %r292;
	fma.rn.f32 	%f672, %f658, %f671, %f607;
	fma.rn.f32 	%f673, %f660, %f671, %f608;
	shfl.sync.idx.b32	%r293|%p59, %r773, %r234, 31, -1;
	mov.b32 	%f674, %r293;
	fma.rn.f32 	%f675, %f658, %f674, %f610;
	fma.rn.f32 	%f676, %f660, %f674, %f611;
	shfl.sync.idx.b32	%r294|%p60, %r772, %r234, 31, -1;
	mov.b32 	%f677, %r294;
	fma.rn.f32 	%f678, %f658, %f677, %f613;
	fma.rn.f32 	%f679, %f660, %f677, %f614;
	shfl.sync.idx.b32	%r295|%p61, %r771, %r234, 31, -1;
	mov.b32 	%f680, %r295;
	fma.rn.f32 	%f681, %f658, %f680, %f616;
	fma.rn.f32 	%f682, %f660, %f680, %f617;
	shfl.sync.idx.b32	%r296|%p62, %r770, %r234, 31, -1;
	mov.b32 	%f683, %r296;
	fma.rn.f32 	%f684, %f658, %f683, %f619;
	fma.rn.f32 	%f685, %f660, %f683, %f620;
	shfl.sync.idx.b32	%r297|%p63, %r769, %r234, 31, -1;
	mov.b32 	%f686, %r297;
	fma.rn.f32 	%f687, %f658, %f686, %f622;
	fma.rn.f32 	%f688, %f660, %f686, %f623;
	shfl.sync.idx.b32	%r298|%p64, %r768, %r234, 31, -1;
	mov.b32 	%f689, %r298;
	fma.rn.f32 	%f690, %f658, %f689, %f625;
	fma.rn.f32 	%f691, %f660, %f689, %f626;
	shfl.sync.idx.b32	%r299|%p65, %r767, %r234, 31, -1;
	mov.b32 	%f692, %r299;
	fma.rn.f32 	%f693, %f658, %f692, %f628;
	fma.rn.f32 	%f694, %f660, %f692, %f629;
	shfl.sync.idx.b32	%r300|%p66, %r766, %r234, 31, -1;
	mov.b32 	%f695, %r300;
	fma.rn.f32 	%f696, %f658, %f695, %f631;
	fma.rn.f32 	%f697, %f660, %f695, %f632;
	shfl.sync.idx.b32	%r301|%p67, %r765, %r234, 31, -1;
	mov.b32 	%f698, %r301;
	fma.rn.f32 	%f699, %f658, %f698, %f634;
	fma.rn.f32 	%f700, %f660, %f698, %f635;
	shfl.sync.idx.b32	%r302|%p68, %r764, %r234, 31, -1;
	mov.b32 	%f701, %r302;
	fma.rn.f32 	%f702, %f658, %f701, %f637;
	fma.rn.f32 	%f703, %f660, %f701, %f638;
	shfl.sync.idx.b32	%r303|%p69, %r763, %r234, 31, -1;
	mov.b32 	%f704, %r303;
	fma.rn.f32 	%f705, %f658, %f704, %f640;
	fma.rn.f32 	%f706, %f660, %f704, %f641;
	shfl.sync.idx.b32	%r304|%p70, %r762, %r234, 31, -1;
	mov.b32 	%f707, %r304;
	fma.rn.f32 	%f708, %f658, %f707, %f643;
	fma.rn.f32 	%f709, %f660, %f707, %f644;
	shfl.sync.idx.b32	%r305|%p71, %r761, %r234, 31, -1;
	mov.b32 	%f710, %r305;
	fma.rn.f32 	%f711, %f658, %f710, %f646;
	fma.rn.f32 	%f712, %f660, %f710, %f647;
	shfl.sync.idx.b32	%r306|%p72, %r760, %r234, 31, -1;
	mov.b32 	%f713, %r306;
	fma.rn.f32 	%f714, %f658, %f713, %f649;
	fma.rn.f32 	%f715, %f660, %f713, %f650;
	shfl.sync.idx.b32	%r307|%p73, %r759, %r234, 31, -1;
	mov.b32 	%f716, %r307;
	fma.rn.f32 	%f717, %f658, %f716, %f652;
	fma.rn.f32 	%f718, %f660, %f716, %f653;
	shfl.sync.idx.b32	%r308|%p74, %r758, %r234, 31, -1;
	mov.b32 	%f719, %r308;
	fma.rn.f32 	%f720, %f658, %f719, %f655;
	fma.rn.f32 	%f721, %f660, %f719, %f656;
	mul.wide.s32 	%rd66, %r237, 4;
	add.s64 	%rd67, %rd59, %rd66;
	shfl.sync.idx.b32	%r309|%p75, %r778, %r236, 31, -1;
	mov.b32 	%f722, %r309;
	ld.global.nc.f32 	%f723, [%rd67];
	fma.rn.f32 	%f724, %f723, %f722, %f659;
	ld.global.nc.f32 	%f725, [%rd67+128];
	fma.rn.f32 	%f726, %f725, %f722, %f661;
	shfl.sync.idx.b32	%r310|%p76, %r777, %r236, 31, -1;
	mov.b32 	%f727, %r310;
	fma.rn.f32 	%f728, %f723, %f727, %f663;
	fma.rn.f32 	%f729, %f725, %f727, %f664;
	shfl.sync.idx.b32	%r311|%p77, %r776, %r236, 31, -1;
	mov.b32 	%f730, %r311;
	fma.rn.f32 	%f731, %f723, %f730, %f666;
	fma.rn.f32 	%f732, %f725, %f730, %f667;
	shfl.sync.idx.b32	%r312|%p78, %r775, %r236, 31, -1;
	mov.b32 	%f733, %r312;
	fma.rn.f32 	%f734, %f723, %f733, %f669;
	fma.rn.f32 	%f735, %f725, %f733, %f670;
	shfl.sync.idx.b32	%r313|%p79, %r774, %r236, 31, -1;
	mov.b32 	%f736, %r313;
	fma.rn.f32 	%f737, %f723, %f736, %f672;
	fma.rn.f32 	%f738, %f725, %f736, %f673;
	shfl.sync.idx.b32	%r314|%p80, %r773, %r236, 31, -1;
	mov.b32 	%f739, %r314;
	fma.rn.f32 	%f740, %f723, %f739, %f675;
	fma.rn.f32 	%f741, %f725, %f739, %f676;
	shfl.sync.idx.b32	%r315|%p81, %r772, %r236, 31, -1;
	mov.b32 	%f742, %r315;
	fma.rn.f32 	%f743, %f723, %f742, %f678;
	fma.rn.f32 	%f744, %f725, %f742, %f679;
	shfl.sync.idx.b32	%r316|%p82, %r771, %r236, 31, -1;
	mov.b32 	%f745, %r316;
	fma.rn.f32 	%f746, %f723, %f745, %f681;
	fma.rn.f32 	%f747, %f725, %f745, %f682;
	shfl.sync.idx.b32	%r317|%p83, %r770, %r236, 31, -1;
	mov.b32 	%f748, %r317;
	fma.rn.f32 	%f749, %f723, %f748, %f684;
	fma.rn.f32 	%f750, %f725, %f748, %f685;
	shfl.sync.idx.b32	%r318|%p84, %r769, %r236, 31, -1;
	mov.b32 	%f751, %r318;
	fma.rn.f32 	%f752, %f723, %f751, %f687;
	fma.rn.f32 	%f753, %f725, %f751, %f688;
	shfl.sync.idx.b32	%r319|%p85, %r768, %r236, 31, -1;
	mov.b32 	%f754, %r319;
	fma.rn.f32 	%f755, %f723, %f754, %f690;
	fma.rn.f32 	%f756, %f725, %f754, %f691;
	shfl.sync.idx.b32	%r320|%p86, %r767, %r236, 31, -1;
	mov.b32 	%f757, %r320;
	fma.rn.f32 	%f758, %f723, %f757, %f693;
	fma.rn.f32 	%f759, %f725, %f757, %f694;
	shfl.sync.idx.b32	%r321|%p87, %r766, %r236, 31, -1;
	mov.b32 	%f760, %r321;
	fma.rn.f32 	%f761, %f723, %f760, %f696;
	fma.rn.f32 	%f762, %f725, %f760, %f697;
	shfl.sync.idx.b32	%r322|%p88, %r765, %r236, 31, -1;
	mov.b32 	%f763, %r322;
	fma.rn.f32 	%f764, %f723, %f763, %f699;
	fma.rn.f32 	%f765, %f725, %f763, %f700;
	shfl.sync.idx.b32	%r323|%p89, %r764, %r236, 31, -1;
	mov.b32 	%f766, %r323;
	fma.rn.f32 	%f767, %f723, %f766, %f702;
	fma.rn.f32 	%f768, %f725, %f766, %f703;
	shfl.sync.idx.b32	%r324|%p90, %r763, %r236, 31, -1;
	mov.b32 	%f769, %r324;
	fma.rn.f32 	%f770, %f723, %f769, %f705;
	fma.rn.f32 	%f771, %f725, %f769, %f706;
	shfl.sync.idx.b32	%r325|%p91, %r762, %r236, 31, -1;
	mov.b32 	%f772, %r325;
	fma.rn.f32 	%f773, %f723, %f772, %f708;
	fma.rn.f32 	%f774, %f725, %f772, %f709;
	shfl.sync.idx.b32	%r326|%p92, %r761, %r236, 31, -1;
	mov.b32 	%f775, %r326;
	fma.rn.f32 	%f776, %f723, %f775, %f711;
	fma.rn.f32 	%f777, %f725, %f775, %f712;
	shfl.sync.idx.b32	%r327|%p93, %r760, %r236, 31, -1;
	mov.b32 	%f778, %r327;
	fma.rn.f32 	%f779, %f723, %f778, %f714;
	fma.rn.f32 	%f780, %f725, %f778, %f715;
	shfl.sync.idx.b32	%r328|%p94, %r759, %r236, 31, -1;
	mov.b32 	%f781, %r328;
	fma.rn.f32 	%f782, %f723, %f781, %f717;
	fma.rn.f32 	%f783, %f725, %f781, %f718;
	shfl.sync.idx.b32	%r329|%p95, %r758, %r236, 31, -1;
	mov.b32 	%f784, %r329;
	fma.rn.f32 	%f785, %f723, %f784, %f720;
	fma.rn.f32 	%f786, %f725, %f784, %f721;
	mul.wide.s32 	%rd68, %r239, 4;
	add.s64 	%rd69, %rd59, %rd68;
	shfl.sync.idx.b32	%r330|%p96, %r778, %r238, 31, -1;
	mov.b32 	%f787, %r330;
	ld.global.nc.f32 	%f788, [%rd69];
	fma.rn.f32 	%f789, %f788, %f787, %f724;
	ld.global.nc.f32 	%f790, [%rd69+128];
	fma.rn.f32 	%f791, %f790, %f787, %f726;
	shfl.sync.idx.b32	%r331|%p97, %r777, %r238, 31, -1;
	mov.b32 	%f792, %r331;
	fma.rn.f32 	%f793, %f788, %f792, %f728;
	fma.rn.f32 	%f794, %f790, %f792, %f729;
	shfl.sync.idx.b32	%r332|%p98, %r776, %r238, 31, -1;
	mov.b32 	%f795, %r332;
	fma.rn.f32 	%f796, %f788, %f795, %f731;
	fma.rn.f32 	%f797, %f790, %f795, %f732;
	shfl.sync.idx.b32	%r333|%p99, %r775, %r238, 31, -1;
	mov.b32 	%f798, %r333;
	fma.rn.f32 	%f799, %f788, %f798, %f734;
	fma.rn.f32 	%f800, %f790, %f798, %f735;
	shfl.sync.idx.b32	%r334|%p100, %r774, %r238, 31, -1;
	mov.b32 	%f801, %r334;
	fma.rn.f32 	%f802, %f788, %f801, %f737;
	fma.rn.f32 	%f803, %f790, %f801, %f738;
	shfl.sync.idx.b32	%r335|%p101, %r773, %r238, 31, -1;
	mov.b32 	%f804, %r335;
	fma.rn.f32 	%f805, %f788, %f804, %f740;
	fma.rn.f32 	%f806, %f790, %f804, %f741;
	shfl.sync.idx.b32	%r336|%p102, %r772, %r238, 31, -1;
	mov.b32 	%f807, %r336;
	fma.rn.f32 	%f808, %f788, %f807, %f743;
	fma.rn.f32 	%f809, %f790, %f807, %f744;
	shfl.sync.idx.b32	%r337|%p103, %r771, %r238, 31, -1;
	mov.b32 	%f810, %r337;
	fma.rn.f32 	%f811, %f788, %f810, %f746;
	fma.rn.f32 	%f812, %f790, %f810, %f747;
	shfl.sync.idx.b32	%r338|%p104, %r770, %r238, 31, -1;
	mov.b32 	%f813, %r338;
	fma.rn.f32 	%f814, %f788, %f813, %f749;
	fma.rn.f32 	%f815, %f790, %f813, %f750;
	shfl.sync.idx.b32	%r339|%p105, %r769, %r238, 31, -1;
	mov.b32 	%f816, %r339;
	fma.rn.f32 	%f817, %f788, %f816, %f752;
	fma.rn.f32 	%f818, %f790, %f816, %f753;
	shfl.sync.idx.b32	%r340|%p106, %r768, %r238, 31, -1;
	mov.b32 	%f819, %r340;
	fma.rn.f32 	%f820, %f788, %f819, %f755;
	fma.rn.f32 	%f821, %f790, %f819, %f756;
	shfl.sync.idx.b32	%r341|%p107, %r767, %r238, 31, -1;
	mov.b32 	%f822, %r341;
	fma.rn.f32 	%f823, %f788, %f822, %f758;
	fma.rn.f32 	%f824, %f790, %f822, %f759;
	shfl.sync.idx.b32	%r342|%p108, %r766, %r238, 31, -1;
	mov.b32 	%f825, %r342;
	fma.rn.f32 	%f826, %f788, %f825, %f761;
	fma.rn.f32 	%f827, %f790, %f825, %f762;
	shfl.sync.idx.b32	%r343|%p109, %r765, %r238, 31, -1;
	mov.b32 	%f828, %r343;
	fma.rn.f32 	%f829, %f788, %f828, %f764;
	fma.rn.f32 	%f830, %f790, %f828, %f765;
	shfl.sync.idx.b32	%r344|%p110, %r764, %r238, 31, -1;
	mov.b32 	%f831, %r344;
	fma.rn.f32 	%f832, %f788, %f831, %f767;
	fma.rn.f32 	%f833, %f790, %f831, %f768;
	shfl.sync.idx.b32	%r345|%p111, %r763, %r238, 31, -1;
	mov.b32 	%f834, %r345;
	fma.rn.f32 	%f835, %f788, %f834, %f770;
	fma.rn.f32 	%f836, %f790, %f834, %f771;
	shfl.sync.idx.b32	%r346|%p112, %r762, %r238, 31, -1;
	mov.b32 	%f837, %r346;
	fma.rn.f32 	%f838, %f788, %f837, %f773;
	fma.rn.f32 	%f839, %f790, %f837, %f774;
	shfl.sync.idx.b32	%r347|%p113, %r761, %r238, 31, -1;
	mov.b32 	%f840, %r347;
	fma.rn.f32 	%f841, %f788, %f840, %f776;
	fma.rn.f32 	%f842, %f790, %f840, %f777;
	shfl.sync.idx.b32	%r348|%p114, %r760, %r238, 31, -1;
	mov.b32 	%f843, %r348;
	fma.rn.f32 	%f844, %f788, %f843, %f779;
	fma.rn.f32 	%f845, %f790, %f843, %f780;
	shfl.sync.idx.b32	%r349|%p115, %r759, %r238, 31, -1;
	mov.b32 	%f846, %r349;
	fma.rn.f32 	%f847, %f788, %f846, %f782;
	fma.rn.f32 	%f848, %f790, %f846, %f783;
	shfl.sync.idx.b32	%r350|%p116, %r758, %r238, 31, -1;
	mov.b32 	%f849, %r350;
	fma.rn.f32 	%f850, %f788, %f849, %f785;
	fma.rn.f32 	%f851, %f790, %f849, %f786;
	mul.wide.s32 	%rd70, %r241, 4;
	add.s64 	%rd71, %rd59, %rd70;
	shfl.sync.idx.b32	%r351|%p117, %r778, %r240, 31, -1;
	mov.b32 	%f852, %r351;
	ld.global.nc.f32 	%f853, [%rd71];
	fma.rn.f32 	%f854, %f853, %f852, %f789;
	ld.global.nc.f32 	%f855, [%rd71+128];
	fma.rn.f32 	%f856, %f855, %f852, %f791;
	shfl.sync.idx.b32	%r352|%p118, %r777, %r240, 31, -1;
	mov.b32 	%f857, %r352;
	fma.rn.f32 	%f858, %f853, %f857, %f793;
	fma.rn.f32 	%f859, %f855, %f857, %f794;
	shfl.sync.idx.b32	%r353|%p119, %r776, %r240, 31, -1;
	mov.b32 	%f860, %r353;
	fma.rn.f32 	%f861, %f853, %f860, %f796;
	fma.rn.f32 	%f862, %f855, %f860, %f797;
	shfl.sync.idx.b32	%r354|%p120, %r775, %r240, 31, -1;
	mov.b32 	%f863, %r354;
	fma.rn.f32 	%f864, %f853, %f863, %f799;
	fma.rn.f32 	%f865, %f855, %f863, %f800;
	shfl.sync.idx.b32	%r355|%p121, %r774, %r240, 31, -1;
	mov.b32 	%f866, %r355;
	fma.rn.f32 	%f867, %f853, %f866, %f802;
	fma.rn.f32 	%f868, %f855, %f866, %f803;
	shfl.sync.idx.b32	%r356|%p122, %r773, %r240, 31, -1;
	mov.b32 	%f869, %r356;
	fma.rn.f32 	%f870, %f853, %f869, %f805;
	fma.rn.f32 	%f871, %f855, %f869, %f806;
	shfl.sync.idx.b32	%r357|%p123, %r772, %r240, 31, -1;
	mov.b32 	%f872, %r357;
	fma.rn.f32 	%f873, %f853, %f872, %f808;
	fma.rn.f32 	%f874, %f855, %f872, %f809;
	shfl.sync.idx.b32	%r358|%p124, %r771, %r240, 31, -1;
	mov.b32 	%f875, %r358;
	fma.rn.f32 	%f876, %f853, %f875, %f811;
	fma.rn.f32 	%f877, %f855, %f875, %f812;
	shfl.sync.idx.b32	%r359|%p125, %r770, %r240, 31, -1;
	mov.b32 	%f878, %r359;
	fma.rn.f32 	%f879, %f853, %f878, %f814;
	fma.rn.f32 	%f880, %f855, %f878, %f815;
	shfl.sync.idx.b32	%r360|%p126, %r769, %r240, 31, -1;
	mov.b32 	%f881, %r360;
	fma.rn.f32 	%f882, %f853, %f881, %f817;
	fma.rn.f32 	%f883, %f855, %f881, %f818;
	shfl.sync.idx.b32	%r361|%p127, %r768, %r240, 31, -1;
	mov.b32 	%f884, %r361;
	fma.rn.f32 	%f885, %f853, %f884, %f820;
	fma.rn.f32 	%f886, %f855, %f884, %f821;
	shfl.sync.idx.b32	%r362|%p128, %r767, %r240, 31, -1;
	mov.b32 	%f887, %r362;
	fma.rn.f32 	%f888, %f853, %f887, %f823;
	fma.rn.f32 	%f889, %f855, %f887, %f824;
	shfl.sync.idx.b32	%r363|%p129, %r766, %r240, 31, -1;
	mov.b32 	%f890, %r363;
	fma.rn.f32 	%f891, %f853, %f890, %f826;
	fma.rn.f32 	%f892, %f855, %f890, %f827;
	shfl.sync.idx.b32	%r364|%p130, %r765, %r240, 31, -1;
	mov.b32 	%f893, %r364;
	fma.rn.f32 	%f894, %f853, %f893, %f829;
	fma.rn.f32 	%f895, %f855, %f893, %f830;
	shfl.sync.idx.b32	%r365|%p131, %r764, %r240, 31, -1;
	mov.b32 	%f896, %r365;
	fma.rn.f32 	%f897, %f853, %f896, %f832;
	fma.rn.f32 	%f898, %f855, %f896, %f833;
	shfl.sync.idx.b32	%r366|%p132, %r763, %r240, 31, -1;
	mov.b32 	%f899, %r366;
	fma.rn.f32 	%f900, %f853, %f899, %f835;
	fma.rn.f32 	%f901, %f855, %f899, %f836;
	shfl.sync.idx.b32	%r367|%p133, %r762, %r240, 31, -1;
	mov.b32 	%f902, %r367;
	fma.rn.f32 	%f903, %f853, %f902, %f838;
	fma.rn.f32 	%f904, %f855, %f902, %f839;
	shfl.sync.idx.b32	%r368|%p134, %r761, %r240, 31, -1;
	mov.b32 	%f905, %r368;
	fma.rn.f32 	%f906, %f853, %f905, %f841;
	fma.rn.f32 	%f907, %f855, %f905, %f842;
	shfl.sync.idx.b32	%r369|%p135, %r760, %r240, 31, -1;
	mov.b32 	%f908, %r369;
	fma.rn.f32 	%f909, %f853, %f908, %f844;
	fma.rn.f32 	%f910, %f855, %f908, %f845;
	shfl.sync.idx.b32	%r370|%p136, %r759, %r240, 31, -1;
	mov.b32 	%f911, %r370;
	fma.rn.f32 	%f912, %f853, %f911, %f847;
	fma.rn.f32 	%f913, %f855, %f911, %f848;
	shfl.sync.idx.b32	%r371|%p137, %r758, %r240, 31, -1;
	mov.b32 	%f914, %r371;
	fma.rn.f32 	%f915, %f853, %f914, %f850;
	fma.rn.f32 	%f916, %f855, %f914, %f851;
	mul.wide.s32 	%rd72, %r243, 4;
	add.s64 	%rd73, %rd59, %rd72;
	shfl.sync.idx.b32	%r372|%p138, %r778, %r242, 31, -1;
	mov.b32 	%f917, %r372;
	ld.global.nc.f32 	%f918, [%rd73];
	fma.rn.f32 	%f919, %f918, %f917, %f854;
	ld.global.nc.f32 	%f920, [%rd73+128];
	fma.rn.f32 	%f921, %f920, %f917, %f856;
	shfl.sync.idx.b32	%r373|%p139, %r777, %r242, 31, -1;
	mov.b32 	%f922, %r373;
	fma.rn.f32 	%f923, %f918, %f922, %f858;
	fma.rn.f32 	%f924, %f920, %f922, %f859;
	shfl.sync.idx.b32	%r374|%p140, %r776, %r242, 31, -1;
	mov.b32 	%f925, %r374;
	fma.rn.f32 	%f926, %f918, %f925, %f861;
	fma.rn.f32 	%f927, %f920, %f925, %f862;
	shfl.sync.idx.b32	%r375|%p141, %r775, %r242, 31, -1;
	mov.b32 	%f928, %r375;
	fma.rn.f32 	%f929, %f918, %f928, %f864;
	fma.rn.f32 	%f930, %f920, %f928, %f865;
	shfl.sync.idx.b32	%r376|%p142, %r774, %r242, 31, -1;
	mov.b32 	%f931, %r376;
	fma.rn.f32 	%f932, %f918, %f931, %f867;
	fma.rn.f32 	%f933, %f920, %f931, %f868;
	shfl.sync.idx.b32	%r377|%p143, %r773, %r242, 31, -1;
	mov.b32 	%f934, %r377;
	fma.rn.f32 	%f935, %f918, %f934, %f870;
	fma.rn.f32 	%f936, %f920, %f934, %f871;
	shfl.sync.idx.b32	%r378|%p144, %r772, %r242, 31, -1;
	mov.b32 	%f937, %r378;
	fma.rn.f32 	%f938, %f918, %f937, %f873;
	fma.rn.f32 	%f939, %f920, %f937, %f874;
	shfl.sync.idx.b32	%r379|%p145, %r771, %r242, 31, -1;
	mov.b32 	%f940, %r379;
	fma.rn.f32 	%f941, %f918, %f940, %f876;
	fma.rn.f32 	%f942, %f920, %f940, %f877;
	shfl.sync.idx.b32	%r380|%p146, %r770, %r242, 31, -1;
	mov.b32 	%f943, %r380;
	fma.rn.f32 	%f944, %f918, %f943, %f879;
	fma.rn.f32 	%f945, %f920, %f943, %f880;
	shfl.sync.idx.b32	%r381|%p147, %r769, %r242, 31, -1;
	mov.b32 	%f946, %r381;
	fma.rn.f32 	%f947, %f918, %f946, %f882;
	fma.rn.f32 	%f948, %f920, %f946, %f883;
	shfl.sync.idx.b32	%r382|%p148, %r768, %r242, 31, -1;
	mov.b32 	%f949, %r382;
	fma.rn.f32 	%f950, %f918, %f949, %f885;
	fma.rn.f32 	%f951, %f920, %f949, %f886;
	shfl.sync.idx.b32	%r383|%p149, %r767, %r242, 31, -1;
	mov.b32 	%f952, %r383;
	fma.rn.f32 	%f953, %f918, %f952, %f888;
	fma.rn.f32 	%f954, %f920, %f952, %f889;
	shfl.sync.idx.b32	%r384|%p150, %r766, %r242, 31, -1;
	mov.b32 	%f955, %r384;
	fma.rn.f32 	%f956, %f918, %f955, %f891;
	fma.rn.f32 	%f957, %f920, %f955, %f892;
	shfl.sync.idx.b32	%r385|%p151, %r765, %r242, 31, -1;
	mov.b32 	%f958, %r385;
	fma.rn.f32 	%f959, %f918, %f958, %f894;
	fma.rn.f32 	%f960, %f920, %f958, %f895;
	shfl.sync.idx.b32	%r386|%p152, %r764, %r242, 31, -1;
	mov.b32 	%f961, %r386;
	fma.rn.f32 	%f962, %f918, %f961, %f897;
	fma.rn.f32 	%f963, %f920, %f961, %f898;
	shfl.sync.idx.b32	%r387|%p153, %r763, %r242, 31, -1;
	mov.b32 	%f964, %r387;
	fma.rn.f32 	%f965, %f918, %f964, %f900;
	fma.rn.f32 	%f966, %f920, %f964, %f901;
	shfl.sync.idx.b32	%r388|%p154, %r762, %r242, 31, -1;
	mov.b32 	%f967, %r388;
	fma.rn.f32 	%f968, %f918, %f967, %f903;
	fma.rn.f32 	%f969, %f920, %f967, %f904;
	shfl.sync.idx.b32	%r389|%p155, %r761, %r242, 31, -1;
	mov.b32 	%f970, %r389;
	fma.rn.f32 	%f971, %f918, %f970, %f906;
	fma.rn.f32 	%f972, %f920, %f970, %f907;
	shfl.sync.idx.b32	%r390|%p156, %r760, %r242, 31, -1;
	mov.b32 	%f973, %r390;
	fma.rn.f32 	%f974, %f918, %f973, %f909;
	fma.rn.f32 	%f975, %f920, %f973, %f910;
	shfl.sync.idx.b32	%r391|%p157, %r759, %r242, 31, -1;
	mov.b32 	%f976, %r391;
	fma.rn.f32 	%f977, %f918, %f976, %f912;
	fma.rn.f32 	%f978, %f920, %f976, %f913;
	shfl.sync.idx.b32	%r392|%p158, %r758, %r242, 31, -1;
	mov.b32 	%f979, %r392;
	fma.rn.f32 	%f980, %f918, %f979, %f915;
	fma.rn.f32 	%f981, %f920, %f979, %f916;
	mul.wide.s32 	%rd74, %r245, 4;
	add.s64 	%rd75, %rd59, %rd74;
	shfl.sync.idx.b32	%r393|%p159, %r778, %r244, 31, -1;
	mov.b32 	%f982, %r393;
	ld.global.nc.f32 	%f983, [%rd75];
	fma.rn.f32 	%f1436, %f983, %f982, %f919;
	ld.global.nc.f32 	%f984, [%rd75+128];
	fma.rn.f32 	%f1435, %f984, %f982, %f921;
	shfl.sync.idx.b32	%r394|%p160, %r777, %r244, 31, -1;
	mov.b32 	%f985, %r394;
	fma.rn.f32 	%f1434, %f983, %f985, %f923;
	fma.rn.f32 	%f1433, %f984, %f985, %f924;
	shfl.sync.idx.b32	%r395|%p161, %r776, %r244, 31, -1;
	mov.b32 	%f986, %r395;
	fma.rn.f32 	%f1432, %f983, %f986, %f926;
	fma.rn.f32 	%f1431, %f984, %f986, %f927;
	shfl.sync.idx.b32	%r396|%p162, %r775, %r244, 31, -1;
	mov.b32 	%f987, %r396;
	fma.rn.f32 	%f1430, %f983, %f987, %f929;
	fma.rn.f32 	%f1429, %f984, %f987, %f930;
	shfl.sync.idx.b32	%r397|%p163, %r774, %r244, 31, -1;
	mov.b32 	%f988, %r397;
	fma.rn.f32 	%f1428, %f983, %f988, %f932;
	fma.rn.f32 	%f1427, %f984, %f988, %f933;
	shfl.sync.idx.b32	%r398|%p164, %r773, %r244, 31, -1;
	mov.b32 	%f989, %r398;
	fma.rn.f32 	%f1426, %f983, %f989, %f935;
	fma.rn.f32 	%f1425, %f984, %f989, %f936;
	shfl.sync.idx.b32	%r399|%p165, %r772, %r244, 31, -1;
	mov.b32 	%f990, %r399;
	fma.rn.f32 	%f1424, %f983, %f990, %f938;
	fma.rn.f32 	%f1423, %f984, %f990, %f939;
	shfl.sync.idx.b32	%r400|%p166, %r771, %r244, 31, -1;
	mov.b32 	%f991, %r400;
	fma.rn.f32 	%f1422, %f983, %f991, %f941;
	fma.rn.f32 	%f1421, %f984, %f991, %f942;
	shfl.sync.idx.b32	%r401|%p167, %r770, %r244, 31, -1;
	mov.b32 	%f992, %r401;
	fma.rn.f32 	%f1420, %f983, %f992, %f944;
	fma.rn.f32 	%f1419, %f984, %f992, %f945;
	shfl.sync.idx.b32	%r402|%p168, %r769, %r244, 31, -1;
	mov.b32 	%f993, %r402;
	fma.rn.f32 	%f1418, %f983, %f993, %f947;
	fma.rn.f32 	%f1417, %f984, %f993, %f948;
	shfl.sync.idx.b32	%r403|%p169, %r768, %r244, 31, -1;
	mov.b32 	%f994, %r403;
	fma.rn.f32 	%f1416, %f983, %f994, %f950;
	fma.rn.f32 	%f1415, %f984, %f994, %f951;
	shfl.sync.idx.b32	%r404|%p170, %r767, %r244, 31, -1;
	mov.b32 	%f995, %r404;
	fma.rn.f32 	%f1414, %f983, %f995, %f953;
	fma.rn.f32 	%f1413, %f984, %f995, %f954;
	shfl.sync.idx.b32	%r405|%p171, %r766, %r244, 31, -1;
	mov.b32 	%f996, %r405;
	fma.rn.f32 	%f1412, %f983, %f996, %f956;
	fma.rn.f32 	%f1411, %f984, %f996, %f957;
	shfl.sync.idx.b32	%r406|%p172, %r765, %r244, 31, -1;
	mov.b32 	%f997, %r406;
	fma.rn.f32 	%f1410, %f983, %f997, %f959;
	fma.rn.f32 	%f1409, %f984, %f997, %f960;
	shfl.sync.idx.b32	%r407|%p173, %r764, %r244, 31, -1;
	mov.b32 	%f998, %r407;
	fma.rn.f32 	%f1408, %f983, %f998, %f962;
	fma.rn.f32 	%f1407, %f984, %f998, %f963;
	shfl.sync.idx.b32	%r408|%p174, %r763, %r244, 31, -1;
	mov.b32 	%f999, %r408;
	fma.rn.f32 	%f1406, %f983, %f999, %f965;
	fma.rn.f32 	%f1405, %f984, %f999, %f966;
	shfl.sync.idx.b32	%r409|%p175, %r762, %r244, 31, -1;
	mov.b32 	%f1000, %r409;
	fma.rn.f32 	%f1404, %f983, %f1000, %f968;
	fma.rn.f32 	%f1403, %f984, %f1000, %f969;
	shfl.sync.idx.b32	%r410|%p176, %r761, %r244, 31, -1;
	mov.b32 	%f1001, %r410;
	fma.rn.f32 	%f1402, %f983, %f1001, %f971;
	fma.rn.f32 	%f1401, %f984, %f1001, %f972;
	shfl.sync.idx.b32	%r411|%p177, %r760, %r244, 31, -1;
	mov.b32 	%f1002, %r411;
	fma.rn.f32 	%f1400, %f983, %f1002, %f974;
	fma.rn.f32 	%f1399, %f984, %f1002, %f975;
	shfl.sync.idx.b32	%r412|%p178, %r759, %r244, 31, -1;
	mov.b32 	%f1003, %r412;
	fma.rn.f32 	%f1398, %f983, %f1003, %f977;
	fma.rn.f32 	%f1397, %f984, %f1003, %f978;
	shfl.sync.idx.b32	%r413|%p179, %r758, %r244, 31, -1;
	mov.b32 	%f1004, %r413;
	fma.rn.f32 	%f1396, %f983, %f1004, %f980;
	fma.rn.f32 	%f1395, %f984, %f1004, %f981;
	add.s32 	%r779, %r779, 8;
	and.b32  	%r414, %r4, -8;
	add.s32 	%r415, %r414, %r2;
	setp.lt.s32 	%p180, %r779, %r415;
	@%p180 bra 	$L__BB1_2;
$L__BB1_6:
	and.b32  	%r416, %r4, -8;
	add.s32 	%r417, %r416, %r2;
	setp.le.s32 	%p181, %r3, %r417;
	and.b32  	%r418, %r4, 24;
	setp.ne.s32 	%p182, %r418, 0;
	or.pred  	%p183, %p182, %p181;
	@%p183 bra 	$L__BB1_9;
	sub.s32 	%r419, %r3, %r417;
	mov.u32 	%r102, %tid.x;
	setp.ge.u32 	%p184, %r102, %r419;
	mov.u32 	%r781, %r417;
	@%p184 bra 	$L__BB1_9;
	ld.param.u64 	%rd201, [_Z12_spmm_conv_1PKfPfiiPKiS3_S3_S0__param_7];
	ld.param.u64 	%rd199, [_Z12_spmm_conv_1PKfPfiiPKiS3_S3_S0__param_6];
	add.s32 	%r781, %r416, %r2;
	add.s32 	%r420, %r781, %r102;
	cvta.to.global.u64 	%rd76, %rd199;
	mul.wide.u32 	%rd77, %r420, 4;
	add.s64 	%rd78, %rd76, %rd77;
	ld.global.nc.u32 	%r421, [%rd78];
	mul.hi.s32 	%r422, %r421, 715827883;
	shr.u32 	%r423, %r422, 31;
	shr.u32 	%r424, %r422, 8;
	add.s32 	%r425, %r424, %r423;
	mad.lo.s32 	%r426, %r425, 2129920, %r5;
	shr.s32 	%r427, %r421, 31;
	shr.u32 	%r428, %r427, 23;
	add.s32 	%r429, %r421, %r428;
	shr.s32 	%r430, %r429, 9;
	mul.hi.s32 	%r431, %r430, 1431655766;
	shr.u32 	%r432, %r431, 31;
	add.s32 	%r433, %r431, %r432;
	mul.lo.s32 	%r434, %r433, 3;
	sub.s32 	%r435, %r430, %r434;
	shl.b32 	%r436, %r435, 15;
	add.s32 	%r437, %r426, %r436;
	and.b32  	%r438, %r429, 67108352;
	sub.s32 	%r439, %r421, %r438;
	shl.b32 	%r440, %r439, 6;
	add.s32 	%r780, %r437, %r440;
	cvta.to.global.u64 	%rd79, %rd201;
	add.s64 	%rd80, %rd79, %rd77;
	ld.global.nc.u32 	%r778, [%rd80];
	add.s32 	%r441, %r4, %r420;
	mul.wide.u32 	%rd81, %r441, 4;
	add.s64 	%rd82, %rd79, %rd81;
	ld.global.nc.u32 	%r777, [%rd82];
	add.s32 	%r442, %r441, %r4;
	mul.wide.u32 	%rd83, %r442, 4;
	add.s64 	%rd84, %rd79, %rd83;
	ld.global.nc.u32 	%r776, [%rd84];
	add.s32 	%r443, %r442, %r4;
	mul.wide.u32 	%rd85, %r443, 4;
	add.s64 	%rd86, %rd79, %rd85;
	ld.global.nc.u32 	%r775, [%rd86];
	add.s32 	%r444, %r443, %r4;
	mul.wide.u32 	%rd87, %r444, 4;
	add.s64 	%rd88, %rd79, %rd87;
	ld.global.nc.u32 	%r774, [%rd88];
	add.s32 	%r445, %r444, %r4;
	mul.wide.u32 	%rd89, %r445, 4;
	add.s64 	%rd90, %rd79, %rd89;
	ld.global.nc.u32 	%r773, [%rd90];
	add.s32 	%r446, %r445, %r4;
	mul.wide.u32 	%rd91, %r446, 4;
	add.s64 	%rd92, %rd79, %rd91;
	ld.global.nc.u32 	%r772, [%rd92];
	add.s32 	%r447, %r446, %r4;
	mul.wide.u32 	%rd93, %r447, 4;
	add.s64 	%rd94, %rd79, %rd93;
	ld.global.nc.u32 	%r771, [%rd94];
	add.s32 	%r448, %r447, %r4;
	mul.wide.u32 	%rd95, %r448, 4;
	add.s64 	%rd96, %rd79, %rd95;
	ld.global.nc.u32 	%r770, [%rd96];
	add.s32 	%r449, %r448, %r4;
	mul.wide.u32 	%rd97, %r449, 4;
	add.s64 	%rd98, %rd79, %rd97;
	ld.global.nc.u32 	%r769, [%rd98];
	add.s32 	%r450, %r449, %r4;
	mul.wide.u32 	%rd99, %r450, 4;
	add.s64 	%rd100, %rd79, %rd99;
	ld.global.nc.u32 	%r768, [%rd100];
	add.s32 	%r451, %r450, %r4;
	mul.wide.u32 	%rd101, %r451, 4;
	add.s64 	%rd102, %rd79, %rd101;
	ld.global.nc.u32 	%r767, [%rd102];
	add.s32 	%r452, %r451, %r4;
	mul.wide.u32 	%rd103, %r452, 4;
	add.s64 	%rd104, %rd79, %rd103;
	ld.global.nc.u32 	%r766, [%rd104];
	add.s32 	%r453, %r452, %r4;
	mul.wide.u32 	%rd105, %r453, 4;
	add.s64 	%rd106, %rd79, %rd105;
	ld.global.nc.u32 	%r765, [%rd106];
	add.s32 	%r454, %r453, %r4;
	mul.wide.u32 	%rd107, %r454, 4;
	add.s64 	%rd108, %rd79, %rd107;
	ld.global.nc.u32 	%r764, [%rd108];
	add.s32 	%r455, %r454, %r4;
	mul.wide.u32 	%rd109, %r455, 4;
	add.s64 	%rd110, %rd79, %rd109;
	ld.global.nc.u32 	%r763, [%rd110];
	add.s32 	%r456, %r455, %r4;
	mul.wide.u32 	%rd111, %r456, 4;
	add.s64 	%rd112, %rd79, %rd111;
	ld.global.nc.u32 	%r762, [%rd112];
	add.s32 	%r457, %r456, %r4;
	mul.wide.u32 	%rd113, %r457, 4;
	add.s64 	%rd114, %rd79, %rd113;
	ld.global.nc.u32 	%r761, [%rd114];
	add.s32 	%r458, %r457, %r4;
	mul.wide.u32 	%rd115, %r458, 4;
	add.s64 	%rd116, %rd79, %rd115;
	ld.global.nc.u32 	%r760, [%rd116];
	add.s32 	%r459, %r458, %r4;
	mul.wide.u32 	%rd117, %r459, 4;
	add.s64 	%rd118, %rd79, %rd117;
	ld.global.nc.u32 	%r759, [%rd118];
	add.s32 	%r460, %r459, %r4;
	mul.wide.u32 	%rd119, %r460, 4;
	add.s64 	%rd120, %rd79, %rd119;
	ld.global.nc.u32 	%r758, [%rd120];
$L__BB1_9:
	and.b32  	%r461, %r4, -4;
	setp.ge.s32 	%p185, %r416, %r461;
	@%p185 bra 	$L__BB1_94;
	ld.param.u64 	%rd192, [_Z12_spmm_conv_1PKfPfiiPKiS3_S3_S0__param_0];
	and.b32  	%r463, %r4, -8;
	add.s32 	%r464, %r463, %r2;
	sub.s32 	%r465, %r464, %r781;
	shfl.sync.idx.b32	%r466|%p186, %r780, %r465, 31, -1;
	add.s32 	%r467, %r465, 1;
	shfl.sync.idx.b32	%r149|%p187, %r780, %r467, 31, -1;
	add.s32 	%r468, %r465, 2;
	shfl.sync.idx.b32	%r150|%p188, %r780, %r468, 31, -1;
	add.s32 	%r469, %r465, 3;
	shfl.sync.idx.b32	%r151|%p189, %r780, %r469, 31, -1;
	cvta.to.global.u64 	%rd121, %rd192;
	mul.wide.s32 	%rd122, %r466, 4;
	add.s64 	%rd1, %rd121, %rd122;
	shfl.sync.idx.b32	%r470|%p190, %r778, %r465, 31, -1;
	mov.b32 	%f127, %r470;
	setp.leu.f32 	%p191, %f127, 0f00000000;
	@%p191 bra 	$L__BB1_12;
	ld.global.nc.f32 	%f1006, [%rd1];
	fma.rn.f32 	%f1437, %f1006, %f127, %f1436;
	ld.global.nc.f32 	%f1007, [%rd1+128];
	mul.f32 	%f1438, %f1007, %f127;
	bra.uni 	$L__BB1_13;
$L__BB1_12:
	add.f32 	%f1437, %f1436, 0f00000000;
	mov.f32 	%f1438, 0f00000000;
$L__BB1_13:
	add.f32 	%f133, %f1438, %f1435;
	shfl.sync.idx.b32	%r474|%p192, %r777, %r465, 31, -1;
	mov.b32 	%f134, %r474;
	setp.leu.f32 	%p193, %f134, 0f00000000;
	mov.f32 	%f1439, 0f00000000;
	@%p193 bra 	$L__BB1_15;
	ld.global.nc.f32 	%f1009, [%rd1];
	mul.f32 	%f1439, %f1009, %f134;
$L__BB1_15:
	add.f32 	%f137, %f1439, %f1434;
	mov.f32 	%f1440, 0f00000000;
	@%p193 bra 	$L__BB1_17;
	ld.global.nc.f32 	%f1011, [%rd1+128];
	mul.f32 	%f1440, %f1011, %f134;
$L__BB1_17:
	add.f32 	%f140, %f1440, %f1433;
	shfl.sync.idx.b32	%r478|%p195, %r776, %r465, 31, -1;
	mov.b32 	%f141, %r478;
	setp.leu.f32 	%p196, %f141, 0f00000000;
	mov.f32 	%f1441, 0f00000000;
	@%p196 bra 	$L__BB1_19;
	ld.global.nc.f32 	%f1013, [%rd1];
	mul.f32 	%f1441, %f1013, %f141;
$L__BB1_19:
	add.f32 	%f144, %f1441, %f1432;
	mov.f32 	%f1442, 0f00000000;
	@%p196 bra 	$L__BB1_21;
	ld.global.nc.f32 	%f1015, [%rd1+128];
	mul.f32 	%f1442, %f1015, %f141;
$L__BB1_21:
	add.f32 	%f147, %f1442, %f1431;
	shfl.sync.idx.b32	%r482|%p198, %r775, %r465, 31, -1;
	mov.b32 	%f148, %r482;
	setp.leu.f32 	%p199, %f148, 0f00000000;
	mov.f32 	%f1443, 0f00000000;
	@%p199 bra 	$L__BB1_23;
	ld.global.nc.f32 	%f1017, [%rd1];
	mul.f32 	%f1443, %f1017, %f148;
$L__BB1_23:
	add.f32 	%f151, %f1443, %f1430;
	mov.f32 	%f1444, 0f00000000;
	@%p199 bra 	$L__BB1_25;
	ld.global.nc.f32 	%f1019, [%rd1+128];
	mul.f32 	%f1444, %f1019, %f148;
$L__BB1_25:
	add.f32 	%f154, %f1444, %f1429;
	shfl.sync.idx.b32	%r486|%p201, %r774, %r465, 31, -1;
	mov.b32 	%f155, %r486;
	setp.leu.f32 	%p202, %f155, 0f00000000;
	mov.f32 	%f1445, 0f00000000;
	@%p202 bra 	$L__BB1_27;
	ld.global.nc.f32 	%f1021, [%rd1];
	mul.f32 	%f1445, %f1021, %f155;
$L__BB1_27:
	add.f32 	%f158, %f1445, %f1428;
	mov.f32 	%f1446, 0f00000000;
	@%p202 bra 	$L__BB1_29;
	ld.global.nc.f32 	%f1023, [%rd1+128];
	mul.f32 	%f1446, %f1023, %f155;
$L__BB1_29:
	add.f32 	%f161, %f1446, %f1427;
	shfl.sync.idx.b32	%r490|%p204, %r773, %r465, 31, -1;
	mov.b32 	%f162, %r490;
	setp.leu.f32 	%p205, %f162, 0f00000000;
	mov.f32 	%f1447, 0f00000000;
	@%p205 bra 	$L__BB1_31;
	ld.global.nc.f32 	%f1025, [%rd1];
	mul.f32 	%f1447, %f1025, %f162;
$L__BB1_31:
	add.f32 	%f165, %f1447, %f1426;
	mov.f32 	%f1448, 0f00000000;
	@%p205 bra 	$L__BB1_33;
	ld.global.nc.f32 	%f1027, [%rd1+128];
	mul.f32 	%f1448, %f1027, %f162;
$L__BB1_33:
	add.f32 	%f168, %f1448, %f1425;
	shfl.sync.idx.b32	%r494|%p207, %r772, %r465, 31, -1;
	mov.b32 	%f169, %r494;
	setp.leu.f32 	%p208, %f169, 0f00000000;
	mov.f32 	%f1449, 0f00000000;
	@%p208 bra 	$L__BB1_35;
	ld.global.nc.f32 	%f1029, [%rd1];
	mul.f32 	%f1449, %f1029, %f169;
$L__BB1_35:
	add.f32 	%f172, %f1449, %f1424;
	mov.f32 	%f1450, 0f00000000;
	@%p208 bra 	$L__BB1_37;
	ld.global.nc.f32 	%f1031, [%rd1+128];
	mul.f32 	%f1450, %f1031, %f169;
$L__BB1_37:
	add.f32 	%f175, %f1450, %f1423;
	shfl.sync.idx.b32	%r498|%p210, %r771, %r465, 31, -1;
	mov.b32 	%f176, %r498;
	setp.leu.f32 	%p211, %f176, 0f00000000;
	mov.f32 	%f1451, 0f00000000;
	@%p211 bra 	$L__BB1_39;
	ld.global.nc.f32 	%f1033, [%rd1];
	mul.f32 	%f1451, %f1033, %f176;
$L__BB1_39:
	add.f32 	%f179, %f1451, %f1422;
	mov.f32 	%f1452, 0f00000000;
	@%p211 bra 	$L__BB1_41;
	ld.global.nc.f32 	%f1035, [%rd1+128];
	mul.f32 	%f1452, %f1035, %f176;
$L__BB1_41:
	add.f32 	%f182, %f1452, %f1421;
	shfl.sync.idx.b32	%r502|%p213, %r770, %r465, 31, -1;
	mov.b32 	%f183, %r502;
	setp.leu.f32 	%p214, %f183, 0f00000000;
	mov.f32 	%f1453, 0f00000000;
	@%p214 bra 	$L__BB1_43;
	ld.global.nc.f32 	%f1037, [%rd1];
	mul.f32 	%f1453, %f1037, %f183;
$L__BB1_43:
	add.f32 	%f186, %f1453, %f1420;
	mov.f32 	%f1454, 0f00000000;
	@%p214 bra 	$L__BB1_45;
	ld.global.nc.f32 	%f1039, [%rd1+128];
	mul.f32 	%f1454, %f1039, %f183;
$L__BB1_45:
	add.f32 	%f189, %f1454, %f1419;
	shfl.sync.idx.b32	%r506|%p216, %r769, %r465, 31, -1;
	mov.b32 	%f190, %r506;
	setp.leu.f32 	%p217, %f190, 0f00000000;
	mov.f32 	%f1455, 0f00000000;
	@%p217 bra 	$L__BB1_47;
	ld.global.nc.f32 	%f1041, [%rd1];
	mul.f32 	%f1455, %f1041, %f190;
$L__BB1_47:
	add.f32 	%f193, %f1455, %f1418;
	mov.f32 	%f1456, 0f00000000;
	@%p217 bra 	$L__BB1_49;
	ld.global.nc.f32 	%f1043, [%rd1+128];
	mul.f32 	%f1456, %f1043, %f190;
$L__BB1_49:
	add.f32 	%f196, %f1456, %f1417;
	shfl.sync.idx.b32	%r510|%p219, %r768, %r465, 31, -1;
	mov.b32 	%f197, %r510;
	setp.leu.f32 	%p220, %f197, 0f00000000;
	mov.f32 	%f1457, 0f00000000;
	@%p220 bra 	$L__BB1_51;
	ld.global.nc.f32 	%f1045, [%rd1];
	mul.f32 	%f1457, %f1045, %f197;
$L__BB1_51:
	add.f32 	%f200, %f1457, %f1416;
	mov.f32 	%f1458, 0f00000000;
	@%p220 bra 	$L__BB1_53;
	ld.global.nc.f32 	%f1047, [%rd1+128];
	mul.f32 	%f1458, %f1047, %f197;
$L__BB1_53:
	add.f32 	%f203, %f1458, %f1415;
	shfl.sync.idx.b32	%r514|%p222, %r767, %r465, 31, -1;
	mov.b32 	%f204, %r514;
	setp.leu.f32 	%p223, %f204, 0f00000000;
	mov.f32 	%f1459, 0f00000000;
	@%p223 bra 	$L__BB1_55;
	ld.global.nc.f32 	%f1049, [%rd1];
	mul.f32 	%f1459, %f1049, %f204;
$L__BB1_55:
	add.f32 	%f207, %f1459, %f1414;
	mov.f32 	%f1460, 0f00000000;
	@%p223 bra 	$L__BB1_57;
	ld.global.nc.f32 	%f1051, [%rd1+128];
	mul.f32 	%f1460, %f1051, %f204;
$L__BB1_57:
	add.f32 	%f210, %f1460, %f1413;
	shfl.sync.idx.b32	%r518|%p225, %r766, %r465, 31, -1;
	mov.b32 	%f211, %r518;
	setp.leu.f32 	%p226, %f211, 0f00000000;
	mov.f32 	%f1461, 0f00000000;
	@%p226 bra 	$L__BB1_59;
	ld.global.nc.f32 	%f1053, [%rd1];
	mul.f32 	%f1461, %f1053, %f211;
$L__BB1_59:
	add.f32 	%f214, %f1461, %f1412;
	mov.f32 	%f1462, 0f00000000;
	@%p226 bra 	$L__BB1_61;
	ld.global.nc.f32 	%f1055, [%rd1+128];
	mul.f32 	%f1462, %f1055, %f211;
$L__BB1_61:
	add.f32 	%f217, %f1462, %f1411;
	shfl.sync.idx.b32	%r522|%p228, %r765, %r465, 31, -1;
	mov.b32 	%f218, %r522;
	setp.leu.f32 	%p229, %f218, 0f00000000;
	mov.f32 	%f1463, 0f00000000;
	@%p229 bra 	$L__BB1_63;
	ld.global.nc.f32 	%f1057, [%rd1];
	mul.f32 	%f1463, %f1057, %f218;
$L__BB1_63:
	add.f32 	%f221, %f1463, %f1410;
	mov.f32 	%f1464, 0f00000000;
	@%p229 bra 	$L__BB1_65;
	ld.global.nc.f32 	%f1059, [%rd1+128];
	mul.f32 	%f1464, %f1059, %f218;
$L__BB1_65:
	add.f32 	%f224, %f1464, %f1409;
	shfl.sync.idx.b32	%r526|%p231, %r764, %r465, 31, -1;
	mov.b32 	%f225, %r526;
	setp.leu.f32 	%p232, %f225, 0f00000000;
	mov.f32 	%f1465, 0f00000000;
	@%p232 bra 	$L__BB1_67;
	ld.global.nc.f32 	%f1061, [%rd1];
	mul.f32 	%f1465, %f1061, %f225;
$L__BB1_67:
	add.f32 	%f228, %f1465, %f1408;
	mov.f32 	%f1466, 0f00000000;
	@%p232 bra 	$L__BB1_69;
	ld.global.nc.f32 	%f1063, [%rd1+128];
	mul.f32 	%f1466, %f1063, %f225;
$L__BB1_69:
	add.f32 	%f231, %f1466, %f1407;
	shfl.sync.idx.b32	%r530|%p234, %r763, %r465, 31, -1;
	mov.b32 	%f232, %r530;
	setp.leu.f32 	%p235, %f232, 0f00000000;
	mov.f32 	%f1467, 0f00000000;
	@%p235 bra 	$L__BB1_71;
	ld.global.nc.f32 	%f1065, [%rd1];
	mul.f32 	%f1467, %f1065, %f232;
$L__BB1_71:
	add.f32 	%f235, %f1467, %f1406;
	mov.f32 	%f1468, 0f00000000;
	@%p235 bra 	$L__BB1_73;
	ld.global.nc.f32 	%f1067, [%rd1+128];
	mul.f32 	%f1468, %f1067, %f232;
$L__BB1_73:
	add.f32 	%f238, %f1468, %f1405;
	shfl.sync.idx.b32	%r534|%p237, %r762, %r465, 31, -1;
	mov.b32 	%f239, %r534;
	setp.leu.f32 	%p238, %f239, 0f00000000;
	mov.f32 	%f1469, 0f00000000;
	@%p238 bra 	$L__BB1_75;
	ld.global.nc.f32 	%f1069, [%rd1];
	mul.f32 	%f1469, %f1069, %f239;
$L__BB1_75:
	add.f32 	%f242, %f1469, %f1404;
	mov.f32 	%f1470, 0f00000000;
	@%p238 bra 	$L__BB1_77;
	ld.global.nc.f32 	%f1071, [%rd1+128];
	mul.f32 	%f1470, %f1071, %f239;
$L__BB1_77:
	add.f32 	%f245, %f1470, %f1403;
	shfl.sync.idx.b32	%r538|%p240, %r761, %r465, 31, -1;
	mov.b32 	%f246, %r538;
	setp.leu.f32 	%p241, %f246, 0f00000000;
	mov.f32 	%f1471, 0f00000000;
	@%p241 bra 	$L__BB1_79;
	ld.global.nc.f32 	%f1073, [%rd1];
	mul.f32 	%f1471, %f1073, %f246;
$L__BB1_79:
	add.f32 	%f249, %f1471, %f1402;
	mov.f32 	%f1472, 0f00000000;
	@%p241 bra 	$L__BB1_81;
	ld.global.nc.f32 	%f1075, [%rd1+128];
	mul.f32 	%f1472, %f1075, %f246;
$L__BB1_81:
	add.f32 	%f252, %f1472, %f1401;
	shfl.sync.idx.b32	%r542|%p243, %r760, %r465, 31, -1;
	mov.b32 	%f253, %r542;
	setp.leu.f32 	%p244, %f253, 0f00000000;
	mov.f32 	%f1473, 0f00000000;
	@%p244 bra 	$L__BB1_83;
	ld.global.nc.f32 	%f1077, [%rd1];
	mul.f32 	%f1473, %f1077, %f253;
$L__BB1_83:
	add.f32 	%f256, %f1473, %f1400;
	mov.f32 	%f1474, 0f00000000;
	@%p244 bra 	$L__BB1_85;
	ld.global.nc.f32 	%f1079, [%rd1+128];
	mul.f32 	%f1474, %f1079, %f253;
$L__BB1_85:
	add.f32 	%f259, %f1474, %f1399;
	shfl.sync.idx.b32	%r546|%p246, %r759, %r465, 31, -1;
	mov.b32 	%f260, %r546;
	setp.leu.f32 	%p247, %f260, 0f00000000;
	mov.f32 	%f1475, 0f00000000;
	@%p247 bra 	$L__BB1_87;
	ld.global.nc.f32 	%f1081, [%rd1];
	mul.f32 	%f1475, %f1081, %f260;
$L__BB1_87:
	add.f32 	%f263, %f1475, %f1398;
	mov.f32 	%f1476, 0f00000000;
	@%p247 bra 	$L__BB1_89;
	ld.global.nc.f32 	%f1083, [%rd1+128];
	mul.f32 	%f1476, %f1083, %f260;
$L__BB1_89:
	add.f32 	%f266, %f1476, %f1397;
	shfl.sync.idx.b32	%r550|%p249, %r758, %r465, 31, -1;
	mov.b32 	%f267, %r550;
	setp.leu.f32 	%p250, %f267, 0f00000000;
	mov.f32 	%f1477, 0f00000000;
	@%p250 bra 	$L__BB1_91;
	ld.global.nc.f32 	%f1085, [%rd1];
	mul.f32 	%f1477, %f1085, %f267;
$L__BB1_91:
	add.f32 	%f270, %f1477, %f1396;
	mov.f32 	%f1478, 0f00000000;
	@%p250 bra 	$L__BB1_93;
	ld.global.nc.f32 	%f1087, [%rd1+128];
	mul.f32 	%f1478, %f1087, %f267;
$L__BB1_93:
	ld.param.u64 	%rd193, [_Z12_spmm_conv_1PKfPfiiPKiS3_S3_S0__param_0];
	add.f32 	%f1088, %f1478, %f1395;
	cvta.to.global.u64 	%rd123, %rd193;
	mul.wide.s32 	%rd124, %r149, 4;
	add.s64 	%rd125, %rd123, %rd124;
	and.b32  	%r551, %r4, -8;
	add.s32 	%r552, %r551, %r2;
	sub.s32 	%r553, %r552, %r781;
	add.s32 	%r554, %r553, 1;
	shfl.sync.idx.b32	%r555|%p252, %r778, %r554, 31, -1;
	mov.b32 	%f1089, %r555;
	ld.global.nc.f32 	%f1090, [%rd125];
	fma.rn.f32 	%f1091, %f1090, %f1089, %f1437;
	ld.global.nc.f32 	%f1092, [%rd125+128];
	fma.rn.f32 	%f1093, %f1092, %f1089, %f133;
	shfl.sync.idx.b32	%r556|%p253, %r777, %r554, 31, -1;
	mov.b32 	%f1094, %r556;
	fma.rn.f32 	%f1095, %f1090, %f1094, %f137;
	fma.rn.f32 	%f1096, %f1092, %f1094, %f140;
	shfl.sync.idx.b32	%r557|%p254, %r776, %r554, 31, -1;
	mov.b32 	%f1097, %r557;
	fma.rn.f32 	%f1098, %f1090, %f1097, %f144;
	fma.rn.f32 	%f1099, %f1092, %f1097, %f147;
	shfl.sync.idx.b32	%r558|%p255, %r775, %r554, 31, -1;
	mov.b32 	%f1100, %r558;
	fma.rn.f32 	%f1101, %f1090, %f1100, %f151;
	fma.rn.f32 	%f1102, %f1092, %f1100, %f154;
	shfl.sync.idx.b32	%r559|%p256, %r774, %r554, 31, -1;
	mov.b32 	%f1103, %r559;
	fma.rn.f32 	%f1104, %f1090, %f1103, %f158;
	fma.rn.f32 	%f1105, %f1092, %f1103, %f161;
	shfl.sync.idx.b32	%r560|%p257, %r773, %r554, 31, -1;
	mov.b32 	%f1106, %r560;
	fma.rn.f32 	%f1107, %f1090, %f1106, %f165;
	fma.rn.f32 	%f1108, %f1092, %f1106, %f168;
	shfl.sync.idx.b32	%r561|%p258, %r772, %r554, 31, -1;
	mov.b32 	%f1109, %r561;
	fma.rn.f32 	%f1110, %f1090, %f1109, %f172;
	fma.rn.f32 	%f1111, %f1092, %f1109, %f175;
	shfl.sync.idx.b32	%r562|%p259, %r771, %r554, 31, -1;
	mov.b32 	%f1112, %r562;
	fma.rn.f32 	%f1113, %f1090, %f1112, %f179;
	fma.rn.f32 	%f1114, %f1092, %f1112, %f182;
	shfl.sync.idx.b32	%r563|%p260, %r770, %r554, 31, -1;
	mov.b32 	%f1115, %r563;
	fma.rn.f32 	%f1116, %f1090, %f1115, %f186;
	fma.rn.f32 	%f1117, %f1092, %f1115, %f189;
	shfl.sync.idx.b32	%r564|%p261, %r769, %r554, 31, -1;
	mov.b32 	%f1118, %r564;
	fma.rn.f32 	%f1119, %f1090, %f1118, %f193;
	fma.rn.f32 	%f1120, %f1092, %f1118, %f196;
	shfl.sync.idx.b32	%r565|%p262, %r768, %r554, 31, -1;
	mov.b32 	%f1121, %r565;
	fma.rn.f32 	%f1122, %f1090, %f1121, %f200;
	fma.rn.f32 	%f1123, %f1092, %f1121, %f203;
	shfl.sync.idx.b32	%r566|%p263, %r767, %r554, 31, -1;
	mov.b32 	%f1124, %r566;
	fma.rn.f32 	%f1125, %f1090, %f1124, %f207;
	fma.rn.f32 	%f1126, %f1092, %f1124, %f210;
	shfl.sync.idx.b32	%r567|%p264, %r766, %r554, 31, -1;
	mov.b32 	%f1127, %r567;
	fma.rn.f32 	%f1128, %f1090, %f1127, %f214;
	fma.rn.f32 	%f1129, %f1092, %f1127, %f217;
	shfl.sync.idx.b32	%r568|%p265, %r765, %r554, 31, -1;
	mov.b32 	%f1130, %r568;
	fma.rn.f32 	%f1131, %f1090, %f1130, %f221;
	fma.rn.f32 	%f1132, %f1092, %f1130, %f224;
	shfl.sync.idx.b32	%r569|%p266, %r764, %r554, 31, -1;
	mov.b32 	%f1133, %r569;
	fma.rn.f32 	%f1134, %f1090, %f1133, %f228;
	fma.rn.f32 	%f1135, %f1092, %f1133, %f231;
	shfl.sync.idx.b32	%r570|%p267, %r763, %r554, 31, -1;
	mov.b32 	%f1136, %r570;
	fma.rn.f32 	%f1137, %f1090, %f1136, %f235;
	fma.rn.f32 	%f1138, %f1092, %f1136, %f238;
	shfl.sync.idx.b32	%r571|%p268, %r762, %r554, 31, -1;
	mov.b32 	%f1139, %r571;
	fma.rn.f32 	%f1140, %f1090, %f1139, %f242;
	fma.rn.f32 	%f1141, %f1092, %f1139, %f245;
	shfl.sync.idx.b32	%r572|%p269, %r761, %r554, 31, -1;
	mov.b32 	%f1142, %r572;
	fma.rn.f32 	%f1143, %f1090, %f1142, %f249;
	fma.rn.f32 	%f1144, %f1092, %f1142, %f252;
	shfl.sync.idx.b32	%r573|%p270, %r760, %r554, 31, -1;
	mov.b32 	%f1145, %r573;
	fma.rn.f32 	%f1146, %f1090, %f1145, %f256;
	fma.rn.f32 	%f1147, %f1092, %f1145, %f259;
	shfl.sync.idx.b32	%r574|%p271, %r759, %r554, 31, -1;
	mov.b32 	%f1148, %r574;
	fma.rn.f32 	%f1149, %f1090, %f1148, %f263;
	fma.rn.f32 	%f1150, %f1092, %f1148, %f266;
	shfl.sync.idx.b32	%r575|%p272, %r758, %r554, 31, -1;
	mov.b32 	%f1151, %r575;
	fma.rn.f32 	%f1152, %f1090, %f1151, %f270;
	fma.rn.f32 	%f1153, %f1092, %f1151, %f1088;
	mul.wide.s32 	%rd126, %r150, 4;
	add.s64 	%rd127, %rd123, %rd126;
	add.s32 	%r576, %r553, 2;
	shfl.sync.idx.b32	%r577|%p273, %r778, %r576, 31, -1;
	mov.b32 	%f1154, %r577;
	ld.global.nc.f32 	%f1155, [%rd127];
	fma.rn.f32 	%f1156, %f1155, %f1154, %f1091;
	ld.global.nc.f32 	%f1157, [%rd127+128];
	fma.rn.f32 	%f1158, %f1157, %f1154, %f1093;
	shfl.sync.idx.b32	%r578|%p274, %r777, %r576, 31, -1;
	mov.b32 	%f1159, %r578;
	fma.rn.f32 	%f1160, %f1155, %f1159, %f1095;
	fma.rn.f32 	%f1161, %f1157, %f1159, %f1096;
	shfl.sync.idx.b32	%r579|%p275, %r776, %r576, 31, -1;
	mov.b32 	%f1162, %r579;
	fma.rn.f32 	%f1163, %f1155, %f1162, %f1098;
	fma.rn.f32 	%f1164, %f1157, %f1162, %f1099;
	shfl.sync.idx.b32	%r580|%p276, %r775, %r576, 31, -1;
	mov.b32 	%f1165, %r580;
	fma.rn.f32 	%f1166, %f1155, %f1165, %f1101;
	fma.rn.f32 	%f1167, %f1157, %f1165, %f1102;
	shfl.sync.idx.b32	%r581|%p277, %r774, %r576, 31, -1;
	mov.b32 	%f1168, %r581;
	fma.rn.f32 	%f1169, %f1155, %f1168, %f1104;
	fma.rn.f32 	%f1170, %f1157, %f1168, %f1105;
	shfl.sync.idx.b32	%r582|%p278, %r773, %r576, 31, -1;
	mov.b32 	%f1171, %r582;
	fma.rn.f32 	%f1172, %f1155, %f1171, %f1107;
	fma.rn.f32 	%f1173, %f1157, %f1171, %f1108;
	shfl.sync.idx.b32	%r583|%p279, %r772, %r576, 31, -1;
	mov.b32 	%f1174, %r583;
	fma.rn.f32 	%f1175, %f1155, %f1174, %f1110;
	fma.rn.f32 	%f1176, %f1157, %f1174, %f1111;
	shfl.sync.idx.b32	%r584|%p280, %r771, %r576, 31, -1;
	mov.b32 	%f1177, %r584;
	fma.rn.f32 	%f1178, %f1155, %f1177, %f1113;
	fma.rn.f32 	%f1179, %f1157, %f1177, %f1114;
	shfl.sync.idx.b32	%r585|%p281, %r770, %r576, 31, -1;
	mov.b32 	%f1180, %r585;
	fma.rn.f32 	%f1181, %f1155, %f1180, %f1116;
	fma.rn.f32 	%f1182, %f1157, %f1180, %f1117;
	shfl.sync.idx.b32	%r586|%p282, %r769, %r576, 31, -1;
	mov.b32 	%f1183, %r586;
	fma.rn.f32 	%f1184, %f1155, %f1183, %f1119;
	fma.rn.f32 	%f1185, %f1157, %f1183, %f1120;
	shfl.sync.idx.b32	%r587|%p283, %r768, %r576, 31, -1;
	mov.b32 	%f1186, %r587;
	fma.rn.f32 	%f1187, %f1155, %f1186, %f1122;
	fma.rn.f32 	%f1188, %f1157, %f1186, %f1123;
	shfl.sync.idx.b32	%r588|%p284, %r767, %r576, 31, -1;
	mov.b32 	%f1189, %r588;
	fma.rn.f32 	%f1190, %f1155, %f1189, %f1125;
	fma.rn.f32 	%f1191, %f1157, %f1189, %f1126;
	shfl.sync.idx.b32	%r589|%p285, %r766, %r576, 31, -1;
	mov.b32 	%f1192, %r589;
	fma.rn.f32 	%f1193, %f1155, %f1192, %f1128;
	fma.rn.f32 	%f1194, %f1157, %f1192, %f1129;
	shfl.sync.idx.b32	%r590|%p286, %r765, %r576, 31, -1;
	mov.b32 	%f1195, %r590;
	fma.rn.f32 	%f1196, %f1155, %f1195, %f1131;
	fma.rn.f32 	%f1197, %f1157, %f1195, %f1132;
	shfl.sync.idx.b32	%r591|%p287, %r764, %r576, 31, -1;
	mov.b32 	%f1198, %r591;
	fma.rn.f32 	%f1199, %f1155, %f1198, %f1134;
	fma.rn.f32 	%f1200, %f1157, %f1198, %f1135;
	shfl.sync.idx.b32	%r592|%p288, %r763, %r576, 31, -1;
	mov.b32 	%f1201, %r592;
	fma.rn.f32 	%f1202, %f1155, %f1201, %f1137;
	fma.rn.f32 	%f1203, %f1157, %f1201, %f1138;
	shfl.sync.idx.b32	%r593|%p289, %r762, %r576, 31, -1;
	mov.b32 	%f1204, %r593;
	fma.rn.f32 	%f1205, %f1155, %f1204, %f1140;
	fma.rn.f32 	%f1206, %f1157, %f1204, %f1141;
	shfl.sync.idx.b32	%r594|%p290, %r761, %r576, 31, -1;
	mov.b32 	%f1207, %r594;
	fma.rn.f32 	%f1208, %f1155, %f1207, %f1143;
	fma.rn.f32 	%f1209, %f1157, %f1207, %f1144;
	shfl.sync.idx.b32	%r595|%p291, %r760, %r576, 31, -1;
	mov.b32 	%f1210, %r595;
	fma.rn.f32 	%f1211, %f1155, %f1210, %f1146;
	fma.rn.f32 	%f1212, %f1157, %f1210, %f1147;
	shfl.sync.idx.b32	%r596|%p292, %r759, %r576, 31, -1;
	mov.b32 	%f1213, %r596;
	fma.rn.f32 	%f1214, %f1155, %f1213, %f1149;
	fma.rn.f32 	%f1215, %f1157, %f1213, %f1150;
	shfl.sync.idx.b32	%r597|%p293, %r758, %r576, 31, -1;
	mov.b32 	%f1216, %r597;
	fma.rn.f32 	%f1217, %f1155, %f1216, %f1152;
	fma.rn.f32 	%f1218, %f1157, %f1216, %f1153;
	mul.wide.s32 	%rd128, %r151, 4;
	add.s64 	%rd129, %rd123, %rd128;
	add.s32 	%r598, %r553, 3;
	shfl.sync.idx.b32	%r599|%p294, %r778, %r598, 31, -1;
	mov.b32 	%f1219, %r599;
	ld.global.nc.f32 	%f1220, [%rd129];
	fma.rn.f32 	%f1436, %f1220, %f1219, %f1156;
	ld.global.nc.f32 	%f1221, [%rd129+128];
	fma.rn.f32 	%f1435, %f1221, %f1219, %f1158;
	shfl.sync.idx.b32	%r600|%p295, %r777, %r598, 31, -1;
	mov.b32 	%f1222, %r600;
	fma.rn.f32 	%f1434, %f1220, %f1222, %f1160;
	fma.rn.f32 	%f1433, %f1221, %f1222, %f1161;
	shfl.sync.idx.b32	%r601|%p296, %r776, %r598, 31, -1;
	mov.b32 	%f1223, %r601;
	fma.rn.f32 	%f1432, %f1220, %f1223, %f1163;
	fma.rn.f32 	%f1431, %f1221, %f1223, %f1164;
	shfl.sync.idx.b32	%r602|%p297, %r775, %r598, 31, -1;
	mov.b32 	%f1224, %r602;
	fma.rn.f32 	%f1430, %f1220, %f1224, %f1166;
	fma.rn.f32 	%f1429, %f1221, %f1224, %f1167;
	shfl.sync.idx.b32	%r603|%p298, %r774, %r598, 31, -1;
	mov.b32 	%f1225, %r603;
	fma.rn.f32 	%f1428, %f1220, %f1225, %f1169;
	fma.rn.f32 	%f1427, %f1221, %f1225, %f1170;
	shfl.sync.idx.b32	%r604|%p299, %r773, %r598, 31, -1;
	mov.b32 	%f1226, %r604;
	fma.rn.f32 	%f1426, %f1220, %f1226, %f1172;
	fma.rn.f32 	%f1425, %f1221, %f1226, %f1173;
	shfl.sync.idx.b32	%r605|%p300, %r772, %r598, 31, -1;
	mov.b32 	%f1227, %r605;
	fma.rn.f32 	%f1424, %f1220, %f1227, %f1175;
	fma.rn.f32 	%f1423, %f1221, %f1227, %f1176;
	shfl.sync.idx.b32	%r606|%p301, %r771, %r598, 31, -1;
	mov.b32 	%f1228, %r606;
	fma.rn.f32 	%f1422, %f1220, %f1228, %f1178;
	fma.rn.f32 	%f1421, %f1221, %f1228, %f1179;
	shfl.sync.idx.b32	%r607|%p302, %r770, %r598, 31, -1;
	mov.b32 	%f1229, %r607;
	fma.rn.f32 	%f1420, %f1220, %f1229, %f1181;
	fma.rn.f32 	%f1419, %f1221, %f1229, %f1182;
	shfl.sync.idx.b32	%r608|%p303, %r769, %r598, 31, -1;
	mov.b32 	%f1230, %r608;
	fma.rn.f32 	%f1418, %f1220, %f1230, %f1184;
	fma.rn.f32 	%f1417, %f1221, %f1230, %f1185;
	shfl.sync.idx.b32	%r609|%p304, %r768, %r598, 31, -1;
	mov.b32 	%f1231, %r609;
	fma.rn.f32 	%f1416, %f1220, %f1231, %f1187;
	fma.rn.f32 	%f1415, %f1221, %f1231, %f1188;
	shfl.sync.idx.b32	%r610|%p305, %r767, %r598, 31, -1;
	mov.b32 	%f1232, %r610;
	fma.rn.f32 	%f1414, %f1220, %f1232, %f1190;
	fma.rn.f32 	%f1413, %f1221, %f1232, %f1191;
	shfl.sync.idx.b32	%r611|%p306, %r766, %r598, 31, -1;
	mov.b32 	%f1233, %r611;
	fma.rn.f32 	%f1412, %f1220, %f1233, %f1193;
	fma.rn.f32 	%f1411, %f1221, %f1233, %f1194;
	shfl.sync.idx.b32	%r612|%p307, %r765, %r598, 31, -1;
	mov.b32 	%f1234, %r612;
	fma.rn.f32 	%f1410, %f1220, %f1234, %f1196;
	fma.rn.f32 	%f1409, %f1221, %f1234, %f1197;
	shfl.sync.idx.b32	%r613|%p308, %r764, %r598, 31, -1;
	mov.b32 	%f1235, %r613;
	fma.rn.f32 	%f1408, %f1220, %f1235, %f1199;
	fma.rn.f32 	%f1407, %f1221, %f1235, %f1200;
	shfl.sync.idx.b32	%r614|%p309, %r763, %r598, 31, -1;
	mov.b32 	%f1236, %r614;
	fma.rn.f32 	%f1406, %f1220, %f1236, %f1202;
	fma.rn.f32 	%f1405, %f1221, %f1236, %f1203;
	shfl.sync.idx.b32	%r615|%p310, %r762, %r598, 31, -1;
	mov.b32 	%f1237, %r615;
	fma.rn.f32 	%f1404, %f1220, %f1237, %f1205;
	fma.rn.f32 	%f1403, %f1221, %f1237, %f1206;
	shfl.sync.idx.b32	%r616|%p311, %r761, %r598, 31, -1;
	mov.b32 	%f1238, %r616;
	fma.rn.f32 	%f1402, %f1220, %f1238, %f1208;
	fma.rn.f32 	%f1401, %f1221, %f1238, %f1209;
	shfl.sync.idx.b32	%r617|%p312, %r760, %r598, 31, -1;
	mov.b32 	%f1239, %r617;
	fma.rn.f32 	%f1400, %f1220, %f1239, %f1211;
	fma.rn.f32 	%f1399, %f1221, %f1239, %f1212;
	shfl.sync.idx.b32	%r618|%p313, %r759, %r598, 31, -1;
	mov.b32 	%f1240, %r618;
	fma.rn.f32 	%f1398, %f1220, %f1240, %f1214;
	fma.rn.f32 	%f1397, %f1221, %f1240, %f1215;
	shfl.sync.idx.b32	%r619|%p314, %r758, %r598, 31, -1;
	mov.b32 	%f1241, %r619;
	fma.rn.f32 	%f1396, %f1220, %f1241, %f1217;
	fma.rn.f32 	%f1395, %f1221, %f1241, %f1218;
$L__BB1_94:
	and.b32  	%r620, %r4, -4;
	and.b32  	%r621, %r4, -2;
	setp.ge.s32 	%p315, %r620, %r621;
	@%p315 bra 	$L__BB1_96;
	ld.param.u64 	%rd194, [_Z12_spmm_conv_1PKfPfiiPKiS3_S3_S0__param_0];
	and.b32  	%r622, %r4, -4;
	add.s32 	%r623, %r622, %r2;
	sub.s32 	%r624, %r623, %r781;
	shfl.sync.idx.b32	%r625|%p316, %r780, %r624, 31, -1;
	add.s32 	%r626, %r624, 1;
	shfl.sync.idx.b32	%r627|%p317, %r780, %r626, 31, -1;
	cvta.to.global.u64 	%rd130, %rd194;
	mul.wide.s32 	%rd131, %r625, 4;
	add.s64 	%rd132, %rd130, %rd131;
	shfl.sync.idx.b32	%r628|%p318, %r778, %r624, 31, -1;
	mov.b32 	%f1242, %r628;
	ld.global.nc.f32 	%f1243, [%rd132];
	fma.rn.f32 	%f1244, %f1243, %f1242, %f1436;
	ld.global.nc.f32 	%f1245, [%rd132+128];
	fma.rn.f32 	%f1246, %f1245, %f1242, %f1435;
	shfl.sync.idx.b32	%r629|%p319, %r777, %r624, 31, -1;
	mov.b32 	%f1247, %r629;
	fma.rn.f32 	%f1248, %f1243, %f1247, %f1434;
	fma.rn.f32 	%f1249, %f1245, %f1247, %f1433;
	shfl.sync.idx.b32	%r630|%p320, %r776, %r624, 31, -1;
	mov.b32 	%f1250, %r630;
	fma.rn.f32 	%f1251, %f1243, %f1250, %f1432;
	fma.rn.f32 	%f1252, %f1245, %f1250, %f1431;
	shfl.sync.idx.b32	%r631|%p321, %r775, %r624, 31, -1;
	mov.b32 	%f1253, %r631;
	fma.rn.f32 	%f1254, %f1243, %f1253, %f1430;
	fma.rn.f32 	%f1255, %f1245, %f1253, %f1429;
	shfl.sync.idx.b32	%r632|%p322, %r774, %r624, 31, -1;
	mov.b32 	%f1256, %r632;
	fma.rn.f32 	%f1257, %f1243, %f1256, %f1428;
	fma.rn.f32 	%f1258, %f1245, %f1256, %f1427;
	shfl.sync.idx.b32	%r633|%p323, %r773, %r624, 31, -1;
	mov.b32 	%f1259, %r633;
	fma.rn.f32 	%f1260, %f1243, %f1259, %f1426;
	fma.rn.f32 	%f1261, %f1245, %f1259, %f1425;
	shfl.sync.idx.b32	%r634|%p324, %r772, %r624, 31, -1;
	mov.b32 	%f1262, %r634;
	fma.rn.f32 	%f1263, %f1243, %f1262, %f1424;
	fma.rn.f32 	%f1264, %f1245, %f1262, %f1423;
	shfl.sync.idx.b32	%r635|%p325, %r771, %r624, 31, -1;
	mov.b32 	%f1265, %r635;
	fma.rn.f32 	%f1266, %f1243, %f1265, %f1422;
	fma.rn.f32 	%f1267, %f1245, %f1265, %f1421;
	shfl.sync.idx.b32	%r636|%p326, %r770, %r624, 31, -1;
	mov.b32 	%f1268, %r636;
	fma.rn.f32 	%f1269, %f1243, %f1268, %f1420;
	fma.rn.f32 	%f1270, %f1245, %f1268, %f1419;
	shfl.sync.idx.b32	%r637|%p327, %r769, %r624, 31, -1;
	mov.b32 	%f1271, %r637;
	fma.rn.f32 	%f1272, %f1243, %f1271, %f1418;
	fma.rn.f32 	%f1273, %f1245, %f1271, %f1417;
	shfl.sync.idx.b32	%r638|%p328, %r768, %r624, 31, -1;
	mov.b32 	%f1274, %r638;
	fma.rn.f32 	%f1275, %f1243, %f1274, %f1416;
	fma.rn.f32 	%f1276, %f1245, %f1274, %f1415;
	shfl.sync.idx.b32	%r639|%p329, %r767, %r624, 31, -1;
	mov.b32 	%f1277, %r639;
	fma.rn.f32 	%f1278, %f1243, %f1277, %f1414;
	fma.rn.f32 	%f1279, %f1245, %f1277, %f1413;
	shfl.sync.idx.b32	%r640|%p330, %r766, %r624, 31, -1;
	mov.b32 	%f1280, %r640;
	fma.rn.f32 	%f1281, %f1243, %f1280, %f1412;
	fma.rn.f32 	%f1282, %f1245, %f1280, %f1411;
	shfl.sync.idx.b32	%r641|%p331, %r765, %r624, 31, -1;
	mov.b32 	%f1283, %r641;
	fma.rn.f32 	%f1284, %f1243, %f1283, %f1410;
	fma.rn.f32 	%f1285, %f1245, %f1283, %f1409;
	shfl.sync.idx.b32	%r642|%p332, %r764, %r624, 31, -1;
	mov.b32 	%f1286, %r642;
	fma.rn.f32 	%f1287, %f1243, %f1286, %f1408;
	fma.rn.f32 	%f1288, %f1245, %f1286, %f1407;
	shfl.sync.idx.b32	%r643|%p333, %r763, %r624, 31, -1;
	mov.b32 	%f1289, %r643;
	fma.rn.f32 	%f1290, %f1243, %f1289, %f1406;
	fma.rn.f32 	%f1291, %f1245, %f1289, %f1405;
	shfl.sync.idx.b32	%r644|%p334, %r762, %r624, 31, -1;
	mov.b32 	%f1292, %r644;
	fma.rn.f32 	%f1293, %f1243, %f1292, %f1404;
	fma.rn.f32 	%f1294, %f1245, %f1292, %f1403;
	shfl.sync.idx.b32	%r645|%p335, %r761, %r624, 31, -1;
	mov.b32 	%f1295, %r645;
	fma.rn.f32 	%f1296, %f1243, %f1295, %f1402;
	fma.rn.f32 	%f1297, %f1245, %f1295, %f1401;
	shfl.sync.idx.b32	%r646|%p336, %r760, %r624, 31, -1;
	mov.b32 	%f1298, %r646;
	fma.rn.f32 	%f1299, %f1243, %f1298, %f1400;
	fma.rn.f32 	%f1300, %f1245, %f1298, %f1399;
	shfl.sync.idx.b32	%r647|%p337, %r759, %r624, 31, -1;
	mov.b32 	%f1301, %r647;
	fma.rn.f32 	%f1302, %f1243, %f1301, %f1398;
	fma.rn.f32 	%f1303, %f1245, %f1301, %f1397;
	shfl.sync.idx.b32	%r648|%p338, %r758, %r624, 31, -1;
	mov.b32 	%f1304, %r648;
	fma.rn.f32 	%f1305, %f1243, %f1304, %f1396;
	fma.rn.f32 	%f1306, %f1245, %f1304, %f1395;
	mul.wide.s32 	%rd133, %r627, 4;
	add.s64 	%rd134, %rd130, %rd133;
	shfl.sync.idx.b32	%r649|%p339, %r778, %r626, 31, -1;
	mov.b32 	%f1307, %r649;
	ld.global.nc.f32 	%f1308, [%rd134];
	fma.rn.f32 	%f1436, %f1308, %f1307, %f1244;
	ld.global.nc.f32 	%f1309, [%rd134+128];
	fma.rn.f32 	%f1435, %f1309, %f1307, %f1246;
	shfl.sync.idx.b32	%r650|%p340, %r777, %r626, 31, -1;
	mov.b32 	%f1310, %r650;
	fma.rn.f32 	%f1434, %f1308, %f1310, %f1248;
	fma.rn.f32 	%f1433, %f1309, %f1310, %f1249;
	shfl.sync.idx.b32	%r651|%p341, %r776, %r626, 31, -1;
	mov.b32 	%f1311, %r651;
	fma.rn.f32 	%f1432, %f1308, %f1311, %f1251;
	fma.rn.f32 	%f1431, %f1309, %f1311, %f1252;
	shfl.sync.idx.b32	%r652|%p342, %r775, %r626, 31, -1;
	mov.b32 	%f1312, %r652;
	fma.rn.f32 	%f1430, %f1308, %f1312, %f1254;
	fma.rn.f32 	%f1429, %f1309, %f1312, %f1255;
	shfl.sync.idx.b32	%r653|%p343, %r774, %r626, 31, -1;
	mov.b32 	%f1313, %r653;
	fma.rn.f32 	%f1428, %f1308, %f1313, %f1257;
	fma.rn.f32 	%f1427, %f1309, %f1313, %f1258;
	shfl.sync.idx.b32	%r654|%p344, %r773, %r626, 31, -1;
	mov.b32 	%f1314, %r654;
	fma.rn.f32 	%f1426, %f1308, %f1314, %f1260;
	fma.rn.f32 	%f1425, %f1309, %f1314, %f1261;
	shfl.sync.idx.b32	%r655|%p345, %r772, %r626, 31, -1;
	mov.b32 	%f1315, %r655;
	fma.rn.f32 	%f1424, %f1308, %f1315, %f1263;
	fma.rn.f32 	%f1423, %f1309, %f1315, %f1264;
	shfl.sync.idx.b32	%r656|%p346, %r771, %r626, 31, -1;
	mov.b32 	%f1316, %r656;
	fma.rn.f32 	%f1422, %f1308, %f1316, %f1266;
	fma.rn.f32 	%f1421, %f1309, %f1316, %f1267;
	shfl.sync.idx.b32	%r657|%p347, %r770, %r626, 31, -1;
	mov.b32 	%f1317, %r657;
	fma.rn.f32 	%f1420, %f1308, %f1317, %f1269;
	fma.rn.f32 	%f1419, %f1309, %f1317, %f1270;
	shfl.sync.idx.b32	%r658|%p348, %r769, %r626, 31, -1;
	mov.b32 	%f1318, %r658;
	fma.rn.f32 	%f1418, %f1308, %f1318, %f1272;
	fma.rn.f32 	%f1417, %f1309, %f1318, %f1273;
	shfl.sync.idx.b32	%r659|%p349, %r768, %r626, 31, -1;
	mov.b32 	%f1319, %r659;
	fma.rn.f32 	%f1416, %f1308, %f1319, %f1275;
	fma.rn.f32 	%f1415, %f1309, %f1319, %f1276;
	shfl.sync.idx.b32	%r660|%p350, %r767, %r626, 31, -1;
	mov.b32 	%f1320, %r660;
	fma.rn.f32 	%f1414, %f1308, %f1320, %f1278;
	fma.rn.f32 	%f1413, %f1309, %f1320, %f1279;
	shfl.sync.idx.b32	%r661|%p351, %r766, %r626, 31, -1;
	mov.b32 	%f1321, %r661;
	fma.rn.f32 	%f1412, %f1308, %f1321, %f1281;
	fma.rn.f32 	%f1411, %f1309, %f1321, %f1282;
	shfl.sync.idx.b32	%r662|%p352, %r765, %r626, 31, -1;
	mov.b32 	%f1322, %r662;
	fma.rn.f32 	%f1410, %f1308, %f1322, %f1284;
	fma.rn.f32 	%f1409, %f1309, %f1322, %f1285;
	shfl.sync.idx.b32	%r663|%p353, %r764, %r626, 31, -1;
	mov.b32 	%f1323, %r663;
	fma.rn.f32 	%f1408, %f1308, %f1323, %f1287;
	fma.rn.f32 	%f1407, %f1309, %f1323, %f1288;
	shfl.sync.idx.b32	%r664|%p354, %r763, %r626, 31, -1;
	mov.b32 	%f1324, %r664;
	fma.rn.f32 	%f1406, %f1308, %f1324, %f1290;
	fma.rn.f32 	%f1405, %f1309, %f1324, %f1291;
	shfl.sync.idx.b32	%r665|%p355, %r762, %r626, 31, -1;
	mov.b32 	%f1325, %r665;
	fma.rn.f32 	%f1404, %f1308, %f1325, %f1293;
	fma.rn.f32 	%f1403, %f1309, %f1325, %f1294;
	shfl.sync.idx.b32	%r666|%p356, %r761, %r626, 31, -1;
	mov.b32 	%f1326, %r666;
	fma.rn.f32 	%f1402, %f1308, %f1326, %f1296;
	fma.rn.f32 	%f1401, %f1309, %f1326, %f1297;
	shfl.sync.idx.b32	%r667|%p357, %r760, %r626, 31, -1;
	mov.b32 	%f1327, %r667;
	fma.rn.f32 	%f1400, %f1308, %f1327, %f1299;
	fma.rn.f32 	%f1399, %f1309, %f1327, %f1300;
	shfl.sync.idx.b32	%r668|%p358, %r759, %r626, 31, -1;
	mov.b32 	%f1328, %r668;
	fma.rn.f32 	%f1398, %f1308, %f1328, %f1302;
	fma.rn.f32 	%f1397, %f1309, %f1328, %f1303;
	shfl.sync.idx.b32	%r669|%p359, %r758, %r626, 31, -1;
	mov.b32 	%f1329, %r669;
	fma.rn.f32 	%f1396, %f1308, %f1329, %f1305;
	fma.rn.f32 	%f1395, %f1309, %f1329, %f1306;
$L__BB1_96:
	setp.ge.s32 	%p360, %r6, %r4;
	@%p360 bra 	$L__BB1_98;
	ld.param.u64 	%rd195, [_Z12_spmm_conv_1PKfPfiiPKiS3_S3_S0__param_0];
	sub.s32 	%r670, %r6, %r781;
	shfl.sync.idx.b32	%r671|%p361, %r780, %r670, 31, -1;
	cvta.to.global.u64 	%rd135, %rd195;
	mul.wide.s32 	%rd136, %r671, 4;
	add.s64 	%rd137, %rd135, %rd136;
	shfl.sync.idx.b32	%r672|%p362, %r778, %r670, 31, -1;
	mov.b32 	%f1330, %r672;
	ld.global.nc.f32 	%f1331, [%rd137];
	fma.rn.f32 	%f1436, %f1331, %f1330, %f1436;
	ld.global.nc.f32 	%f1332, [%rd137+128];
	fma.rn.f32 	%f1435, %f1332, %f1330, %f1435;
	shfl.sync.idx.b32	%r673|%p363, %r777, %r670, 31, -1;
	mov.b32 	%f1333, %r673;
	fma.rn.f32 	%f1434, %f1331, %f1333, %f1434;
	fma.rn.f32 	%f1433, %f1332, %f1333, %f1433;
	shfl.sync.idx.b32	%r674|%p364, %r776, %r670, 31, -1;
	mov.b32 	%f1334, %r674;
	fma.rn.f32 	%f1432, %f1331, %f1334, %f1432;
	fma.rn.f32 	%f1431, %f1332, %f1334, %f1431;
	shfl.sync.idx.b32	%r675|%p365, %r775, %r670, 31, -1;
	mov.b32 	%f1335, %r675;
	fma.rn.f32 	%f1430, %f1331, %f1335, %f1430;
	fma.rn.f32 	%f1429, %f1332, %f1335, %f1429;
	shfl.sync.idx.b32	%r676|%p366, %r774, %r670, 31, -1;
	mov.b32 	%f1336, %r676;
	fma.rn.f32 	%f1428, %f1331, %f1336, %f1428;
	fma.rn.f32 	%f1427, %f1332, %f1336, %f1427;
	shfl.sync.idx.b32	%r677|%p367, %r773, %r670, 31, -1;
	mov.b32 	%f1337, %r677;
	fma.rn.f32 	%f1426, %f1331, %f1337, %f1426;
	fma.rn.f32 	%f1425, %f1332, %f1337, %f1425;
	shfl.sync.idx.b32	%r678|%p368, %r772, %r670, 31, -1;
	mov.b32 	%f1338, %r678;
	fma.rn.f32 	%f1424, %f1331, %f1338, %f1424;
	fma.rn.f32 	%f1423, %f1332, %f1338, %f1423;
	shfl.sync.idx.b32	%r679|%p369, %r771, %r670, 31, -1;
	mov.b32 	%f1339, %r679;
	fma.rn.f32 	%f1422, %f1331, %f1339, %f1422;
	fma.rn.f32 	%f1421, %f1332, %f1339, %f1421;
	shfl.sync.idx.b32	%r680|%p370, %r770, %r670, 31, -1;
	mov.b32 	%f1340, %r680;
	fma.rn.f32 	%f1420, %f1331, %f1340, %f1420;
	fma.rn.f32 	%f1419, %f1332, %f1340, %f1419;
	shfl.sync.idx.b32	%r681|%p371, %r769, %r670, 31, -1;
	mov.b32 	%f1341, %r681;
	fma.rn.f32 	%f1418, %f1331, %f1341, %f1418;
	fma.rn.f32 	%f1417, %f1332, %f1341, %f1417;
	shfl.sync.idx.b32	%r682|%p372, %r768, %r670, 31, -1;
	mov.b32 	%f1342, %r682;
	fma.rn.f32 	%f1416, %f1331, %f1342, %f1416;
	fma.rn.f32 	%f1415, %f1332, %f1342, %f1415;
	shfl.sync.idx.b32	%r683|%p373, %r767, %r670, 31, -1;
	mov.b32 	%f1343, %r683;
	fma.rn.f32 	%f1414, %f1331, %f1343, %f1414;
	fma.rn.f32 	%f1413, %f1332, %f1343, %f1413;
	shfl.sync.idx.b32	%r684|%p374, %r766, %r670, 31, -1;
	mov.b32 	%f1344, %r684;
	fma.rn.f32 	%f1412, %f1331, %f1344, %f1412;
	fma.rn.f32 	%f1411, %f1332, %f1344, %f1411;
	shfl.sync.idx.b32	%r685|%p375, %r765, %r670, 31, -1;
	mov.b32 	%f1345, %r685;
	fma.rn.f32 	%f1410, %f1331, %f1345, %f1410;
	fma.rn.f32 	%f1409, %f1332, %f1345, %f1409;
	shfl.sync.idx.b32	%r686|%p376, %r764, %r670, 31, -1;
	mov.b32 	%f1346, %r686;
	fma.rn.f32 	%f1408, %f1331, %f1346, %f1408;
	fma.rn.f32 	%f1407, %f1332, %f1346, %f1407;
	shfl.sync.idx.b32	%r687|%p377, %r763, %r670, 31, -1;
	mov.b32 	%f1347, %r687;
	fma.rn.f32 	%f1406, %f1331, %f1347, %f1406;
	fma.rn.f32 	%f1405, %f1332, %f1347, %f1405;
	shfl.sync.idx.b32	%r688|%p378, %r762, %r670, 31, -1;
	mov.b32 	%f1348, %r688;
	fma.rn.f32 	%f1404, %f1331, %f1348, %f1404;
	fma.rn.f32 	%f1403, %f1332, %f1348, %f1403;
	shfl.sync.idx.b32	%r689|%p379, %r761, %r670, 31, -1;
	mov.b32 	%f1349, %r689;
	fma.rn.f32 	%f1402, %f1331, %f1349, %f1402;
	fma.rn.f32 	%f1401, %f1332, %f1349, %f1401;
	shfl.sync.idx.b32	%r690|%p380, %r760, %r670, 31, -1;
	mov.b32 	%f1350, %r690;
	fma.rn.f32 	%f1400, %f1331, %f1350, %f1400;
	fma.rn.f32 	%f1399, %f1332, %f1350, %f1399;
	shfl.sync.idx.b32	%r691|%p381, %r759, %r670, 31, -1;
	mov.b32 	%f1351, %r691;
	fma.rn.f32 	%f1398, %f1331, %f1351, %f1398;
	fma.rn.f32 	%f1397, %f1332, %f1351, %f1397;
	shfl.sync.idx.b32	%r692|%p382, %r758, %r670, 31, -1;
	mov.b32 	%f1352, %r692;
	fma.rn.f32 	%f1396, %f1331, %f1352, %f1396;
	fma.rn.f32 	%f1395, %f1332, %f1352, %f1395;
$L__BB1_98:
	ld.param.u64 	%rd197, [_Z12_spmm_conv_1PKfPfiiPKiS3_S3_S0__param_5];
	ld.param.u32 	%r757, [_Z12_spmm_conv_1PKfPfiiPKiS3_S3_S0__param_2];
	ld.param.u64 	%rd196, [_Z12_spmm_conv_1PKfPfiiPKiS3_S3_S0__param_1];
	cvta.to.global.u64 	%rd138, %rd196;
	cvta.to.global.u64 	%rd139, %rd197;
	cvt.s64.s32 	%rd140, %r1;
	cvt.s64.s32 	%rd141, %r757;
	add.s64 	%rd142, %rd141, %rd140;
	shl.b64 	%rd143, %rd142, 2;
	add.s64 	%rd144, %rd139, %rd143;
	ld.global.nc.u32 	%r693, [%rd144];
	shl.b32 	%r694, %r693, 6;
	add.s32 	%r695, %r694, %r5;
	mul.wide.s32 	%rd145, %r695, 4;
	add.s64 	%rd146, %rd138, %rd145;
	st.global.f32 	[%rd146], %f1436;
	st.global.f32 	[%rd146+128], %f1435;
	ld.global.nc.u32 	%r696, [%rd144+4];
	shl.b32 	%r697, %r696, 6;
	add.s32 	%r698, %r697, %r5;
	mul.wide.s32 	%rd147, %r698, 4;
	add.s64 	%rd148, %rd138, %rd147;
	st.global.f32 	[%rd148], %f1434;
	st.global.f32 	[%rd148+128], %f1433;
	ld.global.nc.u32 	%r699, [%rd144+8];
	shl.b32 	%r700, %r699, 6;
	add.s32 	%r701, %r700, %r5;
	mul.wide.s32 	%rd149, %r701, 4;
	add.s64 	%rd150, %rd138, %rd149;
	st.global.f32 	[%rd150], %f1432;
	st.global.f32 	[%rd150+128], %f1431;
	ld.global.nc.u32 	%r702, [%rd144+12];
	shl.b32 	%r703, %r702, 6;
	add.s32 	%r704, %r703, %r5;
	mul.wide.s32 	%rd151, %r704, 4;
	add.s64 	%rd152, %rd138, %rd151;
	st.global.f32 	[%rd152], %f1430;
	st.global.f32 	[%rd152+128], %f1429;
	ld.global.nc.u32 	%r705, [%rd144+16];
	shl.b32 	%r706, %r705, 6;
	add.s32 	%r707, %r706, %r5;
	mul.wide.s32 	%rd153, %r707, 4;
	add.s64 	%rd154, %rd138, %rd153;
	st.global.f32 	[%rd154], %f1428;
	st.global.f32 	[%rd154+128], %f1427;
	ld.global.nc.u32 	%r708, [%rd144+20];
	shl.b32 	%r709, %r708, 6;
	add.s32 	%r710, %r709, %r5;
	mul.wide.s32 	%rd155, %r710, 4;
	add.s64 	%rd156, %rd138, %rd155;
	st.global.f32 	[%rd156], %f1426;
	st.global.f32 	[%rd156+128], %f1425;
	ld.global.nc.u32 	%r711, [%rd144+24];
	shl.b32 	%r712, %r711, 6;
	add.s32 	%r713, %r712, %r5;
	mul.wide.s32 	%rd157, %r713, 4;
	add.s64 	%rd158, %rd138, %rd157;
	st.global.f32 	[%rd158], %f1424;
	st.global.f32 	[%rd158+128], %f1423;
	ld.global.nc.u32 	%r714, [%rd144+28];
	shl.b32 	%r715, %r714, 6;
	add.s32 	%r716, %r715, %r5;
	mul.wide.s32 	%rd159, %r716, 4;
	add.s64 	%rd160, %rd138, %rd159;
	st.global.f32 	[%rd160], %f1422;
	st.global.f32 	[%rd160+128], %f1421;
	ld.global.nc.u32 	%r717, [%rd144+32];
	shl.b32 	%r718, %r717, 6;
	add.s32 	%r719, %r718, %r5;
	mul.wide.s32 	%rd161, %r719, 4;
	add.s64 	%rd162, %rd138, %rd161;
	st.global.f32 	[%rd162], %f1420;
	st.global.f32 	[%rd162+128], %f1419;
	ld.global.nc.u32 	%r720, [%rd144+36];
	shl.b32 	%r721, %r720, 6;
	add.s32 	%r722, %r721, %r5;
	mul.wide.s32 	%rd163, %r722, 4;
	add.s64 	%rd164, %rd138, %rd163;
	st.global.f32 	[%rd164], %f1418;
	st.global.f32 	[%rd164+128], %f1417;
	ld.global.nc.u32 	%r723, [%rd144+40];
	shl.b32 	%r724, %r723, 6;
	add.s32 	%r725, %r724, %r5;
	mul.wide.s32 	%rd165, %r725, 4;
	add.s64 	%rd166, %rd138, %rd165;
	st.global.f32 	[%rd166], %f1416;
	st.global.f32 	[%rd166+128], %f1415;
	ld.global.nc.u32 	%r726, [%rd144+44];
	shl.b32 	%r727, %r726, 6;
	add.s32 	%r728, %r727, %r5;
	mul.wide.s32 	%rd167, %r728, 4;
	add.s64 	%rd168, %rd138, %rd167;
	st.global.f32 	[%rd168], %f1414;
	st.global.f32 	[%rd168+128], %f1413;
	ld.global.nc.u32 	%r729, [%rd144+48];
	shl.b32 	%r730, %r729, 6;
	add.s32 	%r731, %r730, %r5;
	mul.wide.s32 	%rd169, %r731, 4;
	add.s64 	%rd170, %rd138, %rd169;
	st.global.f32 	[%rd170], %f1412;
	st.global.f32 	[%rd170+128], %f1411;
	ld.global.nc.u32 	%r732, [%rd144+52];
	shl.b32 	%r733, %r732, 6;
	add.s32 	%r734, %r733, %r5;
	mul.wide.s32 	%rd171, %r734, 4;
	add.s64 	%rd172, %rd138, %rd171;
	st.global.f32 	[%rd172], %f1410;
	st.global.f32 	[%rd172+128], %f1409;
	ld.global.nc.u32 	%r735, [%rd144+56];
	shl.b32 	%r736, %r735, 6;
	add.s32 	%r737, %r736, %r5;
	mul.wide.s32 	%rd173, %r737, 4;
	add.s64 	%rd174, %rd138, %rd173;
	st.global.f32 	[%rd174], %f1408;
	st.global.f32 	[%rd174+128], %f1407;
	ld.global.nc.u32 	%r738, [%rd144+60];
	shl.b32 	%r739, %r738, 6;
	add.s32 	%r740, %r739, %r5;
	mul.wide.s32 	%rd175, %r740, 4;
	add.s64 	%rd176, %rd138, %rd175;
	st.global.f32 	[%rd176], %f1406;
	st.global.f32 	[%rd176+128], %f1405;
	ld.global.nc.u32 	%r741, [%rd144+64];
	shl.b32 	%r742, %r741, 6;
	add.s32 	%r743, %r742, %r5;
	mul.wide.s32 	%rd177, %r743, 4;
	add.s64 	%rd178, %rd138, %rd177;
	st.global.f32 	[%rd178], %f1404;
	st.global.f32 	[%rd178+128], %f1403;
	ld.global.nc.u32 	%r744, [%rd144+68];
	shl.b32 	%r745, %r744, 6;
	add.s32 	%r746, %r745, %r5;
	mul.wide.s32 	%rd179, %r746, 4;
	add.s64 	%rd180, %rd138, %rd179;
	st.global.f32 	[%rd180], %f1402;
	st.global.f32 	[%rd180+128], %f1401;
	ld.global.nc.u32 	%r747, [%rd144+72];
	shl.b32 	%r748, %r747, 6;
	add.s32 	%r749, %r748, %r5;
	mul.wide.s32 	%rd181, %r749, 4;
	add.s64 	%rd182, %rd138, %rd181;
	st.global.f32 	[%rd182], %f1400;
	st.global.f32 	[%rd182+128], %f1399;
	ld.global.nc.u32 	%r750, [%rd144+76];
	shl.b32 	%r751, %r750, 6;
	add.s32 	%r752, %r751, %r5;
	mul.wide.s32 	%rd183, %r752, 4;
	add.s64 	%rd184, %rd138, %rd183;
	st.global.f32 	[%rd184], %f1398;
	st.global.f32 	[%rd184+128], %f1397;
	add.s32 	%r753, %r1, 20;
	cvt.u64.u32 	%rd185, %r753;
	add.s64 	%rd186, %rd185, %rd141;
	shl.b64 	%rd187, %rd186, 2;
	add.s64 	%rd188, %rd139, %rd187;
	ld.global.nc.u32 	%r754, [%rd188];
	shl.b32 	%r755, %r754, 6;
	add.s32 	%r756, %r755, %r5;
	mul.wide.s32 	%rd189, %r756, 4;
	add.s64 	%rd190, %rd138, %rd189;
	st.global.f32 	[%rd190], %f1396;
	st.global.f32 	[%rd190+128], %f1395;
	ret;

}
	// .globl	_Z12_spmm_conv_2PKfPfiiPKiS3_S3_S0_
.visible .entry _Z12_spmm_conv_2PKfPfiiPKiS3_S3_S0_(
	.param .u64 .ptr .align 1 _Z12_spmm_conv_2PKfPfiiPKiS3_S3_S0__param_0,
	.param .u64 .ptr .align 1 _Z12_spmm_conv_2PKfPfiiPKiS3_S3_S0__param_1,
	.param .u32 _Z12_spmm_conv_2PKfPfiiPKiS3_S3_S0__param_2,
	.param .u32 _Z12_spmm_conv_2PKfPfiiPKiS3_S3_S0__param_3,
	.param .u64 .ptr .align 1 _Z12_spmm_conv_2PKfPfiiPKiS3_S3_S0__param_4,
	.param .u64 .ptr .align 1 _Z12_spmm_conv_2PKfPfiiPKiS3_S3_S0__param_5,
	.param .u64 .ptr .align 1 _Z12_spmm_conv_2PKfPfiiPKiS3_S3_S0__param_6,
	.param .u64 .ptr .align 1 _Z12_spmm_conv_2PKfPfiiPKiS3_S3_S0__param_7
)
{
	.reg .pred 	%p<570>;
	.reg .b32 	%r<1105>;
	.reg .b32 	%f<2430>;
	.reg .b64 	%rd<259>;

	ld.param.s32 	%rd9, [_Z12_spmm_conv_2PKfPfiiPKiS3_S3_S0__param_2];
	ld.param.u64 	%rd10, [_Z12_spmm_conv_2PKfPfiiPKiS3_S3_S0__param_4];
	cvta.to.global.u64 	%rd11, %rd10;
	mov.u32 	%r222, %tid.y;
	shl.b32 	%r223, %r222, 5;
	mov.u32 	%r224, %ctaid.x;
	shl.b32 	%r225, %r224, 7;
	add.s32 	%r226, %r223, %r225;
	mov.u32 	%r1, %tid.x;
	mov.u32 	%r227, %ctaid.y;
	shl.b32 	%r228, %r227, 6;
	shr.s32 	%r229, %r226, 31;
	shr.u32 	%r230, %r229, 26;
	add.s32 	%r231, %r226, %r230;
	and.b32  	%r232, %r231, -64;
	sub.s32 	%r233, %r226, %r232;
	cvt.s64.s32 	%rd12, %r233;
	add.s64 	%rd1, %rd9, %rd12;
	shl.b64 	%rd13, %rd1, 2;
	add.s64 	%rd14, %rd11, %rd13;
	ld.global.nc.u32 	%r2, [%rd14];
	ld.global.nc.u32 	%r3, [%rd14+4];
	sub.s32 	%r4, %r3, %r2;
	mul.hi.s32 	%r234, %r226, 2114445439;
	shr.u32 	%r235, %r234, 31;
	shr.u32 	%r236, %r234, 11;
	add.s32 	%r237, %r236, %r235;
	shr.s32 	%r238, %r231, 6;
	mul.hi.s32 	%r239, %r238, 2114445439;
	shr.u32 	%r240, %r239, 31;
	shr.u32 	%r241, %r239, 5;
	add.s32 	%r242, %r241, %r240;
	mul.lo.s32 	%r243, %r242, 65;
	sub.s32 	%r244, %r238, %r243;
	shl.b32 	%r245, %r244, 15;
	add.s32 	%r246, %r228, %r1;
	mad.lo.s32 	%r247, %r237, 2129920, %r246;
	add.s32 	%r5, %r247, %r245;
	and.b32  	%r248, %r4, -2;
	add.s32 	%r6, %r248, %r2;
	setp.lt.s32 	%p1, %r4, 8;
	mov.b32 	%r1002, 0;
	mov.f32 	%f2110, 0f00000000;
	mov.f32 	%f2111, %f2110;
	mov.f32 	%f2112, %f2110;
	mov.f32 	%f2113, %f2110;
	mov.f32 	%f2114, %f2110;
	mov.f32 	%f2115, %f2110;
	mov.f32 	%f2116, %f2110;
	mov.f32 	%f2117, %f2110;
	mov.f32 	%f2118, %f2110;
	mov.f32 	%f2119, %f2110;
	mov.f32 	%f2120, %f2110;
	mov.f32 	%f2121, %f2110;
	mov.f32 	%f2122, %f2110;
	mov.f32 	%f2123, %f2110;
	mov.f32 	%f2124, %f2110;
	mov.f32 	%f2125, %f2110;
	mov.f32 	%f2126, %f2110;
	mov.f32 	%f2127, %f2110;
	mov.f32 	%f2128, %f2110;
	mov.f32 	%f2129, %f2110;
	mov.f32 	%f2130, %f2110;
	mov.f32 	%f2131, %f2110;
	mov.f32 	%f2132, %f2110;
	mov.f32 	%f2133, %f2110;
	mov.f32 	%f2134, %f2110;
	mov.f32 	%f2135, %f2110;
	mov.f32 	%f2136, %f2110;
	mov.f32 	%f2137, %f2110;
	mov.f32 	%f2138, %f2110;
	mov.f32 	%f2139, %f2110;
	mov.f32 	%f2140, %f2110;
	mov.f32 	%f2141, %f2110;
	mov.f32 	%f2142, %f2110;
	mov.f32 	%f2143, %f2110;
	mov.f32 	%f2144, %f2110;
	mov.f32 	%f2145, %f2110;
	mov.f32 	%f2146, %f2110;
	mov.f32 	%f2147, %f2110;
	mov.f32 	%f2148, %f2110;
	mov.f32 	%f2149, %f2110;
	mov.f32 	%f2150, %f2110;
	mov.f32 	%f2151, %f2110;
	mov.f32 	%f2152, %f2110;
	mov.f32 	%f2153, %f2110;
	mov.f32 	%f2154, %f2110;
	mov.f32 	%f2155, %f2110;
	mov.f32 	%f2156, %f2110;
	mov.f32 	%f2157, %f2110;
	mov.f32 	%f2158, %f2110;
	mov.f32 	%f2159, %f2110;
	mov.f32 	%f2160, %f2110;
	mov.f32 	%f2161, %f2110;
	mov.f32 	%f2162, %f2110;
	mov.f32 	%f2163, %f2110;
	mov.f32 	%f2164, %f2110;
	mov.f32 	%f2165, %f2110;
	mov.f32 	%f2166, %f2110;
	mov.f32 	%f2167, %f2110;
	mov.f32 	%f2168, %f2110;
	mov.f32 	%f2169, %f2110;
	mov.f32 	%f2170, %f2110;
	mov.f32 	%f2171, %f2110;
	mov.f32 	%f2172, %f2110;
	mov.f32 	%f2173, %f2110;
	@%p1 bra 	$L__BB2_6;
	mov.b32 	%r1002, 0;
	mov.f32 	%f2110, 0f00000000;
	mov.u32 	%r1000, %r2;
$L__BB2_2:
	sub.s32 	%r251, %r1000, %r2;
	and.b32  	%r252, %r251, 31;
	setp.ne.s32 	%p2, %r252, 0;
	@%p2 bra 	$L__BB2_5;
	sub.s32 	%r253, %r3, %r1000;
	setp.ge.u32 	%p3, %r1, %r253;
	mov.u32 	%r1002, %r1000;
	@%p3 bra 	$L__BB2_5;
	ld.param.u64 	%rd257, [_Z12_spmm_conv_2PKfPfiiPKiS3_S3_S0__param_7];
	ld.param.u64 	%rd255, [_Z12_spmm_conv_2PKfPfiiPKiS3_S3_S0__param_6];
	add.s32 	%r254, %r1000, %r1;
	cvta.to.global.u64 	%rd15, %rd255;
	mul.wide.u32 	%rd16, %r254, 4;
	add.s64 	%rd17, %rd15, %rd16;
	ld.global.nc.u32 	%r255, [%rd17];
	mul.hi.s32 	%r256, %r255, 715827883;
	shr.u32 	%r257, %r256, 31;
	shr.u32 	%r258, %r256, 8;
	add.s32 	%r259, %r258, %r257;
	mad.lo.s32 	%r260, %r259, 2129920, %r5;
	shr.s32 	%r261, %r255, 31;
	shr.u32 	%r262, %r261, 23;
	add.s32 	%r263, %r255, %r262;
	shr.s32 	%r264, %r263, 9;
	mul.hi.s32 	%r265, %r264, 1431655766;
	shr.u32 	%r266, %r265, 31;
	add.s32 	%r267, %r265, %r266;
	mul.lo.s32 	%r268, %r267, 3;
	sub.s32 	%r269, %r264, %r268;
	shl.b32 	%r270, %r269, 15;
	add.s32 	%r271, %r260, %r270;
	and.b32  	%r272, %r263, 67108352;
	sub.s32 	%r273, %r255, %r272;
	shl.b32 	%r274, %r273, 6;
	add.s32 	%r1001, %r271, %r274;
	cvta.to.global.u64 	%rd18, %rd257;
	add.s64 	%rd19, %rd18, %rd16;
	ld.global.nc.u32 	%r999, [%rd19];
	add.s32 	%r275, %r4, %r254;
	mul.wide.u32 	%rd20, %r275, 4;
	add.s64 	%rd21, %rd18, %rd20;
	ld.global.nc.u32 	%r998, [%rd21];
	add.s32 	%r276, %r275, %r4;
	mul.wide.u32 	%rd22, %r276, 4;
	add.s64 	%rd23, %rd18, %rd22;
	ld.global.nc.u32 	%r997, [%rd23];
	add.s32 	%r277, %r276, %r4;
	mul.wide.u32 	%rd24, %r277, 4;
	add.s64 	%rd25, %rd18, %rd24;
	ld.global.nc.u32 	%r996, [%rd25];
	add.s32 	%r278, %r277, %r4;
	mul.wide.u32 	%rd26, %r278, 4;
	add.s64 	%rd27, %rd18, %rd26;
	ld.global.nc.u32 	%r995, [%rd27];
	add.s32 	%r279, %r278, %r4;
	mul.wide.u32 	%rd28, %r279, 4;
	add.s64 	%rd29, %rd18, %rd28;
	ld.global.nc.u32 	%r994, [%rd29];
	add.s32 	%r280, %r279, %r4;
	mul.wide.u32 	%rd30, %r280, 4;
	add.s64 	%rd31, %rd18, %rd30;
	ld.global.nc.u32 	%r993, [%rd31];
	add.s32 	%r281, %r280, %r4;
	mul.wide.u32 	%rd32, %r281, 4;
	add.s64 	%rd33, %rd18, %rd32;
	ld.global.nc.u32 	%r992, [%rd33];
	add.s32 	%r282, %r281, %r4;
	mul.wide.u32 	%rd34, %r282, 4;
	add.s64 	%rd35, %rd18, %rd34;
	ld.global.nc.u32 	%r991, [%rd35];
	add.s32 	%r283, %r282, %r4;
	mul.wide.u32 	%rd36, %r283, 4;
	add.s64 	%rd37, %rd18, %rd36;
	ld.global.nc.u32 	%r990, [%rd37];
	add.s32 	%r284, %r283, %r4;
	mul.wide.u32 	%rd38, %r284, 4;
	add.s64 	%rd39, %rd18, %rd38;
	ld.global.nc.u32 	%r989, [%rd39];
	add.s32 	%r285, %r284, %r4;
	mul.wide.u32 	%rd40, %r285, 4;
	add.s64 	%rd41, %rd18, %rd40;
	ld.global.nc.u32 	%r988, [%rd41];
	add.s32 	%r286, %r285, %r4;
	mul.wide.u32 	%rd42, %r286, 4;
	add.s64 	%rd43, %rd18, %rd42;
	ld.global.nc.u32 	%r987, [%rd43];
	add.s32 	%r287, %r286, %r4;
	mul.wide.u32 	%rd44, %r287, 4;
	add.s64 	%rd45, %rd18, %rd44;
	ld.global.nc.u32 	%r986, [%rd45];
	add.s32 	%r288, %r287, %r4;
	mul.wide.u32 	%rd46, %r288, 4;
	add.s64 	%rd47, %rd18, %rd46;
	ld.global.nc.u32 	%r985, [%rd47];
	add.s32 	%r289, %r288, %r4;
	mul.wide.u32 	%rd48, %r289, 4;
	add.s64 	%rd49, %rd18, %rd48;
	ld.global.nc.u32 	%r984, [%rd49];
	add.s32 	%r290, %r289, %r4;
	mul.wide.u32 	%rd50, %r290, 4;
	add.s64 	%rd51, %rd18, %rd50;
	ld.global.nc.u32 	%r983, [%rd51];
	add.s32 	%r291, %r290, %r4;
	mul.wide.u32 	%rd52, %r291, 4;
	add.s64 	%rd53, %rd18, %rd52;
	ld.global.nc.u32 	%r982, [%rd53];
	add.s32 	%r292, %r291, %r4;
	mul.wide.u32 	%rd54, %r292, 4;
	add.s64 	%rd55, %rd18, %rd54;
	ld.global.nc.u32 	%r981, [%rd55];
	add.s32 	%r293, %r292, %r4;
	mul.wide.u32 	%rd56, %r293, 4;
	add.s64 	%rd57, %rd18, %rd56;
	ld.global.nc.u32 	%r980, [%rd57];
	add.s32 	%r294, %r293, %r4;
	mul.wide.u32 	%rd58, %r294, 4;
	add.s64 	%rd59, %rd18, %rd58;
	ld.global.nc.u32 	%r979, [%rd59];
	add.s32 	%r295, %r294, %r4;
	mul.wide.u32 	%rd60, %r295, 4;
	add.s64 	%rd61, %rd18, %rd60;
	ld.global.nc.u32 	%r978, [%rd61];
	add.s32 	%r296, %r295, %r4;
	mul.wide.u32 	%rd62, %r296, 4;
	add.s64 	%rd63, %rd18, %rd62;
	ld.global.nc.u32 	%r977, [%rd63];
	add.s32 	%r297, %r296, %r4;
	mul.wide.u32 	%rd64, %r297, 4;
	add.s64 	%rd65, %rd18, %rd64;
	ld.global.nc.u32 	%r976, [%rd65];
	add.s32 	%r298, %r297, %r4;
	mul.wide.u32 	%rd66, %r298, 4;
	add.s64 	%rd67, %rd18, %rd66;
	ld.global.nc.u32 	%r975, [%rd67];
	add.s32 	%r299, %r298, %r4;
	mul.wide.u32 	%rd68, %r299, 4;
	add.s64 	%rd69, %rd18, %rd68;
	ld.global.nc.u32 	%r974, [%rd69];
	add.s32 	%r300, %r299, %r4;
	mul.wide.u32 	%rd70, %r300, 4;
	add.s64 	%rd71, %rd18, %rd70;
	ld.global.nc.u32 	%r973, [%rd71];
	add.s32 	%r301, %r300, %r4;
	mul.wide.u32 	%rd72, %r301, 4;
	add.s64 	%rd73, %rd18, %rd72;
	ld.global.nc.u32 	%r972, [%rd73];
	add.s32 	%r302, %r301, %r4;
	mul.wide.u32 	%rd74, %r302, 4;
	add.s64 	%rd75, %rd18, %rd74;
	ld.global.nc.u32 	%r971, [%rd75];
	add.s32 	%r303, %r302, %r4;
	mul.wide.u32 	%rd76, %r303, 4;
	add.s64 	%rd77, %rd18, %rd76;
	ld.global.nc.u32 	%r970, [%rd77];
	add.s32 	%r304, %r303, %r4;
	mul.wide.u32 	%rd78, %r304, 4;
	add.s64 	%rd79, %rd18, %rd78;
	ld.global.nc.u32 	%r969, [%rd79];
	add.s32 	%r305, %r304, %r4;
	mul.wide.u32 	%rd80, %r305, 4;
	add.s64 	%rd81, %rd18, %rd80;
	ld.global.nc.u32 	%r968, [%rd81];
$L__BB2_5:
	ld.param.u64 	%rd249, [_Z12_spmm_conv_2PKfPfiiPKiS3_S3_S0__param_0];
	sub.s32 	%r306, %r1000, %r1002;
	shfl.sync.idx.b32	%r307|%p4, %r1001, %r306, 31, -1;
	add.s32 	%r308, %r306, 1;
	shfl.sync.idx.b32	%r309|%p5, %r1001, %r308, 31, -1;
	add.s32 	%r310, %r306, 2;
	shfl.sync.idx.b32	%r311|%p6, %r1001, %r310, 31, -1;
	add.s32 	%r312, %r306, 3;
	shfl.sync.idx.b32	%r313|%p7, %r1001, %r312, 31, -1;
	add.s32 	%r314, %r306, 4;
	shfl.sync.idx.b32	%r315|%p8, %r1001, %r314, 31, -1;
	add.s32 	%r316, %r306, 5;
	shfl.sync.idx.b32	%r317|%p9, %r1001, %r316, 31, -1;
	add.s32 	%r318, %r306, 6;
	shfl.sync.idx.b32	%r319|%p10, %r1001, %r318, 31, -1;
	add.s32 	%r320, %r306, 7;
	shfl.sync.idx.b32	%r321|%p11, %r1001, %r320, 31, -1;
	cvta.to.global.u64 	%rd82, %rd249;
	mul.wide.s32 	%rd83, %r307, 4;
	add.s64 	%rd84, %rd82, %rd83;
	shfl.sync.idx.b32	%r322|%p12, %r999, %r306, 31, -1;
	mov.b32 	%f802, %r322;
	ld.global.nc.f32 	%f803, [%rd84];
	fma.rn.f32 	%f804, %f803, %f802, %f2173;
	ld.global.nc.f32 	%f805, [%rd84+128];
	fma.rn.f32 	%f806, %f805, %f802, %f2172;
	shfl.sync.idx.b32	%r323|%p13, %r998, %r306, 31, -1;
	mov.b32 	%f807, %r323;
	fma.rn.f32 	%f808, %f803, %f807, %f2171;
	fma.rn.f32 	%f809, %f805, %f807, %f2170;
	shfl.sync.idx.b32	%r324|%p14, %r997, %r306, 31, -1;
	mov.b32 	%f810, %r324;
	fma.rn.f32 	%f811, %f803, %f810, %f2169;
	fma.rn.f32 	%f812, %f805, %f810, %f2168;
	shfl.sync.idx.b32	%r325|%p15, %r996, %r306, 31, -1;
	mov.b32 	%f813, %r325;
	fma.rn.f32 	%f814, %f803, %f813, %f2167;
	fma.rn.f32 	%f815, %f805, %f813, %f2166;
	shfl.sync.idx.b32	%r326|%p16, %r995, %r306, 31, -1;
	mov.b32 	%f816, %r326;
	fma.rn.f32 	%f817, %f803, %f816, %f2165;
	fma.rn.f32 	%f818, %f805, %f816, %f2164;
	shfl.sync.idx.b32	%r327|%p17, %r994, %r306, 31, -1;
	mov.b32 	%f819, %r327;
	fma.rn.f32 	%f820, %f803, %f819, %f2163;
	fma.rn.f32 	%f821, %f805, %f819, %f2162;
	shfl.sync.idx.b32	%r328|%p18, %r993, %r306, 31, -1;
	mov.b32 	%f822, %r328;
	fma.rn.f32 	%f823, %f803, %f822, %f2161;
	fma.rn.f32 	%f824, %f805, %f822, %f2160;
	shfl.sync.idx.b32	%r329|%p19, %r992, %r306, 31, -1;
	mov.b32 	%f825, %r329;
	fma.rn.f32 	%f826, %f803, %f825, %f2159;
	fma.rn.f32 	%f827, %f805, %f825, %f2158;
	shfl.sync.idx.b32	%r330|%p20, %r991, %r306, 31, -1;
	mov.b32 	%f828, %r330;
	fma.rn.f32 	%f829, %f803, %f828, %f2157;
	fma.rn.f32 	%f830, %f805, %f828, %f2156;
	shfl.sync.idx.b32	%r331|%p21, %r990, %r306, 31, -1;
	mov.b32 	%f831, %r331;
	fma.rn.f32 	%f832, %f803, %f831, %f2155;
	fma.rn.f32 	%f833, %f805, %f831, %f2154;
	shfl.sync.idx.b32	%r332|%p22, %r989, %r306, 31, -1;
	mov.b32 	%f834, %r332;
	fma.rn.f32 	%f835, %f803, %f834, %f2153;
	fma.rn.f32 	%f836, %f805, %f834, %f2152;
	shfl.sync.idx.b32	%r333|%p23, %r988, %r306, 31, -1;
	mov.b32 	%f837, %r333;
	fma.rn.f32 	%f838, %f803, %f837, %f2151;
	fma.rn.f32 	%f839, %f805, %f837, %f2150;
	shfl.sync.idx.b32	%r334|%p24, %r987, %r306, 31, -1;
	mov.b32 	%f840, %r334;
	fma.rn.f32 	%f841, %f803, %f840, %f2149;
	fma.rn.f32 	%f842, %f805, %f840, %f2148;
	shfl.sync.idx.b32	%r335|%p25, %r986, %r306, 31, -1;
	mov.b32 	%f843, %r335;
	fma.rn.f32 	%f844, %f803, %f843, %f2147;
	fma.rn.f32 	%f845, %f805, %f843, %f2146;
	shfl.sync.idx.b32	%r336|%p26, %r985, %r306, 31, -1;
	mov.b32 	%f846, %r336;
	fma.rn.f32 	%f847, %f803, %f846, %f2145;
	fma.rn.f32 	%f848, %f805, %f846, %f2144;
	shfl.sync.idx.b32	%r337|%p27, %r984, %r306, 31, -1;
	mov.b32 	%f849, %r337;
	fma.rn.f32 	%f850, %f803, %f849, %f2143;
	fma.rn.f32 	%f851, %f805, %f849, %f2142;
	shfl.sync.idx.b32	%r338|%p28, %r983, %r306, 31, -1;
	mov.b32 	%f852, %r338;
	fma.rn.f32 	%f853, %f803, %f852, %f2141;
	fma.rn.f32 	%f854, %f805, %f852, %f2140;
	shfl.sync.idx.b32	%r339|%p29, %r982, %r306, 31, -1;
	mov.b32 	%f855, %r339;
	fma.rn.f32 	%f856, %f803, %f855, %f2139;
	fma.rn.f32 	%f857, %f805, %f855, %f2138;
	shfl.sync.idx.b32	%r340|%p30, %r981, %r306, 31, -1;
	mov.b32 	%f858, %r340;
	fma.rn.f32 	%f859, %f803, %f858, %f2137;
	fma.rn.f32 	%f860, %f805, %f858, %f2136;
	shfl.sync.idx.b32	%r341|%p31, %r980, %r306, 31, -1;
	mov.b32 	%f861, %r341;
	fma.rn.f32 	%f862, %f803, %f861, %f2135;
	fma.rn.f32 	%f863, %f805, %f861, %f2134;
	shfl.sync.idx.b32	%r342|%p32, %r979, %r306, 31, -1;
	mov.b32 	%f864, %r342;
	fma.rn.f32 	%f865, %f803, %f864, %f2133;
	fma.rn.f32 	%f866, %f805, %f864, %f2132;
	shfl.sync.idx.b32	%r343|%p33, %r978, %r306, 31, -1;
	mov.b32 	%f867, %r343;
	fma.rn.f32 	%f868, %f803, %f867, %f2131;
	fma.rn.f32 	%f869, %f805, %f867, %f2130;
	shfl.sync.idx.b32	%r344|%p34, %r977, %r306, 31, -1;
	mov.b32 	%f870, %r344;
	fma.rn.f32 	%f871, %f803, %f870, %f2129;
	fma.rn.f32 	%f872, %f805, %f870, %f2128;
	shfl.sync.idx.b32	%r345|%p35, %r976, %r306, 31, -1;
	mov.b32 	%f873, %r345;
	fma.rn.f32 	%f874, %f803, %f873, %f2127;
	fma.rn.f32 	%f875, %f805, %f873, %f2126;
	shfl.sync.idx.b32	%r346|%p36, %r975, %r306, 31, -1;
	mov.b32 	%f876, %r346;
	fma.rn.f32 	%f877, %f803, %f876, %f2125;
	fma.rn.f32 	%f878, %f805, %f876, %f2124;
	shfl.sync.idx.b32	%r347|%p37, %r974, %r306, 31, -1;
	mov.b32 	%f879, %r347;
	fma.rn.f32 	%f880, %f803, %f879, %f2123;
	fma.rn.f32 	%f881, %f805, %f879, %f2122;
	shfl.sync.idx.b32	%r348|%p38, %r973, %r306, 31, -1;
	mov.b32 	%f882, %r348;
	fma.rn.f32 	%f883, %f803, %f882, %f2121;
	fma.rn.f32 	%f884, %f805, %f882, %f2120;
	shfl.sync.idx.b32	%r349|%p39, %r972, %r306, 31, -1;
	mov.b32 	%f885, %r349;
	fma.rn.f32 	%f886, %f803, %f885, %f2119;
	fma.rn.f32 	%f887, %f805, %f885, %f2118;
	shfl.sync.idx.b32	%r350|%p40, %r971, %r306, 31, -1;
	mov.b32 	%f888, %r350;
	fma.rn.f32 	%f889, %f803, %f888, %f2117;
	fma.rn.f32 	%f890, %f805, %f888, %f2116;
	shfl.sync.idx.b32	%r351|%p41, %r970, %r306, 31, -1;
	mov.b32 	%f891, %r351;
	fma.rn.f32 	%f892, %f803, %f891, %f2115;
	fma.rn.f32 	%f893, %f805, %f891, %f2114;
	shfl.sync.idx.b32	%r352|%p42, %r969, %r306, 31, -1;
	mov.b32 	%f894, %r352;
	fma.rn.f32 	%f895, %f803, %f894, %f2113;
	fma.rn.f32 	%f896, %f805, %f894, %f2112;
	shfl.sync.idx.b32	%r353|%p43, %r968, %r306, 31, -1;
	mov.b32 	%f897, %r353;
	fma.rn.f32 	%f898, %f803, %f897, %f2111;
	fma.rn.f32 	%f899, %f805, %f897, %f2110;
	mul.wide.s32 	%rd85, %r309, 4;
	add.s64 	%rd86, %rd82, %rd85;
	shfl.sync.idx.b32	%r354|%p44, %r999, %r308, 31, -1;
	mov.b32 	%f900, %r354;
	ld.global.nc.f32 	%f901, [%rd86];
	fma.rn.f32 	%f902, %f901, %f900, %f804;
	ld.global.nc.f32 	%f903, [%rd86+128];
	fma.rn.f32 	%f904, %f903, %f900, %f806;
	shfl.sync.idx.b32	%r355|%p45, %r998, %r308, 31, -1;
	mov.b32 	%f905, %r355;
	fma.rn.f32 	%f906, %f901, %f905, %f808;
	fma.rn.f32 	%f907, %f903, %f905, %f809;
	shfl.sync.idx.b32	%r356|%p46, %r997, %r308, 31, -1;
	mov.b32 	%f908, %r356;
	fma.rn.f32 	%f909, %f901, %f908, %f811;
	fma.rn.f32 	%f910, %f903, %f908, %f812;
	shfl.sync.idx.b32	%r357|%p47, %r996, %r308, 31, -1;
	mov.b32 	%f911, %r357;
	fma.rn.f32 	%f912, %f901, %f911, %f814;
	fma.rn.f32 	%f913, %f903, %f911, %f815;
	shfl.sync.idx.b32	%r358|%p48, %r995, %r308, 31, -1;
	mov.b32 	%f914, %r358;
	fma.rn.f32 	%f915, %f901, %f914, %f817;
	fma.rn.f32 	%f916, %f903, %f914, %f818;
	shfl.sync.idx.b32	%r359|%p49, %r994, %r308, 31, -1;
	mov.b32 	%f917, %r359;
	fma.rn.f32 	%f918, %f901, %f917, %f820;
	fma.rn.f32 	%f919, %f903, %f917, %f821;
	shfl.sync.idx.b32	%r360|%p50, %r993, %r308, 31, -1;
	mov.b32 	%f920, %r360;
	fma.rn.f32 	%f921, %f901, %f920, %f823;
	fma.rn.f32 	%f922, %f903, %f920, %f824;
	shfl.sync.idx.b32	%r361|%p51, %r992, %r308, 31, -1;
	mov.b32 	%f923, %r361;
	fma.rn.f32 	%f924, %f901, %f923, %f826;
	fma.rn.f32 	%f925, %f903, %f923, %f827;
	shfl.sync.idx.b32	%r362|%p52, %r991, %r308, 31, -1;
	mov.b32 	%f926, %r362;
	fma.rn.f32 	%f927, %f901, %f926, %f829;
	fma.rn.f32 	%f928, %f903, %f926, %f830;
	shfl.sync.idx.b32	%r363|%p53, %r990, %r308, 31, -1;
	mov.b32 	%f929, %r363;
	fma.rn.f32 	%f930, %f901, %f929, %f832;
	fma.rn.f32 	%f931, %f903, %f929, %f833;
	shfl.sync.idx.b32	%r364|%p54, %r989, %r308, 31, -1;
	mov.b32 	%f932, %r364;
	fma.rn.f32 	%f933, %f901, %f932, %f835;
	fma.rn.f32 	%f934, %f903, %f932, %f836;
	shfl.sync.idx.b32	%r365|%p55, %r988, %r308, 31, -1;
	mov.b32 	%f935, %r365;
	fma.rn.f32 	%f936, %f901, %f935, %f838;
	fma.rn.f32 	%f937, %f903, %f935, %f839;
	shfl.sync.idx.b32	%r366|%p56, %r987, %r308, 31, -1;
	mov.b32 	%f938, %r366;
	fma.rn.f32 	%f939, %f901, %f938, %f841;
	fma.rn.f32 	%f940, %f903, %f938, %f842;
	shfl.sync.idx.b32	%r367|%p57, %r986, %r308, 31, -1;
	mov.b32 	%f941, %r367;
	fma.rn.f32 	%f942, %f901, %f941, %f844;
	fma.rn.f32 	%f943, %f903, %f941, %f845;
	shfl.sync.idx.b32	%r368|%p58, %r985, %r308, 31, -1;
	mov.b32 	%f944, %r368;
	fma.rn.f32 	%f945, %f901, %f944, %f847;
	fma.rn.f32 	%f946, %f903, %f944, %f848;
	shfl.sync.idx.b32	%r369|%p59, %r984, %r308, 31, -1;
	mov.b32 	%f947, %r369;
	fma.rn.f32 	%f948, %f901, %f947, %f850;
	fma.rn.f32 	%f949, %f903, %f947, %f851;
	shfl.sync.idx.b32	%r370|%p60, %r983, %r308, 31, -1;
	mov.b32 	%f950, %r370;
	fma.rn.f32 	%f951, %f901, %f950, %f853;
	fma.rn.f32 	%f952, %f903, %f950, %f854;
	shfl.sync.idx.b32	%r371|%p61, %r982, %r308, 31, -1;
	mov.b32 	%f953, %r371;
	fma.rn.f32 	%f954, %f901, %f953, %f856;
	fma.rn.f32 	%f955, %f903, %f953, %f857;
	shfl.sync.idx.b32	%r372|%p62, %r981, %r308, 31, -1;
	mov.b32 	%f956, %r372;
	fma.rn.f32 	%f957, %f901, %f956, %f859;
	fma.rn.f32 	%f958, %f903, %f956, %f860;
	shfl.sync.idx.b32	%r373|%p63, %r980, %r308, 31, -1;
	mov.b32 	%f959, %r373;
	fma.rn.f32 	%f960, %f901, %f959, %f862;
	fma.rn.f32 	%f961, %f903, %f959, %f863;
	shfl.sync.idx.b32	%r374|%p64, %r979, %r308, 31, -1;
	mov.b32 	%f962, %r374;
	fma.rn.f32 	%f963, %f901, %f962, %f865;
	fma.rn.f32 	%f964, %f903, %f962, %f866;
	shfl.sync.idx.b32	%r375|%p65, %r978, %r308, 31, -1;
	mov.b32 	%f965, %r375;
	fma.rn.f32 	%f966, %f901, %f965, %f868;
	fma.rn.f32 	%f967, %f903, %f965, %f869;
	shfl.sync.idx.b32	%r376|%p66, %r977, %r308, 31, -1;
	mov.b32 	%f968, %r376;
	fma.rn.f32 	%f969, %f901, %f968, %f871;
	fma.rn.f32 	%f970, %f903, %f968, %f872;
	shfl.sync.idx.b32	%r377|%p67, %r976, %r308, 31, -1;
	mov.b32 	%f971, %r377;
	fma.rn.f32 	%f972, %f901, %f971, %f874;
	fma.rn.f32 	%f973, %f903, %f971, %f875;
	shfl.sync.idx.b32	%r378|%p68, %r975, %r308, 31, -1;
	mov.b32 	%f974, %r378;
	fma.rn.f32 	%f975, %f901, %f974, %f877;
	fma.rn.f32 	%f976, %f903, %f974, %f878;
	shfl.sync.idx.b32	%r379|%p69, %r974, %r308, 31, -1;
	mov.b32 	%f977, %r379;
	fma.rn.f32 	%f978, %f901, %f977, %f880;
	fma.rn.f32 	%f979, %f903, %f977, %f881;
	shfl.sync.idx.b32	%r380|%p70, %r973, %r308, 31, -1;
	mov.b32 	%f980, %r380;
	fma.rn.f32 	%f981, %f901, %f980, %f883;
	fma.rn.f32 	%f982, %f903, %f980, %f884;
	shfl.sync.idx.b32	%r381|%p71, %r972, %r308, 31, -1;
	mov.b32 	%f983, %r381;
	fma.rn.f32 	%f984, %f901, %f983, %f886;
	fma.rn.f32 	%f985, %f903, %f983, %f887;
	shfl.sync.idx.b32	%r382|%p72, %r971, %r308, 31, -1;
	mov.b32 	%f986, %r382;
	fma.rn.f32 	%f987, %f901, %f986, %f889;
	fma.rn.f32 	%f988, %f903, %f986, %f890;
	shfl.sync.idx.b32	%r383|%p73, %r970, %r308, 31, -1;
	mov.b32 	%f989, %r383;
	fma.rn.f32 	%f990, %f901, %f989, %f892;
	fma.rn.f32 	%f991, %f903, %f989, %f893;
	shfl.sync.idx.b32	%r384|%p74, %r969, %r308, 31, -1;
	mov.b32 	%f992, %r384;
	fma.rn.f32 	%f993, %f901, %f992, %f895;
	fma.rn.f32 	%f994, %f903, %f992, %f896;
	shfl.sync.idx.b32	%r385|%p75, %r968, %r308, 31, -1;
	mov.b32 	%f995, %r385;
	fma.rn.f32 	%f996, %f901, %f995, %f898;
	fma.rn.f32 	%f997, %f903, %f995, %f899;
	mul.wide.s32 	%rd87, %r311, 4;
	add.s64 	%rd88, %rd82, %rd87;
	shfl.sync.idx.b32	%r386|%p76, %r999, %r310, 31, -1;
	mov.b32 	%f998, %r386;
	ld.global.nc.f32 	%f999, [%rd88];
	fma.rn.f32 	%f1000, %f999, %f998, %f902;
	ld.global.nc.f32 	%f1001, [%rd88+128];
	fma.rn.f32 	%f1002, %f1001, %f998, %f904;
	shfl.sync.idx.b32	%r387|%p77, %r998, %r310, 31, -1;
	mov.b32 	%f1003, %r387;
	fma.rn.f32 	%f1004, %f999, %f1003, %f906;
	fma.rn.f32 	%f1005, %f1001, %f1003, %f907;
	shfl.sync.idx.b32	%r388|%p78, %r997, %r310, 31, -1;
	mov.b32 	%f1006, %r388;
	fma.rn.f32 	%f1007, %f999, %f1006, %f909;
	fma.rn.f32 	%f1008, %f1001, %f1006, %f910;
	shfl.sync.idx.b32	%r389|%p79, %r996, %r310, 31, -1;
	mov.b32 	%f1009, %r389;
	fma.rn.f32 	%f1010, %f999, %f1009, %f912;
	fma.rn.f32 	%f1011, %f1001, %f1009, %f913;
	shfl.sync.idx.b32	%r390|%p80, %r995, %r310, 31, -1;
	mov.b32 	%f1012, %r390;
	fma.rn.f32 	%f1013, %f999, %f1012, %f915;
	fma.rn.f32 	%f1014, %f1001, %f1012, %f916;
	shfl.sync.idx.b32	%r391|%p81, %r994, %r310, 31, -1;
	mov.b32 	%f1015, %r391;
	fma.rn.f32 	%f1016, %f999, %f1015, %f918;
	fma.rn.f32 	%f1017, %f1001, %f1015, %f919;
	shfl.sync.idx.b32	%r392|%p82, %r993, %r310, 31, -1;
	mov.b32 	%f1018, %r392;
	fma.rn.f32 	%f1019, %f999, %f1018, %f921;
	fma.rn.f32 	%f1020, %f1001, %f1018, %f922;
	shfl.sync.idx.b32	%r393|%p83, %r992, %r310, 31, -1;
	mov.b32 	%f1021, %r393;
	fma.rn.f32 	%f1022, %f999, %f1021, %f924;
	fma.rn.f32 	%f1023, %f1001, %f1021, %f925;
	shfl.sync.idx.b32	%r394|%p84, %r991, %r310, 31, -1;
	mov.b32 	%f1024, %r394;
	fma.rn.f32 	%f1025, %f999, %f1024, %f927;
	fma.rn.f32 	%f1026, %f1001, %f1024, %f928;
	shfl.sync.idx.b32	%r395|%p85, %r990, %r310, 31, -1;
	mov.b32 	%f1027, %r395;
	fma.rn.f32 	%f1028, %f999, %f1027, %f930;
	fma.rn.f32 	%f1029, %f1001, %f1027, %f931;
	shfl.sync.idx.b32	%r396|%p86, %r989, %r310, 31, -1;
	mov.b32 	%f1030, %r396;
	fma.rn.f32 	%f1031, %f999, %f1030, %f933;
	fma.rn.f32 	%f1032, %f1001, %f1030, %f934;
	shfl.sync.idx.b32	%r397|%p87, %r988, %r310, 31, -1;
	mov.b32 	%f1033, %r397;
	fma.rn.f32 	%f1034, %f999, %f1033, %f936;
	fma.rn.f32 	%f1035, %f1001, %f1033, %f937;
	shfl.sync.idx.b32	%r398|%p88, %r987, %r310, 31, -1;
	mov.b32 	%f1036, %r398;
	fma.rn.f32 	%f1037, %f999, %f1036, %f939;
	fma.rn.f32 	%f1038, %f1001, %f1036, %f940;
	shfl.sync.idx.b32	%r399|%p89, %r986, %r310, 31, -1;
	mov.b32 	%f1039, %r399;
	fma.rn.f32 	%f1040, %f999, %f1039, %f942;
	fma.rn.f32 	%f1041, %f1001, %f1039, %f943;
	shfl.sync.idx.b32	%r400|%p90, %r985, %r310, 31, -1;
	mov.b32 	%f1042, %r400;
	fma.rn.f32 	%f1043, %f999, %f1042, %f945;
	fma.rn.f32 	%f1044, %f1001, %f1042, %f946;
	shfl.sync.idx.b32	%r401|%p91, %r984, %r310, 31, -1;
	mov.b32 	%f1045, %r401;
	fma.rn.f32 	%f1046, %f999, %f1045, %f948;
	fma.rn.f32 	%f1047, %f1001, %f1045, %f949;
	shfl.sync.idx.b32	%r402|%p92, %r983, %r310, 31, -1;
	mov.b32 	%f1048, %r402;
	fma.rn.f32 	%f1049, %f999, %f1048, %f951;
	fma.rn.f32 	%f1050, %f1001, %f1048, %f952;
	shfl.sync.idx.b32	%r403|%p93, %r982, %r310, 31, -1;
	mov.b32 	%f1051, %r403;
	fma.rn.f32 	%f1052, %f999, %f1051, %f954;
	fma.rn.f32 	%f1053, %f1001, %f1051, %f955;
	shfl.sync.idx.b32	%r404|%p94, %r981, %r310, 31, -1;
	mov.b32 	%f1054, %r404;
	fma.rn.f32 	%f1055, %f999, %f1054, %f957;
	fma.rn.f32 	%f1056, %f1001, %f1054, %f958;
	shfl.sync.idx.b32	%r405|%p95, %r980, %r310, 31, -1;
	mov.b32 	%f1057, %r405;
	fma.rn.f32 	%f1058, %f999, %f1057, %f960;
	fma.rn.f32 	%f1059, %f1001, %f1057, %f961;
	shfl.sync.idx.b32	%r406|%p96, %r979, %r310, 31, -1;
	mov.b32 	%f1060, %r406;
	fma.rn.f32 	%f1061, %f999, %f1060, %f963;
	fma.rn.f32 	%f1062, %f1001, %f1060, %f964;
	shfl.sync.idx.b32	%r407|%p97, %r978, %r310, 31, -1;
	mov.b32 	%f1063, %r407;
	fma.rn.f32 	%f1064, %f999, %f1063, %f966;
	fma.rn.f32 	%f1065, %f1001, %f1063, %f967;
	shfl.sync.idx.b32	%r408|%p98, %r977, %r310, 31, -1;
	mov.b32 	%f1066, %r408;
	fma.rn.f32 	%f1067, %f999, %f1066, %f969;
	fma.rn.f32 	%f1068, %f1001, %f1066, %f970;
	shfl.sync.idx.b32	%r409|%p99, %r976, %r310, 31, -1;
	mov.b32 	%f1069, %r409;
	fma.rn.f32 	%f1070, %f999, %f1069, %f972;
	fma.rn.f32 	%f1071, %f1001, %f1069, %f973;
	shfl.sync.idx.b32	%r410|%p100, %r975, %r310, 31, -1;
	mov.b32 	%f1072, %r410;
	fma.rn.f32 	%f1073, %f999, %f1072, %f975;
	fma.rn.f32 	%f1074, %f1001, %f1072, %f976;
	shfl.sync.idx.b32	%r411|%p101, %r974, %r310, 31, -1;
	mov.b32 	%f1075, %r411;
	fma.rn.f32 	%f1076, %f999, %f1075, %f978;
	fma.rn.f32 	%f1077, %f1001, %f1075, %f979;
	shfl.sync.idx.b32	%r412|%p102, %r973, %r310, 31, -1;
	mov.b32 	%f1078, %r412;
	fma.rn.f32 	%f1079, %f999, %f1078, %f981;
	fma.rn.f32 	%f1080, %f1001, %f1078, %f982;
	shfl.sync.idx.b32	%r413|%p103, %r972, %r310, 31, -1;
	mov.b32 	%f1081, %r413;
	fma.rn.f32 	%f1082, %f999, %f1081, %f984;
	fma.rn.f32 	%f1083, %f1001, %f1081, %f985;
	shfl.sync.idx.b32	%r414|%p104, %r971, %r310, 31, -1;
	mov.b32 	%f1084, %r414;
	fma.rn.f32 	%f1085, %f999, %f1084, %f987;
	fma.rn.f32 	%f1086, %f1001, %f1084, %f988;
	shfl.sync.idx.b32	%r415|%p105, %r970, %r310, 31, -1;
	mov.b32 	%f1087, %r415;
	fma.rn.f32 	%f1088, %f999, %f1087, %f990;
	fma.rn.f32 	%f1089, %f1001, %f1087, %f991;
	shfl.sync.idx.b32	%r416|%p106, %r969, %r310, 31, -1;
	mov.b32 	%f1090, %r416;
	fma.rn.f32 	%f1091, %f999, %f1090, %f993;
	fma.rn.f32 	%f1092, %f1001, %f1090, %f994;
	shfl.sync.idx.b32	%r417|%p107, %r968, %r310, 31, -1;
	mov.b32 	%f1093, %r417;
	fma.rn.f32 	%f1094, %f999, %f1093, %f996;
	fma.rn.f32 	%f1095, %f1001, %f1093, %f997;
	mul.wide.s32 	%rd89, %r313, 4;
	add.s64 	%rd90, %rd82, %rd89;
	shfl.sync.idx.b32	%r418|%p108, %r999, %r312, 31, -1;
	mov.b32 	%f1096, %r418;
	ld.global.nc.f32 	%f1097, [%rd90];
	fma.rn.f32 	%f1098, %f1097, %f1096, %f1000;
	ld.global.nc.f32 	%f1099, [%rd90+128];
	fma.rn.f32 	%f1100, %f1099, %f1096, %f1002;
	shfl.sync.idx.b32	%r419|%p109, %r998, %r312, 31, -1;
	mov.b32 	%f1101, %r419;
	fma.rn.f32 	%f1102, %f1097, %f1101, %f1004;
	fma.rn.f32 	%f1103, %f1099, %f1101, %f1005;
	shfl.sync.idx.b32	%r420|%p110, %r997, %r312, 31, -1;
	mov.b32 	%f1104, %r420;
	fma.rn.f32 	%f1105, %f1097, %f1104, %f1007;
	fma.rn.f32 	%f1106, %f1099, %f1104, %f1008;
	shfl.sync.idx.b32	%r421|%p111, %r996, %r312, 31, -1;
	mov.b32 	%f1107, %r421;
	fma.rn.f32 	%f1108, %f1097, %f1107, %f1010;
	fma.rn.f32 	%f1109, %f1099, %f1107, %f1011;
	shfl.sync.idx.b32	%r422|%p112, %r995, %r312, 31, -1;
	mov.b32 	%f1110, %r422;
	fma.rn.f32 	%f1111, %f1097, %f1110, %f1013;
	fma.rn.f32 	%f1112, %f1099, %f1110, %f1014;
	shfl.sync.idx.b32	%r423|%p113, %r994, %r312, 31, -1;
	mov.b32 	%f1113, %r423;
	fma.rn.f32 	%f1114, %f1097, %f1113, %f1016;
	fma.rn.f32 	%f1115, %f1099, %f1113, %f1017;
	shfl.sync.idx.b32	%r424|%p114, %r993, %r312, 31, -1;
	mov.b32 	%f1116, %r424;
	fma.rn.f32 	%f1117, %f1097, %f1116, %f1019;
	fma.rn.f32 	%f1118, %f1099, %f1116, %f1020;
	shfl.sync.idx.b32	%r425|%p115, %r992, %r312, 31, -1;
	mov.b32 	%f1119, %r425;
	fma.rn.f32 	%f1120, %f1097, %f1119, %f1022;
	fma.rn.f32 	%f1121, %f1099, %f1119, %f1023;
	shfl.sync.idx.b32	%r426|%p116, %r991, %r312, 31, -1;
	mov.b32 	%f1122, %r426;
	fma.rn.f32 	%f1123, %f1097, %f1122, %f1025;
	fma.rn.f32 	%f1124, %f1099, %f1122, %f1026;
	shfl.sync.idx.b32	%r427|%p117, %r990, %r312, 31, -1;
	mov.b32 	%f1125, %r427;
	fma.rn.f32 	%f1126, %f1097, %f1125, %f1028;
	fma.rn.f32 	%f1127, %f1099, %f1125, %f1029;
	shfl.sync.idx.b32	%r428|%p118, %r989, %r312, 31, -1;
	mov.b32 	%f1128, %r428;
	fma.rn.f32 	%f1129, %f1097, %f1128, %f1031;
	fma.rn.f32 	%f1130, %f1099, %f1128, %f1032;
	shfl.sync.idx.b32	%r429|%p119, %r988, %r312, 31, -1;
	mov.b32 	%f1131, %r429;
	fma.rn.f32 	%f1132, %f1097, %f1131, %f1034;
	fma.rn.f32 	%f1133, %f1099, %f1131, %f1035;
	shfl.sync.idx.b32	%r430|%p120, %r987, %r312, 31, -1;
	mov.b32 	%f1134, %r430;
	fma.rn.f32 	%f1135, %f1097, %f1134, %f1037;
	fma.rn.f32 	%f1136, %f1099, %f1134, %f1038;
	shfl.sync.idx.b32	%r431|%p121, %r986, %r312, 31, -1;
	mov.b32 	%f1137, %r431;
	fma.rn.f32 	%f1138, %f1097, %f1137, %f1040;
	fma.rn.f32 	%f1139, %f1099, %f1137, %f1041;
	shfl.sync.idx.b32	%r432|%p122, %r985, %r312, 31, -1;
	mov.b32 	%f1140, %r432;
	fma.rn.f32 	%f1141, %f1097, %f1140, %f1043;
	fma.rn.f32 	%f1142, %f1099, %f1140, %f1044;
	shfl.sync.idx.b32	%r433|%p123, %r984, %r312, 31, -1;
	mov.b32 	%f1143, %r433;
	fma.rn.f32 	%f1144, %f1097, %f1143, %f1046;
	fma.rn.f32 	%f1145, %f1099, %f1143, %f1047;
	shfl.sync.idx.b32	%r434|%p124, %r983, %r312, 31, -1;
	mov.b32 	%f1146, %r434;
	fma.rn.f32 	%f1147, %f1097, %f1146, %f1049;
	fma.rn.f32 	%f1148, %f1099, %f1146, %f1050;
	shfl.sync.idx.b32	%r435|%p125, %r982, %r312, 31, -1;
	mov.b32 	%f1149, %r435;
	fma.rn.f32 	%f1150, %f1097, %f1149, %f1052;
	fma.rn.f32 	%f1151, %f1099, %f1149, %f1053;
	shfl.sync.idx.b32	%r436|%p126, %r981, %r312, 31, -1;
	mov.b32 	%f1152, %r436;
	fma.rn.f32 	%f1153, %f1097, %f1152, %f1055;
	fma.rn.f32 	%f1154, %f1099, %f1152, %f1056;
	shfl.sync.idx.b32	%r437|%p127, %r980, %r312, 31, -1;
	mov.b32 	%f1155, %r437;
	fma.rn.f32 	%f1156, %f1097, %f1155, %f1058;
	fma.rn.f32 	%f1157, %f1099, %f1155, %f1059;
	shfl.sync.idx.b32	%r438|%p128, %r979, %r312, 31, -1;
	mov.b32 	%f1158, %r438;
	fma.rn.f32 	%f1159, %f1097, %f1158, %f1061;
	fma.rn.f32 	%f1160, %f1099, %f1158, %f1062;
	shfl.sync.idx.b32	%r439|%p129, %r978, %r312, 31, -1;
	mov.b32 	%f1161, %r439;
	fma.rn.f32 	%f1162, %f1097, %f1161, %f1064;
	fma.rn.f32 	%f1163, %f1099, %f1161, %f1065;
	shfl.sync.idx.b32	%r440|%p130, %r977, %r312, 31, -1;
	mov.b32 	%f1164, %r440;
	fma.rn.f32 	%f1165, %f1097, %f1164, %f1067;
	fma.rn.f32 	%f1166, %f1099, %f1164, %f1068;
	shfl.sync.idx.b32	%r441|%p131, %r976, %r312, 31, -1;
	mov.b32 	%f1167, %r441;
	fma.rn.f32 	%f1168, %f1097, %f1167, %f1070;
	fma.rn.f32 	%f1169, %f1099, %f1167, %f1071;
	shfl.sync.idx.b32	%r442|%p132, %r975, %r312, 31, -1;
	mov.b32 	%f1170, %r442;
	fma.rn.f32 	%f1171, %f1097, %f1170, %f1073;
	fma.rn.f32 	%f1172, %f1099, %f1170, %f1074;
	shfl.sync.idx.b32	%r443|%p133, %r974, %r312, 31, -1;
	mov.b32 	%f1173, %r443;
	fma.rn.f32 	%f1174, %f1097, %f1173, %f1076;
	fma.rn.f32 	%f1175, %f1099, %f1173, %f1077;
	shfl.sync.idx.b32	%r444|%p134, %r973, %r312, 31, -1;
	mov.b32 	%f1176, %r444;
	fma.rn.f32 	%f1177, %f1097, %f1176, %f1079;
	fma.rn.f32 	%f1178, %f1099, %f1176, %f1080;
	shfl.sync.idx.b32	%r445|%p135, %r972, %r312, 31, -1;
	mov.b32 	%f1179, %r445;
	fma.rn.f32 	%f1180, %f1097, %f1179, %f1082;
	fma.rn.f32 	%f1181, %f1099, %f1179, %f1083;
	shfl.sync.idx.b32	%r446|%p136, %r971, %r312, 31, -1;
	mov.b32 	%f1182, %r446;
	fma.rn.f32 	%f1183, %f1097, %f1182, %f1085;
	fma.rn.f32 	%f1184, %f1099, %f1182, %f1086;
	shfl.sync.idx.b32	%r447|%p137, %r970, %r312, 31, -1;
	mov.b32 	%f1185, %r447;
	fma.rn.f32 	%f1186, %f1097, %f1185, %f1088;
	fma.rn.f32 	%f1187, %f1099, %f1185, %f1089;
	shfl.sync.idx.b32	%r448|%p138, %r969, %r312, 31, -1;
	mov.b32 	%f1188, %r448;
	fma.rn.f32 	%f1189, %f1097, %f1188, %f1091;
	fma.rn.f32 	%f1190, %f1099, %f1188, %f1092;
	shfl.sync.idx.b32	%r449|%p139, %r968, %r312, 31, -1;
	mov.b32 	%f1191, %r449;
	fma.rn.f32 	%f1192, %f1097, %f1191, %f1094;
	fma.rn.f32 	%f1193, %f1099, %f1191, %f1095;
	mul.wide.s32 	%rd91, %r315, 4;
	add.s64 	%rd92, %rd82, %rd91;
	shfl.sync.idx.b32	%r450|%p140, %r999, %r314, 31, -1;
	mov.b32 	%f1194, %r450;
	ld.global.nc.f32 	%f1195, [%rd92];
	fma.rn.f32 	%f1196, %f1195, %f1194, %f1098;
	ld.global.nc.f32 	%f1197, [%rd92+128];
	fma.rn.f32 	%f1198, %f1197, %f1194, %f1100;
	shfl.sync.idx.b32	%r451|%p141, %r998, %r314, 31, -1;
	mov.b32 	%f1199, %r451;
	fma.rn.f32 	%f1200, %f1195, %f1199, %f1102;
	fma.rn.f32 	%f1201, %f1197, %f1199, %f1103;
	shfl.sync.idx.b32	%r452|%p142, %r997, %r314, 31, -1;
	mov.b32 	%f1202, %r452;
	fma.rn.f32 	%f1203, %f1195, %f1202, %f1105;
	fma.rn.f32 	%f1204, %f1197, %f1202, %f1106;
	shfl.sync.idx.b32	%r453|%p143, %r996, %r314, 31, -1;
	mov.b32 	%f1205, %r453;
	fma.rn.f32 	%f1206, %f1195, %f1205, %f1108;
	fma.rn.f32 	%f1207, %f1197, %f1205, %f1109;
	shfl.sync.idx.b32	%r454|%p144, %r995, %r314, 31, -1;
	mov.b32 	%f1208, %r454;
	fma.rn.f32 	%f1209, %f1195, %f1208, %f1111;
	fma.rn.f32 	%f1210, %f1197, %f1208, %f1112;
	shfl.sync.idx.b32	%r455|%p145, %r994, %r314, 31, -1;
	mov.b32 	%f1211, %r455;
	fma.rn.f32 	%f1212, %f1195, %f1211, %f1114;
	fma.rn.f32 	%f1213, %f1197, %f1211, %f1115;
	shfl.sync.idx.b32	%r456|%p146, %r993, %r314, 31, -1;
	mov.b32 	%f1214, %r456;
	fma.rn.f32 	%f1215, %f1195, %f1214, %f1117;
	fma.rn.f32 	%f1216, %f1197, %f1214, %f1118;
	shfl.sync.idx.b32	%r457|%p147, %r992, %r314, 31, -1;
	mov.b32 	%f1217, %r457;
	fma.rn.f32 	%f1218, %f1195, %f1217, %f1120;
	fma.rn.f32 	%f1219, %f1197, %f1217, %f1121;
	shfl.sync.idx.b32	%r458|%p148, %r991, %r314, 31, -1;
	mov.b32 	%f1220, %r458;
	fma.rn.f32 	%f1221, %f1195, %f1220, %f1123;
	fma.rn.f32 	%f1222, %f1197, %f1220, %f1124;
	shfl.sync.idx.b32	%r459|%p149, %r990, %r314, 31, -1;
	mov.b32 	%f1223, %r459;
	fma.rn.f32 	%f1224, %f1195, %f1223, %f1126;
	fma.rn.f32 	%f1225, %f1197, %f1223, %f1127;
	shfl.sync.idx.b32	%r460|%p150, %r989, %r314, 31, -1;
	mov.b32 	%f1226, %r460;
	fma.rn.f32 	%f1227, %f1195, %f1226, %f1129;
	fma.rn.f32 	%f1228, %f1197, %f1226, %f1130;
	shfl.sync.idx.b32	%r461|%p151, %r988, %r314, 31, -1;
	mov.b32 	%f1229, %r461;
	fma.rn.f32 	%f1230, %f1195, %f1229, %f1132;
	fma.rn.f32 	%f1231, %f1197, %f1229, %f1133;
	shfl.sync.idx.b32	%r462|%p152, %r987, %r314, 31, -1;
	mov.b32 	%f1232, %r462;
	fma.rn.f32 	%f1233, %f1195, %f1232, %f1135;
	fma.rn.f32 	%f1234, %f1197, %f1232, %f1136;
	shfl.sync.idx.b32	%r463|%p153, %r986, %r314, 31, -1;
	mov.b32 	%f1235, %r463;
	fma.rn.f32 	%f1236, %f1195, %f1235, %f1138;
	fma.rn.f32 	%f1237, %f1197, %f1235, %f1139;
	shfl.sync.idx.b32	%r464|%p154, %r985, %r314, 31, -1;
	mov.b32 	%f1238, %r464;
	fma.rn.f32 	%f1239, %f1195, %f1238, %f1141;
	fma.rn.f32 	%f1240, %f1197, %f1238, %f1142;
	shfl.sync.idx.b32	%r465|%p155, %r984, %r314, 31, -1;
	mov.b32 	%f1241, %r465;
	fma.rn.f32 	%f1242, %f1195, %f1241, %f1144;
	fma.rn.f32 	%f1243, %f1197, %f1241, %f1145;
	shfl.sync.idx.b32	%r466|%p156, %r983, %r314, 31, -1;
	mov.b32 	%f1244, %r466;
	fma.rn.f32 	%f1245, %f1195, %f1244, %f1147;
	fma.rn.f32 	%f1246, %f1197, %f1244, %f1148;
	shfl.sync.idx.b32	%r467|%p157, %r982, %r314, 31, -1;
	mov.b32 	%f1247, %r467;
	fma.rn.f32 	%f1248, %f1195, %f1247, %f1150;
	fma.rn.f32 	%f1249, %f1197, %f1247, %f1151;
	shfl.sync.idx.b32	%r468|%p158, %r981, %r314, 31, -1;
	mov.b32 	%f1250, %r468;
	fma.rn.f32 	%f1251, %f1195, %f1250, %f1153;
	fma.rn.f32 	%f1252, %f1197, %f1250, %f1154;
	shfl.sync.idx.b32	%r469|%p159, %r980, %r314, 31, -1;
	mov.b32 	%f1253, %r469;
	fma.rn.f32 	%f1254, %f1195, %f1253, %f1156;
	fma.rn.f32 	%f1255, %f1197, %f1253, %f1157;
	shfl.sync.idx.b32	%r470|%p160, %r979, %r314, 31, -1;
	mov.b32 	%f1256, %r470;
	fma.rn.f32 	%f1257, %f1195, %f1256, %f1159;
	fma.rn.f32 	%f1258, %f1197, %f1256, %f1160;
	shfl.sync.idx.b32	%r471|%p161, %r978, %r314, 31, -1;
	mov.b32 	%f1259, %r471;
	fma.rn.f32 	%f1260, %f1195, %f1259, %f1162;
	fma.rn.f32 	%f1261, %f1197, %f1259, %f1163;
	shfl.sync.idx.b32	%r472|%p162, %r977, %r314, 31, -1;
	mov.b32 	%f1262, %r472;
	fma.rn.f32 	%f1263, %f1195, %f1262, %f1165;
	fma.rn.f32 	%f1264, %f1197, %f1262, %f1166;
	shfl.sync.idx.b32	%r473|%p163, %r976, %r314, 31, -1;
	mov.b32 	%f1265, %r473;
	fma.rn.f32 	%f1266, %f1195, %f1265, %f1168;
	fma.rn.f32 	%f1267, %f1197, %f1265, %f1169;
	shfl.sync.idx.b32	%r474|%p164, %r975, %r314, 31, -1;
	mov.b32 	%f1268, %r474;
	fma.rn.f32 	%f1269, %f1195, %f1268, %f1171;
	fma.rn.f32 	%f1270, %f1197, %f1268, %f1172;
	shfl.sync.idx.b32	%r475|%p165, %r974, %r314, 31, -1;
	mov.b32 	%f1271, %r475;
	fma.rn.f32 	%f1272, %f1195, %f1271, %f1174;
	fma.rn.f32 	%f1273, %f1197, %f1271, %f1175;
	shfl.sync.idx.b32	%r476|%p166, %r973, %r314, 31, -1;
	mov.b32 	%f1274, %r476;
	fma.rn.f32 	%f1275, %f1195, %f1274, %f1177;
	fma.rn.f32 	%f1276, %f1197, %f1274, %f1178;
	shfl.sync.idx.b32	%r477|%p167, %r972, %r314, 31, -1;
	mov.b32 	%f1277, %r477;
	fma.rn.f32 	%f1278, %f1195, %f1277, %f1180;
	fma.rn.f32 	%f1279, %f1197, %f1277, %f1181;
	shfl.sync.idx.b32	%r478|%p168, %r971, %r314, 31, -1;
	mov.b32 	%f1280, %r478;
	fma.rn.f32 	%f1281, %f1195, %f1280, %f1183;
	fma.rn.f32 	%f1282, %f1197, %f1280, %f1184;
	shfl.sync.idx.b32	%r479|%p169, %r970, %r314, 31, -1;
	mov.b32 	%f1283, %r479;
	fma.rn.f32 	%f1284, %f1195, %f1283, %f1186;
	fma.rn.f32 	%f1285, %f1197, %f1283, %f1187;
	shfl.sync.idx.b32	%r480|%p170, %r969, %r314, 31, -1;
	mov.b32 	%f1286, %r480;
	fma.rn.f32 	%f1287, %f1195, %f1286, %f1189;
	fma.rn.f32 	%f1288, %f1197, %f1286, %f1190;
	shfl.sync.idx.b32	%r481|%p171, %r968, %r314, 31, -1;
	mov.b32 	%f1289, %r481;
	fma.rn.f32 	%f1290, %f1195, %f1289, %f1192;
	fma.rn.f32 	%f1291, %f1197, %f1289, %f1193;
	mul.wide.s32 	%rd93, %r317, 4;
	add.s64 	%rd94, %rd82, %rd93;
	shfl.sync.idx.b32	%r482|%p172, %r999, %r316, 31, -1;
	mov.b32 	%f1292, %r482;
	ld.global.nc.f32 	%f1293, [%rd94];
	fma.rn.f32 	%f1294, %f1293, %f1292, %f1196;
	ld.global.nc.f32 	%f1295, [%rd94+128];
	fma.rn.f32 	%f1296, %f1295, %f1292, %f1198;
	shfl.sync.idx.b32	%r483|%p173, %r998, %r316, 31, -1;
	mov.b32 	%f1297, %r483;
	fma.rn.f32 	%f1298, %f1293, %f1297, %f1200;
	fma.rn.f32 	%f1299, %f1295, %f1297, %f1201;
	shfl.sync.idx.b32	%r484|%p174, %r997, %r316, 31, -1;
	mov.b32 	%f1300, %r484;
	fma.rn.f32 	%f1301, %f1293, %f1300, %f1203;
	fma.rn.f32 	%f1302, %f1295, %f1300, %f1204;
	shfl.sync.idx.b32	%r485|%p175, %r996, %r316, 31, -1;
	mov.b32 	%f1303, %r485;
	fma.rn.f32 	%f1304, %f1293, %f1303, %f1206;
	fma.rn.f32 	%f1305, %f1295, %f1303, %f1207;
	shfl.sync.idx.b32	%r486|%p176, %r995, %r316, 31, -1;
	mov.b32 	%f1306, %r486;
	fma.rn.f32 	%f1307, %f1293, %f1306, %f1209;
	fma.rn.f32 	%f1308, %f1295, %f1306, %f1210;
	shfl.sync.idx.b32	%r487|%p177, %r994, %r316, 31, -1;
	mov.b32 	%f1309, %r487;
	fma.rn.f32 	%f1310, %f1293, %f1309, %f1212;
	fma.rn.f32 	%f1311, %f1295, %f1309, %f1213;
	shfl.sync.idx.b32	%r488|%p178, %r993, %r316, 31, -1;
	mov.b32 	%f1312, %r488;
	fma.rn.f32 	%f1313, %f1293, %f1312, %f1215;
	fma.rn.f32 	%f1314, %f1295, %f1312, %f1216;
	shfl.sync.idx.b32	%r489|%p179, %r992, %r316, 31, -1;
	mov.b32 	%f1315, %r489;
	fma.rn.f32 	%f1316, %f1293, %f1315, %f1218;
	fma.rn.f32 	%f1317, %f1295, %f1315, %f1219;
	shfl.sync.idx.b32	%r490|%p180, %r991, %r316, 31, -1;
	mov.b32 	%f1318, %r490;
	fma.rn.f32 	%f1319, %f1293, %f1318, %f1221;
	fma.rn.f32 	%f1320, %f1295, %f1318, %f1222;
	shfl.sync.idx.b32	%r491|%p181, %r990, %r316, 31, -1;
	mov.b32 	%f1321, %r491;
	fma.rn.f32 	%f1322, %f1293, %f1321, %f1224;
	fma.rn.f32 	%f1323, %f1295, %f1321, %f1225;
	shfl.sync.idx.b32	%r492|%p182, %r989, %r316, 31, -1;
	mov.b32 	%f1324, %r492;
	fma.rn.f32 	%f1325, %f1293, %f1324, %f1227;
	fma.rn.f32 	%f1326, %f1295, %f1324, %f1228;
	shfl.sync.idx.b32	%r493|%p183, %r988, %r316, 31, -1;
	mov.b32 	%f1327, %r493;
	fma.rn.f32 	%f1328, %f1293, %f1327, %f1230;
	fma.rn.f32 	%f1329, %f1295, %f1327, %f1231;
	shfl.sync.idx.b32	%r494|%p184, %r987, %r316, 31, -1;
	mov.b32 	%f1330, %r494;
	fma.rn.f32 	%f1331, %f1293, %f1330, %f1233;
	fma.rn.f32 	%f1332, %f1295, %f1330, %f1234;
	shfl.sync.idx.b32	%r495|%p185, %r986, %r316, 31, -1;
	mov.b32 	%f1333, %r495;
	fma.rn.f32 	%f1334, %f1293, %f1333, %f1236;
	fma.rn.f32 	%f1335, %f1295, %f1333, %f1237;
	shfl.sync.idx.b32	%r496|%p186, %r985, %r316, 31, -1;
	mov.b32 	%f1336, %r496;
	fma.rn.f32 	%f1337, %f1293, %f1336, %f1239;
	fma.rn.f32 	%f1338, %f1295, %f1336, %f1240;
	shfl.sync.idx.b32	%r497|%p187, %r984, %r316, 31, -1;
	mov.b32 	%f1339, %r497;
	fma.rn.f32 	%f1340, %f1293, %f1339, %f1242;
	fma.rn.f32 	%f1341, %f1295, %f1339, %f1243;
	shfl.sync.idx.b32	%r498|%p188, %r983, %r316, 31, -1;
	mov.b32 	%f1342, %r498;
	fma.rn.f32 	%f1343, %f1293, %f1342, %f1245;
	fma.rn.f32 	%f1344, %f1295, %f1342, %f1246;
	shfl.sync.idx.b32	%r499|%p189, %r982, %r316, 31, -1;
	mov.b32 	%f1345, %r499;
	fma.rn.f32 	%f1346, %f1293, %f1345, %f1248;
	fma.rn.f32 	%f1347, %f1295, %f1345, %f1249;
	shfl.sync.idx.b32	%r500|%p190, %r981, %r316, 31, -1;
	mov.b32 	%f1348, %r500;
	fma.rn.f32 	%f1349, %f1293, %f1348, %f1251;
	fma.rn.f32 	%f1350, %f1295, %f1348, %f1252;
	shfl.sync.idx.b32	%r501|%p191, %r980, %r316, 31, -1;
	mov.b32 	%f1351, %r501;
	fma.rn.f32 	%f1352, %f1293, %f1351, %f1254;
	fma.rn.f32 	%f1353, %f1295, %f1351, %f1255;
	shfl.sync.idx.b32	%r502|%p192, %r979, %r316, 31, -1;
	mov.b32 	%f1354, %r502;
	fma.rn.f32 	%f1355, %f1293, %f1354, %f1257;
	fma.rn.f32 	%f1356, %f1295, %f1354, %f1258;
	shfl.sync.idx.b32	%r503|%p193, %r978, %r316, 31, -1;
	mov.b32 	%f1357, %r503;
	fma.rn.f32 	%f1358, %f1293, %f1357, %f1260;
	fma.rn.f32 	%f1359, %f1295, %f1357, %f1261;
	shfl.sync.idx.b32	%r504|%p194, %r977, %r316, 31, -1;
	mov.b32 	%f1360, %r504;
	fma.rn.f32 	%f1361, %f1293, %f1360, %f1263;
	fma.rn.f32 	%f1362, %f1295, %f1360, %f1264;
	shfl.sync.idx.b32	%r505|%p195, %r976, %r316, 31, -1;
	mov.b32 	%f1363, %r505;
	fma.rn.f32 	%f1364, %f1293, %f1363, %f1266;
	fma.rn.f32 	%f1365, %f1295, %f1363, %f1267;
	shfl.sync.idx.b32	%r506|%p196, %r975, %r316, 31, -1;
	mov.b32 	%f1366, %r506;
	fma.rn.f32 	%f1367, %f1293, %f1366, %f1269;
	fma.rn.f32 	%f1368, %f1295, %f1366, %f1270;
	shfl.sync.idx.b32	%r507|%p197, %r974, %r316, 31, -1;
	mov.b32 	%f1369, %r507;
	fma.rn.f32 	%f1370, %f1293, %f1369, %f1272;
	fma.rn.f32 	%f1371, %f1295, %f1369, %f1273;
	shfl.sync.idx.b32	%r508|%p198, %r973, %r316, 31, -1;
	mov.b32 	%f1372, %r508;
	fma.rn.f32 	%f1373, %f1293, %f1372, %f1275;
	fma.rn.f32 	%f1374, %f1295, %f1372, %f1276;
	shfl.sync.idx.b32	%r509|%p199, %r972, %r316, 31, -1;
	mov.b32 	%f1375, %r509;
	fma.rn.f32 	%f1376, %f1293, %f1375, %f1278;
	fma.rn.f32 	%f1377, %f1295, %f1375, %f1279;
	shfl.sync.idx.b32	%r510|%p200, %r971, %r316, 31, -1;
	mov.b32 	%f1378, %r510;
	fma.rn.f32 	%f1379, %f1293, %f1378, %f1281;
	fma.rn.f32 	%f1380, %f1295, %f1378, %f1282;
	shfl.sync.idx.b32	%r511|%p201, %r970, %r316, 31, -1;
	mov.b32 	%f1381, %r511;
	fma.rn.f32 	%f1382, %f1293, %f1381, %f1284;
	fma.rn.f32 	%f1383, %f1295, %f1381, %f1285;
	shfl.sync.idx.b32	%r512|%p202, %r969, %r316, 31, -1;
	mov.b32 	%f1384, %r512;
	fma.rn.f32 	%f1385, %f1293, %f1384, %f1287;
	fma.rn.f32 	%f1386, %f1295, %f1384, %f1288;
	shfl.sync.idx.b32	%r513|%p203, %r968, %r316, 31, -1;
	mov.b32 	%f1387, %r513;
	fma.rn.f32 	%f1388, %f1293, %f1387, %f1290;
	fma.rn.f32 	%f1389, %f1295, %f1387, %f1291;
	mul.wide.s32 	%rd95, %r319, 4;
	add.s64 	%rd96, %rd82, %rd95;
	shfl.sync.idx.b32	%r514|%p204, %r999, %r318, 31, -1;
	mov.b32 	%f1390, %r514;
	ld.global.nc.f32 	%f1391, [%rd96];
	fma.rn.f32 	%f1392, %f1391, %f1390, %f1294;
	ld.global.nc.f32 	%f1393, [%rd96+128];
	fma.rn.f32 	%f1394, %f1393, %f1390, %f1296;
	shfl.sync.idx.b32	%r515|%p205, %r998, %r318, 31, -1;
	mov.b32 	%f1395, %r515;
	fma.rn.f32 	%f1396, %f1391, %f1395, %f1298;
	fma.rn.f32 	%f1397, %f1393, %f1395, %f1299;
	shfl.sync.idx.b32	%r516|%p206, %r997, %r318, 31, -1;
	mov.b32 	%f1398, %r516;
	fma.rn.f32 	%f1399, %f1391, %f1398, %f1301;
	fma.rn.f32 	%f1400, %f1393, %f1398, %f1302;
	shfl.sync.idx.b32	%r517|%p207, %r996, %r318, 31, -1;
	mov.b32 	%f1401, %r517;
	fma.rn.f32 	%f1402, %f1391, %f1401, %f1304;
	fma.rn.f32 	%f1403, %f1393, %f1401, %f1305;
	shfl.sync.idx.b32	%r518|%p208, %r995, %r318, 31, -1;
	mov.b32 	%f1404, %r518;
	fma.rn.f32 	%f1405, %f1391, %f1404, %f1307;
	fma.rn.f32 	%f1406, %f1393, %f1404, %f1308;
	shfl.sync.idx.b32	%r519|%p209, %r994, %r318, 31, -1;
	mov.b32 	%f1407, %r519;
	fma.rn.f32 	%f1408, %f1391, %f1407, %f1310;
	fma.rn.f32 	%f1409, %f1393, %f1407, %f1311;
	shfl.sync.idx.b32	%r520|%p210, %r993, %r318, 31, -1;
	mov.b32 	%f1410, %r520;
	fma.rn.f32 	%f1411, %f1391, %f1410, %f1313;
	fma.rn.f32 	%f1412, %f1393, %f1410, %f1314;
	shfl.sync.idx.b32	%r521|%p211, %r992, %r318, 31, -1;
	mov.b32 	%f1413, %r521;
	fma.rn.f32 	%f1414, %f1391, %f1413, %f1316;
	fma.rn.f32 	%f1415, %f1393, %f1413, %f1317;
	shfl.sync.idx.b32	%r522|%p212, %r991, %r318, 31, -1;
	mov.b32 	%f1416, %r522;
	fma.rn.f32 	%f1417, %f1391, %f1416, %f1319;
	fma.rn.f32 	%f1418, %f1393, %f1416, %f1320;
	shfl.sync.idx.b32	%r523|%p213, %r990, %r318, 31, -1;
	mov.b32 	%f1419, %r523;
	fma.rn.f32 	%f1420, %f1391, %f1419, %f1322;
	fma.rn.f32 	%f1421, %f1393, %f1419, %f1323;
	shfl.sync.idx.b32	%r524|%p214, %r989, %r318, 31, -1;
	mov.b32 	%f1422, %r524;
	fma.rn.f32 	%f1423, %f1391, %f1422, %f1325;
	fma.rn.f32 	%f1424, %f1393, %f1422, %f1326;
	shfl.sync.idx.b32	%r525|%p215, %r988, %r318, 31, -1;
	mov.b32 	%f1425, %r525;
	fma.rn.f32 	%f1426, %f1391, %f1425, %f1328;
	fma.rn.f32 	%f1427, %f1393, %f1425, %f1329;
	shfl.sync.idx.b32	%r526|%p216, %r987, %r318, 31, -1;
	mov.b32 	%f1428, %r526;
	fma.rn.f32 	%f1429, %f1391, %f1428, %f1331;
	fma.rn.f32 	%f1430, %f1393, %f1428, %f1332;
	shfl.sync.idx.b32	%r527|%p217, %r986, %r318, 31, -1;
	mov.b32 	%f1431, %r527;
	fma.rn.f32 	%f1432, %f1391, %f1431, %f1334;
	fma.rn.f32 	%f1433, %f1393, %f1431, %f1335;
	shfl.sync.idx.b32	%r528|%p218, %r985, %r318, 31, -1;
	mov.b32 	%f1434, %r528;
	fma.rn.f32 	%f1435, %f1391, %f1434, %f1337;
	fma.rn.f32 	%f1436, %f1393, %f1434, %f1338;
	shfl.sync.idx.b32	%r529|%p219, %r984, %r318, 31, -1;
	mov.b32 	%f1437, %r529;
	fma.rn.f32 	%f1438, %f1391, %f1437, %f1340;
	fma.rn.f32 	%f1439, %f1393, %f1437, %f1341;
	shfl.sync.idx.b32	%r530|%p220, %r983, %r318, 31, -1;
	mov.b32 	%f1440, %r530;
	fma.rn.f32 	%f1441, %f1391, %f1440, %f1343;
	fma.rn.f32 	%f1442, %f1393, %f1440, %f1344;
	shfl.sync.idx.b32	%r531|%p221, %r982, %r318, 31, -1;
	mov.b32 	%f1443, %r531;
	fma.rn.f32 	%f1444, %f1391, %f1443, %f1346;
	fma.rn.f32 	%f1445, %f1393, %f1443, %f1347;
	shfl.sync.idx.b32	%r532|%p222, %r981, %r318, 31, -1;
	mov.b32 	%f1446, %r532;
	fma.rn.f32 	%f1447, %f1391, %f1446, %f1349;
	fma.rn.f32 	%f1448, %f1393, %f1446, %f1350;
	shfl.sync.idx.b32	%r533|%p223, %r980, %r318, 31, -1;
	mov.b32 	%f1449, %r533;
	fma.rn.f32 	%f1450, %f1391, %f1449, %f1352;
	fma.rn.f32 	%f1451, %f1393, %f1449, %f1353;
	shfl.sync.idx.b32	%r534|%p224, %r979, %r318, 31, -1;
	mov.b32 	%f1452, %r534;
	fma.rn.f32 	%f1453, %f1391, %f1452, %f1355;
	fma.rn.f32 	%f1454, %f1393, %f1452, %f1356;
	shfl.sync.idx.b32	%r535|%p225, %r978, %r318, 31, -1;
	mov.b32 	%f1455, %r535;
	fma.rn.f32 	%f1456, %f1391, %f1455, %f1358;
	fma.rn.f32 	%f1457, %f1393, %f1455, %f1359;
	shfl.sync.idx.b32	%r536|%p226, %r977, %r318, 31, -1;
	mov.b32 	%f1458, %r536;
	fma.rn.f32 	%f1459, %f1391, %f1458, %f1361;
	fma.rn.f32 	%f1460, %f1393, %f1458, %f1362;
	shfl.sync.idx.b32	%r537|%p227, %r976, %r318, 31, -1;
	mov.b32 	%f1461, %r537;
	fma.rn.f32 	%f1462, %f1391, %f1461, %f1364;
	fma.rn.f32 	%f1463, %f1393, %f1461, %f1365;
	shfl.sync.idx.b32	%r538|%p228, %r975, %r318, 31, -1;
	mov.b32 	%f1464, %r538;
	fma.rn.f32 	%f1465, %f1391, %f1464, %f1367;
	fma.rn.f32 	%f1466, %f1393, %f1464, %f1368;
	shfl.sync.idx.b32	%r539|%p229, %r974, %r318, 31, -1;
	mov.b32 	%f1467, %r539;
	fma.rn.f32 	%f1468, %f1391, %f1467, %f1370;
	fma.rn.f32 	%f1469, %f1393, %f1467, %f1371;
	shfl.sync.idx.b32	%r540|%p230, %r973, %r318, 31, -1;
	mov.b32 	%f1470, %r540;
	fma.rn.f32 	%f1471, %f1391, %f1470, %f1373;
	fma.rn.f32 	%f1472, %f1393, %f1470, %f1374;
	shfl.sync.idx.b32	%r541|%p231, %r972, %r318, 31, -1;
	mov.b32 	%f1473, %r541;
	fma.rn.f32 	%f1474, %f1391, %f1473, %f1376;
	fma.rn.f32 	%f1475, %f1393, %f1473, %f1377;
	shfl.sync.idx.b32	%r542|%p232, %r971, %r318, 31, -1;
	mov.b32 	%f1476, %r542;
	fma.rn.f32 	%f1477, %f1391, %f1476, %f1379;
	fma.rn.f32 	%f1478, %f1393, %f1476, %f1380;
	shfl.sync.idx.b32	%r543|%p233, %r970, %r318, 31, -1;
	mov.b32 	%f1479, %r543;
	fma.rn.f32 	%f1480, %f1391, %f1479, %f1382;
	fma.rn.f32 	%f1481, %f1393, %f1479, %f1383;
	shfl.sync.idx.b32	%r544|%p234, %r969, %r318, 31, -1;
	mov.b32 	%f1482, %r544;
	fma.rn.f32 	%f1483, %f1391, %f1482, %f1385;
	fma.rn.f32 	%f1484, %f1393, %f1482, %f1386;
	shfl.sync.idx.b32	%r545|%p235, %r968, %r318, 31, -1;
	mov.b32 	%f1485, %r545;
	fma.rn.f32 	%f1486, %f1391, %f1485, %f1388;
	fma.rn.f32 	%f1487, %f1393, %f1485, %f1389;
	mul.wide.s32 	%rd97, %r321, 4;
	add.s64 	%rd98, %rd82, %rd97;
	shfl.sync.idx.b32	%r546|%p236, %r999, %r320, 31, -1;
	mov.b32 	%f1488, %r546;
	ld.global.nc.f32 	%f1489, [%rd98];
	fma.rn.f32 	%f2173, %f1489, %f1488, %f1392;
	ld.global.nc.f32 	%f1490, [%rd98+128];
	fma.rn.f32 	%f2172, %f1490, %f1488, %f1394;
	shfl.sync.idx.b32	%r547|%p237, %r998, %r320, 31, -1;
	mov.b32 	%f1491, %r547;
	fma.rn.f32 	%f2171, %f1489, %f1491, %f1396;
	fma.rn.f32 	%f2170, %f1490, %f1491, %f1397;
	shfl.sync.idx.b32	%r548|%p238, %r997, %r320, 31, -1;
	mov.b32 	%f1492, %r548;
	fma.rn.f32 	%f2169, %f1489, %f1492, %f1399;
	fma.rn.f32 	%f2168, %f1490, %f1492, %f1400;
	shfl.sync.idx.b32	%r549|%p239, %r996, %r320, 31, -1;
	mov.b32 	%f1493, %r549;
	fma.rn.f32 	%f2167, %f1489, %f1493, %f1402;
	fma.rn.f32 	%f2166, %f1490, %f1493, %f1403;
	shfl.sync.idx.b32	%r550|%p240, %r995, %r320, 31, -1;
	mov.b32 	%f1494, %r550;
	fma.rn.f32 	%f2165, %f1489, %f1494, %f1405;
	fma.rn.f32 	%f2164, %f1490, %f1494, %f1406;
	shfl.sync.idx.b32	%r551|%p241, %r994, %r320, 31, -1;
	mov.b32 	%f1495, %r551;
	fma.rn.f32 	%f2163, %f1489, %f1495, %f1408;
	fma.rn.f32 	%f2162, %f1490, %f1495, %f1409;
	shfl.sync.idx.b32	%r552|%p242, %r993, %r320, 31, -1;
	mov.b32 	%f1496, %r552;
	fma.rn.f32 	%f2161, %f1489, %f1496, %f1411;
	fma.rn.f32 	%f2160, %f1490, %f1496, %f1412;
	shfl.sync.idx.b32	%r553|%p243, %r992, %r320, 31, -1;
	mov.b32 	%f1497, %r553;
	fma.rn.f32 	%f2159, %f1489, %f1497, %f1414;
	fma.rn.f32 	%f2158, %f1490, %f1497, %f1415;
	shfl.sync.idx.b32	%r554|%p244, %r991, %r320, 31, -1;
	mov.b32 	%f1498, %r554;
	fma.rn.f32 	%f2157, %f1489, %f1498, %f1417;
	fma.rn.f32 	%f2156, %f1490, %f1498, %f1418;
	shfl.sync.idx.b32	%r555|%p245, %r990, %r320, 31, -1;
	mov.b32 	%f1499, %r555;
	fma.rn.f32 	%f2155, %f1489, %f1499, %f1420;
	fma.rn.f32 	%f2154, %f1490, %f1499, %f1421;
	shfl.sync.idx.b32	%r556|%p246, %r989, %r320, 31, -1;
	mov.b32 	%f1500, %r556;
	fma.rn.f32 	%f2153, %f1489, %f1500, %f1423;
	fma.rn.f32 	%f2152, %f1490, %f1500, %f1424;
	shfl.sync.idx.b32	%r557|%p247, %r988, %r320, 31, -1;
	mov.b32 	%f1501, %r557;
	fma.rn.f32 	%f2151, %f1489, %f1501, %f1426;
	fma.rn.f32 	%f2150, %f1490, %f1501, %f1427;
	shfl.sync.idx.b32	%r558|%p248, %r987, %r320, 31, -1;
	mov.b32 	%f1502, %r558;
	fma.rn.f32 	%f2149, %f1489, %f1502, %f1429;
	fma.rn.f32 	%f2148, %f1490, %f1502, %f1430;
	shfl.sync.idx.b32	%r559|%p249, %r986, %r320, 31, -1;
	mov.b32 	%f1503, %r559;
	fma.rn.f32 	%f2147, %f1489, %f1503, %f1432;
	fma.rn.f32 	%f2146, %f1490, %f1503, %f1433;
	shfl.sync.idx.b32	%r560|%p250, %r985, %r320, 31, -1;
	mov.b32 	%f1504, %r560;
	fma.rn.f32 	%f2145, %f1489, %f1504, %f1435;
	fma.rn.f32 	%f2144, %f1490, %f1504, %f1436;
	shfl.sync.idx.b32	%r561|%p251, %r984, %r320, 31, -1;
	mov.b32 	%f1505, %r561;
	fma.rn.f32 	%f2143, %f1489, %f1505, %f1438;
	fma.rn.f32 	%f2142, %f1490, %f1505, %f1439;
	shfl.sync.idx.b32	%r562|%p252, %r983, %r320, 31, -1;
	mov.b32 	%f1506, %r562;
	fma.rn.f32 	%f2141, %f1489, %f1506, %f1441;
	fma.rn.f32 	%f2140, %f1490, %f1506, %f1442;
	shfl.sync.idx.b32	%r563|%p253, %r982, %r320, 31, -1;
	mov.b32 	%f1507, %r563;
	fma.rn.f32 	%f2139, %f1489, %f1507, %f1444;
	fma.rn.f32 	%f2138, %f1490, %f1507, %f1445;
	shfl.sync.idx.b32	%r564|%p254, %r981, %r320, 31, -1;
	mov.b32 	%f1508, %r564;
	fma.rn.f32 	%f2137, %f1489, %f1508, %f1447;
	fma.rn.f32 	%f2136, %f1490, %f1508, %f1448;
	shfl.sync.idx.b32	%r565|%p255, %r980, %r320, 31, -1;
	mov.b32 	%f1509, %r565;
	fma.rn.f32 	%f2135, %f1489, %f1509, %f1450;
	fma.rn.f32 	%f2134, %f1490, %f1509, %f1451;
	shfl.sync.idx.b32	%r566|%p256, %r979, %r320, 31, -1;
	mov.b32 	%f1510, %r566;
	fma.rn.f32 	%f2133, %f1489, %f1510, %f1453;
	fma.rn.f32 	%f2132, %f1490, %f1510, %f1454;
	shfl.sync.idx.b32	%r567|%p257, %r978, %r320, 31, -1;
	mov.b32 	%f1511, %r567;
	fma.rn.f32 	%f2131, %f1489, %f1511, %f1456;
	fma.rn.f32 	%f2130, %f1490, %f1511, %f1457;
	shfl.sync.idx.b32	%r568|%p258, %r977, %r320, 31, -1;
	mov.b32 	%f1512, %r568;
	fma.rn.f32 	%f2129, %f1489, %f1512, %f1459;
	fma.rn.f32 	%f2128, %f1490, %f1512, %f1460;
	shfl.sync.idx.b32	%r569|%p259, %r976, %r320, 31, -1;
	mov.b32 	%f1513, %r569;
	fma.rn.f32 	%f2127, %f1489, %f1513, %f1462;
	fma.rn.f32 	%f2126, %f1490, %f1513, %f1463;
	shfl.sync.idx.b32	%r570|%p260, %r975, %r320, 31, -1;
	mov.b32 	%f1514, %r570;
	fma.rn.f32 	%f2125, %f1489, %f1514, %f1465;
	fma.rn.f32 	%f2124, %f1490, %f1514, %f1466;
	shfl.sync.idx.b32	%r571|%p261, %r974, %r320, 31, -1;
	mov.b32 	%f1515, %r571;
	fma.rn.f32 	%f2123, %f1489, %f1515, %f1468;
	fma.rn.f32 	%f2122, %f1490, %f1515, %f1469;
	shfl.sync.idx.b32	%r572|%p262, %r973, %r320, 31, -1;
	mov.b32 	%f1516, %r572;
	fma.rn.f32 	%f2121, %f1489, %f1516, %f1471;
	fma.rn.f32 	%f2120, %f1490, %f1516, %f1472;
	shfl.sync.idx.b32	%r573|%p263, %r972, %r320, 31, -1;
	mov.b32 	%f1517, %r573;
	fma.rn.f32 	%f2119, %f1489, %f1517, %f1474;
	fma.rn.f32 	%f2118, %f1490, %f1517, %f1475;
	shfl.sync.idx.b32	%r574|%p264, %r971, %r320, 31, -1;
	mov.b32 	%f1518, %r574;
	fma.rn.f32 	%f2117, %f1489, %f1518, %f1477;
	fma.rn.f32 	%f2116, %f1490, %f1518, %f1478;
	shfl.sync.idx.b32	%r575|%p265, %r970, %r320, 31, -1;
	mov.b32 	%f1519, %r575;
	fma.rn.f32 	%f2115, %f1489, %f1519, %f1480;
	fma.rn.f32 	%f2114, %f1490, %f1519, %f1481;
	shfl.sync.idx.b32	%r576|%p266, %r969, %r320, 31, -1;
	mov.b32 	%f1520, %r576;
	fma.rn.f32 	%f2113, %f1489, %f1520, %f1483;
	fma.rn.f32 	%f2112, %f1490, %f1520, %f1484;
	shfl.sync.idx.b32	%r577|%p267, %r968, %r320, 31, -1;
	mov.b32 	%f1521, %r577;
	fma.rn.f32 	%f2111, %f1489, %f1521, %f1486;
	fma.rn.f32 	%f2110, %f1490, %f1521, %f1487;
	add.s32 	%r1000, %r1000, 8;
	and.b32  	%r578, %r4, -8;
	add.s32 	%r579, %r578, %r2;
	setp.lt.s32 	%p268, %r1000, %r579;
	@%p268 bra 	$L__BB2_2;
$L__BB2_6:
	and.b32  	%r144, %r4, -8;
	add.s32 	%r145, %r144, %r2;
	setp.le.s32 	%p269, %r3, %r145;
	and.b32  	%r580, %r4, 24;
	setp.ne.s32 	%p270, %r580, 0;
	or.pred  	%p271, %p270, %p269;
	@%p271 bra 	$L__BB2_9;
	sub.s32 	%r581, %r3, %r145;
	setp.ge.u32 	%p272, %r1, %r581;
	mov.u32 	%r1002, %r145;
	@%p272 bra 	$L__BB2_9;
	ld.param.u64 	%rd258, [_Z12_spmm_conv_2PKfPfiiPKiS3_S3_S0__param_7];
	ld.param.u64 	%rd256, [_Z12_spmm_conv_2PKfPfiiPKiS3_S3_S0__param_6];
	add.s32 	%r582, %r145, %r1;
	cvta.to.global.u64 	%rd99, %rd256;
	mul.wide.u32 	%rd100, %r582, 4;
	add.s64 	%rd101, %rd99, %rd100;
	ld.global.nc.u32 	%r583, [%rd101];
	mul.hi.s32 	%r584, %r583, 715827883;
	shr.u32 	%r585, %r584, 31;
	shr.u32 	%r586, %r584, 8;
	add.s32 	%r587, %r586, %r585;
	mad.lo.s32 	%r588, %r587, 2129920, %r5;
	shr.s32 	%r589, %r583, 31;
	shr.u32 	%r590, %r589, 23;
	add.s32 	%r591, %r583, %r590;
	shr.s32 	%r592, %r591, 9;
	mul.hi.s32 	%r593, %r592, 1431655766;
	shr.u32 	%r594, %r593, 31;
	add.s32 	%r595, %r593, %r594;
	mul.lo.s32 	%r596, %r595, 3;
	sub.s32 	%r597, %r592, %r596;
	shl.b32 	%r598, %r597, 15;
	add.s32 	%r599, %r588, %r598;
	and.b32  	%r600, %r591, 67108352;
	sub.s32 	%r601, %r583, %r600;
	shl.b32 	%r602, %r601, 6;
	add.s32 	%r1001, %r599, %r602;
	cvta.to.global.u64 	%rd102, %rd258;
	add.s64 	%rd103, %rd102, %rd100;
	ld.global.nc.u32 	%r999, [%rd103];
	add.s32 	%r603, %r4, %r582;
	mul.wide.u32 	%rd104, %r603, 4;
	add.s64 	%rd105, %rd102, %rd104;
	ld.global.nc.u32 	%r998, [%rd105];
	add.s32 	%r604, %r603, %r4;
	mul.wide.u32 	%rd106, %r604, 4;
	add.s64 	%rd107, %rd102, %rd106;
	ld.global.nc.u32 	%r997, [%rd107];
	add.s32 	%r605, %r604, %r4;
	mul.wide.u32 	%rd108, %r605, 4;
	add.s64 	%rd109, %rd102, %rd108;
	ld.global.nc.u32 	%r996, [%rd109];
	add.s32 	%r606, %r605, %r4;
	mul.wide.u32 	%rd110, %r606, 4;
	add.s64 	%rd111, %rd102, %rd110;
	ld.global.nc.u32 	%r995, [%rd111];
	add.s32 	%r607, %r606, %r4;
	mul.wide.u32 	%rd112, %r607, 4;
	add.s64 	%rd113, %rd102, %rd112;
	ld.global.nc.u32 	%r994, [%rd113];
	add.s32 	%r608, %r607, %r4;
	mul.wide.u32 	%rd114, %r608, 4;
	add.s64 	%rd115, %rd102, %rd114;
	ld.global.nc.u32 	%r993, [%rd115];
	add.s32 	%r609, %r608, %r4;
	mul.wide.u32 	%rd116, %r609, 4;
	add.s64 	%rd117, %rd102, %rd116;
	ld.global.nc.u32 	%r992, [%rd117];
	add.s32 	%r610, %r609, %r4;
	mul.wide.u32 	%rd118, %r610, 4;
	add.s64 	%rd119, %rd102, %rd118;
	ld.global.nc.u32 	%r991, [%rd119];
	add.s32 	%r611, %r610, %r4;
	mul.wide.u32 	%rd120, %r611, 4;
	add.s64 	%rd121, %rd102, %rd120;
	ld.global.nc.u32 	%r990, [%rd121];
	add.s32 	%r612, %r611, %r4;
	mul.wide.u32 	%rd122, %r612, 4;
	add.s64 	%rd123, %rd102, %rd122;
	ld.global.nc.u32 	%r989, [%rd123];
	add.s32 	%r613, %r612, %r4;
	mul.wide.u32 	%rd124, %r613, 4;
	add.s64 	%rd125, %rd102, %rd124;
	ld.global.nc.u32 	%r988, [%rd125];
	add.s32 	%r614, %r613, %r4;
	mul.wide.u32 	%rd126, %r614, 4;
	add.s64 	%rd127, %rd102, %rd126;
	ld.global.nc.u32 	%r987, [%rd127];
	add.s32 	%r615, %r614, %r4;
	mul.wide.u32 	%rd128, %r615, 4;
	add.s64 	%rd129, %rd102, %rd128;
	ld.global.nc.u32 	%r986, [%rd129];
	add.s32 	%r616, %r615, %r4;
	mul.wide.u32 	%rd130, %r616, 4;
	add.s64 	%rd131, %rd102, %rd130;
	ld.global.nc.u32 	%r985, [%rd131];
	add.s32 	%r617, %r616, %r4;
	mul.wide.u32 	%rd132, %r617, 4;
	add.s64 	%rd133, %rd102, %rd132;
	ld.global.nc.u32 	%r984, [%rd133];
	add.s32 	%r618, %r617, %r4;
	mul.wide.u32 	%rd134, %r618, 4;
	add.s64 	%rd135, %rd102, %rd134;
	ld.global.nc.u32 	%r983, [%rd135];
	add.s32 	%r619, %r618, %r4;
	mul.wide.u32 	%rd136, %r619, 4;
	add.s64 	%rd137, %rd102, %rd136;
	ld.global.nc.u32 	%r982, [%rd137];
	add.s32 	%r620, %r619, %r4;
	mul.wide.u32 	%rd138, %r620, 4;
	add.s64 	%rd139, %rd102, %rd138;
	ld.global.nc.u32 	%r981, [%rd139];
	add.s32 	%r621, %r620, %r4;
	mul.wide.u32 	%rd140, %r621, 4;
	add.s64 	%rd141, %rd102, %rd140;
	ld.global.nc.u32 	%r980, [%rd141];
	add.s32 	%r622, %r621, %r4;
	mul.wide.u32 	%rd142, %r622, 4;
	add.s64 	%rd143, %rd102, %rd142;
	ld.global.nc.u32 	%r979, [%rd143];
	add.s32 	%r623, %r622, %r4;
	mul.wide.u32 	%rd144, %r623, 4;
	add.s64 	%rd145, %rd102, %rd144;
	ld.global.nc.u32 	%r978, [%rd145];
	add.s32 	%r624, %r623, %r4;
	mul.wide.u32 	%rd146, %r624, 4;
	add.s64 	%rd147, %rd102, %rd146;
	ld.global.nc.u32 	%r977, [%rd147];
	add.s32 	%r625, %r624, %r4;
	mul.wide.u32 	%rd148, %r625, 4;
	add.s64 	%rd149, %rd102, %rd148;
	ld.global.nc.u32 	%r976, [%rd149];
	add.s32 	%r626, %r625, %r4;
	mul.wide.u32 	%rd150, %r626, 4;
	add.s64 	%rd151, %rd102, %rd150;
	ld.global.nc.u32 	%r975, [%rd151];
	add.s32 	%r627, %r626, %r4;
	mul.wide.u32 	%rd152, %r627, 4;
	add.s64 	%rd153, %rd102, %rd152;
	ld.global.nc.u32 	%r974, [%rd153];
	add.s32 	%r628, %r627, %r4;
	mul.wide.u32 	%rd154, %r628, 4;
	add.s64 	%rd155, %rd102, %rd154;
	ld.global.nc.u32 	%r973, [%rd155];
	add.s32 	%r629, %r628, %r4;
	mul.wide.u32 	%rd156, %r629, 4;
	add.s64 	%rd157, %rd102, %rd156;
	ld.global.nc.u32 	%r972, [%rd157];
	add.s32 	%r630, %r629, %r4;
	mul.wide.u32 	%rd158, %r630, 4;
	add.s64 	%rd159, %rd102, %rd158;
	ld.global.nc.u32 	%r971, [%rd159];
	add.s32 	%r631, %r630, %r4;
	mul.wide.u32 	%rd160, %r631, 4;
	add.s64 	%rd161, %rd102, %rd160;
	ld.global.nc.u32 	%r970, [%rd161];
	add.s32 	%r632, %r631, %r4;
	mul.wide.u32 	%rd162, %r632, 4;
	add.s64 	%rd163, %rd102, %rd162;
	ld.global.nc.u32 	%r969, [%rd163];
	add.s32 	%r633, %r632, %r4;
	mul.wide.u32 	%rd164, %r633, 4;
	add.s64 	%rd165, %rd102, %rd164;
	ld.global.nc.u32 	%r968, [%rd165];
$L__BB2_9:
	and.b32  	%r634, %r4, -4;
	setp.ge.s32 	%p273, %r144, %r634;
	@%p273 bra 	$L__BB2_138;
	ld.param.u64 	%rd250, [_Z12_spmm_conv_2PKfPfiiPKiS3_S3_S0__param_0];
	and.b32  	%r635, %r4, -8;
	add.s32 	%r636, %r635, %r2;
	sub.s32 	%r213, %r636, %r1002;
	shfl.sync.idx.b32	%r637|%p274, %r1001, %r213, 31, -1;
	add.s32 	%r214, %r213, 1;
	shfl.sync.idx.b32	%r215|%p275, %r1001, %r214, 31, -1;
	add.s32 	%r216, %r213, 2;
	shfl.sync.idx.b32	%r217|%p276, %r1001, %r216, 31, -1;
	add.s32 	%r218, %r213, 3;
	shfl.sync.idx.b32	%r219|%p277, %r1001, %r218, 31, -1;
	cvta.to.global.u64 	%rd166, %rd250;
	mul.wide.s32 	%rd167, %r637, 4;
	add.s64 	%rd2, %rd166, %rd167;
	shfl.sync.idx.b32	%r638|%p278, %r999, %r213, 31, -1;
	mov.b32 	%f193, %r638;
	setp.leu.f32 	%p279, %f193, 0f00000000;
	@%p279 bra 	$L__BB2_12;
	ld.global.nc.f32 	%f1523, [%rd2];
	fma.rn.f32 	%f2174, %f1523, %f193, %f2173;
	ld.global.nc.f32 	%f1524, [%rd2+128];
	mul.f32 	%f2175, %f1524, %f193;
	bra.uni 	$L__BB2_13;
$L__BB2_12:
	add.f32 	%f2174, %f2173, 0f00000000;
	mov.f32 	%f2175, 0f00000000;
$L__BB2_13:
	add.f32 	%f199, %f2175, %f2172;
	shfl.sync.idx.b32	%r639|%p280, %r998, %r213, 31, -1;
	mov.b32 	%f200, %r639;
	setp.leu.f32 	%p281, %f200, 0f00000000;
	mov.f32 	%f2176, 0f00000000;
	@%p281 bra 	$L__BB2_15;
	ld.global.nc.f32 	%f1526, [%rd2];
	mul.f32 	%f2176, %f1526, %f200;
$L__BB2_15:
	add.f32 	%f203, %f2176, %f2171;
	mov.f32 	%f2177, 0f00000000;
	@%p281 bra 	$L__BB2_17;
	ld.global.nc.f32 	%f1528, [%rd2+128];
	mul.f32 	%f2177, %f1528, %f200;
$L__BB2_17:
	add.f32 	%f206, %f2177, %f2170;
	shfl.sync.idx.b32	%r640|%p283, %r997, %r213, 31, -1;
	mov.b32 	%f207, %r640;
	setp.leu.f32 	%p284, %f207, 0f00000000;
	mov.f32 	%f2178, 0f00000000;
	@%p284 bra 	$L__BB2_19;
	ld.global.nc.f32 	%f1530, [%rd2];
	mul.f32 	%f2178, %f1530, %f207;
$L__BB2_19:
	add.f32 	%f210, %f2178, %f2169;
	mov.f32 	%f2179, 0f00000000;
	@%p284 bra 	$L__BB2_21;
	ld.global.nc.f32 	%f1532, [%rd2+128];
	mul.f32 	%f2179, %f1532, %f207;
$L__BB2_21:
	add.f32 	%f213, %f2179, %f2168;
	shfl.sync.idx.b32	%r641|%p286, %r996, %r213, 31, -1;
	mov.b32 	%f214, %r641;
	setp.leu.f32 	%p287, %f214, 0f00000000;
	mov.f32 	%f2180, 0f00000000;
	@%p287 bra 	$L__BB2_23;
	ld.global.nc.f32 	%f1534, [%rd2];
	mul.f32 	%f2180, %f1534, %f214;
$L__BB2_23:
	add.f32 	%f217, %f2180, %f2167;
	mov.f32 	%f2181, 0f00000000;
	@%p287 bra 	$L__BB2_25;
	ld.global.nc.f32 	%f1536, [%rd2+128];
	mul.f32 	%f2181, %f1536, %f214;
$L__BB2_25:
	add.f32 	%f220, %f2181, %f2166;
	shfl.sync.idx.b32	%r642|%p289, %r995, %r213, 31, -1;
	mov.b32 	%f221, %r642;
	setp.leu.f32 	%p290, %f221, 0f00000000;
	mov.f32 	%f2182, 0f00000000;
	@%p290 bra 	$L__BB2_27;
	ld.global.nc.f32 	%f1538, [%rd2];
	mul.f32 	%f2182, %f1538, %f221;
$L__BB2_27:
	add.f32 	%f224, %f2182, %f2165;
	mov.f32 	%f2183, 0f00000000;
	@%p290 bra 	$L__BB2_29;
	ld.global.nc.f32 	%f1540, [%rd2+128];
	mul.f32 	%f2183, %f1540, %f221;
$L__BB2_29:
	add.f32 	%f227, %f2183, %f2164;
	shfl.sync.idx.b32	%r643|%p292, %r994, %r213, 31, -1;
	mov.b32 	%f228, %r643;
	setp.leu.f32 	%p293, %f228, 0f00000000;
	mov.f32 	%f2184, 0f00000000;
	@%p293 bra 	$L__BB2_31;
	ld.global.nc.f32 	%f1542, [%rd2];
	mul.f32 	%f2184, %f1542, %f228;
$L__BB2_31:
	add.f32 	%f231, %f2184, %f2163;
	mov.f32 	%f2185, 0f00000000;
	@%p293 bra 	$L__BB2_33;
	ld.global.nc.f32 	%f1544, [%rd2+128];
	mul.f32 	%f2185, %f1544, %f228;
$L__BB2_33:
	add.f32 	%f234, %f2185, %f2162;
	shfl.sync.idx.b32	%r644|%p295, %r993, %r213, 31, -1;
	mov.b32 	%f235, %r644;
	setp.leu.f32 	%p296, %f235, 0f00000000;
	mov.f32 	%f2186, 0f00000000;
	@%p296 bra 	$L__BB2_35;
	ld.global.nc.f32 	%f1546, [%rd2];
	mul.f32 	%f2186, %f1546, %f235;
$L__BB2_35:
	add.f32 	%f238, %f2186, %f2161;
	mov.f32 	%f2187, 0f00000000;
	@%p296 bra 	$L__BB2_37;
	ld.global.nc.f32 	%f1548, [%rd2+128];
	mul.f32 	%f2187, %f1548, %f235;
$L__BB2_37:
	add.f32 	%f241, %f2187, %f2160;
	shfl.sync.idx.b32	%r645|%p298, %r992, %r213, 31, -1;
	mov.b32 	%f242, %r645;
	setp.leu.f32 	%p299, %f242, 0f00000000;
	mov.f32 	%f2188, 0f00000000;
	@%p299 bra 	$L__BB2_39;
	ld.global.nc.f32 	%f1550, [%rd2];
	mul.f32 	%f2188, %f1550, %f242;
$L__BB2_39:
	add.f32 	%f245, %f2188, %f2159;
	mov.f32 	%f2189, 0f00000000;
	@%p299 bra 	$L__BB2_41;
	ld.global.nc.f32 	%f1552, [%rd2+128];
	mul.f32 	%f2189, %f1552, %f242;
$L__BB2_41:
	add.f32 	%f248, %f2189, %f2158;
	shfl.sync.idx.b32	%r646|%p301, %r991, %r213, 31, -1;
	mov.b32 	%f249, %r646;
	setp.leu.f32 	%p302, %f249, 0f00000000;
	mov.f32 	%f2190, 0f00000000;
	@%p302 bra 	$L__BB2_43;
	ld.global.nc.f32 	%f1554, [%rd2];
	mul.f32 	%f2190, %f1554, %f249;
$L__BB2_43:
	add.f32 	%f252, %f2190, %f2157;
	mov.f32 	%f2191, 0f00000000;
	@%p302 bra 	$L__BB2_45;
	ld.global.nc.f32 	%f1556, [%rd2+128];
	mul.f32 	%f2191, %f1556, %f249;
$L__BB2_45:
	add.f32 	%f255, %f2191, %f2156;
	shfl.sync.idx.b32	%r647|%p304, %r990, %r213, 31, -1;
	mov.b32 	%f256, %r647;
	setp.leu.f32 	%p305, %f256, 0f00000000;
	mov.f32 	%f2192, 0f00000000;
	@%p305 bra 	$L__BB2_47;
	ld.global.nc.f32 	%f1558, [%rd2];
	mul.f32 	%f2192, %f1558, %f256;
$L__BB2_47:
	add.f32 	%f259, %f2192, %f2155;
	mov.f32 	%f2193, 0f00000000;
	@%p305 bra 	$L__BB2_49;
	ld.global.nc.f32 	%f1560, [%rd2+128];
	mul.f32 	%f2193, %f1560, %f256;
$L__BB2_49:
	add.f32 	%f262, %f2193, %f2154;
	shfl.sync.idx.b32	%r648|%p307, %r989, %r213, 31, -1;
	mov.b32 	%f263, %r648;
	setp.leu.f32 	%p308, %f263, 0f00000000;
	mov.f32 	%f2194, 0f00000000;
	@%p308 bra 	$L__BB2_51;
	ld.global.nc.f32 	%f1562, [%rd2];
	mul.f32 	%f2194, %f1562, %f263;
$L__BB2_51:
	add.f32 	%f266, %f2194, %f2153;
	mov.f32 	%f2195, 0f00000000;
	@%p308 bra 	$L__BB2_53;
	ld.global.nc.f32 	%f1564, [%rd2+128];
	mul.f32 	%f2195, %f1564, %f263;
$L__BB2_53:
	add.f32 	%f269, %f2195, %f2152;
	shfl.sync.idx.b32	%r649|%p310, %r988, %r213, 31, -1;
	mov.b32 	%f270, %r649;
	setp.leu.f32 	%p311, %f270, 0f00000000;
	mov.f32 	%f2196, 0f00000000;
	@%p311 bra 	$L__BB2_55;
	ld.global.nc.f32 	%f1566, [%rd2];
	mul.f32 	%f2196, %f1566, %f270;
$L__BB2_55:
	add.f32 	%f273, %f2196, %f2151;
	mov.f32 	%f2197, 0f00000000;
	@%p311 bra 	$L__BB2_57;
	ld.global.nc.f32 	%f1568, [%rd2+128];
	mul.f32 	%f2197, %f1568, %f270;
$L__BB2_57:
	add.f32 	%f276, %f2197, %f2150;
	shfl.sync.idx.b32	%r650|%p313, %r987, %r213, 31, -1;
	mov.b32 	%f277, %r650;
	setp.leu.f32 	%p314, %f277, 0f00000000;
	mov.f32 	%f2198, 0f00000000;
	@%p314 bra 	$L__BB2_59;
	ld.global.nc.f32 	%f1570, [%rd2];
	mul.f32 	%f2198, %f1570, %f277;
$L__BB2_59:
	add.f32 	%f280, %f2198, %f2149;
	mov.f32 	%f2199, 0f00000000;
	@%p314 bra 	$L__BB2_61;
	ld.global.nc.f32 	%f1572, [%rd2+128];
	mul.f32 	%f2199, %f1572, %f277;
$L__BB2_61:
	add.f32 	%f283, %f2199, %f2148;
	shfl.sync.idx.b32	%r651|%p316, %r986, %r213, 31, -1;
	mov.b32 	%f284, %r651;
	setp.leu.f32 	%p317, %f284, 0f00000000;
	mov.f32 	%f2200, 0f00000000;
	@%p317 bra 	$L__BB2_63;
	ld.global.nc.f32 	%f1574, [%rd2];
	mul.f32 	%f2200, %f1574, %f284;
$L__BB2_63:
	add.f32 	%f287, %f2200, %f2147;
	mov.f32 	%f2201, 0f00000000;
	@%p317 bra 	$L__BB2_65;
	ld.global.nc.f32 	%f1576, [%rd2+128];
	mul.f32 	%f2201, %f1576, %f284;
$L__BB2_65:
	add.f32 	%f290, %f2201, %f2146;
	shfl.sync.idx.b32	%r652|%p319, %r985, %r213, 31, -1;
	mov.b32 	%f291, %r652;
	setp.leu.f32 	%p320, %f291, 0f00000000;
	mov.f32 	%f2202, 0f00000000;
	@%p320 bra 	$L__BB2_67;
	ld.global.nc.f32 	%f1578, [%rd2];
	mul.f32 	%f2202, %f1578, %f291;
$L__BB2_67:
	add.f32 	%f294, %f2202, %f2145;
	mov.f32 	%f2203, 0f00000000;
	@%p320 bra 	$L__BB2_69;
	ld.global.nc.f32 	%f1580, [%rd2+128];
	mul.f32 	%f2203, %f1580, %f291;
$L__BB2_69:
	add.f32 	%f297, %f2203, %f2144;
	shfl.sync.idx.b32	%r653|%p322, %r984, %r213, 31, -1;
	mov.b32 	%f298, %r653;
	setp.leu.f32 	%p323, %f298, 0f00000000;
	mov.f32 	%f2204, 0f00000000;
	@%p323 bra 	$L__BB2_71;
	ld.global.nc.f32 	%f1582, [%rd2];
	mul.f32 	%f2204, %f1582, %f298;
$L__BB2_71:
	add.f32 	%f301, %f2204, %f2143;
	mov.f32 	%f2205, 0f00000000;
	@%p323 bra 	$L__BB2_73;
	ld.global.nc.f32 	%f1584, [%rd2+128];
	mul.f32 	%f2205, %f1584, %f298;
$L__BB2_73:
	add.f32 	%f304, %f2205, %f2142;
	shfl.sync.idx.b32	%r654|%p325, %r983, %r213, 31, -1;
	mov.b32 	%f305, %r654;
	setp.leu.f32 	%p326, %f305, 0f00000000;
	mov.f32 	%f2206, 0f00000000;
	@%p326 bra 	$L__BB2_75;
	ld.global.nc.f32 	%f1586, [%rd2];
	mul.f32 	%f2206, %f1586, %f305;
$L__BB2_75:
	add.f32 	%f308, %f2206, %f2141;
	mov.f32 	%f2207, 0f00000000;
	@%p326 bra 	$L__BB2_77;
	ld.global.nc.f32 	%f1588, [%rd2+128];
	mul.f32 	%f2207, %f1588, %f305;
$L__BB2_77:
	add.f32 	%f311, %f2207, %f2140;
	shfl.sync.idx.b32	%r655|%p328, %r982, %r213, 31, -1;
	mov.b32 	%f312, %r655;
	setp.leu.f32 	%p329, %f312, 0f00000000;
	mov.f32 	%f2208, 0f00000000;
	@%p329 bra 	$L__BB2_79;
	ld.global.nc.f32 	%f1590, [%rd2];
	mul.f32 	%f2208, %f1590, %f312;
$L__BB2_79:
	add.f32 	%f315, %f2208, %f2139;
	mov.f32 	%f2209, 0f00000000;
	@%p329 bra 	$L__BB2_81;
	ld.global.nc.f32 	%f1592, [%rd2+128];
	mul.f32 	%f2209, %f1592, %f312;
$L__BB2_81:
	add.f32 	%f318, %f2209, %f2138;
	shfl.sync.idx.b32	%r656|%p331, %r981, %r213, 31, -1;
	mov.b32 	%f319, %r656;
	setp.leu.f32 	%p332, %f319, 0f00000000;
	mov.f32 	%f2210, 0f00000000;
	@%p332 bra 	$L__BB2_83;
	ld.global.nc.f32 	%f1594, [%rd2];
	mul.f32 	%f2210, %f1594, %f319;
$L__BB2_83:
	add.f32 	%f322, %f2210, %f2137;
	mov.f32 	%f2211, 0f00000000;
	@%p332 bra 	$L__BB2_85;
	ld.global.nc.f32 	%f1596, [%rd2+128];
	mul.f32 	%f2211, %f1596, %f319;
$L__BB2_85:
	add.f32 	%f325, %f2211, %f2136;
	shfl.sync.idx.b32	%r657|%p334, %r980, %r213, 31, -1;
	mov.b32 	%f326, %r657;
	setp.leu.f32 	%p335, %f326, 0f00000000;
	mov.f32 	%f2212, 0f00000000;
	@%p335 bra 	$L__BB2_87;
	ld.global.nc.f32 	%f1598, [%rd2];
	mul.f32 	%f2212, %f1598, %f326;
$L__BB2_87:
	add.f32 	%f329, %f2212, %f2135;
	mov.f32 	%f2213, 0f00000000;
	@%p335 bra 	$L__BB2_89;
	ld.global.nc.f32 	%f1600, [%rd2+128];
	mul.f32 	%f2213, %f1600, %f326;
$L__BB2_89:
	add.f32 	%f332, %f2213, %f2134;
	shfl.sync.idx.b32	%r658|%p337, %r979, %r213, 31, -1;
	mov.b32 	%f333, %r658;
	setp.leu.f32 	%p338, %f333, 0f00000000;
	mov.f32 	%f2214, 0f00000000;
	@%p338 bra 	$L__BB2_91;
	ld.global.nc.f32 	%f1602, [%rd2];
	mul.f32 	%f2214, %f1602, %f333;
$L__BB2_91:
	add.f32 	%f336, %f2214, %f2133;
	mov.f32 	%f2215, 0f00000000;
	@%p338 bra 	$L__BB2_93;
	ld.global.nc.f32 	%f1604, [%rd2+128];
	mul.f32 	%f2215, %f1604, %f333;
$L__BB2_93:
	add.f32 	%f339, %f2215, %f2132;
	shfl.sync.idx.b32	%r659|%p340, %r978, %r213, 31, -1;
	mov.b32 	%f340, %r659;
	setp.leu.f32 	%p341, %f340, 0f00000000;
	mov.f32 	%f2216, 0f00000000;
	@%p341 bra 	$L__BB2_95;
	ld.global.nc.f32 	%f1606, [%rd2];
	mul.f32 	%f2216, %f1606, %f340;
$L__BB2_95:
	add.f32 	%f343, %f2216, %f2131;
	mov.f32 	%f2217, 0f00000000;
	@%p341 bra 	$L__BB2_97;
	ld.global.nc.f32 	%f1608, [%rd2+128];
	mul.f32 	%f2217, %f1608, %f340;
$L__BB2_97:
	add.f32 	%f346, %f2217, %f2130;
	shfl.sync.idx.b32	%r660|%p343, %r977, %r213, 31, -1;
	mov.b32 	%f347, %r660;
	setp.leu.f32 	%p344, %f347, 0f00000000;
	mov.f32 	%f2218, 0f00000000;
	@%p344 bra 	$L__BB2_99;
	ld.global.nc.f32 	%f1610, [%rd2];
	mul.f32 	%f2218, %f1610, %f347;
$L__BB2_99:
	add.f32 	%f350, %f2218, %f2129;
	mov.f32 	%f2219, 0f00000000;
	@%p344 bra 	$L__BB2_101;
	ld.global.nc.f32 	%f1612, [%rd2+128];
	mul.f32 	%f2219, %f1612, %f347;
$L__BB2_101:
	add.f32 	%f353, %f2219, %f2128;
	shfl.sync.idx.b32	%r661|%p346, %r976, %r213, 31, -1;
	mov.b32 	%f354, %r661;
	setp.leu.f32 	%p347, %f354, 0f00000000;
	mov.f32 	%f2220, 0f00000000;
	@%p347 bra 	$L__BB2_103;
	ld.global.nc.f32 	%f1614, [%rd2];
	mul.f32 	%f2220, %f1614, %f354;
$L__BB2_103:
	add.f32 	%f357, %f2220, %f2127;
	mov.f32 	%f2221, 0f00000000;
	@%p347 bra 	$L__BB2_105;
	ld.global.nc.f32 	%f1616, [%rd2+128];
	mul.f32 	%f2221, %f1616, %f354;
$L__BB2_105:
	add.f32 	%f360, %f2221, %f2126;
	shfl.sync.idx.b32	%r662|%p349, %r975, %r213, 31, -1;
	mov.b32 	%f361, %r662;
	setp.leu.f32 	%p350, %f361, 0f00000000;
	mov.f32 	%f2222, 0f00000000;
	@%p350 bra 	$L__BB2_107;
	ld.global.nc.f32 	%f1618, [%rd2];
	mul.f32 	%f2222, %f1618, %f361;
$L__BB2_107:
	add.f32 	%f364, %f2222, %f2125;
	mov.f32 	%f2223, 0f00000000;
	@%p350 bra 	$L__BB2_109;
	ld.global.nc.f32 	%f1620, [%rd2+128];
	mul.f32 	%f2223, %f1620, %f361;
$L__BB2_109:
	add.f32 	%f367, %f2223, %f2124;
	shfl.sync.idx.b32	%r663|%p352, %r974, %r213, 31, -1;
	mov.b32 	%f368, %r663;
	setp.leu.f32 	%p353, %f368, 0f00000000;
	mov.f32 	%f2224, 0f00000000;
	@%p353 bra 	$L__BB2_111;
	ld.global.nc.f32 	%f1622, [%rd2];
	mul.f32 	%f2224, %f1622, %f368;
$L__BB2_111:
	add.f32 	%f371, %f2224, %f2123;
	mov.f32 	%f2225, 0f00000000;
	@%p353 bra 	$L__BB2_113;
	ld.global.nc.f32 	%f1624, [%rd2+128];
	mul.f32 	%f2225, %f1624, %f368;
$L__BB2_113:
	add.f32 	%f374, %f2225, %f2122;
	shfl.sync.idx.b32	%r664|%p355, %r973, %r213, 31, -1;
	mov.b32 	%f375, %r664;
	setp.leu.f32 	%p356, %f375, 0f00000000;
	mov.f32 	%f2226, 0f00000000;
	@%p356 bra 	$L__BB2_115;
	ld.global.nc.f32 	%f1626, [%rd2];
	mul.f32 	%f2226, %f1626, %f375;
$L__BB2_115:
	add.f32 	%f378, %f2226, %f2121;
	mov.f32 	%f2227, 0f00000000;
	@%p356 bra 	$L__BB2_117;
	ld.global.nc.f32 	%f1628, [%rd2+128];
	mul.f32 	%f2227, %f1628, %f375;
$L__BB2_117:
	add.f32 	%f381, %f2227, %f2120;
	shfl.sync.idx.b32	%r665|%p358, %r972, %r213, 31, -1;
	mov.b32 	%f382, %r665;
	setp.leu.f32 	%p359, %f382, 0f00000000;
	mov.f32 	%f2228, 0f00000000;
	@%p359 bra 	$L__BB2_119;
	ld.global.nc.f32 	%f1630, [%rd2];
	mul.f32 	%f2228, %f1630, %f382;
$L__BB2_119:
	add.f32 	%f385, %f2228, %f2119;
	mov.f32 	%f2229, 0f00000000;
	@%p359 bra 	$L__BB2_121;
	ld.global.nc.f32 	%f1632, [%rd2+128];
	mul.f32 	%f2229, %f1632, %f382;
$L__BB2_121:
	add.f32 	%f388, %f2229, %f2118;
	shfl.sync.idx.b32	%r666|%p361, %r971, %r213, 31, -1;
	mov.b32 	%f389, %r666;
	setp.leu.f32 	%p362, %f389, 0f00000000;
	mov.f32 	%f2230, 0f00000000;
	@%p362 bra 	$L__BB2_123;
	ld.global.nc.f32 	%f1634, [%rd2];
	mul.f32 	%f2230, %f1634, %f389;
$L__BB2_123:
	add.f32 	%f392, %f2230, %f2117;
	mov.f32 	%f2231, 0f00000000;
	@%p362 bra 	$L__BB2_125;
	ld.global.nc.f32 	%f1636, [%rd2+128];
	mul.f32 	%f2231, %f1636, %f389;
$L__BB2_125:
	add.f32 	%f395, %f2231, %f2116;
	shfl.sync.idx.b32	%r667|%p364, %r970, %r213, 31, -1;
	mov.b32 	%f396, %r667;
	setp.leu.f32 	%p365, %f396, 0f00000000;
	mov.f32 	%f2232, 0f00000000;
	@%p365 bra 	$L__BB2_127;
	ld.global.nc.f32 	%f1638, [%rd2];
	mul.f32 	%f2232, %f1638, %f396;
$L__BB2_127:
	add.f32 	%f399, %f2232, %f2115;
	mov.f32 	%f2233, 0f00000000;
	@%p365 bra 	$L__BB2_129;
	ld.global.nc.f32 	%f1640, [%rd2+128];
	mul.f32 	%f2233, %f1640, %f396;
$L__BB2_129:
	add.f32 	%f402, %f2233, %f2114;
	shfl.sync.idx.b32	%r668|%p367, %r969, %r213, 31, -1;
	mov.b32 	%f403, %r668;
	setp.leu.f32 	%p368, %f403, 0f00000000;
	mov.f32 	%f2234, 0f00000000;
	@%p368 bra 	$L__BB2_131;
	ld.global.nc.f32 	%f1642, [%rd2];
	mul.f32 	%f2234, %f1642, %f403;
$L__BB2_131:
	add.f32 	%f406, %f2234, %f2113;
	mov.f32 	%f2235, 0f00000000;
	@%p368 bra 	$L__BB2_133;
	ld.global.nc.f32 	%f1644, [%rd2+128];
	mul.f32 	%f2235, %f1644, %f403;
$L__BB2_133:
	add.f32 	%f409, %f2235, %f2112;
	shfl.sync.idx.b32	%r669|%p370, %r968, %r213, 31, -1;
	mov.b32 	%f410, %r669;
	setp.leu.f32 	%p371, %f410, 0f00000000;
	mov.f32 	%f2236, 0f00000000;
	@%p371 bra 	$L__BB2_135;
	ld.global.nc.f32 	%f1646, [%rd2];
	mul.f32 	%f2236, %f1646, %f410;
$L__BB2_135:
	add.f32 	%f413, %f2236, %f2111;
	mov.f32 	%f2237, 0f00000000;
	@%p371 bra 	$L__BB2_137;
	ld.global.nc.f32 	%f1648, [%rd2+128];
	mul.f32 	%f2237, %f1648, %f410;
$L__BB2_137:
	ld.param.u64 	%rd251, [_Z12_spmm_conv_2PKfPfiiPKiS3_S3_S0__param_0];
	add.f32 	%f1649, %f2237, %f2110;
	cvta.to.global.u64 	%rd168, %rd251;
	mul.wide.s32 	%rd169, %r215, 4;
	add.s64 	%rd170, %rd168, %rd169;
	shfl.sync.idx.b32	%r670|%p373, %r999, %r214, 31, -1;
	mov.b32 	%f1650, %r670;
	ld.global.nc.f32 	%f1651, [%rd170];
	fma.rn.f32 	%f1652, %f1651, %f1650, %f2174;
	ld.global.nc.f32 	%f1653, [%rd170+128];
	fma.rn.f32 	%f1654, %f1653, %f1650, %f199;
	shfl.sync.idx.b32	%r671|%p374, %r998, %r214, 31, -1;
	mov.b32 	%f1655, %r671;
	fma.rn.f32 	%f1656, %f1651, %f1655, %f203;
	fma.rn.f32 	%f1657, %f1653, %f1655, %f206;
	shfl.sync.idx.b32	%r672|%p375, %r997, %r214, 31, -1;
	mov.b32 	%f1658, %r672;
	fma.rn.f32 	%f1659, %f1651, %f1658, %f210;
	fma.rn.f32 	%f1660, %f1653, %f1658, %f213;
	shfl.sync.idx.b32	%r673|%p376, %r996, %r214, 31, -1;
	mov.b32 	%f1661, %r673;
	fma.rn.f32 	%f1662, %f1651, %f1661, %f217;
	fma.rn.f32 	%f1663, %f1653, %f1661, %f220;
	shfl.sync.idx.b32	%r674|%p377, %r995, %r214, 31, -1;
	mov.b32 	%f1664, %r674;
	fma.rn.f32 	%f1665, %f1651, %f1664, %f224;
	fma.rn.f32 	%f1666, %f1653, %f1664, %f227;
	shfl.sync.idx.b32	%r675|%p378, %r994, %r214, 31, -1;
	mov.b32 	%f1667, %r675;
	fma.rn.f32 	%f1668, %f1651, %f1667, %f231;
	fma.rn.f32 	%f1669, %f1653, %f1667, %f234;
	shfl.sync.idx.b32	%r676|%p379, %r993, %r214, 31, -1;
	mov.b32 	%f1670, %r676;
	fma.rn.f32 	%f1671, %f1651, %f1670, %f238;
	fma.rn.f32 	%f1672, %f1653, %f1670, %f241;
	shfl.sync.idx.b32	%r677|%p380, %r992, %r214, 31, -1;
	mov.b32 	%f1673, %r677;
	fma.rn.f32 	%f1674, %f1651, %f1673, %f245;
	fma.rn.f32 	%f1675, %f1653, %f1673, %f248;
	shfl.sync.idx.b32	%r678|%p381, %r991, %r214, 31, -1;
	mov.b32 	%f1676, %r678;
	fma.rn.f32 	%f1677, %f1651, %f1676, %f252;
	fma.rn.f32 	%f1678, %f1653, %f1676, %f255;
	shfl.sync.idx.b32	%r679|%p382, %r990, %r214, 31, -1;
	mov.b32 	%f1679, %r679;
	fma.rn.f32 	%f1680, %f1651, %f1679, %f259;
	fma.rn.f32 	%f1681, %f1653, %f1679, %f262;
	shfl.sync.idx.b32	%r680|%p383, %r989, %r214, 31, -1;
	mov.b32 	%f1682, %r680;
	fma.rn.f32 	%f1683, %f1651, %f1682, %f266;
	fma.rn.f32 	%f1684, %f1653, %f1682, %f269;
	shfl.sync.idx.b32	%r681|%p384, %r988, %r214, 31, -1;
	mov.b32 	%f1685, %r681;
	fma.rn.f32 	%f1686, %f1651, %f1685, %f273;
	fma.rn.f32 	%f1687, %f1653, %f1685, %f276;
	shfl.sync.idx.b32	%r682|%p385, %r987, %r214, 31, -1;
	mov.b32 	%f1688, %r682;
	fma.rn.f32 	%f1689, %f1651, %f1688, %f280;
	fma.rn.f32 	%f1690, %f1653, %f1688, %f283;
	shfl.sync.idx.b32	%r683|%p386, %r986, %r214, 31, -1;
	mov.b32 	%f1691, %r683;
	fma.rn.f32 	%f1692, %f1651, %f1691, %f287;
	fma.rn.f32 	%f1693, %f1653, %f1691, %f290;
	shfl.sync.idx.b32	%r684|%p387, %r985, %r214, 31, -1;
	mov.b32 	%f1694, %r684;
	fma.rn.f32 	%f1695, %f1651, %f1694, %f294;
	fma.rn.f32 	%f1696, %f1653, %f1694, %f297;
	shfl.sync.idx.b32	%r685|%p388, %r984, %r214, 31, -1;
	mov.b32 	%f1697, %r685;
	fma.rn.f32 	%f1698, %f1651, %f1697, %f301;
	fma.rn.f32 	%f1699, %f1653, %f1697, %f304;
	shfl.sync.idx.b32	%r686|%p389, %r983, %r214, 31, -1;
	mov.b32 	%f1700, %r686;
	fma.rn.f32 	%f1701, %f1651, %f1700, %f308;
	fma.rn.f32 	%f1702, %f1653, %f1700, %f311;
	shfl.sync.idx.b32	%r687|%p390, %r982, %r214, 31, -1;
	mov.b32 	%f1703, %r687;
	fma.rn.f32 	%f1704, %f1651, %f1703, %f315;
	fma.rn.f32 	%f1705, %f1653, %f1703, %f318;
	shfl.sync.idx.b32	%r688|%p391, %r981, %r214, 31, -1;
	mov.b32 	%f1706, %r688;
	fma.rn.f32 	%f1707, %f1651, %f1706, %f322;
	fma.rn.f32 	%f1708, %f1653, %f1706, %f325;
	shfl.sync.idx.b32	%r689|%p392, %r980, %r214, 31, -1;
	mov.b32 	%f1709, %r689;
	fma.rn.f32 	%f1710, %f1651, %f1709, %f329;
	fma.rn.f32 	%f1711, %f1653, %f1709, %f332;
	shfl.sync.idx.b32	%r690|%p393, %r979, %r214, 31, -1;
	mov.b32 	%f1712, %r690;
	fma.rn.f32 	%f1713, %f1651, %f1712, %f336;
	fma.rn.f32 	%f1714, %f1653, %f1712, %f339;
	shfl.sync.idx.b32	%r691|%p394, %r978, %r214, 31, -1;
	mov.b32 	%f1715, %r691;
	fma.rn.f32 	%f1716, %f1651, %f1715, %f343;
	fma.rn.f32 	%f1717, %f1653, %f1715, %f346;
	shfl.sync.idx.b32	%r692|%p395, %r977, %r214, 31, -1;
	mov.b32 	%f1718, %r692;
	fma.rn.f32 	%f1719, %f1651, %f1718, %f350;
	fma.rn.f32 	%f1720, %f1653, %f1718, %f353;
	shfl.sync.idx.b32	%r693|%p396, %r976, %r214, 31, -1;
	mov.b32 	%f1721, %r693;
	fma.rn.f32 	%f1722, %f1651, %f1721, %f357;
	fma.rn.f32 	%f1723, %f1653, %f1721, %f360;
	shfl.sync.idx.b32	%r694|%p397, %r975, %r214, 31, -1;
	mov.b32 	%f1724, %r694;
	fma.rn.f32 	%f1725, %f1651, %f1724, %f364;
	fma.rn.f32 	%f1726, %f1653, %f1724, %f367;
	shfl.sync.idx.b32	%r695|%p398, %r974, %r214, 31, -1;
	mov.b32 	%f1727, %r695;
	fma.rn.f32 	%f1728, %f1651, %f1727, %f371;
	fma.rn.f32 	%f1729, %f1653, %f1727, %f374;
	shfl.sync.idx.b32	%r696|%p399, %r973, %r214, 31, -1;
	mov.b32 	%f1730, %r696;
	fma.rn.f32 	%f1731, %f1651, %f1730, %f378;
	fma.rn.f32 	%f1732, %f1653, %f1730, %f381;
	shfl.sync.idx.b32	%r697|%p400, %r972, %r214, 31, -1;
	mov.b32 	%f1733, %r697;
	fma.rn.f32 	%f1734, %f1651, %f1733, %f385;
	fma.rn.f32 	%f1735, %f1653, %f1733, %f388;
	shfl.sync.idx.b32	%r698|%p401, %r971, %r214, 31, -1;
	mov.b32 	%f1736, %r698;
	fma.rn.f32 	%f1737, %f1651, %f1736, %f392;
	fma.rn.f32 	%f1738, %f1653, %f1736, %f395;
	shfl.sync.idx.b32	%r699|%p402, %r970, %r214, 31, -1;
	mov.b32 	%f1739, %r699;
	fma.rn.f32 	%f1740, %f1651, %f1739, %f399;
	fma.rn.f32 	%f1741, %f1653, %f1739, %f402;
	shfl.sync.idx.b32	%r700|%p403, %r969, %r214, 31, -1;
	mov.b32 	%f1742, %r700;
	fma.rn.f32 	%f1743, %f1651, %f1742, %f406;
	fma.rn.f32 	%f1744, %f1653, %f1742, %f409;
	shfl.sync.idx.b32	%r701|%p404, %r968, %r214, 31, -1;
	mov.b32 	%f1745, %r701;
	fma.rn.f32 	%f1746, %f1651, %f1745, %f413;
	fma.rn.f32 	%f1747, %f1653, %f1745, %f1649;
	mul.wide.s32 	%rd171, %r217, 4;
	add.s64 	%rd172, %rd168, %rd171;
	shfl.sync.idx.b32	%r702|%p405, %r999, %r216, 31, -1;
	mov.b32 	%f1748, %r702;
	ld.global.nc.f32 	%f1749, [%rd172];
	fma.rn.f32 	%f1750, %f1749, %f1748, %f1652;
	ld.global.nc.f32 	%f1751, [%rd172+128];
	fma.rn.f32 	%f1752, %f1751, %f1748, %f1654;
	shfl.sync.idx.b32	%r703|%p406, %r998, %r216, 31, -1;
	mov.b32 	%f1753, %r703;
	fma.rn.f32 	%f1754, %f1749, %f1753, %f1656;
	fma.rn.f32 	%f1755, %f1751, %f1753, %f1657;
	shfl.sync.idx.b32	%r704|%p407, %r997, %r216, 31, -1;
	mov.b32 	%f1756, %r704;
	fma.rn.f32 	%f1757, %f1749, %f1756, %f1659;
	fma.rn.f32 	%f1758, %f1751, %f1756, %f1660;
	shfl.sync.idx.b32	%r705|%p408, %r996, %r216, 31, -1;
	mov.b32 	%f1759, %r705;
	fma.rn.f32 	%f1760, %f1749, %f1759, %f1662;
	fma.rn.f32 	%f1761, %f1751, %f1759, %f1663;
	shfl.sync.idx.b32	%r706|%p409, %r995, %r216, 31, -1;
	mov.b32 	%f1762, %r706;
	fma.rn.f32 	%f1763, %f1749, %f1762, %f1665;
	fma.rn.f32 	%f1764, %f1751, %f1762, %f1666;
	shfl.sync.idx.b32	%r707|%p410, %r994, %r216, 31, -1;
	mov.b32 	%f1765, %r707;
	fma.rn.f32 	%f1766, %f1749, %f1765, %f1668;
	fma.rn.f32 	%f1767, %f1751, %f1765, %f1669;
	shfl.sync.idx.b32	%r708|%p411, %r993, %r216, 31, -1;
	mov.b32 	%f1768, %r708;
	fma.rn.f32 	%f1769, %f1749, %f1768, %f1671;
	fma.rn.f32 	%f1770, %f1751, %f1768, %f1672;
	shfl.sync.idx.b32	%r709|%p412, %r992, %r216, 31, -1;
	mov.b32 	%f1771, %r709;
	fma.rn.f32 	%f1772, %f1749, %f1771, %f1674;
	fma.rn.f32 	%f1773, %f1751, %f1771, %f1675;
	shfl.sync.idx.b32	%r710|%p413, %r991, %r216, 31, -1;
	mov.b32 	%f1774, %r710;
	fma.rn.f32 	%f1775, %f1749, %f1774, %f1677;
	fma.rn.f32 	%f1776, %f1751, %f1774, %f1678;
	shfl.sync.idx.b32	%r711|%p414, %r990, %r216, 31, -1;
	mov.b32 	%f1777, %r711;
	fma.rn.f32 	%f1778, %f1749, %f1777, %f1680;
	fma.rn.f32 	%f1779, %f1751, %f1777, %f1681;
	shfl.sync.idx.b32	%r712|%p415, %r989, %r216, 31, -1;
	mov.b32 	%f1780, %r712;
	fma.rn.f32 	%f1781, %f1749, %f1780, %f1683;
	fma.rn.f32 	%f1782, %f1751, %f1780, %f1684;
	shfl.sync.idx.b32	%r713|%p416, %r988, %r216, 31, -1;
	mov.b32 	%f1783, %r713;
	fma.rn.f32 	%f1784, %f1749, %f1783, %f1686;
	fma.rn.f32 	%f1785, %f1751, %f1783, %f1687;
	shfl.sync.idx.b32	%r714|%p417, %r987, %r216, 31, -1;
	mov.b32 	%f1786, %r714;
	fma.rn.f32 	%f1787, %f1749, %f1786, %f1689;
	fma.rn.f32 	%f1788, %f1751, %f1786, %f1690;
	shfl.sync.idx.b32	%r715|%p418, %r986, %r216, 31, -1;
	mov.b32 	%f1789, %r715;
	fma.rn.f32 	%f1790, %f1749, %f1789, %f1692;
	fma.rn.f32 	%f1791, %f1751, %f1789, %f1693;
	shfl.sync.idx.b32	%r716|%p419, %r985, %r216, 31, -1;
	mov.b32 	%f1792, %r716;
	fma.rn.f32 	%f1793, %f1749, %f1792, %f1695;
	fma.rn.f32 	%f1794, %f1751, %f1792, %f1696;
	shfl.sync.idx.b32	%r717|%p420, %r984, %r216, 31, -1;
	mov.b32 	%f1795, %r717;
	fma.rn.f32 	%f1796, %f1749, %f1795, %f1698;
	fma.rn.f32 	%f1797, %f1751, %f1795, %f1699;
	shfl.sync.idx.b32	%r718|%p421, %r983, %r216, 31, -1;
	mov.b32 	%f1798, %r718;
	fma.rn.f32 	%f1799, %f1749, %f1798, %f1701;
	fma.rn.f32 	%f1800, %f1751, %f1798, %f1702;
	shfl.sync.idx.b32	%r719|%p422, %r982, %r216, 31, -1;
	mov.b32 	%f1801, %r719;
	fma.rn.f32 	%f1802, %f1749, %f1801, %f1704;
	fma.rn.f32 	%f1803, %f1751, %f1801, %f1705;
	shfl.sync.idx.b32	%r720|%p423, %r981, %r216, 31, -1;
	mov.b32 	%f1804, %r720;
	fma.rn.f32 	%f1805, %f1749, %f1804, %f1707;
	fma.rn.f32 	%f1806, %f1751, %f1804, %f1708;
	shfl.sync.idx.b32	%r721|%p424, %r980, %r216, 31, -1;
	mov.b32 	%f1807, %r721;
	fma.rn.f32 	%f1808, %f1749, %f1807, %f1710;
	fma.rn.f32 	%f1809, %f1751, %f1807, %f1711;
	shfl.sync.idx.b32	%r722|%p425, %r979, %r216, 31, -1;
	mov.b32 	%f1810, %r722;
	fma.rn.f32 	%f1811, %f1749, %f1810, %f1713;
	fma.rn.f32 	%f1812, %f1751, %f1810, %f1714;
	shfl.sync.idx.b32	%r723|%p426, %r978, %r216, 31, -1;
	mov.b32 	%f1813, %r723;
	fma.rn.f32 	%f1814, %f1749, %f1813, %f1716;
	fma.rn.f32 	%f1815, %f1751, %f1813, %f1717;
	shfl.sync.idx.b32	%r724|%p427, %r977, %r216, 31, -1;
	mov.b32 	%f1816, %r724;
	fma.rn.f32 	%f1817, %f1749, %f1816, %f1719;
	fma.rn.f32 	%f1818, %f1751, %f1816, %f1720;
	shfl.sync.idx.b32	%r725|%p428, %r976, %r216, 31, -1;
	mov.b32 	%f1819, %r725;
	fma.rn.f32 	%f1820, %f1749, %f1819, %f1722;
	fma.rn.f32 	%f1821, %f1751, %f1819, %f1723;
	shfl.sync.idx.b32	%r726|%p429, %r975, %r216, 31, -1;
	mov.b32 	%f1822, %r726;
	fma.rn.f32 	%f1823, %f1749, %f1822, %f1725;
	fma.rn.f32 	%f1824, %f1751, %f1822, %f1726;
	shfl.sync.idx.b32	%r727|%p430, %r974, %r216, 31, -1;
	mov.b32 	%f1825, %r727;
	fma.rn.f32 	%f1826, %f1749, %f1825, %f1728;
	fma.rn.f32 	%f1827, %f1751, %f1825, %f1729;
	shfl.sync.idx.b32	%r728|%p431, %r973, %r216, 31, -1;
	mov.b32 	%f1828, %r728;
	fma.rn.f32 	%f1829, %f1749, %f1828, %f1731;
	fma.rn.f32 	%f1830, %f1751, %f1828, %f1732;
	shfl.sync.idx.b32	%r729|%p432, %r972, %r216, 31, -1;
	mov.b32 	%f1831, %r729;
	fma.rn.f32 	%f1832, %f1749, %f1831, %f1734;
	fma.rn.f32 	%f1833, %f1751, %f1831, %f1735;
	shfl.sync.idx.b32	%r730|%p433, %r971, %r216, 31, -1;
	mov.b32 	%f1834, %r730;
	fma.rn.f32 	%f1835, %f1749, %f1834, %f1737;
	fma.rn.f32 	%f1836, %f1751, %f1834, %f1738;
	shfl.sync.idx.b32	%r731|%p434, %r970, %r216, 31, -1;
	mov.b32 	%f1837, %r731;
	fma.rn.f32 	%f1838, %f1749, %f1837, %f1740;
	fma.rn.f32 	%f1839, %f1751, %f1837, %f1741;
	shfl.sync.idx.b32	%r732|%p435, %r969, %r216, 31, -1;
	mov.b32 	%f1840, %r732;
	fma.rn.f32 	%f1841, %f1749, %f1840, %f1743;
	fma.rn.f32 	%f1842, %f1751, %f1840, %f1744;
	shfl.sync.idx.b32	%r733|%p436, %r968, %r216, 31, -1;
	mov.b32 	%f1843, %r733;
	fma.rn.f32 	%f1844, %f1749, %f1843, %f1746;
	fma.rn.f32 	%f1845, %f1751, %f1843, %f1747;
	mul.wide.s32 	%rd173, %r219, 4;
	add.s64 	%rd174, %rd168, %rd173;
	shfl.sync.idx.b32	%r734|%p437, %r999, %r218, 31, -1;
	mov.b32 	%f1846, %r734;
	ld.global.nc.f32 	%f1847, [%rd174];
	fma.rn.f32 	%f2173, %f1847, %f1846, %f1750;
	ld.global.nc.f32 	%f1848, [%rd174+128];
	fma.rn.f32 	%f2172, %f1848, %f1846, %f1752;
	shfl.sync.idx.b32	%r735|%p438, %r998, %r218, 31, -1;
	mov.b32 	%f1849, %r735;
	fma.rn.f32 	%f2171, %f1847, %f1849, %f1754;
	fma.rn.f32 	%f2170, %f1848, %f1849, %f1755;
	shfl.sync.idx.b32	%r736|%p439, %r997, %r218, 31, -1;
	mov.b32 	%f1850, %r736;
	fma.rn.f32 	%f2169, %f1847, %f1850, %f1757;
	fma.rn.f32 	%f2168, %f1848, %f1850, %f1758;
	shfl.sync.idx.b32	%r737|%p440, %r996, %r218, 31, -1;
	mov.b32 	%f1851, %r737;
	fma.rn.f32 	%f2167, %f1847, %f1851, %f1760;
	fma.rn.f32 	%f2166, %f1848, %f1851, %f1761;
	shfl.sync.idx.b32	%r738|%p441, %r995, %r218, 31, -1;
	mov.b32 	%f1852, %r738;
	fma.rn.f32 	%f2165, %f1847, %f1852, %f1763;
	fma.rn.f32 	%f2164, %f1848, %f1852, %f1764;
	shfl.sync.idx.b32	%r739|%p442, %r994, %r218, 31, -1;
	mov.b32 	%f1853, %r739;
	fma.rn.f32 	%f2163, %f1847, %f1853, %f1766;
	fma.rn.f32 	%f2162, %f1848, %f1853, %f1767;
	shfl.sync.idx.b32	%r740|%p443, %r993, %r218, 31, -1;
	mov.b32 	%f1854, %r740;
	fma.rn.f32 	%f2161, %f1847, %f1854, %f1769;
	fma.rn.f32 	%f2160, %f1848, %f1854, %f1770;
	shfl.sync.idx.b32	%r741|%p444, %r992, %r218, 31, -1;
	mov.b32 	%f1855, %r741;
	fma.rn.f32 	%f2159, %f1847, %f1855, %f1772;
	fma.rn.f32 	%f2158, %f1848, %f1855, %f1773;
	shfl.sync.idx.b32	%r742|%p445, %r991, %r218, 31, -1;
	mov.b32 	%f1856, %r742;
	fma.rn.f32 	%f2157, %f1847, %f1856, %f1775;
	fma.rn.f32 	%f2156, %f1848, %f1856, %f1776;
	shfl.sync.idx.b32	%r743|%p446, %r990, %r218, 31, -1;
	mov.b32 	%f1857, %r743;
	fma.rn.f32 	%f2155, %f1847, %f1857, %f1778;
	fma.rn.f32 	%f2154, %f1848, %f1857, %f1779;
	shfl.sync.idx.b32	%r744|%p447, %r989, %r218, 31, -1;
	mov.b32 	%f1858, %r744;
	fma.rn.f32 	%f2153, %f1847, %f1858, %f1781;
	fma.rn.f32 	%f2152, %f1848, %f1858, %f1782;
	shfl.sync.idx.b32	%r745|%p448, %r988, %r218, 31, -1;
	mov.b32 	%f1859, %r745;
	fma.rn.f32 	%f2151, %f1847, %f1859, %f1784;
	fma.rn.f32 	%f2150, %f1848, %f1859, %f1785;
	shfl.sync.idx.b32	%r746|%p449, %r987, %r218, 31, -1;
	mov.b32 	%f1860, %r746;
	fma.rn.f32 	%f2149, %f1847, %f1860, %f1787;
	fma.rn.f32 	%f2148, %f1848, %f1860, %f1788;
	shfl.sync.idx.b32	%r747|%p450, %r986, %r218, 31, -1;
	mov.b32 	%f1861, %r747;
	fma.rn.f32 	%f2147, %f1847, %f1861, %f1790;
	fma.rn.f32 	%f2146, %f1848, %f1861, %f1791;
	shfl.sync.idx.b32	%r748|%p451, %r985, %r218, 31, -1;
	mov.b32 	%f1862, %r748;
	fma.rn.f32 	%f2145, %f1847, %f1862, %f1793;
	fma.rn.f32 	%f2144, %f1848, %f1862, %f1794;
	shfl.sync.idx.b32	%r749|%p452, %r984, %r218, 31, -1;
	mov.b32 	%f1863, %r749;
	fma.rn.f32 	%f2143, %f1847, %f1863, %f1796;
	fma.rn.f32 	%f2142, %f1848, %f1863, %f1797;
	shfl.sync.idx.b32	%r750|%p453, %r983, %r218, 31, -1;
	mov.b32 	%f1864, %r750;
	fma.rn.f32 	%f2141, %f1847, %f1864, %f1799;
	fma.rn.f32 	%f2140, %f1848, %f1864, %f1800;
	shfl.sync.idx.b32	%r751|%p454, %r982, %r218, 31, -1;
	mov.b32 	%f1865, %r751;
	fma.rn.f32 	%f2139, %f1847, %f1865, %f1802;
	fma.rn.f32 	%f2138, %f1848, %f1865, %f1803;
	shfl.sync.idx.b32	%r752|%p455, %r981, %r218, 31, -1;
	mov.b32 	%f1866, %r752;
	fma.rn.f32 	%f2137, %f1847, %f1866, %f1805;
	fma.rn.f32 	%f2136, %f1848, %f1866, %f1806;
	shfl.sync.idx.b32	%r753|%p456, %r980, %r218, 31, -1;
	mov.b32 	%f1867, %r753;
	fma.rn.f32 	%f2135, %f1847, %f1867, %f1808;
	fma.rn.f32 	%f2134, %f1848, %f1867, %f1809;
	shfl.sync.idx.b32	%r754|%p457, %r979, %r218, 31, -1;
	mov.b32 	%f1868, %r754;
	fma.rn.f32 	%f2133, %f1847, %f1868, %f1811;
	fma.rn.f32 	%f2132, %f1848, %f1868, %f1812;
	shfl.sync.idx.b32	%r755|%p458, %r978, %r218, 31, -1;
	mov.b32 	%f1869, %r755;
	fma.rn.f32 	%f2131, %f1847, %f1869, %f1814;
	fma.rn.f32 	%f2130, %f1848, %f1869, %f1815;
	shfl.sync.idx.b32	%r756|%p459, %r977, %r218, 31, -1;
	mov.b32 	%f1870, %r756;
	fma.rn.f32 	%f2129, %f1847, %f1870, %f1817;
	fma.rn.f32 	%f2128, %f1848, %f1870, %f1818;
	shfl.sync.idx.b32	%r757|%p460, %r976, %r218, 31, -1;
	mov.b32 	%f1871, %r757;
	fma.rn.f32 	%f2127, %f1847, %f1871, %f1820;
	fma.rn.f32 	%f2126, %f1848, %f1871, %f1821;
	shfl.sync.idx.b32	%r758|%p461, %r975, %r218, 31, -1;
	mov.b32 	%f1872, %r758;
	fma.rn.f32 	%f2125, %f1847, %f1872, %f1823;
	fma.rn.f32 	%f2124, %f1848, %f1872, %f1824;
	shfl.sync.idx.b32	%r759|%p462, %r974, %r218, 31, -1;
	mov.b32 	%f1873, %r759;
	fma.rn.f32 	%f2123, %f1847, %f1873, %f1826;
	fma.rn.f32 	%f2122, %f1848, %f1873, %f1827;
	shfl.sync.idx.b32	%r760|%p463, %r973, %r218, 31, -1;
	mov.b32 	%f1874, %r760;
	fma.rn.f32 	%f2121, %f1847, %f1874, %f1829;
	fma.rn.f32 	%f2120, %f1848, %f1874, %f1830;
	shfl.sync.idx.b32	%r761|%p464, %r972, %r218, 31, -1;
	mov.b32 	%f1875, %r761;
	fma.rn.f32 	%f2119, %f1847, %f1875, %f1832;
	fma.rn.f32 	%f2118, %f1848, %f1875, %f1833;
	shfl.sync.idx.b32	%r762|%p465, %r971, %r218, 31, -1;
	mov.b32 	%f1876, %r762;
	fma.rn.f32 	%f2117, %f1847, %f1876, %f1835;
	fma.rn.f32 	%f2116, %f1848, %f1876, %f1836;
	shfl.sync.idx.b32	%r763|%p466, %r970, %r218, 31, -1;
	mov.b32 	%f1877, %r763;
	fma.rn.f32 	%f2115, %f1847, %f1877, %f1838;
	fma.rn.f32 	%f2114, %f1848, %f1877, %f1839;
	shfl.sync.idx.b32	%r764|%p467, %r969, %r218, 31, -1;
	mov.b32 	%f1878, %r764;
	fma.rn.f32 	%f2113, %f1847, %f1878, %f1841;
	fma.rn.f32 	%f2112, %f1848, %f1878, %f1842;
	shfl.sync.idx.b32	%r765|%p468, %r968, %r218, 31, -1;
	mov.b32 	%f1879, %r765;
	fma.rn.f32 	%f2111, %f1847, %f1879, %f1844;
	fma.rn.f32 	%f2110, %f1848, %f1879, %f1845;
$L__BB2_138:
	ld.param.u64 	%rd252, [_Z12_spmm_conv_2PKfPfiiPKiS3_S3_S0__param_0];
	cvta.to.global.u64 	%rd3, %rd252;
	and.b32  	%r766, %r4, -4;
	and.b32  	%r767, %r4, -2;
	setp.ge.s32 	%p469, %r766, %r767;
	@%p469 bra 	$L__BB2_140;
	and.b32  	%r768, %r4, -4;
	add.s32 	%r769, %r768, %r2;
	sub.s32 	%r770, %r769, %r1002;
	shfl.sync.idx.b32	%r771|%p470, %r1001, %r770, 31, -1;
	add.s32 	%r772, %r770, 1;
	shfl.sync.idx.b32	%r773|%p471, %r1001, %r772, 31, -1;
	mul.wide.s32 	%rd175, %r771, 4;
	add.s64 	%rd176, %rd3, %rd175;
	shfl.sync.idx.b32	%r774|%p472, %r999, %r770, 31, -1;
	mov.b32 	%f1880, %r774;
	ld.global.nc.f32 	%f1881, [%rd176];
	fma.rn.f32 	%f1882, %f1881, %f1880, %f2173;
	ld.global.nc.f32 	%f1883, [%rd176+128];
	fma.rn.f32 	%f1884, %f1883, %f1880, %f2172;
	shfl.sync.idx.b32	%r775|%p473, %r998, %r770, 31, -1;
	mov.b32 	%f1885, %r775;
	fma.rn.f32 	%f1886, %f1881, %f1885, %f2171;
	fma.rn.f32 	%f1887, %f1883, %f1885, %f2170;
	shfl.sync.idx.b32	%r776|%p474, %r997, %r770, 31, -1;
	mov.b32 	%f1888, %r776;
	fma.rn.f32 	%f1889, %f1881, %f1888, %f2169;
	fma.rn.f32 	%f1890, %f1883, %f1888, %f2168;
	shfl.sync.idx.b32	%r777|%p475, %r996, %r770, 31, -1;
	mov.b32 	%f1891, %r777;
	fma.rn.f32 	%f1892, %f1881, %f1891, %f2167;
	fma.rn.f32 	%f1893, %f1883, %f1891, %f2166;
	shfl.sync.idx.b32	%r778|%p476, %r995, %r770, 31, -1;
	mov.b32 	%f1894, %r778;
	fma.rn.f32 	%f1895, %f1881, %f1894, %f2165;
	fma.rn.f32 	%f1896, %f1883, %f1894, %f2164;
	shfl.sync.idx.b32	%r779|%p477, %r994, %r770, 31, -1;
	mov.b32 	%f1897, %r779;
	fma.rn.f32 	%f1898, %f1881, %f1897, %f2163;
	fma.rn.f32 	%f1899, %f1883, %f1897, %f2162;
	shfl.sync.idx.b32	%r780|%p478, %r993, %r770, 31, -1;
	mov.b32 	%f1900, %r780;
	fma.rn.f32 	%f1901, %f1881, %f1900, %f2161;
	fma.rn.f32 	%f1902, %f1883, %f1900, %f2160;
	shfl.sync.idx.b32	%r781|%p479, %r992, %r770, 31, -1;
	mov.b32 	%f1903, %r781;
	fma.rn.f32 	%f1904, %f1881, %f1903, %f2159;
	fma.rn.f32 	%f1905, %f1883, %f1903, %f2158;
	shfl.sync.idx.b32	%r782|%p480, %r991, %r770, 31, -1;
	mov.b32 	%f1906, %r782;
	fma.rn.f32 	%f1907, %f1881, %f1906, %f2157;
	fma.rn.f32 	%f1908, %f1883, %f1906, %f2156;
	shfl.sync.idx.b32	%r783|%p481, %r990, %r770, 31, -1;
	mov.b32 	%f1909, %r783;
	fma.rn.f32 	%f1910, %f1881, %f1909, %f2155;
	fma.rn.f32 	%f1911, %f1883, %f1909, %f2154;
	shfl.sync.idx.b32	%r784|%p482, %r989, %r770, 31, -1;
	mov.b32 	%f1912, %r784;
	fma.rn.f32 	%f1913, %f1881, %f1912, %f2153;
	fma.rn.f32 	%f1914, %f1883, %f1912, %f2152;
	shfl.sync.idx.b32	%r785|%p483, %r988, %r770, 31, -1;
	mov.b32 	%f1915, %r785;
	fma.rn.f32 	%f1916, %f1881, %f1915, %f2151;
	fma.rn.f32 	%f1917, %f1883, %f1915, %f2150;
	shfl.sync.idx.b32	%r786|%p484, %r987, %r770, 31, -1;
	mov.b32 	%f1918, %r786;
	fma.rn.f32 	%f1919, %f1881, %f1918, %f2149;
	fma.rn.f32 	%f1920, %f1883, %f1918, %f2148;
	shfl.sync.idx.b32	%r787|%p485, %r986, %r770, 31, -1;
	mov.b32 	%f1921, %r787;
	fma.rn.f32 	%f1922, %f1881, %f1921, %f2147;
	fma.rn.f32 	%f1923, %f1883, %f1921, %f2146;
	shfl.sync.idx.b32	%r788|%p486, %r985, %r770, 31, -1;
	mov.b32 	%f1924, %r788;
	fma.rn.f32 	%f1925, %f1881, %f1924, %f2145;
	fma.rn.f32 	%f1926, %f1883, %f1924, %f2144;
	shfl.sync.idx.b32	%r789|%p487, %r984, %r770, 31, -1;
	mov.b32 	%f1927, %r789;
	fma.rn.f32 	%f1928, %f1881, %f1927, %f2143;
	fma.rn.f32 	%f1929, %f1883, %f1927, %f2142;
	shfl.sync.idx.b32	%r790|%p488, %r983, %r770, 31, -1;
	mov.b32 	%f1930, %r790;
	fma.rn.f32 	%f1931, %f1881, %f1930, %f2141;
	fma.rn.f32 	%f1932, %f1883, %f1930, %f2140;
	shfl.sync.idx.b32	%r791|%p489, %r982, %r770, 31, -1;
	mov.b32 	%f1933, %r791;
	fma.rn.f32 	%f1934, %f1881, %f1933, %f2139;
	fma.rn.f32 	%f1935, %f1883, %f1933, %f2138;
	shfl.sync.idx.b32	%r792|%p490, %r981, %r770, 31, -1;
	mov.b32 	%f1936, %r792;
	fma.rn.f32 	%f1937, %f1881, %f1936, %f2137;
	fma.rn.f32 	%f1938, %f1883, %f1936, %f2136;
	shfl.sync.idx.b32	%r793|%p491, %r980, %r770, 31, -1;
	mov.b32 	%f1939, %r793;
	fma.rn.f32 	%f1940, %f1881, %f1939, %f2135;
	fma.rn.f32 	%f1941, %f1883, %f1939, %f2134;
	shfl.sync.idx.b32	%r794|%p492, %r979, %r770, 31, -1;
	mov.b32 	%f1942, %r794;
	fma.rn.f32 	%f1943, %f1881, %f1942, %f2133;
	fma.rn.f32 	%f1944, %f1883, %f1942, %f2132;
	shfl.sync.idx.b32	%r795|%p493, %r978, %r770, 31, -1;
	mov.b32 	%f1945, %r795;
	fma.rn.f32 	%f1946, %f1881, %f1945, %f2131;
	fma.rn.f32 	%f1947, %f1883, %f1945, %f2130;
	shfl.sync.idx.b32	%r796|%p494, %r977, %r770, 31, -1;
	mov.b32 	%f1948, %r796;
	fma.rn.f32 	%f1949, %f1881, %f1948, %f2129;
	fma.rn.f32 	%f1950, %f1883, %f1948, %f2128;
	shfl.sync.idx.b32	%r797|%p495, %r976, %r770, 31, -1;
	mov.b32 	%f1951, %r797;
	fma.rn.f32 	%f1952, %f1881, %f1951, %f2127;
	fma.rn.f32 	%f1953, %f1883, %f1951, %f2126;
	shfl.sync.idx.b32	%r798|%p496, %r975, %r770, 31, -1;
	mov.b32 	%f1954, %r798;
	fma.rn.f32 	%f1955, %f1881, %f1954, %f2125;
	fma.rn.f32 	%f1956, %f1883, %f1954, %f2124;
	shfl.sync.idx.b32	%r799|%p497, %r974, %r770, 31, -1;
	mov.b32 	%f1957, %r799;
	fma.rn.f32 	%f1958, %f1881, %f1957, %f2123;
	fma.rn.f32 	%f1959, %f1883, %f1957, %f2122;
	shfl.sync.idx.b32	%r800|%p498, %r973, %r770, 31, -1;
	mov.b32 	%f1960, %r800;
	fma.rn.f32 	%f1961, %f1881, %f1960, %f2121;
	fma.rn.f32 	%f1962, %f1883, %f1960, %f2120;
	shfl.sync.idx.b32	%r801|%p499, %r972, %r770, 31, -1;
	mov.b32 	%f1963, %r801;
	fma.rn.f32 	%f1964, %f1881, %f1963, %f2119;
	fma.rn.f32 	%f1965, %f1883, %f1963, %f2118;
	shfl.sync.idx.b32	%r802|%p500, %r971, %r770, 31, -1;
	mov.b32 	%f1966, %r802;
	fma.rn.f32 	%f1967, %f1881, %f1966, %f2117;
	fma.rn.f32 	%f1968, %f1883, %f1966, %f2116;
	shfl.sync.idx.b32	%r803|%p501, %r970, %r770, 31, -1;
	mov.b32 	%f1969, %r803;
	fma.rn.f32 	%f1970, %f1881, %f1969, %f2115;
	fma.rn.f32 	%f1971, %f1883, %f1969, %f2114;
	shfl.sync.idx.b32	%r804|%p502, %r969, %r770, 31, -1;
	mov.b32 	%f1972, %r804;
	fma.rn.f32 	%f1973, %f1881, %f1972, %f2113;
	fma.rn.f32 	%f1974, %f1883, %f1972, %f2112;
	shfl.sync.idx.b32	%r805|%p503, %r968, %r770, 31, -1;
	mov.b32 	%f1975, %r805;
	fma.rn.f32 	%f1976, %f1881, %f1975, %f2111;
	fma.rn.f32 	%f1977, %f1883, %f1975, %f2110;
	mul.wide.s32 	%rd177, %r773, 4;
	add.s64 	%rd178, %rd3, %rd177;
	shfl.sync.idx.b32	%r806|%p504, %r999, %r772, 31, -1;
	mov.b32 	%f1978, %r806;
	ld.global.nc.f32 	%f1979, [%rd178];
	fma.rn.f32 	%f2173, %f1979, %f1978, %f1882;
	ld.global.nc.f32 	%f1980, [%rd178+128];
	fma.rn.f32 	%f2172, %f1980, %f1978, %f1884;
	shfl.sync.idx.b32	%r807|%p505, %r998, %r772, 31, -1;
	mov.b32 	%f1981, %r807;
	fma.rn.f32 	%f2171, %f1979, %f1981, %f1886;
	fma.rn.f32 	%f2170, %f1980, %f1981, %f1887;
	shfl.sync.idx.b32	%r808|%p506, %r997, %r772, 31, -1;
	mov.b32 	%f1982, %r808;
	fma.rn.f32 	%f2169, %f1979, %f1982, %f1889;
	fma.rn.f32 	%f2168, %f1980, %f1982, %f1890;
	shfl.sync.idx.b32	%r809|%p507, %r996, %r772, 31, -1;
	mov.b32 	%f1983, %r809;
	fma.rn.f32 	%f2167, %f1979, %f1983, %f1892;
	fma.rn.f32 	%f2166, %f1980, %f1983, %f1893;
	shfl.sync.idx.b32	%r810|%p508, %r995, %r772, 31, -1;
	mov.b32 	%f1984, %r810;
	fma.rn.f32 	%f2165, %f1979, %f1984, %f1895;
	fma.rn.f32 	%f2164, %f1980, %f1984, %f1896;
	shfl.sync.idx.b32	%r811|%p509, %r994, %r772, 31, -1;
	mov.b32 	%f1985, %r811;
	fma.rn.f32 	%f2163, %f1979, %f1985, %f1898;
	fma.rn.f32 	%f2162, %f1980, %f1985, %f1899;
	shfl.sync.idx.b32	%r812|%p510, %r993, %r772, 31, -1;
	mov.b32 	%f1986, %r812;
	fma.rn.f32 	%f2161, %f1979, %f1986, %f1901;
	fma.rn.f32 	%f2160, %f1980, %f1986, %f1902;
	shfl.sync.idx.b32	%r813|%p511, %r992, %r772, 31, -1;
	mov.b32 	%f1987, %r813;
	fma.rn.f32 	%f2159, %f1979, %f1987, %f1904;
	fma.rn.f32 	%f2158, %f1980, %f1987, %f1905;
	shfl.sync.idx.b32	%r814|%p512, %r991, %r772, 31, -1;
	mov.b32 	%f1988, %r814;
	fma.rn.f32 	%f2157, %f1979, %f1988, %f1907;
	fma.rn.f32 	%f2156, %f1980, %f1988, %f1908;
	shfl.sync.idx.b32	%r815|%p513, %r990, %r772, 31, -1;
	mov.b32 	%f1989, %r815;
	fma.rn.f32 	%f2155, %f1979, %f1989, %f1910;
	fma.rn.f32 	%f2154, %f1980, %f1989, %f1911;
	shfl.sync.idx.b32	%r816|%p514, %r989, %r772, 31, -1;
	mov.b32 	%f1990, %r816;
	fma.rn.f32 	%f2153, %f1979, %f1990, %f1913;
	fma.rn.f32 	%f2152, %f1980, %f1990, %f1914;
	shfl.sync.idx.b32	%r817|%p515, %r988, %r772, 31, -1;
	mov.b32 	%f1991, %r817;
	fma.rn.f32 	%f2151, %f1979, %f1991, %f1916;
	fma.rn.f32 	%f2150, %f1980, %f1991, %f1917;
	shfl.sync.idx.b32	%r818|%p516, %r987, %r772, 31, -1;
	mov.b32 	%f1992, %r818;
	fma.rn.f32 	%f2149, %f1979, %f1992, %f1919;
	fma.rn.f32 	%f2148, %f1980, %f1992, %f1920;
	shfl.sync.idx.b32	%r819|%p517, %r986, %r772, 31, -1;
	mov.b32 	%f1993, %r819;
	fma.rn.f32 	%f2147, %f1979, %f1993, %f1922;
	fma.rn.f32 	%f2146, %f1980, %f1993, %f1923;
	shfl.sync.idx.b32	%r820|%p518, %r985, %r772, 31, -1;
	mov.b32 	%f1994, %r820;
	fma.rn.f32 	%f2145, %f1979, %f1994, %f1925;
	fma.rn.f32 	%f2144, %f1980, %f1994, %f1926;
	shfl.sync.idx.b32	%r821|%p519, %r984, %r772, 31, -1;
	mov.b32 	%f1995, %r821;
	fma.rn.f32 	%f2143, %f1979, %f1995, %f1928;
	fma.rn.f32 	%f2142, %f1980, %f1995, %f1929;
	shfl.sync.idx.b32	%r822|%p520, %r983, %r772, 31, -1;
	mov.b32 	%f1996, %r822;
	fma.rn.f32 	%f2141, %f1979, %f1996, %f1931;
	fma.rn.f32 	%f2140, %f1980, %f1996, %f1932;
	shfl.sync.idx.b32	%r823|%p521, %r982, %r772, 31, -1;
	mov.b32 	%f1997, %r823;
	fma.rn.f32 	%f2139, %f1979, %f1997, %f1934;
	fma.rn.f32 	%f2138, %f1980, %f1997, %f1935;
	shfl.sync.idx.b32	%r824|%p522, %r981, %r772, 31, -1;
	mov.b32 	%f1998, %r824;
	fma.rn.f32 	%f2137, %f1979, %f1998, %f1937;
	fma.rn.f32 	%f2136, %f1980, %f1998, %f1938;
	shfl.sync.idx.b32	%r825|%p523, %r980, %r772, 31, -1;
	mov.b32 	%f1999, %r825;
	fma.rn.f32 	%f2135, %f1979, %f1999, %f1940;
	fma.rn.f32 	%f2134, %f1980, %f1999, %f1941;
	shfl.sync.idx.b32	%r826|%p524, %r979, %r772, 31, -1;
	mov.b32 	%f2000, %r826;
	fma.rn.f32 	%f2133, %f1979, %f2000, %f1943;
	fma.rn.f32 	%f2132, %f1980, %f2000, %f1944;
	shfl.sync.idx.b32	%r827|%p525, %r978, %r772, 31, -1;
	mov.b32 	%f2001, %r827;
	fma.rn.f32 	%f2131, %f1979, %f2001, %f1946;
	fma.rn.f32 	%f2130, %f1980, %f2001, %f1947;
	shfl.sync.idx.b32	%r828|%p526, %r977, %r772, 31, -1;
	mov.b32 	%f2002, %r828;
	fma.rn.f32 	%f2129, %f1979, %f2002, %f1949;
	fma.rn.f32 	%f2128, %f1980, %f2002, %f1950;
	shfl.sync.idx.b32	%r829|%p527, %r976, %r772, 31, -1;
	mov.b32 	%f2003, %r829;
	fma.rn.f32 	%f2127, %f1979, %f2003, %f1952;
	fma.rn.f32 	%f2126, %f1980, %f2003, %f1953;
	shfl.sync.idx.b32	%r830|%p528, %r975, %r772, 31, -1;
	mov.b32 	%f2004, %r830;
	fma.rn.f32 	%f2125, %f1979, %f2004, %f1955;
	fma.rn.f32 	%f2124, %f1980, %f2004, %f1956;
	shfl.sync.idx.b32	%r831|%p529, %r974, %r772, 31, -1;
	mov.b32 	%f2005, %r831;
	fma.rn.f32 	%f2123, %f1979, %f2005, %f1958;
	fma.rn.f32 	%f2122, %f1980, %f2005, %f1959;
	shfl.sync.idx.b32	%r832|%p530, %r973, %r772, 31, -1;
	mov.b32 	%f2006, %r832;
	fma.rn.f32 	%f2121, %f1979, %f2006, %f1961;
	fma.rn.f32 	%f2120, %f1980, %f2006, %f1962;
	shfl.sync.idx.b32	%r833|%p531, %r972, %r772, 31, -1;
	mov.b32 	%f2007, %r833;
	fma.rn.f32 	%f2119, %f1979, %f2007, %f1964;
	fma.rn.f32 	%f2118, %f1980, %f2007, %f1965;
	shfl.sync.idx.b32	%r834|%p532, %r971, %r772, 31, -1;
	mov.b32 	%f2008, %r834;
	fma.rn.f32 	%f2117, %f1979, %f2008, %f1967;
	fma.rn.f32 	%f2116, %f1980, %f2008, %f1968;
	shfl.sync.idx.b32	%r835|%p533, %r970, %r772, 31, -1;
	mov.b32 	%f2009, %r835;
	fma.rn.f32 	%f2115, %f1979, %f2009, %f1970;
	fma.rn.f32 	%f2114, %f1980, %f2009, %f1971;
	shfl.sync.idx.b32	%r836|%p534, %r969, %r772, 31, -1;
	mov.b32 	%f2010, %r836;
	fma.rn.f32 	%f2113, %f1979, %f2010, %f1973;
	fma.rn.f32 	%f2112, %f1980, %f2010, %f1974;
	shfl.sync.idx.b32	%r837|%p535, %r968, %r772, 31, -1;
	mov.b32 	%f2011, %r837;
	fma.rn.f32 	%f2111, %f1979, %f2011, %f1976;
	fma.rn.f32 	%f2110, %f1980, %f2011, %f1977;
$L__BB2_140:
	setp.ge.s32 	%p536, %r6, %r4;
	@%p536 bra 	$L__BB2_142;
	sub.s32 	%r838, %r6, %r1002;
	shfl.sync.idx.b32	%r839|%p537, %r1001, %r838, 31, -1;
	mul.wide.s32 	%rd179, %r839, 4;
	add.s64 	%rd180, %rd3, %rd179;
	shfl.sync.idx.b32	%r840|%p538, %r999, %r838, 31, -1;
	mov.b32 	%f2012, %r840;
	ld.global.nc.f32 	%f2013, [%rd180];
	fma.rn.f32 	%f2173, %f2013, %f2012, %f2173;
	ld.global.nc.f32 	%f2014, [%rd180+128];
	fma.rn.f32 	%f2172, %f2014, %f2012, %f2172;
	shfl.sync.idx.b32	%r841|%p539, %r998, %r838, 31, -1;
	mov.b32 	%f2015, %r841;
	fma.rn.f32 	%f2171, %f2013, %f2015, %f2171;
	fma.rn.f32 	%f2170, %f2014, %f2015, %f2170;
	shfl.sync.idx.b32	%r842|%p540, %r997, %r838, 31, -1;
	mov.b32 	%f2016, %r842;
	fma.rn.f32 	%f2169, %f2013, %f2016, %f2169;
	fma.rn.f32 	%f2168, %f2014, %f2016, %f2168;
	shfl.sync.idx.b32	%r843|%p541, %r996, %r838, 31, -1;
	mov.b32 	%f2017, %r843;
	fma.rn.f32 	%f2167, %f2013, %f2017, %f2167;
	fma.rn.f32 	%f2166, %f2014, %f2017, %f2166;
	shfl.sync.idx.b32	%r844|%p542, %r995, %r838, 31, -1;
	mov.b32 	%f2018, %r844;
	fma.rn.f32 	%f2165, %f2013, %f2018, %f2165;
	fma.rn.f32 	%f2164, %f2014, %f2018, %f2164;
	shfl.sync.idx.b32	%r845|%p543, %r994, %r838, 31, -1;
	mov.b32 	%f2019, %r845;
	fma.rn.f32 	%f2163, %f2013, %f2019, %f2163;
	fma.rn.f32 	%f2162, %f2014, %f2019, %f2162;
	shfl.sync.idx.b32	%r846|%p544, %r993, %r838, 31, -1;
	mov.b32 	%f2020, %r846;
	fma.rn.f32 	%f2161, %f2013, %f2020, %f2161;
	fma.rn.f32 	%f2160, %f2014, %f2020, %f2160;
	shfl.sync.idx.b32	%r847|%p545, %r992, %r838, 31, -1;
	mov.b32 	%f2021, %r847;
	fma.rn.f32 	%f2159, %f2013, %f2021, %f2159;
	fma.rn.f32 	%f2158, %f2014, %f2021, %f2158;
	shfl.sync.idx.b32	%r848|%p546, %r991, %r838, 31, -1;
	mov.b32 	%f2022, %r848;
	fma.rn.f32 	%f2157, %f2013, %f2022, %f2157;
	fma.rn.f32 	%f2156, %f2014, %f2022, %f2156;
	shfl.sync.idx.b32	%r849|%p547, %r990, %r838, 31, -1;
	mov.b32 	%f2023, %r849;
	fma.rn.f32 	%f2155, %f2013, %f2023, %f2155;
	fma.rn.f32 	%f2154, %f2014, %f2023, %f2154;
	shfl.sync.idx.b32	%r850|%p548, %r989, %r838, 31, -1;
	mov.b32 	%f2024, %r850;
	fma.rn.f32 	%f2153, %f2013, %f2024, %f2153;
	fma.rn.f32 	%f2152, %f2014, %f2024, %f2152;
	shfl.sync.idx.b32	%r851|%p549, %r988, %r838, 31, -1;
	mov.b32 	%f2025, %r851;
	fma.rn.f32 	%f2151, %f2013, %f2025, %f2151;
	fma.rn.f32 	%f2150, %f2014, %f2025, %f2150;
	shfl.sync.idx.b32	%r852|%p550, %r987, %r838, 31, -1;
	mov.b32 	%f2026, %r852;
	fma.rn.f32 	%f2149, %f2013, %f2026, %f2149;
	fma.rn.f32 	%f2148, %f2014, %f2026, %f2148;
	shfl.sync.idx.b32	%r853|%p551, %r986, %r838, 31, -1;
	mov.b32 	%f2027, %r853;
	fma.rn.f32 	%f2147, %f2013, %f2027, %f2147;
	fma.rn.f32 	%f2146, %f2014, %f2027, %f2146;
	shfl.sync.idx.b32	%r854|%p552, %r985, %r838, 31, -1;
	mov.b32 	%f2028, %r854;
	fma.rn.f32 	%f2145, %f2013, %f2028, %f2145;
	fma.rn.f32 	%f2144, %f2014, %f2028, %f2144;
	shfl.sync.idx.b32	%r855|%p553, %r984, %r838, 31, -1;
	mov.b32 	%f2029, %r855;
	fma.rn.f32 	%f2143, %f2013, %f2029, %f2143;
	fma.rn.f32 	%f2142, %f2014, %f2029, %f2142;
	shfl.sync.idx.b32	%r856|%p554, %r983, %r838, 31, -1;
	mov.b32 	%f2030, %r856;
	fma.rn.f32 	%f2141, %f2013, %f2030, %f2141;
	fma.rn.f32 	%f2140, %f2014, %f2030, %f2140;
	shfl.sync.idx.b32	%r857|%p555, %r982, %r838, 31, -1;
	mov.b32 	%f2031, %r857;
	fma.rn.f32 	%f2139, %f2013, %f2031, %f2139;
	fma.rn.f32 	%f2138, %f2014, %f2031, %f2138;
	shfl.sync.idx.b32	%r858|%p556, %r981, %r838, 31, -1;
	mov.b32 	%f2032, %r858;
	fma.rn.f32 	%f2137, %f2013, %f2032, %f2137;
	fma.rn.f32 	%f2136, %f2014, %f2032, %f2136;
	shfl.sync.idx.b32	%r859|%p557, %r980, %r838, 31, -1;
	mov.b32 	%f2033, %r859;
	fma.rn.f32 	%f2135, %f2013, %f2033, %f2135;
	fma.rn.f32 	%f2134, %f2014, %f2033, %f2134;
	shfl.sync.idx.b32	%r860|%p558, %r979, %r838, 31, -1;
	mov.b32 	%f2034, %r860;
	fma.rn.f32 	%f2133, %f2013, %f2034, %f2133;
	fma.rn.f32 	%f2132, %f2014, %f2034, %f2132;
	shfl.sync.idx.b32	%r861|%p559, %r978, %r838, 31, -1;
	mov.b32 	%f2035, %r861;
	fma.rn.f32 	%f2131, %f2013, %f2035, %f2131;
	fma.rn.f32 	%f2130, %f2014, %f2035, %f2130;
	shfl.sync.idx.b32	%r862|%p560, %r977, %r838, 31, -1;
	mov.b32 	%f2036, %r862;
	fma.rn.f32 	%f2129, %f2013, %f2036, %f2129;
	fma.rn.f32 	%f2128, %f2014, %f2036, %f2128;
	shfl.sync.idx.b32	%r863|%p561, %r976, %r838, 31, -1;
	mov.b32 	%f2037, %r863;
	fma.rn.f32 	%f2127, %f2013, %f2037, %f2127;
	fma.rn.f32 	%f2126, %f2014, %f2037, %f2126;
	shfl.sync.idx.b32	%r864|%p562, %r975, %r838, 31, -1;
	mov.b32 	%f2038, %r864;
	fma.rn.f32 	%f2125, %f2013, %f2038, %f2125;
	fma.rn.f32 	%f2124, %f2014, %f2038, %f2124;
	shfl.sync.idx.b32	%r865|%p563, %r974, %r838, 31, -1;
	mov.b32 	%f2039, %r865;
	fma.rn.f32 	%f2123, %f2013, %f2039, %f2123;
	fma.rn.f32 	%f2122, %f2014, %f2039, %f2122;
	shfl.sync.idx.b32	%r866|%p564, %r973, %r838, 31, -1;
	mov.b32 	%f2040, %r866;
	fma.rn.f32 	%f2121, %f2013, %f2040, %f2121;
	fma.rn.f32 	%f2120, %f2014, %f2040, %f2120;
	shfl.sync.idx.b32	%r867|%p565, %r972, %r838, 31, -1;
	mov.b32 	%f2041, %r867;
	fma.rn.f32 	%f2119, %f2013, %f2041, %f2119;
	fma.rn.f32 	%f2118, %f2014, %f2041, %f2118;
	shfl.sync.idx.b32	%r868|%p566, %r971, %r838, 31, -1;
	mov.b32 	%f2042, %r868;
	fma.rn.f32 	%f2117, %f2013, %f2042, %f2117;
	fma.rn.f32 	%f2116, %f2014, %f2042, %f2116;
	shfl.sync.idx.b32	%r869|%p567, %r970, %r838, 31, -1;
	mov.b32 	%f2043, %r869;
	fma.rn.f32 	%f2115, %f2013, %f2043, %f2115;
	fma.rn.f32 	%f2114, %f2014, %f2043, %f2114;
	shfl.sync.idx.b32	%r870|%p568, %r969, %r838, 31, -1;
	mov.b32 	%f2044, %r870;
	fma.rn.f32 	%f2113, %f2013, %f2044, %f2113;
	fma.rn.f32 	%f2112, %f2014, %f2044, %f2112;
	shfl.sync.idx.b32	%r871|%p569, %r968, %r838, 31, -1;
	mov.b32 	%f2045, %r871;
	fma.rn.f32 	%f2111, %f2013, %f2045, %f2111;
	fma.rn.f32 	%f2110, %f2014, %f2045, %f2110;
$L__BB2_142:
	ld.param.u64 	%rd254, [_Z12_spmm_conv_2PKfPfiiPKiS3_S3_S0__param_5];
	ld.param.u64 	%rd253, [_Z12_spmm_conv_2PKfPfiiPKiS3_S3_S0__param_1];
	cvta.to.global.u64 	%rd181, %rd253;
	cvta.to.global.u64 	%rd182, %rd254;
	add.s64 	%rd184, %rd182, %rd13;
	ld.global.nc.u32 	%r872, [%rd184];
	shl.b32 	%r873, %r872, 6;
	add.s32 	%r874, %r873, %r5;
	mul.wide.s32 	%rd185, %r874, 4;
	add.s64 	%rd186, %rd181, %rd185;
	st.global.f32 	[%rd186], %f2173;
	st.global.f32 	[%rd186+128], %f2172;
	ld.global.nc.u32 	%r875, [%rd184+4];
	shl.b32 	%r876, %r875, 6;
	add.s32 	%r877, %r876, %r5;
	mul.wide.s32 	%rd187, %r877, 4;
	add.s64 	%rd188, %rd181, %rd187;
	st.global.f32 	[%rd188], %f2171;
	st.global.f32 	[%rd188+128], %f2170;
	ld.global.nc.u32 	%r878, [%rd184+8];
	shl.b32 	%r879, %r878, 6;
	add.s32 	%r880, %r879, %r5;
	mul.wide.s32 	%rd189, %r880, 4;
	add.s64 	%rd190, %rd181, %rd189;
	st.global.f32 	[%rd190], %f2169;
	st.global.f32 	[%rd190+128], %f2168;
	ld.global.nc.u32 	%r881, [%rd184+12];
	shl.b32 	%r882, %r881, 6;
	add.s32 	%r883, %r882, %r5;
	mul.wide.s32 	%rd191, %r883, 4;
	add.s64 	%rd192, %rd181, %rd191;
	st.global.f32 	[%rd192], %f2167;
	st.global.f32 	[%rd192+128], %f2166;
	ld.global.nc.u32 	%r884, [%rd184+16];
	shl.b32 	%r885, %r884, 6;
	add.s32 	%r886, %r885, %r5;
	mul.wide.s32 	%rd193, %r886, 4;
	add.s64 	%rd194, %rd181, %rd193;
	st.global.f32 	[%rd194], %f2165;
	st.global.f32 	[%rd194+128], %f2164;
	ld.global.nc.u32 	%r887, [%rd184+20];
	shl.b32 	%r888, %r887, 6;
	add.s32 	%r889, %r888, %r5;
	mul.wide.s32 	%rd195, %r889, 4;
	add.s64 	%rd196, %rd181, %rd195;
	st.global.f32 	[%rd196], %f2163;
	st.global.f32 	[%rd196+128], %f2162;
	ld.global.nc.u32 	%r890, [%rd184+24];
	shl.b32 	%r891, %r890, 6;
	add.s32 	%r892, %r891, %r5;
	mul.wide.s32 	%rd197, %r892, 4;
	add.s64 	%rd198, %rd181, %rd197;
	st.global.f32 	[%rd198], %f2161;
	st.global.f32 	[%rd198+128], %f2160;
	ld.global.nc.u32 	%r893, [%rd184+28];
	shl.b32 	%r894, %r893, 6;
	add.s32 	%r895, %r894, %r5;
	mul.wide.s32 	%rd199, %r895, 4;
	add.s64 	%rd200, %rd181, %rd199;
	st.global.f32 	[%rd200], %f2159;
	st.global.f32 	[%rd200+128], %f2158;
	ld.global.nc.u32 	%r896, [%rd184+32];
	shl.b32 	%r897, %r896, 6;
	add.s32 	%r898, %r897, %r5;
	mul.wide.s32 	%rd201, %r898, 4;
	add.s64 	%rd202, %rd181, %rd201;
	st.global.f32 	[%rd202], %f2157;
	st.global.f32 	[%rd202+128], %f2156;
	ld.global.nc.u32 	%r899, [%rd184+36];
	shl.b32 	%r900, %r899, 6;
	add.s32 	%r901, %r900, %r5;
	mul.wide.s32 	%rd203, %r901, 4;
	add.s64 	%rd204, %rd181, %rd203;
	st.global.f32 	[%rd204], %f2155;
	st.global.f32 	[%rd204+128], %f2154;
	ld.global.nc.u32 	%r902, [%rd184+40];
	shl.b32 	%r903, %r902, 6;
	add.s32 	%r904, %r903, %r5;
	mul.wide.s32 	%rd205, %r904, 4;
	add.s64 	%rd206, %rd181, %rd205;
	st.global.f32 	[%rd206], %f2153;
	st.global.f32 	[%rd206+128], %f2152;
	ld.global.nc.u32 	%r905, [%rd184+44];
	shl.b32 	%r906, %r905, 6;
	add.s32 	%r907, %r906, %r5;
	mul.wide.s32 	%rd207, %r907, 4;
	add.s64 	%rd208, %rd181, %rd207;
	st.global.f32 	[%rd208], %f2151;
	st.global.f32 	[%rd208+128], %f2150;
	ld.global.nc.u32 	%r908, [%rd184+48];
	shl.b32 	%r909, %r908, 6;
	add.s32 	%r910, %r909, %r5;
	mul.wide.s32 	%rd209, %r910, 4;
	add.s64 	%rd210, %rd181, %rd209;
	st.global.f32 	[%rd210], %f2149;
	st.global.f32 	[%rd210+128], %f2148;
	ld.global.nc.u32 	%r911, [%rd184+52];
	shl.b32 	%r912, %r911, 6;
	add.s32 	%r913, %r912, %r5;
	mul.wide.s32 	%rd211, %r913, 4;
	add.s64 	%rd212, %rd181, %rd211;
	st.global.f32 	[%rd212], %f2147;
	st.global.f32 	[%rd212+128], %f2146;
	ld.global.nc.u32 	%r914, [%rd184+56];
	shl.b32 	%r915, %r914, 6;
	add.s32 	%r916, %r915, %r5;
	mul.wide.s32 	%rd213, %r916, 4;
	add.s64 	%rd214, %rd181, %rd213;
	st.global.f32 	[%rd214], %f2145;
	st.global.f32 	[%rd214+128], %f2144;
	ld.global.nc.u32 	%r917, [%rd184+60];
	shl.b32 	%r918, %r917, 6;
	add.s32 	%r919, %r918, %r5;
	mul.wide.s32 	%rd215, %r919, 4;
	add.s64 	%rd216, %rd181, %rd215;
	st.global.f32 	[%rd216], %f2143;
	st.global.f32 	[%rd216+128], %f2142;
	ld.global.nc.u32 	%r920, [%rd184+64];
	shl.b32 	%r921, %r920, 6;
	add.s32 	%r922, %r921, %r5;
	mul.wide.s32 	%rd217, %r922, 4;
	add.s64 	%rd218, %rd181, %rd217;
	st.global.f32 	[%rd218], %f2141;
	st.global.f32 	[%rd218+128], %f2140;
	ld.global.nc.u32 	%r923, [%rd184+68];
	shl.b32 	%r924, %r923, 6;
	add.s32 	%r925, %r924, %r5;
	mul.wide.s32 	%rd219, %r925, 4;
	add.s64 	%rd220, %rd181, %rd219;
	st.global.f32 	[%rd220], %f2139;
	st.global.f32 	[%rd220+128], %f2138;
	ld.global.nc.u32 	%r926, [%rd184+72];
	shl.b32 	%r927, %r926, 6;
	add.s32 	%r928, %r927, %r5;
	mul.wide.s32 	%rd221, %r928, 4;
	add.s64 	%rd222, %rd181, %rd221;
	st.global.f32 	[%rd222], %f2137;
	st.global.f32 	[%rd222+128], %f2136;
	ld.global.nc.u32 	%r929, [%rd184+76];
	shl.b32 	%r930, %r929, 6;
	add.s32 	%r931, %r930, %r5;
	mul.wide.s32 	%rd223, %r931, 4;
	add.s64 	%rd224, %rd181, %rd223;
	st.global.f32 	[%rd224], %f2135;
	st.global.f32 	[%rd224+128], %f2134;
	ld.global.nc.u32 	%r932, [%rd184+80];
	shl.b32 	%r933, %r932, 6;
	add.s32 	%r934, %r933, %r5;
	mul.wide.s32 	%rd225, %r934, 4;
	add.s64 	%rd226, %rd181, %rd225;
	st.global.f32 	[%rd226], %f2133;
	st.global.f32 	[%rd226+128], %f2132;
	ld.global.nc.u32 	%r935, [%rd184+84];
	shl.b32 	%r936, %r935, 6;
	add.s32 	%r937, %r936, %r5;
	mul.wide.s32 	%rd227, %r937, 4;
	add.s64 	%rd228, %rd181, %rd227;
	st.global.f32 	[%rd228], %f2131;
	st.global.f32 	[%rd228+128], %f2130;
	ld.global.nc.u32 	%r938, [%rd184+88];
	shl.b32 	%r939, %r938, 6;
	add.s32 	%r940, %r939, %r5;
	mul.wide.s32 	%rd229, %r940, 4;
	add.s64 	%rd230, %rd181, %rd229;
	st.global.f32 	[%rd230], %f2129;
	st.global.f32 	[%rd230+128], %f2128;
	ld.global.nc.u32 	%r941, [%rd184+92];
	shl.b32 	%r942, %r941, 6;
	add.s32 	%r943, %r942, %r5;
	mul.wide.s32 	%rd231, %r943, 4;
	add.s64 	%rd232, %rd181, %rd231;
	st.global.f32 	[%rd232], %f2127;
	st.global.f32 	[%rd232+128], %f2126;
	ld.global.nc.u32 	%r944, [%rd184+96];
	shl.b32 	%r945, %r944, 6;
	add.s32 	%r946, %r945, %r5;
	mul.wide.s32 	%rd233, %r946, 4;
	add.s64 	%rd234, %rd181, %rd233;
	st.global.f32 	[%rd234], %f2125;
	st.global.f32 	[%rd234+128], %f2124;
	ld.global.nc.u32 	%r947, [%rd184+100];
	shl.b32 	%r948, %r947, 6;
	add.s32 	%r949, %r948, %r5;
	mul.wide.s32 	%rd235, %r949, 4;
	add.s64 	%rd236, %rd181, %rd235;
	st.global.f32 	[%rd236], %f2123;
	st.global.f32 	[%rd236+128], %f2122;
	ld.global.nc.u32 	%r950, [%rd184+104];
	shl.b32 	%r951, %r950, 6;
	add.s32 	%r952, %r951, %r5;
	mul.wide.s32 	%rd237, %r952, 4;
	add.s64 	%rd238, %rd181, %rd237;
	st.global.f32 	[%rd238], %f2121;
	st.global.f32 	[%rd238+128], %f2120;
	ld.global.nc.u32 	%r953, [%rd184+108];
	shl.b32 	%r954, %r953, 6;
	add.s32 	%r955, %r954, %r5;
	mul.wide.s32 	%rd239, %r955, 4;
	add.s64 	%rd240, %rd181, %rd239;
	st.global.f32 	[%rd240], %f2119;
	st.global.f32 	[%rd240+128], %f2118;
	ld.global.nc.u32 	%r956, [%rd184+112];
	shl.b32 	%r957, %r956, 6;
	add.s32 	%r958, %r957, %r5;
	mul.wide.s32 	%rd241, %r958, 4;
	add.s64 	%rd242, %rd181, %rd241;
	st.global.f32 	[%rd242], %f2117;
	st.global.f32 	[%rd242+128], %f2116;
	ld.global.nc.u32 	%r959, [%rd184+116];
	shl.b32 	%r960, %r959, 6;
	add.s32 	%r961, %r960, %r5;
	mul.wide.s32 	%rd243, %r961, 4;
	add.s64 	%rd244, %rd181, %rd243;
	st.global.f32 	[%rd244], %f2115;
	st.global.f32 	[%rd244+128], %f2114;
	ld.global.nc.u32 	%r962, [%rd184+120];
	shl.b32 	%r963, %r962, 6;
	add.s32 	%r964, %r963, %r5;
	mul.wide.s32 	%rd245, %r964, 4;
	add.s64 	%rd246, %rd181, %rd245;
	st.global.f32 	[%rd246], %f2113;
	st.global.f32 	[%rd246+128], %f2112;
	ld.global.nc.u32 	%r965, [%rd184+124];
	shl.b32 	%r966, %r965, 6;
	add.s32 	%r967, %r966, %r5;
	mul.wide.s32 	%rd247, %r967, 4;
	add.s64 	%rd248, %rd181, %rd247;
	st.global.f32 	[%rd248], %f2111;
	st.global.f32 	[%rd248+128], %f2110;
	ret;

}
	// .globl	_Z12_spmm_conv_3PKfPfiiPKiS3_S3_S0_
.visible .entry _Z12_spmm_conv_3PKfPfiiPKiS3_S3_S0_(
	.param .u64 .ptr .align 1 _Z12_spmm_conv_3PKfPfiiPKiS3_S3_S0__param_0,
	.param .u64 .ptr .align 1 _Z12_spmm_conv_3PKfPfiiPKiS3_S3_S0__param_1,
	.param .u32 _Z12_spmm_conv_3PKfPfiiPKiS3_S3_S0__param_2,
	.param .u32 _Z12_spmm_conv_3PKfPfiiPKiS3_S3_S0__param_3,
	.param .u64 .ptr .align 1 _Z12_spmm_conv_3PKfPfiiPKiS3_S3_S0__param_4,
	.param .u64 .ptr .align 1 _Z12_spmm_conv_3PKfPfiiPKiS3_S3_S0__param_5,
	.param .u64 .ptr .align 1 _Z12_spmm_conv_3PKfPfiiPKiS3_S3_S0__param_6,
	.param .u64 .ptr .align 1 _Z12_spmm_conv_3PKfPfiiPKiS3_S3_S0__param_7
)
{
	.reg .pred 	%p<383>;
	.reg .b32 	%r<851>;
	.reg .b32 	%f<1605>;
	.reg .b64 	%rd<202>;

	ld.param.u32 	%r152, [_Z12_spmm_conv_3PKfPfiiPKiS3_S3_S0__param_2];
	ld.param.u64 	%rd7, [_Z12_spmm_conv_3PKfPfiiPKiS3_S3_S0__param_4];
	cvta.to.global.u64 	%rd8, %rd7;
	mov.u32 	%r155, %tid.y;
	mov.u32 	%r156, %ctaid.x;
	mul.lo.s32 	%r157, %r156, 84;
	mad.lo.s32 	%r158, %r155, 21, %r157;
	mov.u32 	%r159, %tid.x;
	mov.u32 	%r160, %ctaid.y;
	shl.b32 	%r161, %r160, 6;
	cvt.s64.s32 	%rd9, %r152;
	mul.hi.s32 	%r162, %r158, 818089009;
	shr.u32 	%r163, %r162, 31;
	shr.s32 	%r164, %r162, 2;
	add.s32 	%r165, %r164, %r163;
	mul.lo.s32 	%r166, %r165, 21;
	sub.s32 	%r1, %r158, %r166;
	cvt.s64.s32 	%rd10, %r1;
	add.s64 	%rd11, %rd9, %rd10;
	shl.b64 	%rd12, %rd11, 2;
	add.s64 	%rd13, %rd8, %rd12;
	ld.global.nc.u32 	%r2, [%rd13];
	ld.global.nc.u32 	%r3, [%rd13+4];
	sub.s32 	%r4, %r3, %r2;
	mul.hi.s32 	%r167, %r158, -1072955199;
	add.s32 	%r168, %r167, %r158;
	shr.u32 	%r169, %r168, 31;
	shr.u32 	%r170, %r168, 10;
	add.s32 	%r171, %r170, %r169;
	mul.hi.s32 	%r172, %r165, 2114445439;
	shr.u32 	%r173, %r172, 31;
	shr.u32 	%r174, %r172, 5;
	add.s32 	%r175, %r174, %r173;
	mul.lo.s32 	%r176, %r175, 65;
	sub.s32 	%r177, %r165, %r176;
	shl.b32 	%r178, %r177, 15;
	add.s32 	%r179, %r161, %r159;
	mad.lo.s32 	%r180, %r171, 2129920, %r179;
	add.s32 	%r5, %r180, %r178;
	and.b32  	%r181, %r4, -2;
	add.s32 	%r6, %r181, %r2;
	setp.lt.s32 	%p1, %r4, 8;
	mov.b32 	%r781, 0;
	mov.f32 	%f1395, 0f00000000;
	mov.f32 	%f1396, %f1395;
	mov.f32 	%f1397, %f1395;
	mov.f32 	%f1398, %f1395;
	mov.f32 	%f1399, %f1395;
	mov.f32 	%f1400, %f1395;
	mov.f32 	%f1401, %f1395;
	mov.f32 	%f1402, %f1395;
	mov.f32 	%f1403, %f1395;
	mov.f32 	%f1404, %f1395;
	mov.f32 	%f1405, %f1395;
	mov.f32 	%f1406, %f1395;
	mov.f32 	%f1407, %f1395;
	mov.f32 	%f1408, %f1395;
	mov.f32 	%f1409, %f1395;
	mov.f32 	%f1410, %f1395;
	mov.f32 	%f1411, %f1395;
	mov.f32 	%f1412, %f1395;
	mov.f32 	%f1413, %f1395;
	mov.f32 	%f1414, %f1395;
	mov.f32 	%f1415, %f1395;
	mov.f32 	%f1416, %f1395;
	mov.f32 	%f1417, %f1395;
	mov.f32 	%f1418, %f1395;
	mov.f32 	%f1419, %f1395;
	mov.f32 	%f1420, %f1395;
	mov.f32 	%f1421, %f1395;
	mov.f32 	%f1422, %f1395;
	mov.f32 	%f1423, %f1395;
	mov.f32 	%f1424, %f1395;
	mov.f32 	%f1425, %f1395;
	mov.f32 	%f1426, %f1395;
	mov.f32 	%f1427, %f1395;
	mov.f32 	%f1428, %f1395;
	mov.f32 	%f1429, %f1395;
	mov.f32 	%f1430, %f1395;
	mov.f32 	%f1431, %f1395;
	mov.f32 	%f1432, %f1395;
	mov.f32 	%f1433, %f1395;
	mov.f32 	%f1434, %f1395;
	mov.f32 	%f1435, %f1395;
	mov.f32 	%f1436, %f1395;
	@%p1 bra 	$L__BB3_6;
	mov.b32 	%r781, 0;
	mov.f32 	%f1395, 0f00000000;
	mov.u32 	%r779, %r2;
$L__BB3_2:
	sub.s32 	%r184, %r779, %r2;
	and.b32  	%r185, %r184, 31;
	setp.ne.s32 	%p2, %r185, 0;
	@%p2 bra 	$L__BB3_5;
	sub.s32 	%r186, %r3, %r779;
	mov.u32 	%r187, %tid.x;
	setp.ge.u32 	%p3, %r187, %r186;
	mov.u32 	%r781, %r779;
	@%p3 bra 	$L__BB3_5;
	ld.param.u64 	%rd200, [_Z12_spmm_conv_3PKfPfiiPKiS3_S3_S0__param_7];
	ld.param.u64 	%rd198, [_Z12_spmm_conv_3PKfPfiiPKiS3_S3_S0__param_6];
	add.s32 	%r189, %r779, %r187;
	cvta.to.global.u64 	%rd14, %rd198;
	mul.wide.u32 	%rd15, %r189, 4;
	add.s64 	%rd16, %rd14, %rd15;
	ld.global.nc.u32 	%r190, [%rd16];
	mul.hi.s32 	%r191, %r190, 715827883;
	shr.u32 	%r192, %r191, 31;
	shr.u32 	%r193, %r191, 8;
	add.s32 	%r194, %r193, %r192;
	mad.lo.s32 	%r195, %r194, 2129920, %r5;
	shr.s32 	%r196, %r190, 31;
	shr.u32 	%r197, %r196, 23;
	add.s32 	%r198, %r190, %r197;
	shr.s32 	%r199, %r198, 9;
	mul.hi.s32 	%r200, %r199, 1431655766;
	shr.u32 	%r201, %r200, 31;
	add.s32 	%r202, %r200, %r201;
	mul.lo.s32 	%r203, %r202, 3;
	sub.s32 	%r204, %r199, %r203;
	shl.b32 	%r205, %r204, 15;
	add.s32 	%r206, %r195, %r205;
	and.b32  	%r207, %r198, 67108352;
	sub.s32 	%r208, %r190, %r207;
	shl.b32 	%r209, %r208, 6;
	add.s32 	%r780, %r206, %r209;
	cvta.to.global.u64 	%rd17, %rd200;
	add.s64 	%rd18, %rd17, %rd15;
	ld.global.nc.u32 	%r778, [%rd18];
	add.s32 	%r210, %r4, %r189;
	mul.wide.u32 	%rd19, %r210, 4;
	add.s64 	%rd20, %rd17, %rd19;
	ld.global.nc.u32 	%r777, [%rd20];
	add.s32 	%r211, %r210, %r4;
	mul.wide.u32 	%rd21, %r211, 4;
	add.s64 	%rd22, %rd17, %rd21;
	ld.global.nc.u32 	%r776, [%rd22];
	add.s32 	%r212, %r211, %r4;
	mul.wide.u32 	%rd23, %r212, 4;
	add.s64 	%rd24, %rd17, %rd23;
	ld.global.nc.u32 	%r775, [%rd24];
	add.s32 	%r213, %r212, %r4;
	mul.wide.u32 	%rd25, %r213, 4;
	add.s64 	%rd26, %rd17, %rd25;
	ld.global.nc.u32 	%r774, [%rd26];
	add.s32 	%r214, %r213, %r4;
	mul.wide.u32 	%rd27, %r214, 4;
	add.s64 	%rd28, %rd17, %rd27;
	ld.global.nc.u32 	%r773, [%rd28];
	add.s32 	%r215, %r214, %r4;
	mul.wide.u32 	%rd29, %r215, 4;
	add.s64 	%rd30, %rd17, %rd29;
	ld.global.nc.u32 	%r772, [%rd30];
	add.s32 	%r216, %r215, %r4;
	mul.wide.u32 	%rd31, %r216, 4;
	add.s64 	%rd32, %rd17, %rd31;
	ld.global.nc.u32 	%r771, [%rd32];
	add.s32 	%r217, %r216, %r4;
	mul.wide.u32 	%rd33, %r217, 4;
	add.s64 	%rd34, %rd17, %rd33;
	ld.global.nc.u32 	%r770, [%rd34];
	add.s32 	%r218, %r217, %r4;
	mul.wide.u32 	%rd35, %r218, 4;
	add.s64 	%rd36, %rd17, %rd35;
	ld.global.nc.u32 	%r769, [%rd36];
	add.s32 	%r219, %r218, %r4;
	mul.wide.u32 	%rd37, %r219, 4;
	add.s64 	%rd38, %rd17, %rd37;
	ld.global.nc.u32 	%r768, [%rd38];
	add.s32 	%r220, %r219, %r4;
	mul.wide.u32 	%rd39, %r220, 4;
	add.s64 	%rd40, %rd17, %rd39;
	ld.global.nc.u32 	%r767, [%rd40];
	add.s32 	%r221, %r220, %r4;
	mul.wide.u32 	%rd41, %r221, 4;
	add.s64 	%rd42, %rd17, %rd41;
	ld.global.nc.u32 	%r766, [%rd42];
	add.s32 	%r222, %r221, %r4;
	mul.wide.u32 	%rd43, %r222, 4;
	add.s64 	%rd44, %rd17, %rd43;
	ld.global.nc.u32 	%r765, [%rd44];
	add.s32 	%r223, %r222, %r4;
	mul.wide.u32 	%rd45, %r223, 4;
	add.s64 	%rd46, %rd17, %rd45;
	ld.global.nc.u32 	%r764, [%rd46];
	add.s32 	%r224, %r223, %r4;
	mul.wide.u32 	%rd47, %r224, 4;
	add.s64 	%rd48, %rd17, %rd47;
	ld.global.nc.u32 	%r763, [%rd48];
	add.s32 	%r225, %r224, %r4;
	mul.wide.u32 	%rd49, %r225, 4;
	add.s64 	%rd50, %rd17, %rd49;
	ld.global.nc.u32 	%r762, [%rd50];
	add.s32 	%r226, %r225, %r4;
	mul.wide.u32 	%rd51, %r226, 4;
	add.s64 	%rd52, %rd17, %rd51;
	ld.global.nc.u32 	%r761, [%rd52];
	add.s32 	%r227, %r226, %r4;
	mul.wide.u32 	%rd53, %r227, 4;
	add.s64 	%rd54, %rd17, %rd53;
	ld.global.nc.u32 	%r760, [%rd54];
	add.s32 	%r228, %r227, %r4;
	mul.wide.u32 	%rd55, %r228, 4;
	add.s64 	%rd56, %rd17, %rd55;
	ld.global.nc.u32 	%r759, [%rd56];
	add.s32 	%r229, %r228, %r4;
	mul.wide.u32 	%rd57, %r229, 4;
	add.s64 	%rd58, %rd17, %rd57;
	ld.global.nc.u32 	%r758, [%rd58];
$L__BB3_5:
	ld.param.u64 	%rd191, [_Z12_spmm_conv_3PKfPfiiPKiS3_S3_S0__param_0];
	sub.s32 	%r230, %r779, %r781;
	shfl.sync.idx.b32	%r231|%p4, %r780, %r230, 31, -1;
	add.s32 	%r232, %r230, 1;
	shfl.sync.idx.b32	%r233|%p5, %r780, %r232, 31, -1;
	add.s32 	%r234, %r230, 2;
	shfl.sync.idx.b32	%r235|%p6, %r780, %r234, 31, -1;
	add.s32 	%r236, %r230, 3;
	shfl.sync.idx.b32	%r237|%p7, %r780, %r236, 31, -1;
	add.s32 	%r238, %r230, 4;
	shfl.sync.idx.b32	%r239|%p8, %r780, %r238, 31, -1;
	add.s32 	%r240, %r230, 5;
	shfl.sync.idx.b32	%r241|%p9, %r780, %r240, 31, -1;
	add.s32 	%r242, %r230, 6;
	shfl.sync.idx.b32	%r243|%p10, %r780, %r242, 31, -1;
	add.s32 	%r244, %r230, 7;
	shfl.sync.idx.b32	%r245|%p11, %r780, %r244, 31, -1;
	cvta.to.global.u64 	%rd59, %rd191;
	mul.wide.s32 	%rd60, %r231, 4;
	add.s64 	%rd61, %rd59, %rd60;
	shfl.sync.idx.b32	%r246|%p12, %r778, %r230, 31, -1;
	mov.b32 	%f527, %r246;
	ld.global.nc.f32 	%f528, [%rd61];
	fma.rn.f32 	%f529, %f528, %f527, %f1436;
	ld.global.nc.f32 	%f530, [%rd61+128];
	fma.rn.f32 	%f531, %f530, %f527, %f1435;
	shfl.sync.idx.b32	%r247|%p13, %r777, %r230, 31, -1;
	mov.b32 	%f532, %r247;
	fma.rn.f32 	%f533, %f528, %f532, %f1434;
	fma.rn.f32 	%f534, %f530, %f532, %f1433;
	shfl.sync.idx.b32	%r248|%p14, %r776, %r230, 31, -1;
	mov.b32 	%f535, %r248;
	fma.rn.f32 	%f536, %f528, %f535, %f1432;
	fma.rn.f32 	%f537, %f530, %f535, %f1431;
	shfl.sync.idx.b32	%r249|%p15, %r775, %r230, 31, -1;
	mov.b32 	%f538, %r249;
	fma.rn.f32 	%f539, %f528, %f538, %f1430;
	fma.rn.f32 	%f540, %f530, %f538, %f1429;
	shfl.sync.idx.b32	%r250|%p16, %r774, %r230, 31, -1;
	mov.b32 	%f541, %r250;
	fma.rn.f32 	%f542, %f528, %f541, %f1428;
	fma.rn.f32 	%f543, %f530, %f541, %f1427;
	shfl.sync.idx.b32	%r251|%p17, %r773, %r230, 31, -1;
	mov.b32 	%f544, %r251;
	fma.rn.f32 	%f545, %f528, %f544, %f1426;
	fma.rn.f32 	%f546, %f530, %f544, %f1425;
	shfl.sync.idx.b32	%r252|%p18, %r772, %r230, 31, -1;
	mov.b32 	%f547, %r252;
	fma.rn.f32 	%f548, %f528, %f547, %f1424;
	fma.rn.f32 	%f549, %f530, %f547, %f1423;
	shfl.sync.idx.b32	%r253|%p19, %r771, %r230, 31, -1;
	mov.b32 	%f550, %r253;
	fma.rn.f32 	%f551, %f528, %f550, %f1422;
	fma.rn.f32 	%f552, %f530, %f550, %f1421;
	shfl.sync.idx.b32	%r254|%p20, %r770, %r230, 31, -1;
	mov.b32 	%f553, %r254;
	fma.rn.f32 	%f554, %f528, %f553, %f1420;
	fma.rn.f32 	%f555, %f530, %f553, %f1419;
	shfl.sync.idx.b32	%r255|%p21, %r769, %r230, 31, -1;
	mov.b32 	%f556, %r255;
	fma.rn.f32 	%f557, %f528, %f556, %f1418;
	fma.rn.f32 	%f558, %f530, %f556, %f1417;
	shfl.sync.idx.b32	%r256|%p22, %r768, %r230, 31, -1;
	mov.b32 	%f559, %r256;
	fma.rn.f32 	%f560, %f528, %f559, %f1416;
	fma.rn.f32 	%f561, %f530, %f559, %f1415;
	shfl.sync.idx.b32	%r257|%p23, %r767, %r230, 31, -1;
	mov.b32 	%f562, %r257;
	fma.rn.f32 	%f563, %f528, %f562, %f1414;
	fma.rn.f32 	%f564, %f530, %f562, %f1413;
	shfl.sync.idx.b32	%r258|%p24, %r766, %r230, 31, -1;
	mov.b32 	%f565, %r258;
	fma.rn.f32 	%f566, %f528, %f565, %f1412;
	fma.rn.f32 	%f567, %f530, %f565, %f1411;
	shfl.sync.idx.b32	%r259|%p25, %r765, %r230, 31, -1;
	mov.b32 	%f568, %r259;
	fma.rn.f32 	%f569, %f528, %f568, %f1410;
	fma.rn.f32 	%f570, %f530, %f568, %f1409;
	shfl.sync.idx.b32	%r260|%p26, %r764, %r230, 31, -1;
	mov.b32 	%f571, %r260;
	fma.rn.f32 	%f572, %f528, %f571, %f1408;
	fma.rn.f32 	%f573, %f530, %f571, %f1407;
	shfl.sync.idx.b32	%r261|%p27, %r763, %r230, 31, -1;
	mov.b32 	%f574, %r261;
	fma.rn.f32 	%f575, %f528, %f574, %f1406;
	fma.rn.f32 	%f576, %f530, %f574, %f1405;
	shfl.sync.idx.b32	%r262|%p28, %r762, %r230, 31, -1;
	mov.b32 	%f577, %r262;
	fma.rn.f32 	%f578, %f528, %f577, %f1404;
	fma.rn.f32 	%f579, %f530, %f577, %f1403;
	shfl.sync.idx.b32	%r263|%p29, %r761, %r230, 31, -1;
	mov.b32 	%f580, %r263;
	fma.rn.f32 	%f581, %f528, %f580, %f1402;
	fma.rn.f32 	%f582, %f530, %f580, %f1401;
	shfl.sync.idx.b32	%r264|%p30, %r760, %r230, 31, -1;
	mov.b32 	%f583, %r264;
	fma.rn.f32 	%f584, %f528, %f583, %f1400;
	fma.rn.f32 	%f585, %f530, %f583, %f1399;
	shfl.sync.idx.b32	%r265|%p31, %r759, %r230, 31, -1;
	mov.b32 	%f586, %r265;
	fma.rn.f32 	%f587, %f528, %f586, %f1398;
	fma.rn.f32 	%f588, %f530, %f586, %f1397;
	shfl.sync.idx.b32	%r266|%p32, %r758, %r230, 31, -1;
	mov.b32 	%f589, %r266;
	fma.rn.f32 	%f590, %f528, %f589, %f1396;
	fma.rn.f32 	%f591, %f530, %f589, %f1395;
	mul.wide.s32 	%rd62, %r233, 4;
	add.s64 	%rd63, %rd59, %rd62;
	shfl.sync.idx.b32	%r267|%p33, %r778, %r232, 31, -1;
	mov.b32 	%f592, %r267;
	ld.global.nc.f32 	%f593, [%rd63];
	fma.rn.f32 	%f594, %f593, %f592, %f529;
	ld.global.nc.f32 	%f595, [%rd63+128];
	fma.rn.f32 	%f596, %f595, %f592, %f531;
	shfl.sync.idx.b32	%r268|%p34, %r777, %r232, 31, -1;
	mov.b32 	%f597, %r268;
	fma.rn.f32 	%f598, %f593, %f597, %f533;
	fma.rn.f32 	%f599, %f595, %f597, %f534;
	shfl.sync.idx.b32	%r269|%p35, %r776, %r232, 31, -1;
	mov.b32 	%f600, %r269;
	fma.rn.f32 	%f601, %f593, %f600, %f536;
	fma.rn.f32 	%f602, %f595, %f600, %f537;
	shfl.sync.idx.b32	%r270|%p36, %r775, %r232, 31, -1;
	mov.b32 	%f603, %r270;
	fma.rn.f32 	%f604, %f593, %f603, %f539;
	fma.rn.f32 	%f605, %f595, %f603, %f540;
	shfl.sync.idx.b32	%r271|%p37, %r774, %r232, 31, -1;
	mov.b32 	%f606, %r271;
	fma.rn.f32 	%f607, %f593, %f606, %f542;
	fma.rn.f32 	%f608, %f595, %f606, %f543;
	shfl.sync.idx.b32	%r272|%p38, %r773, %r232, 31, -1;
	mov.b32 	%f609, %r272;
	fma.rn.f32 	%f610, %f593, %f609, %f545;
	fma.rn.f32 	%f611, %f595, %f609, %f546;
	shfl.sync.idx.b32	%r273|%p39, %r772, %r232, 31, -1;
	mov.b32 	%f612, %r273;
	fma.rn.f32 	%f613, %f593, %f612, %f548;
	fma.rn.f32 	%f614, %f595, %f612, %f549;
	shfl.sync.idx.b32	%r274|%p40, %r771, %r232, 31, -1;
	mov.b32 	%f615, %r274;
	fma.rn.f32 	%f616, %f593, %f615, %f551;
	fma.rn.f32 	%f617, %f595, %f615, %f552;
	shfl.sync.idx.b32	%r275|%p41, %r770, %r232, 31, -1;
	mov.b32 	%f618, %r275;
	fma.rn.f32 	%f619, %f593, %f618, %f554;
	fma.rn.f32 	%f620, %f595, %f618, %f555;
	shfl.sync.idx.b32	%r276|%p42, %r769, %r232, 31, -1;
	mov.b32 	%f621, %r276;
	fma.rn.f32 	%f622, %f593, %f621, %f557;
	fma.rn.f32 	%f623, %f595, %f621, %f558;
	shfl.sync.idx.b32	%r277|%p43, %r768, %r232, 31, -1;
	mov.b32 	%f624, %r277;
	fma.rn.f32 	%f625, %f593, %f624, %f560;
	fma.rn.f32 	%f626, %f595, %f624, %f561;
	shfl.sync.idx.b32	%r278|%p44, %r767, %r232, 31, -1;
	mov.b32 	%f627, %r278;
	fma.rn.f32 	%f628, %f593, %f627, %f563;
	fma.rn.f32 	%f629, %f595, %f627, %f564;
	shfl.sync.idx.b32	%r279|%p45, %r766, %r232, 31, -1;
	mov.b32 	%f630, %r279;
	fma.rn.f32 	%f631, %f593, %f630, %f566;
	fma.rn.f32 	%f632, %f595, %f630, %f567;
	shfl.sync.idx.b32	%r280|%p46, %r765, %r232, 31, -1;
	mov.b32 	%f633, %r280;
	fma.rn.f32 	%f634, %f593, %f633, %f569;
	fma.rn.f32 	%f635, %f595, %f633, %f570;
	shfl.sync.idx.b32	%r281|%p47, %r764, %r232, 31, -1;
	mov.b32 	%f636, %r281;
	fma.rn.f32 	%f637, %f593, %f636, %f572;
	fma.rn.f32 	%f638, %f595, %f636, %f573;
	shfl.sync.idx.b32	%r282|%p48, %r763, %r232, 31, -1;
	mov.b32 	%f639, %r282;
	fma.rn.f32 	%f640, %f593, %f639, %f575;
	fma.rn.f32 	%f641, %f595, %f639, %f576;
	shfl.sync.idx.b32	%r283|%p49, %r762, %r232, 31, -1;
	mov.b32 	%f642, %r283;
	fma.rn.f32 	%f643, %f593, %f642, %f578;
	fma.rn.f32 	%f644, %f595, %f642, %f579;
	shfl.sync.idx.b32	%r284|%p50, %r761, %r232, 31, -1;
	mov.b32 	%f645, %r284;
	fma.rn.f32 	%f646, %f593, %f645, %f581;
	fma.rn.f32 	%f647, %f595, %f645, %f582;
	shfl.sync.idx.b32	%r285|%p51, %r760, %r232, 31, -1;
	mov.b32 	%f648, %r285;
	fma.rn.f32 	%f649, %f593, %f648, %f584;
	fma.rn.f32 	%f650, %f595, %f648, %f585;
	shfl.sync.idx.b32	%r286|%p52, %r759, %r232, 31, -1;
	mov.b32 	%f651, %r286;
	fma.rn.f32 	%f652, %f593, %f651, %f587;
	fma.rn.f32 	%f653, %f595, %f651, %f588;
	shfl.sync.idx.b32	%r287|%p53, %r758, %r232, 31, -1;
	mov.b32 	%f654, %r287;
	fma.rn.f32 	%f655, %f593, %f654, %f590;
	fma.rn.f32 	%f656, %f595, %f654, %f591;
	mul.wide.s32 	%rd64, %r235, 4;
	add.s64 	%rd65, %rd59, %rd64;
	shfl.sync.idx.b32	%r288|%p54, %r778, %r234, 31, -1;
	mov.b32 	%f657, %r288;
	ld.global.nc.f32 	%f658, [%rd65];
	fma.rn.f32 	%f659, %f658, %f657, %f594;
	ld.global.nc.f32 	%f660, [%rd65+128];
	fma.rn.f32 	%f661, %f660, %f657, %f596;
	shfl.sync.idx.b32	%r289|%p55, %r777, %r234, 31, -1;
	mov.b32 	%f662, %r289;
	fma.rn.f32 	%f663, %f658, %f662, %f598;
	fma.rn.f32 	%f664, %f660, %f662, %f599;
	shfl.sync.idx.b32	%r290|%p56, %r776, %r234, 31, -1;
	mov.b32 	%f665, %r290;
	fma.rn.f32 	%f666, %f658, %f665, %f601;
	fma.rn.f32 	%f667, %f660, %f665, %f602;
	shfl.sync.idx.b32	%r291|%p57, %r775, %r234, 31, -1;
	mov.b32 	%f668, %r291;
	fma.rn.f32 	%f669, %f658, %f668, %f604;
	fma.rn.f32 	%f670, %f660, %f668, %f605;
	shfl.sync.idx.b32	%r292|%p58, %r774, %r234, 31, -1;
	mov.b32 	%f671, %r292;
	fma.rn.f32 	%f672, %f658, %f671, %f607;
	fma.rn.f32 	%f673, %f660, %f671, %f608;
	shfl.sync.idx.b32	%r293|%p59, %r773, %r234, 31, -1;
	mov.b32 	%f674, %r293;
	fma.rn.f32 	%f675, %f658, %f674, %f610;
	fma.rn.f32 	%f676, %f660, %f674, %f611;
	shfl.sync.idx.b32	%r294|%p60, %r772, %r234, 31, -1;
	mov.b32 	%f677, %r294;
	fma.rn.f32 	%f678, %f658, %f677, %f613;
	fma.rn.f32 	%f679, %f660, %f677, %f614;
	shfl.sync.idx.b32	%r295|%p61, %r771, %r234, 31, -1;
	mov.b32 	%f680, %r295;
	fma.rn.f32 	%f681, %f658, %f680, %f616;
	fma.rn.f32 	%f682, %f660, %f680, %f617;
	shfl.sync.idx.b32	%r296|%p62, %r770, %r234, 31, -1;
	mov.b32 	%f683, %r296;
	fma.rn.f32 	%f684, %f658, %f683, %f619;
	fma.rn.f32 	%f685, %f660, %f683, %f620;
	shfl.sync.idx.b32	%r297|%p63, %r769, %r234, 31, -1;
	mov.b32 	%f686, %r297;
	fma.rn.f32 	%f687, %f658, %f686, %f622;
	fma.rn.f32 	%f688, %f660, %f686, %f623;
	shfl.sync.idx.b32	%r298|%p64, %r768, %r234, 31, -1;
	mov.b32 	%f689, %r298;
	fma.rn.f32 	%f690, %f658, %f689, %f625;
	fma.rn.f32 	%f691, %f660, %f689, %f626;
	shfl.sync.idx.b32	%r299|%p65, %r767, %r234, 31, -1;
	mov.b32 	%f692, %r299;
	fma.rn.f32 	%f693, %f658, %f692, %f628;
	fma.rn.f32 	%f694, %f660, %f692, %f629;
	shfl.sync.idx.b32	%r300|%p66, %r766, %r234, 31, -1;
	mov.b32 	%f695, %r300;
	fma.rn.f32 	%f696, %f658, %f695, %f631;
	fma.rn.f32 	%f697, %f660, %f695, %f632;
	shfl.sync.idx.b32	%r301|%p67, %r765, %r234, 31, -1;
	mov.b32 	%f698, %r301;
	fma.rn.f32 	%f699, %f658, %f698, %f634;
	fma.rn.f32 	%f700, %f660, %f698, %f635;
	shfl.sync.idx.b32	%r302|%p68, %r764, %r234, 31, -1;
	mov.b32 	%f701, %r302;
	fma.rn.f32 	%f702, %f658, %f701, %f637;
	fma.rn.f32 	%f703, %f660, %f701, %f638;
	shfl.sync.idx.b32	%r303|%p69, %r763, %r234, 31, -1;
	mov.b32 	%f704, %r303;
	fma.rn.f32 	%f705, %f658, %f704, %f640;
	fma.rn.f32 	%f706, %f660, %f704, %f641;
	shfl.sync.idx.b32	%r304|%p70, %r762, %r234, 31, -1;
	mov.b32 	%f707, %r304;
	fma.rn.f32 	%f708, %f658, %f707, %f643;
	fma.rn.f32 	%f709, %f660, %f707, %f644;
	shfl.sync.idx.b32	%r305|%p71, %r761, %r234, 31, -1;
	mov.b32 	%f710, %r305;
	fma.rn.f32 	%f711, %f658, %f710, %f646;
	fma.rn.f32 	%f712, %f660, %f710, %f647;
	shfl.sync.idx.b32	%r306|%p72, %r760, %r234, 31, -1;
	mov.b32 	%f713, %r306;
	fma.rn.f32 	%f714, %f658, %f713, %f649;
	fma.rn.f32 	%f715, %f660, %f713, %f650;
	shfl.sync.idx.b32	%r307|%p73, %r759, %r234, 31, -1;
	mov.b32 	%f716, %r307;
	fma.rn.f32 	%f717, %f658, %f716, %f652;
	fma.rn.f32 	%f718, %f660, %f716, %f653;
	shfl.sync.idx.b32	%r308|%p74, %r758, %r234, 31, -1;
	mov.b32 	%f719, %r308;
	fma.rn.f32 	%f720, %f658, %f719, %f655;
	fma.rn.f32 	%f721, %f660, %f719, %f656;
	mul.wide.s32 	%rd66, %r237, 4;
	add.s64 	%rd67, %rd59, %rd66;
	shfl.sync.idx.b32	%r309|%p75, %r778, %r236, 31, -1;
	mov.b32 	%f722, %r309;
	ld.global.nc.f32 	%f723, [%rd67];
	fma.rn.f32 	%f724, %f723, %f722, %f659;
	ld.global.nc.f32 	%f725, [%rd67+128];
	fma.rn.f32 	%f726, %f725, %f722, %f661;
	shfl.sync.idx.b32	%r310|%p76, %r777, %r236, 31, -1;
	mov.b32 	%f727, %r310;
	fma.rn.f32 	%f728, %f723, %f727, %f663;
	fma.rn.f32 	%f729, %f725, %f727, %f664;
	shfl.sync.idx.b32	%r311|%p77, %r776, %r236, 31, -1;
	mov.b32 	%f730, %r311;
	fma.rn.f32 	%f731, %f723, %f730, %f666;
	fma.rn.f32 	%f732, %f725, %f730, %f667;
	shfl.sync.idx.b32	%r312|%p78, %r775, %r236, 31, -1;
	mov.b32 	%f733, %r312;
	fma.rn.f32 	%f734, %f723, %f733, %f669;
	fma.rn.f32 	%f735, %f725, %f733, %f670;
	shfl.sync.idx.b32	%r313|%p79, %r774, %r236, 31, -1;
	mov.b32 	%f736, %r313;
	fma.rn.f32 	%f737, %f723, %f736, %f672;
	fma.rn.f32 	%f738, %f725, %f736, %f673;
	shfl.sync.idx.b32	%r314|%p80, %r773, %r236, 31, -1;
	mov.b32 	%f739, %r314;
	fma.rn.f32 	%f740, %f723, %f739, %f675;
	fma.rn.f32 	%f741, %f725, %f739, %f676;
	shfl.sync.idx.b32	%r315|%p81, %r772, %r236, 31, -1;
	mov.b32 	%f742, %r315;
	fma.rn.f32 	%f743, %f723, %f742, %f678;
	fma.rn.f32 	%f744, %f725, %f742, %f679;
	shfl.sync.idx.b32	%r316|%p82, %r771, %r236, 31, -1;
	mov.b32 	%f745, %r316;
	fma.rn.f32 	%f746, %f723, %f745, %f681;
	fma.rn.f32 	%f747, %f725, %f745, %f682;
	shfl.sync.idx.b32	%r317|%p83, %r770, %r236, 31, -1;
	mov.b32 	%f748, %r317;
	fma.rn.f32 	%f749, %f723, %f748, %f684;
	fma.rn.f32 	%f750, %f725, %f748, %f685;
	shfl.sync.idx.b32	%r318|%p84, %r769, %r236, 31, -1;
	mov.b32 	%f751, %r318;
	fma.rn.f32 	%f752, %f723, %f751, %f687;
	fma.rn.f32 	%f753, %f725, %f751, %f688;
	shfl.sync.idx.b32	%r319|%p85, %r768, %r236, 31, -1;
	mov.b32 	%f754, %r319;
	fma.rn.f32 	%f755, %f723, %f754, %f690;
	fma.rn.f32 	%f756, %f725, %f754, %f691;
	shfl.sync.idx.b32	%r320|%p86, %r767, %r236, 31, -1;
	mov.b32 	%f757, %r320;
	fma.rn.f32 	%f758, %f723, %f757, %f693;
	fma.rn.f32 	%f759, %f725, %f757, %f694;
	shfl.sync.idx.b32	%r321|%p87, %r766, %r236, 31, -1;
	mov.b32 	%f760, %r321;
	fma.rn.f32 	%f761, %f723, %f760, %f696;
	fma.rn.f32 	%f762, %f725, %f760, %f697;
	shfl.sync.idx.b32	%r322|%p88, %r765, %r236, 31, -1;
	mov.b32 	%f763, %r322;
	fma.rn.f32 	%f764, %f723, %f763, %f699;
	fma.rn.f32 	%f765, %f725, %f763, %f700;
	shfl.sync.idx.b32	%r323|%p89, %r764, %r236, 31, -1;
	mov.b32 	%f766, %r323;
	fma.rn.f32 	%f767, %f723, %f766, %f702;
	fma.rn.f32 	%f768, %f725, %f766, %f703;
	shfl.sync.idx.b32	%r324|%p90, %r763, %r236, 31, -1;
	mov.b32 	%f769, %r324;
	fma.rn.f32 	%f770, %f723, %f769, %f705;
	fma.rn.f32 	%f771, %f725, %f769, %f706;
	shfl.sync.idx.b32	%r325|%p91, %r762, %r236, 31, -1;
	mov.b32 	%f772, %r325;
	fma.rn.f32 	%f773, %f723, %f772, %f708;
	fma.rn.f32 	%f774, %f725, %f772, %f709;
	shfl.sync.idx.b32	%r326|%p92, %r761, %r236, 31, -1;
	mov.b32 	%f775, %r326;
	fma.rn.f32 	%f776, %f723, %f775, %f711;
	fma.rn.f32 	%f777, %f725, %f775, %f712;
	shfl.sync.idx.b32	%r327|%p93, %r760, %r236, 31, -1;
	mov.b32 	%f778, %r327;
	fma.rn.f32 	%f779, %f723, %f778, %f714;
	fma.rn.f32 	%f780, %f725, %f778, %f715;
	shfl.sync.idx.b32	%r328|%p94, %r759, %r236, 31, -1;
	mov.b32 	%f781, %r328;
	fma.rn.f32 	%f782, %f723, %f781, %f717;
	fma.rn.f32 	%f783, %f725, %f781, %f718;
	shfl.sync.idx.b32	%r329|%p95, %r758, %r236, 31, -1;
	mov.b32 	%f784, %r329;
	fma.rn.f32 	%f785, %f723, %f784, %f720;
	fma.rn.f32 	%f786, %f725, %f784, %f721;
	mul.wide.s32 	%rd68, %r239, 4;
	add.s64 	%rd69, %rd59, %rd68;
	shfl.sync.idx.b32	%r330|%p96, %r778, %r238, 31, -1;
	mov.b32 	%f787, %r330;
	ld.global.nc.f32 	%f788, [%rd69];
	fma.rn.f32 	%f789, %f788, %f787, %f724;
	ld.global.nc.f32 	%f790, [%rd69+128];
	fma.rn.f32 	%f791, %f790, %f787, %f726;
	shfl.sync.idx.b32	%r331|%p97, %r777, %r238, 31, -1;
	mov.b32 	%f792, %r331;
	fma.rn.f32 	%f793, %f788, %f792, %f728;
	fma.rn.f32 	%f794, %f790, %f792, %f729;
	shfl.sync.idx.b32	%r332|%p98, %r776, %r238, 31, -1;
	mov.b32 	%f795, %r332;
	fma.rn.f32 	%f796, %f788, %f795, %f731;
	fma.rn.f32 	%f797, %f790, %f795, %f732;
	shfl.sync.idx.b32	%r333|%p99, %r775, %r238, 31, -1;
	mov.b32 	%f798, %r333;
	fma.rn.f32 	%f799, %f788, %f798, %f734;
	fma.rn.f32 	%f800, %f790, %f798, %f735;
	shfl.sync.idx.b32	%r334|%p100, %r774, %r238, 31, -1;
	mov.b32 	%f801, %r334;
	fma.rn.f32 	%f802, %f788, %f801, %f737;
	fma.rn.f32 	%f803, %f790, %f801, %f738;
	shfl.sync.idx.b32	%r335|%p101, %r773, %r238, 31, -1;
	mov.b32 	%f804, %r335;
	fma.rn.f32 	%f805, %f788, %f804, %f740;
	fma.rn.f32 	%f806, %f790, %f804, %f741;
	shfl.sync.idx.b32	%r336|%p102, %r772, %r238, 31, -1;
	mov.b32 	%f807, %r336;
	fma.rn.f32 	%f808, %f788, %f807, %f743;
	fma.rn.f32 	%f809, %f790, %f807, %f744;
	shfl.sync.idx.b32	%r337|%p103, %r771, %r238, 31, -1;
	mov.b32 	%f810, %r337;
	fma.rn.f32 	%f811, %f788, %f810, %f746;
	fma.rn.f32 	%f812, %f790, %f810, %f747;
	shfl.sync.idx.b32	%r338|%p104, %r770, %r238, 31, -1;
	mov.b32 	%f813, %r338;
	fma.rn.f32 	%f814, %f788, %f813, %f749;
	fma.rn.f32 	%f815, %f790, %f813, %f750;
	shfl.sync.idx.b32	%r339|%p105, %r769, %r238, 31, -1;
	mov.b32 	%f816, %r339;
	fma.rn.f32 	%f817, %f788, %f816, %f752;
	fma.rn.f32 	%f818, %f790, %f816, %f753;
	shfl.sync.idx.b32	%r340|%p106, %r768, %r238, 31, -1;
	mov.b32 	%f819, %r340;
	fma.rn.f32 	%f820, %f788, %f819, %f755;
	fma.rn.f32 	%f821, %f790, %f819, %f756;
	shfl.sync.idx.b32	%r341|%p107, %r767, %r238, 31, -1;
	mov.b32 	%f822, %r341;
	fma.rn.f32 	%f823, %f788, %f822, %f758;
	fma.rn.f32 	%f824, %f790, %f822, %f759;
	shfl.sync.idx.b32	%r342|%p108, %r766, %r238, 31, -1;
	mov.b32 	%f825, %r342;
	fma.rn.f32 	%f826, %f788, %f825, %f761;
	fma.rn.f32 	%f827, %f790, %f825, %f762;
	shfl.sync.idx.b32	%r343|%p109, %r765, %r238, 31, -1;
	mov.b32 	%f828, %r343;
	fma.rn.f32 	%f829, %f788, %f828, %f764;
	fma.rn.f32 	%f830, %f790, %f828, %f765;
	shfl.sync.idx.b32	%r344|%p110, %r764, %r238, 31, -1;
	mov.b32 	%f831, %r344;
	fma.rn.f32 	%f832, %f788, %f831, %f767;
	fma.rn.f32 	%f833, %f790, %f831, %f768;
	shfl.sync.idx.b32	%r345|%p111, %r763, %r238, 31, -1;
	mov.b32 	%f834, %r345;
	fma.rn.f32 	%f835, %f788, %f834, %f770;
	fma.rn.f32 	%f836, %f790, %f834, %f771;
	shfl.sync.idx.b32	%r346|%p112, %r762, %r238, 31, -1;
	mov.b32 	%f837, %r346;
	fma.rn.f32 	%f838, %f788, %f837, %f773;
	fma.rn.f32 	%f839, %f790, %f837, %f774;
	shfl.sync.idx.b32	%r347|%p113, %r761, %r238, 31, -1;
	mov.b32 	%f840, %r347;
	fma.rn.f32 	%f841, %f788, %f840, %f776;
	fma.rn.f32 	%f842, %f790, %f840, %f777;
	shfl.sync.idx.b32	%r348|%p114, %r760, %r238, 31, -1;
	mov.b32 	%f843, %r348;
	fma.rn.f32 	%f844, %f788, %f843, %f779;
	fma.rn.f32 	%f845, %f790, %f843, %f780;
	shfl.sync.idx.b32	%r349|%p115, %r759, %r238, 31, -1;
	mov.b32 	%f846, %r349;
	fma.rn.f32 	%f847, %f788, %f846, %f782;
	fma.rn.f32 	%f848, %f790, %f846, %f783;
	shfl.sync.idx.b32	%r350|%p116, %r758, %r238, 31, -1;
	mov.b32 	%f849, %r350;
	fma.rn.f32 	%f850, %f788, %f849, %f785;
	fma.rn.f32 	%f851, %f790, %f849, %f786;
	mul.wide.s32 	%rd70, %r241, 4;
	add.s64 	%rd71, %rd59, %rd70;
	shfl.sync.idx.b32	%r351|%p117, %r778, %r240, 31, -1;
	mov.b32 	%f852, %r351;
	ld.global.nc.f32 	%f853, [%rd71];
	fma.rn.f32 	%f854, %f853, %f852, %f789;
	ld.global.nc.f32 	%f855, [%rd71+128];
	fma.rn.f32 	%f856, %f855, %f852, %f791;
	shfl.sync.idx.b32	%r352|%p118, %r777, %r240, 31, -1;
	mov.b32 	%f857, %r352;
	fma.rn.f32 	%f858, %f853, %f857, %f793;
	fma.rn.f32 	%f859, %f855, %f857, %f794;
	shfl.sync.idx.b32	%r353|%p119, %r776, %r240, 31, -1;
	mov.b32 	%f860, %r353;
	fma.rn.f32 	%f861, %f853, %f860, %f796;
	fma.rn.f32 	%f862, %f855, %f860, %f797;
	shfl.sync.idx.b32	%r354|%p120, %r775, %r240, 31, -1;
	mov.b32 	%f863, %r354;
	fma.rn.f32 	%f864, %f853, %f863, %f799;
	fma.rn.f32 	%f865, %f855, %f863, %f800;
	shfl.sync.idx.b32	%r355|%p121, %r774, %r240, 31, -1;
	mov.b32 	%f866, %r355;
	fma.rn.f32 	%f867, %f853, %f866, %f802;
	fma.rn.f32 	%f868, %f855, %f866, %f803;
	shfl.sync.idx.b32	%r356|%p122, %r773, %r240, 31, -1;
	mov.b32 	%f869, %r356;
	fma.rn.f32 	%f870, %f853, %f869, %f805;
	fma.rn.f32 	%f871, %f855, %f869, %f806;
	shfl.sync.idx.b32	%r357|%p123, %r772, %r240, 31, -1;
	mov.b32 	%f872, %r357;
	fma.rn.f32 	%f873, %f853, %f872, %f808;
	fma.rn.f32 	%f874, %f855, %f872, %f809;
	shfl.sync.idx.b32	%r358|%p124, %r771, %r240, 31, -1;
	mov.b32 	%f875, %r358;
	fma.rn.f32 	%f876, %f853, %f875, %f811;
	fma.rn.f32 	%f877, %f855, %f875, %f812;
	shfl.sync.idx.b32	%r359|%p125, %r770, %r240, 31, -1;
	mov.b32 	%f878, %r359;
	fma.rn.f32 	%f879, %f853, %f878, %f814;
	fma.rn.f32 	%f880, %f855, %f878, %f815;
	shfl.sync.idx.b32	%r360|%p126, %r769, %r240, 31, -1;
	mov.b32 	%f881, %r360;
	fma.rn.f32 	%f882, %f853, %f881, %f817;
	fma.rn.f32 	%f883, %f855, %f881, %f818;
	shfl.sync.idx.b32	%r361|%p127, %r768, %r240, 31, -1;
	mov.b32 	%f884, %r361;
	fma.rn.f32 	%f885, %f853, %f884, %f820;
	fma.rn.f32 	%f886, %f855, %f884, %f821;
	shfl.sync.idx.b32	%r362|%p128, %r767, %r240, 31, -1;
	mov.b32 	%f887, %r362;
	fma.rn.f32 	%f888, %f853, %f887, %f823;
	fma.rn.f32 	%f889, %f855, %f887, %f824;
	shfl.sync.idx.b32	%r363|%p129, %r766, %r240, 31, -1;
	mov.b32 	%f890, %r363;
	fma.rn.f32 	%f891, %f853, %f890, %f826;
	fma.rn.f32 	%f892, %f855, %f890, %f827;
	shfl.sync.idx.b32	%r364|%p130, %r765, %r240, 31, -1;
	mov.b32 	%f893, %r364;
	fma.rn.f32 	%f894, %f853, %f893, %f829;
	fma.rn.f32 	%f895, %f855, %f893, %f830;
	shfl.sync.idx.b32	%r365|%p131, %r764, %r240, 31, -1;
	mov.b32 	%f896, %r365;
	fma.rn.f32 	%f897, %f853, %f896, %f832;
	fma.rn.f32 	%f898, %f855, %f896, %f833;
	shfl.sync.idx.b32	%r366|%p132, %r763, %r240, 31, -1;
	mov.b32 	%f899, %r366;
	fma.rn.f32 	%f900, %f853, %f899, %f835;
	fma.rn.f32 	%f901, %f855, %f899, %f836;
	shfl.sync.idx.b32	%r367|%p133, %r762, %r240, 31, -1;
	mov.b32 	%f902, %r367;
	fma.rn.f32 	%f903, %f853, %f902, %f838;
	fma.rn.f32 	%f904, %f855, %f902, %f839;
	shfl.sync.idx.b32	%r368|%p134, %r761, %r240, 31, -1;
	mov.b32 	%f905, %r368;
	fma.rn.f32 	%f906, %f853, %f905, %f841;
	fma.rn.f32 	%f907, %f855, %f905, %f842;
	shfl.sync.idx.b32	%r369|%p135, %r760, %r240, 31, -1;
	mov.b32 	%f908, %r369;
	fma.rn.f32 	%f909, %f853, %f908, %f844;
	fma.rn.f32 	%f910, %f855, %f908, %f845;
	shfl.sync.idx.b32	%r370|%p136, %r759, %r240, 31, -1;
	mov.b32 	%f911, %r370;
	fma.rn.f32 	%f912, %f853, %f911, %f847;
	fma.rn.f32 	%f913, %f855, %f911, %f848;
	shfl.sync.idx.b32	%r371|%p137, %r758, %r240, 31, -1;
	mov.b32 	%f914, %r371;
	fma.rn.f32 	%f915, %f853, %f914, %f850;
	fma.rn.f32 	%f916, %f855, %f914, %f851;
	mul.wide.s32 	%rd72, %r243, 4;
	add.s64 	%rd73, %rd59, %rd72;
	shfl.sync.idx.b32	%r372|%p138, %r778, %r242, 31, -1;
	mov.b32 	%f917, %r372;
	ld.global.nc.f32 	%f918, [%rd73];
	fma.rn.f32 	%f919, %f918, %f917, %f854;
	ld.global.nc.f32 	%f920, [%rd73+128];
	fma.rn.f32 	%f921, %f920, %f917, %f856;
	shfl.sync.idx.b32	%r373|%p139, %r777, %r242, 31, -1;
	mov.b32 	%f922, %r373;
	fma.rn.f32 	%f923, %f918, %f922, %f858;
	fma.rn.f32 	%f924, %f920, %f922, %f859;
	shfl.sync.idx.b32	%r374|%p140, %r776, %r242, 31, -1;
	mov.b32 	%f925, %r374;
	fma.rn.f32 	%f926, %f918, %f925, %f861;
	fma.rn.f32 	%f927, %f920, %f925, %f862;
	shfl.sync.idx.b32	%r375|%p141, %r775, %r242, 31, -1;
	mov.b32 	%f928, %r375;
	fma.rn.f32 	%f929, %f918, %f928, %f864;
	fma.rn.f32 	%f930, %f920, %f928, %f865;
	shfl.sync.idx.b32	%r376|%p142, %r774, %r242, 31, -1;
	mov.b32 	%f931, %r376;
	fma.rn.f32 	%f932, %f918, %f931, %f867;
	fma.rn.f32 	%f933, %f920, %f931, %f868;
	shfl.sync.idx.b32	%r377|%p143, %r773, %r242, 31, -1;
	mov.b32 	%f934, %r377;
	fma.rn.f32 	%f935, %f918, %f934, %f870;
	fma.rn.f32 	%f936, %f920, %f934, %f871;
	shfl.sync.idx.b32	%r378|%p144, %r772, %r242, 31, -1;
	mov.b32 	%f937, %r378;
	fma.rn.f32 	%f938, %f918, %f937, %f873;
	fma.rn.f32 	%f939, %f920, %f937, %f874;
	shfl.sync.idx.b32	%r379|%p145, %r771, %r242, 31, -1;
	mov.b32 	%f940, %r379;
	fma.rn.f32 	%f941, %f918, %f940, %f876;
	fma.rn.f32 	%f942, %f920, %f940, %f877;
	shfl.sync.idx.b32	%r380|%p146, %r770, %r242, 31, -1;
	mov.b32 	%f943, %r380;
	fma.rn.f32 	%f944, %f918, %f943, %f879;
	fma.rn.f32 	%f945, %f920, %f943, %f880;
	shfl.sync.idx.b32	%r381|%p147, %r769, %r242, 31, -1;
	mov.b32 	%f946, %r381;
	fma.rn.f32 	%f947, %f918, %f946, %f882;
	fma.rn.f32 	%f948, %f920, %f946, %f883;
	shfl.sync.idx.b32	%r382|%p148, %r768, %r242, 31, -1;
	mov.b32 	%f949, %r382;
	fma.rn.f32 	%f950, %f918, %f949, %f885;
	fma.rn.f32 	%f951, %f920, %f949, %f886;
	shfl.sync.idx.b32	%r383|%p149, %r767, %r242, 31, -1;
	mov.b32 	%f952, %r383;
	fma.rn.f32 	%f953, %f918, %f952, %f888;
	fma.rn.f32 	%f954, %f920, %f952, %f889;
	shfl.sync.idx.b32	%r384|%p150, %r766, %r242, 31, -1;
	mov.b32 	%f955, %r384;
	fma.rn.f32 	%f956, %f918, %f955, %f891;
	fma.rn.f32 	%f957, %f920, %f955, %f892;
	shfl.sync.idx.b32	%r385|%p151, %r765, %r242, 31, -1;
	mov.b32 	%f958, %r385;
	fma.rn.f32 	%f959, %f918, %f958, %f894;
	fma.rn.f32 	%f960, %f920, %f958, %f895;
	shfl.sync.idx.b32	%r386|%p152, %r764, %r242, 31, -1;
	mov.b32 	%f961, %r386;
	fma.rn.f32 	%f962, %f918, %f961, %f897;
	fma.rn.f32 	%f963, %f920, %f961, %f898;
	shfl.sync.idx.b32	%r387|%p153, %r763, %r242, 31, -1;
	mov.b32 	%f964, %r387;
	fma.rn.f32 	%f965, %f918, %f964, %f900;
	fma.rn.f32 	%f966, %f920, %f964, %f901;
	shfl.sync.idx.b32	%r388|%p154, %r762, %r242, 31, -1;
	mov.b32 	%f967, %r388;
	fma.rn.f32 	%f968, %f918, %f967, %f903;
	fma.rn.f32 	%f969, %f920, %f967, %f904;
	shfl.sync.idx.b32	%r389|%p155, %r761, %r242, 31, -1;
	mov.b32 	%f970, %r389;
	fma.rn.f32 	%f971, %f918, %f970, %f906;
	fma.rn.f32 	%f972, %f920, %f970, %f907;
	shfl.sync.idx.b32	%r390|%p156, %r760, %r242, 31, -1;
	mov.b32 	%f973, %r390;
	fma.rn.f32 	%f974, %f918, %f973, %f909;
	fma.rn.f32 	%f975, %f920, %f973, %f910;
	shfl.sync.idx.b32	%r391|%p157, %r759, %r242, 31, -1;
	mov.b32 	%f976, %r391;
	fma.rn.f32 	%f977, %f918, %f976, %f912;
	fma.rn.f32 	%f978, %f920, %f976, %f913;
	shfl.sync.idx.b32	%r392|%p158, %r758, %r242, 31, -1;
	mov.b32 	%f979, %r392;
	fma.rn.f32 	%f980, %f918, %f979, %f915;
	fma.rn.f32 	%f981, %f920, %f979, %f916;
	mul.wide.s32 	%rd74, %r245, 4;
	add.s64 	%rd75, %rd59, %rd74;
	shfl.sync.idx.b32	%r393|%p159, %r778, %r244, 31, -1;
	mov.b32 	%f982, %r393;
	ld.global.nc.f32 	%f983, [%rd75];
	fma.rn.f32 	%f1436, %f983, %f982, %f919;
	ld.global.nc.f32 	%f984, [%rd75+128];
	fma.rn.f32 	%f1435, %f984, %f982, %f921;
	shfl.sync.idx.b32	%r394|%p160, %r777, %r244, 31, -1;
	mov.b32 	%f985, %r394;
	fma.rn.f32 	%f1434, %f983, %f985, %f923;
	fma.rn.f32 	%f1433, %f984, %f985, %f924;
	shfl.sync.idx.b32	%r395|%p161, %r776, %r244, 31, -1;
	mov.b32 	%f986, %r395;
	fma.rn.f32 	%f1432, %f983, %f986, %f926;
	fma.rn.f32 	%f1431, %f984, %f986, %f927;
	shfl.sync.idx.b32	%r396|%p162, %r775, %r244, 31, -1;
	mov.b32 	%f987, %r396;
	fma.rn.f32 	%f1430, %f983, %f987, %f929;
	fma.rn.f32 	%f1429, %f984, %f987, %f930;
	shfl.sync.idx.b32	%r397|%p163, %r774, %r244, 31, -1;
	mov.b32 	%f988, %r397;
	fma.rn.f32 	%f1428, %f983, %f988, %f932;
	fma.rn.f32 	%f1427, %f984, %f988, %f933;
	shfl.sync.idx.b32	%r398|%p164, %r773, %r244, 31, -1;
	mov.b32 	%f989, %r398;
	fma.rn.f32 	%f1426, %f983, %f989, %f935;
	fma.rn.f32 	%f1425, %f984, %f989, %f936;
	shfl.sync.idx.b32	%r399|%p165, %r772, %r244, 31, -1;
	mov.b32 	%f990, %r399;
	fma.rn.f32 	%f1424, %f983, %f990, %f938;
	fma.rn.f32 	%f1423, %f984, %f990, %f939;
	shfl.sync.idx.b32	%r400|%p166, %r771, %r244, 31, -1;
	mov.b32 	%f991, %r400;
	fma.rn.f32 	%f1422, %f983, %f991, %f941;
	fma.rn.f32 	%f1421, %f984, %f991, %f942;
	shfl.sync.idx.b32	%r401|%p167, %r770, %r244, 31, -1;
	mov.b32 	%f992, %r401;
	fma.rn.f32 	%f1420, %f983, %f992, %f944;
	fma.rn.f32 	%f1419, %f984, %f992, %f945;
	shfl.sync.idx.b32	%r402|%p168, %r769, %r244, 31, -1;
	mov.b32 	%f993, %r402;
	fma.rn.f32 	%f1418, %f983, %f993, %f947;
	fma.rn.f32 	%f1417, %f984, %f993, %f948;
	shfl.sync.idx.b32	%r403|%p169, %r768, %r244, 31, -1;
	mov.b32 	%f994, %r403;
	fma.rn.f32 	%f1416, %f983, %f994, %f950;
	fma.rn.f32 	%f1415, %f984, %f994, %f951;
	shfl.sync.idx.b32	%r404|%p170, %r767, %r244, 31, -1;
	mov.b32 	%f995, %r404;
	fma.rn.f32 	%f1414, %f983, %f995, %f953;
	fma.rn.f32 	%f1413, %f984, %f995, %f954;
	shfl.sync.idx.b32	%r405|%p171, %r766, %r244, 31, -1;
	mov.b32 	%f996, %r405;
	fma.rn.f32 	%f1412, %f983, %f996, %f956;
	fma.rn.f32 	%f1411, %f984, %f996, %f957;
	shfl.sync.idx.b32	%r406|%p172, %r765, %r244, 31, -1;
	mov.b32 	%f997, %r406;
	fma.rn.f32 	%f1410, %f983, %f997, %f959;
	fma.rn.f32 	%f1409, %f984, %f997, %f960;
	shfl.sync.idx.b32	%r407|%p173, %r764, %r244, 31, -1;
	mov.b32 	%f998, %r407;
	fma.rn.f32 	%f1408, %f983, %f998, %f962;
	fma.rn.f32 	%f1407, %f984, %f998, %f963;
	shfl.sync.idx.b32	%r408|%p174, %r763, %r244, 31, -1;
	mov.b32 	%f999, %r408;
	fma.rn.f32 	%f1406, %f983, %f999, %f965;
	fma.rn.f32 	%f1405, %f984, %f999, %f966;
	shfl.sync.idx.b32	%r409|%p175, %r762, %r244, 31, -1;
	mov.b32 	%f1000, %r409;
	fma.rn.f32 	%f1404, %f983, %f1000, %f968;
	fma.rn.f32 	%f1403, %f984, %f1000, %f969;
	shfl.sync.idx.b32	%r410|%p176, %r761, %r244, 31, -1;
	mov.b32 	%f1001, %r410;
	fma.rn.f32 	%f1402, %f983, %f1001, %f971;
	fma.rn.f32 	%f1401, %f984, %f1001, %f972;
	shfl.sync.idx.b32	%r411|%p177, %r760, %r244, 31, -1;
	mov.b32 	%f1002, %r411;
	fma.rn.f32 	%f1400, %f983, %f1002, %f974;
	fma.rn.f32 	%f1399, %f984, %f1002, %f975;
	shfl.sync.idx.b32	%r412|%p178, %r759, %r244, 31, -1;
	mov.b32 	%f1003, %r412;
	fma.rn.f32 	%f1398, %f983, %f1003, %f977;
	fma.rn.f32 	%f1397, %f984, %f1003, %f978;
	shfl.sync.idx.b32	%r413|%p179, %r758, %r244, 31, -1;
	mov.b32 	%f1004, %r413;
	fma.rn.f32 	%f1396, %f983, %f1004, %f980;
	fma.rn.f32 	%f1395, %f984, %f1004, %f981;
	add.s32 	%r779, %r779, 8;
	and.b32  	%r414, %r4, -8;
	add.s32 	%r415, %r414, %r2;
	setp.lt.s32 	%p180, %r779, %r415;
	@%p180 bra 	$L__BB3_2;
$L__BB3_6:
	and.b32  	%r416, %r4, -8;
	add.s32 	%r417, %r416, %r2;
	setp.le.s32 	%p181, %r3, %r417;
	and.b32  	%r418, %r4, 24;
	setp.ne.s32 	%p182, %r418, 0;
	or.pred  	%p183, %p182, %p181;
	@%p183 bra 	$L__BB3_9;
	sub.s32 	%r419, %r3, %r417;
	mov.u32 	%r102, %tid.x;
	setp.ge.u32 	%p184, %r102, %r419;
	mov.u32 	%r781, %r417;
	@%p184 bra 	$L__BB3_9;
	ld.param.u64 	%rd201, [_Z12_spmm_conv_3PKfPfiiPKiS3_S3_S0__param_7];
	ld.param.u64 	%rd199, [_Z12_spmm_conv_3PKfPfiiPKiS3_S3_S0__param_6];
	add.s32 	%r781, %r416, %r2;
	add.s32 	%r420, %r781, %r102;
	cvta.to.global.u64 	%rd76, %rd199;
	mul.wide.u32 	%rd77, %r420, 4;
	add.s64 	%rd78, %rd76, %rd77;
	ld.global.nc.u32 	%r421, [%rd78];
	mul.hi.s32 	%r422, %r421, 715827883;
	shr.u32 	%r423, %r422, 31;
	shr.u32 	%r424, %r422, 8;
	add.s32 	%r425, %r424, %r423;
	mad.lo.s32 	%r426, %r425, 2129920, %r5;
	shr.s32 	%r427, %r421, 31;
	shr.u32 	%r428, %r427, 23;
	add.s32 	%r429, %r421, %r428;
	shr.s32 	%r430, %r429, 9;
	mul.hi.s32 	%r431, %r430, 1431655766;
	shr.u32 	%r432, %r431, 31;
	add.s32 	%r433, %r431, %r432;
	mul.lo.s32 	%r434, %r433, 3;
	sub.s32 	%r435, %r430, %r434;
	shl.b32 	%r436, %r435, 15;
	add.s32 	%r437, %r426, %r436;
	and.b32  	%r438, %r429, 67108352;
	sub.s32 	%r439, %r421, %r438;
	shl.b32 	%r440, %r439, 6;
	add.s32 	%r780, %r437, %r440;
	cvta.to.global.u64 	%rd79, %rd201;
	add.s64 	%rd80, %rd79, %rd77;
	ld.global.nc.u32 	%r778, [%rd80];
	add.s32 	%r441, %r4, %r420;
	mul.wide.u32 	%rd81, %r441, 4;
	add.s64 	%rd82, %rd79, %rd81;
	ld.global.nc.u32 	%r777, [%rd82];
	add.s32 	%r442, %r441, %r4;
	mul.wide.u32 	%rd83, %r442, 4;
	add.s64 	%rd84, %rd79, %rd83;
	ld.global.nc.u32 	%r776, [%rd84];
	add.s32 	%r443, %r442, %r4;
	mul.wide.u32 	%rd85, %r443, 4;
	add.s64 	%rd86, %rd79, %rd85;
	ld.global.nc.u32 	%r775, [%rd86];
	add.s32 	%r444, %r443, %r4;
	mul.wide.u32 	%rd87, %r444, 4;
	add.s64 	%rd88, %rd79, %rd87;
	ld.global.nc.u32 	%r774, [%rd88];
	add.s32 	%r445, %r444, %r4;
	mul.wide.u32 	%rd89, %r445, 4;
	add.s64 	%rd90, %rd79, %rd89;
	ld.global.nc.u32 	%r773, [%rd90];
	add.s32 	%r446, %r445, %r4;
	mul.wide.u32 	%rd91, %r446, 4;
	add.s64 	%rd92, %rd79, %rd91;
	ld.global.nc.u32 	%r772, [%rd92];
	add.s32 	%r447, %r446, %r4;
	mul.wide.u32 	%rd93, %r447, 4;
	add.s64 	%rd94, %rd79, %rd93;
	ld.global.nc.u32 	%r771, [%rd94];
	add.s32 	%r448, %r447, %r4;
	mul.wide.u32 	%rd95, %r448, 4;
	add.s64 	%rd96, %rd79, %rd95;
	ld.global.nc.u32 	%r770, [%rd96];
	add.s32 	%r449, %r448, %r4;
	mul.wide.u32 	%rd97, %r449, 4;
	add.s64 	%rd98, %rd79, %rd97;
	ld.global.nc.u32 	%r769, [%rd98];
	add.s32 	%r450, %r449, %r4;
	mul.wide.u32 	%rd99, %r450, 4;
	add.s64 	%rd100, %rd79, %rd99;
	ld.global.nc.u32 	%r768, [%rd100];
	add.s32 	%r451, %r450, %r4;
	mul.wide.u32 	%rd101, %r451, 4;
	add.s64 	%rd102, %rd79, %rd101;
	ld.global.nc.u32 	%r767, [%rd102];
	add.s32 	%r452, %r451, %r4;
	mul.wide.u32 	%rd103, %r452, 4;
	add.s64 	%rd104, %rd79, %rd103;
	ld.global.nc.u32 	%r766, [%rd104];
	add.s32 	%r453, %r452, %r4;
	mul.wide.u32 	%rd105, %r453, 4;
	add.s64 	%rd106, %rd79, %rd105;
	ld.global.nc.u32 	%r765, [%rd106];
	add.s32 	%r454, %r453, %r4;
	mul.wide.u32 	%rd107, %r454, 4;
	add.s64 	%rd108, %rd79, %rd107;
	ld.global.nc.u32 	%r764, [%rd108];
	add.s32 	%r455, %r454, %r4;
	mul.wide.u32 	%rd109, %r455, 4;
	add.s64 	%rd110, %rd79, %rd109;
	ld.global.nc.u32 	%r763, [%rd110];
	add.s32 	%r456, %r455, %r4;
	mul.wide.u32 	%rd111, %r456, 4;
	add.s64 	%rd112, %rd79, %rd111;
	ld.global.nc.u32 	%r762, [%rd112];
	add.s32 	%r457, %r456, %r4;
	mul.wide.u32 	%rd113, %r457, 4;
	add.s64 	%rd114, %rd79, %rd113;
	ld.global.nc.u32 	%r761, [%rd114];
	add.s32 	%r458, %r457, %r4;
	mul.wide.u32 	%rd115, %r458, 4;
	add.s64 	%rd116, %rd79, %rd115;
	ld.global.nc.u32 	%r760, [%rd116];
	add.s32 	%r459, %r458, %r4;
	mul.wide.u32 	%rd117, %r459, 4;
	add.s64 	%rd118, %rd79, %rd117;
	ld.global.nc.u32 	%r759, [%rd118];
	add.s32 	%r460, %r459, %r4;
	mul.wide.u32 	%rd119, %r460, 4;
	add.s64 	%rd120, %rd79, %rd119;
	ld.global.nc.u32 	%r758, [%rd120];
$L__BB3_9:
	and.b32  	%r461, %r4, -4;
	setp.ge.s32 	%p185, %r416, %r461;
	@%p185 bra 	$L__BB3_94;
	ld.param.u64 	%rd192, [_Z12_spmm_conv_3PKfPfiiPKiS3_S3_S0__param_0];
	and.b32  	%r463, %r4, -8;
	add.s32 	%r464, %r463, %r2;
	sub.s32 	%r465, %r464, %r781;
	shfl.sync.idx.b32	%r466|%p186, %r780, %r465, 31, -1;
	add.s32 	%r467, %r465, 1;
	shfl.sync.idx.b32	%r149|%p187, %r780, %r467, 31, -1;
	add.s32 	%r468, %r465, 2;
	shfl.sync.idx.b32	%r150|%p188, %r780, %r468, 31, -1;
	add.s32 	%r469, %r465, 3;
	shfl.sync.idx.b32	%r151|%p189, %r780, %r469, 31, -1;
	cvta.to.global.u64 	%rd121, %rd192;
	mul.wide.s32 	%rd122, %r466, 4;
	add.s64 	%rd1, %rd121, %rd122;
	shfl.sync.idx.b32	%r470|%p190, %r778, %r465, 31, -1;
	mov.b32 	%f127, %r470;
	setp.leu.f32 	%p191, %f127, 0f00000000;
	@%p191 bra 	$L__BB3_12;
	ld.global.nc.f32 	%f1006, [%rd1];
	fma.rn.f32 	%f1437, %f1006, %f127, %f1436;
	ld.global.nc.f32 	%f1007, [%rd1+128];
	mul.f32 	%f1438, %f1007, %f127;
	bra.uni 	$L__BB3_13;
$L__BB3_12:
	add.f32 	%f1437, %f1436, 0f00000000;
	mov.f32 	%f1438, 0f00000000;
$L__BB3_13:
	add.f32 	%f133, %f1438, %f1435;
	shfl.sync.idx.b32	%r474|%p192, %r777, %r465, 31, -1;
	mov.b32 	%f134, %r474;
	setp.leu.f32 	%p193, %f134, 0f00000000;
	mov.f32 	%f1439, 0f00000000;
	@%p193 bra 	$L__BB3_15;
	ld.global.nc.f32 	%f1009, [%rd1];
	mul.f32 	%f1439, %f1009, %f134;
$L__BB3_15:
	add.f32 	%f137, %f1439, %f1434;
	mov.f32 	%f1440, 0f00000000;
	@%p193 bra 	$L__BB3_17;
	ld.global.nc.f32 	%f1011, [%rd1+128];
	mul.f32 	%f1440, %f1011, %f134;
$L__BB3_17:
	add.f32 	%f140, %f1440, %f1433;
	shfl.sync.idx.b32	%r478|%p195, %r776, %r465, 31, -1;
	mov.b32 	%f141, %r478;
	setp.leu.f32 	%p196, %f141, 0f00000000;
	mov.f32 	%f1441, 0f00000000;
	@%p196 bra 	$L__BB3_19;
	ld.global.nc.f32 	%f1013, [%rd1];
	mul.f32 	%f1441, %f1013, %f141;
$L__BB3_19:
	add.f32 	%f144, %f1441, %f1432;
	mov.f32 	%f1442, 0f00000000;
	@%p196 bra 	$L__BB3_21;
	ld.global.nc.f32 	%f1015, [%rd1+128];
	mul.f32 	%f1442, %f1015, %f141;
$L__BB3_21:
	add.f32 	%f147, %f1442, %f1431;
	shfl.sync.idx.b32	%r482|%p198, %r775, %r465, 31, -1;
	mov.b32 	%f148, %r482;
	setp.leu.f32 	%p199, %f148, 0f00000000;
	mov.f32 	%f1443, 0f00000000;
	@%p199 bra 	$L__BB3_23;
	ld.global.nc.f32 	%f1017, [%rd1];
	mul.f32 	%f1443, %f1017, %f148;
$L__BB3_23:
	add.f32 	%f151, %f1443, %f1430;
	mov.f32 	%f1444, 0f00000000;
	@%p199 bra 	$L__BB3_25;
	ld.global.nc.f32 	%f1019, [%rd1+128];
	mul.f32 	%f1444, %f1019, %f148;
$L__BB3_25:
	add.f32 	%f154, %f1444, %f1429;
	shfl.sync.idx.b32	%r486|%p201, %r774, %r465, 31, -1;
	mov.b32 	%f155, %r486;
	setp.leu.f32 	%p202, %f155, 0f00000000;
	mov.f32 	%f1445, 0f00000000;
	@%p202 bra 	$L__BB3_27;
	ld.global.nc.f32 	%f1021, [%rd1];
	mul.f32 	%f1445, %f1021, %f155;
$L__BB3_27:
	add.f32 	%f158, %f1445, %f1428;
	mov.f32 	%f1446, 0f00000000;
	@%p202 bra 	$L__BB3_29;
	ld.global.nc.f32 	%f1023, [%rd1+128];
	mul.f32 	%f1446, %f1023, %f155;
$L__BB3_29:
	add.f32 	%f161, %f1446, %f1427;
	shfl.sync.idx.b32	%r490|%p204, %r773, %r465, 31, -1;
	mov.b32 	%f162, %r490;
	setp.leu.f32 	%p205, %f162, 0f00000000;
	mov.f32 	%f1447, 0f00000000;
	@%p205 bra 	$L__BB3_31;
	ld.global.nc.f32 	%f1025, [%rd1];
	mul.f32 	%f1447, %f1025, %f162;
$L__BB3_31:
	add.f32 	%f165, %f1447, %f1426;
	mov.f32 	%f1448, 0f00000000;
	@%p205 bra 	$L__BB3_33;
	ld.global.nc.f32 	%f1027, [%rd1+128];
	mul.f32 	%f1448, %f1027, %f162;
$L__BB3_33:
	add.f32 	%f168, %f1448, %f1425;
	shfl.sync.idx.b32	%r494|%p207, %r772, %r465, 31, -1;
	mov.b32 	%f169, %r494;
	setp.leu.f32 	%p208, %f169, 0f00000000;
	mov.f32 	%f1449, 0f00000000;
	@%p208 bra 	$L__BB3_35;
	ld.global.nc.f32 	%f1029, [%rd1];
	mul.f32 	%f1449, %f1029, %f169;
$L__BB3_35:
	add.f32 	%f172, %f1449, %f1424;
	mov.f32 	%f1450, 0f00000000;
	@%p208 bra 	$L__BB3_37;
	ld.global.nc.f32 	%f1031, [%rd1+128];
	mul.f32 	%f1450, %f1031, %f169;
$L__BB3_37:
	add.f32 	%f175, %f1450, %f1423;
	shfl.sync.idx.b32	%r498|%p210, %r771, %r465, 31, -1;
	mov.b32 	%f176, %r498;
	setp.leu.f32 	%p211, %f176, 0f00000000;
	mov.f32 	%f1451, 0f00000000;
	@%p211 bra 	$L__BB3_39;
	ld.global.nc.f32 	%f1033, [%rd1];
	mul.f32 	%f1451, %f1033, %f176;
$L__BB3_39:
	add.f32 	%f179, %f1451, %f1422;
	mov.f32 	%f1452, 0f00000000;
	@%p211 bra 	$L__BB3_41;
	ld.global.nc.f32 	%f1035, [%rd1+128];
	mul.f32 	%f1452, %f1035, %f176;
$L__BB3_41:
	add.f32 	%f182, %f1452, %f1421;
	shfl.sync.idx.b32	%r502|%p213, %r770, %r465, 31, -1;
	mov.b32 	%f183, %r502;
	setp.leu.f32 	%p214, %f183, 0f00000000;
	mov.f32 	%f1453, 0f00000000;
	@%p214 bra 	$L__BB3_43;
	ld.global.nc.f32 	%f1037, [%rd1];
	mul.f32 	%f1453, %f1037, %f183;
$L__BB3_43:
	add.f32 	%f186, %f1453, %f1420;
	mov.f32 	%f1454, 0f00000000;
	@%p214 bra 	$L__BB3_45;
	ld.global.nc.f32 	%f1039, [%rd1+128];
	mul.f32 	%f1454, %f1039, %f183;
$L__BB3_45:
	add.f32 	%f189, %f1454, %f1419;
	shfl.sync.idx.b32	%r506|%p216, %r769, %r465, 31, -1;
	mov.b32 	%f190, %r506;
	setp.leu.f32 	%p217, %f190, 0f00000000;
	mov.f32 	%f1455, 0f00000000;
	@%p217 bra 	$L__BB3_47;
	ld.global.nc.f32 	%f1041, [%rd1];
	mul.f32 	%f1455, %f1041, %f190;
$L__BB3_47:
	add.f32 	%f193, %f1455, %f1418;
	mov.f32 	%f1456, 0f00000000;
	@%p217 bra 	$L__BB3_49;
	ld.global.nc.f32 	%f1043, [%rd1+128];
	mul.f32 	%f1456, %f1043, %f190;
$L__BB3_49:
	add.f32 	%f196, %f1456, %f1417;
	shfl.sync.idx.b32	%r510|%p219, %r768, %r465, 31, -1;
	mov.b32 	%f197, %r510;
	setp.leu.f32 	%p220, %f197, 0f00000000;
	mov.f32 	%f1457, 0f00000000;
	@%p220 bra 	$L__BB3_51;
	ld.global.nc.f32 	%f1045, [%rd1];
	mul.f32 	%f1457, %f1045, %f197;
$L__BB3_51:
	add.f32 	%f200, %f1457, %f1416;
	mov.f32 	%f1458, 0f00000000;
	@%p220 bra 	$L__BB3_53;
	ld.global.nc.f32 	%f1047, [%rd1+128];
	mul.f32 	%f1458, %f1047, %f197;
$L__BB3_53:
	add.f32 	%f203, %f1458, %f1415;
	shfl.sync.idx.b32	%r514|%p222, %r767, %r465, 31, -1;
	mov.b32 	%f204, %r514;
	setp.leu.f32 	%p223, %f204, 0f00000000;
	mov.f32 	%f1459, 0f00000000;
	@%p223 bra 	$L__BB3_55;
	ld.global.nc.f32 	%f1049, [%rd1];
	mul.f32 	%f1459, %f1049, %f204;
$L__BB3_55:
	add.f32 	%f207, %f1459, %f1414;
	mov.f32 	%f1460, 0f00000000;
	@%p223 bra 	$L__BB3_57;
	ld.global.nc.f32 	%f1051, [%rd1+128];
	mul.f32 	%f1460, %f1051, %f204;
$L__BB3_57:
	add.f32 	%f210, %f1460, %f1413;
	shfl.sync.idx.b32	%r518|%p225, %r766, %r465, 31, -1;
	mov.b32 	%f211, %r518;
	setp.leu.f32 	%p226, %f211, 0f00000000;
	mov.f32 	%f1461, 0f00000000;
	@%p226 bra 	$L__BB3_59;
	ld.global.nc.f32 	%f1053, [%rd1];
	mul.f32 	%f1461, %f1053, %f211;
$L__BB3_59:
	add.f32 	%f214, %f1461, %f1412;
	mov.f32 	%f1462, 0f00000000;
	@%p226 bra 	$L__BB3_61;
	ld.global.nc.f32 	%f1055, [%rd1+128];
	mul.f32 	%f1462, %f1055, %f211;
$L__BB3_61:
	add.f32 	%f217, %f1462, %f1411;
	shfl.sync.idx.b32	%r522|%p228, %r765, %r465, 31, -1;
	mov.b32 	%f218, %r522;
	setp.leu.f32 	%p229, %f218, 0f00000000;
	mov.f32 	%f1463, 0f00000000;
	@%p229 bra 	$L__BB3_63;
	ld.global.nc.f32 	%f1057, [%rd1];
	mul.f32 	%f1463, %f1057, %f218;
$L__BB3_63:
	add.f32 	%f221, %f1463, %f1410;
	mov.f32 	%f1464, 0f00000000;
	@%p229 bra 	$L__BB3_65;
	ld.global.nc.f32 	%f1059, [%rd1+128];
	mul.f32 	%f1464, %f1059, %f218;
$L__BB3_65:
	add.f32 	%f224, %f1464, %f1409;
	shfl.sync.idx.b32	%r526|%p231, %r764, %r465, 31, -1;
	mov.b32 	%f225, %r526;
	setp.leu.f32 	%p232, %f225, 0f00000000;
	mov.f32 	%f1465, 0f00000000;
	@%p232 bra 	$L__BB3_67;
	ld.global.nc.f32 	%f1061, [%rd1];
	mul.f32 	%f1465, %f1061, %f225;
$L__BB3_67:
	add.f32 	%f228, %f1465, %f1408;
	mov.f32 	%f1466, 0f00000000;
	@%p232 bra 	$L__BB3_69;
	ld.global.nc.f32 	%f1063, [%rd1+128];
	mul.f32 	%f1466, %f1063, %f225;
$L__BB3_69:
	add.f32 	%f231, %f1466, %f1407;
	shfl.sync.idx.b32	%r530|%p234, %r763, %r465, 31, -1;
	mov.b32 	%f232, %r530;
	setp.leu.f32 	%p235, %f232, 0f00000000;
	mov.f32 	%f1467, 0f00000000;
	@%p235 bra 	$L__BB3_71;
	ld.global.nc.f32 	%f1065, [%rd1];
	mul.f32 	%f1467, %f1065, %f232;
$L__BB3_71:
	add.f32 	%f235, %f1467, %f1406;
	mov.f32 	%f1468, 0f00000000;
	@%p235 bra 	$L__BB3_73;
	ld.global.nc.f32 	%f1067, [%rd1+128];
	mul.f32 	%f1468, %f1067, %f232;
$L__BB3_73:
	add.f32 	%f238, %f1468, %f1405;
	shfl.sync.idx.b32	%r534|%p237, %r762, %r465, 31, -1;
	mov.b32 	%f239, %r534;
	setp.leu.f32 	%p238, %f239, 0f00000000;
	mov.f32 	%f1469, 0f00000000;
	@%p238 bra 	$L__BB3_75;
	ld.global.nc.f32 	%f1069, [%rd1];
	mul.f32 	%f1469, %f1069, %f239;
$L__BB3_75:
	add.f32 	%f242, %f1469, %f1404;
	mov.f32 	%f1470, 0f00000000;
	@%p238 bra 	$L__BB3_77;
	ld.global.nc.f32 	%f1071, [%rd1+128];
	mul.f32 	%f1470, %f1071, %f239;
$L__BB3_77:
	add.f32 	%f245, %f1470, %f1403;
	shfl.sync.idx.b32	%r538|%p240, %r761, %r465, 31, -1;
	mov.b32 	%f246, %r538;
	setp.leu.f32 	%p241, %f246, 0f00000000;
	mov.f32 	%f1471, 0f00000000;
	@%p241 bra 	$L__BB3_79;
	ld.global.nc.f32 	%f1073, [%rd1];
	mul.f32 	%f1471, %f1073, %f246;
$L__BB3_79:
	add.f32 	%f249, %f1471, %f1402;
	mov.f32 	%f1472, 0f00000000;
	@%p241 bra 	$L__BB3_81;
	ld.global.nc.f32 	%f1075, [%rd1+128];
	mul.f32 	%f1472, %f1075, %f246;
$L__BB3_81:
	add.f32 	%f252, %f1472, %f1401;
	shfl.sync.idx.b32	%r542|%p243, %r760, %r465, 31, -1;
	mov.b32 	%f253, %r542;
	setp.leu.f32 	%p244, %f253, 0f00000000;
	mov.f32 	%f1473, 0f00000000;
	@%p244 bra 	$L__BB3_83;
	ld.global.nc.f32 	%f1077, [%rd1];
	mul.f32 	%f1473, %f1077, %f253;
$L__BB3_83:
	add.f32 	%f256, %f1473, %f1400;
	mov.f32 	%f1474, 0f00000000;
	@%p244 bra 	$L__BB3_85;
	ld.global.nc.f32 	%f1079, [%rd1+128];
	mul.f32 	%f1474, %f1079, %f253;
$L__BB3_85:
	add.f32 	%f259, %f1474, %f1399;
	shfl.sync.idx.b32	%r546|%p246, %r759, %r465, 31, -1;
	mov.b32 	%f260, %r546;
	setp.leu.f32 	%p247, %f260, 0f00000000;
	mov.f32 	%f1475, 0f00000000;
	@%p247 bra 	$L__BB3_87;
	ld.global.nc.f32 	%f1081, [%rd1];
	mul.f32 	%f1475, %f1081, %f260;
$L__BB3_87:
	add.f32 	%f263, %f1475, %f1398;
	mov.f32 	%f1476, 0f00000000;
	@%p247 bra 	$L__BB3_89;
	ld.global.nc.f32 	%f1083, [%rd1+128];
	mul.f32 	%f1476, %f1083, %f260;
$L__BB3_89:
	add.f32 	%f266, %f1476, %f1397;
	shfl.sync.idx.b32	%r550|%p249, %r758, %r465, 31, -1;
	mov.b32 	%f267, %r550;
	setp.leu.f32 	%p250, %f267, 0f00000000;
	mov.f32 	%f1477, 0f00000000;
	@%p250 bra 	$L__BB3_91;
	ld.global.nc.f32 	%f1085, [%rd1];
	mul.f32 	%f1477, %f1085, %f267;
$L__BB3_91:
	add.f32 	%f270, %f1477, %f1396;
	mov.f32 	%f1478, 0f00000000;
	@%p250 bra 	$L__BB3_93;
	ld.global.nc.f32 	%f1087, [%rd1+128];
	mul.f32 	%f1478, %f1087, %f267;
$L__BB3_93:
	ld.param.u64 	%rd193, [_Z12_spmm_conv_3PKfPfiiPKiS3_S3_S0__param_0];
	add.f32 	%f1088, %f1478, %f1395;
	cvta.to.global.u64 	%rd123, %rd193;
	mul.wide.s32 	%rd124, %r149, 4;
	add.s64 	%rd125, %rd123, %rd124;
	and.b32  	%r551, %r4, -8;
	add.s32 	%r552, %r551, %r2;
	sub.s32 	%r553, %r552, %r781;
	add.s32 	%r554, %r553, 1;
	shfl.sync.idx.b32	%r555|%p252, %r778, %r554, 31, -1;
	mov.b32 	%f1089, %r555;
	ld.global.nc.f32 	%f1090, [%rd125];
	fma.rn.f32 	%f1091, %f1090, %f1089, %f1437;
	ld.global.nc.f32 	%f1092, [%rd125+128];
	fma.rn.f32 	%f1093, %f1092, %f1089, %f133;
	shfl.sync.idx.b32	%r556|%p253, %r777, %r554, 31, -1;
	mov.b32 	%f1094, %r556;
	fma.rn.f32 	%f1095, %f1090, %f1094, %f137;
	fma.rn.f32 	%f1096, %f1092, %f1094, %f140;
	shfl.sync.idx.b32	%r557|%p254, %r776, %r554, 31, -1;
	mov.b32 	%f1097, %r557;
	fma.rn.f32 	%f1098, %f1090, %f1097, %f144;
	fma.rn.f32 	%f1099, %f1092, %f1097, %f147;
	shfl.sync.idx.b32	%r558|%p255, %r775, %r554, 31, -1;
	mov.b32 	%f1100, %r558;
	fma.rn.f32 	%f1101, %f1090, %f1100, %f151;
	fma.rn.f32 	%f1102, %f1092, %f1100, %f154;
	shfl.sync.idx.b32	%r559|%p256, %r774, %r554, 31, -1;
	mov.b32 	%f1103, %r559;
	fma.rn.f32 	%f1104, %f1090, %f1103, %f158;
	fma.rn.f32 	%f1105, %f1092, %f1103, %f161;
	shfl.sync.idx.b32	%r560|%p257, %r773, %r554, 31, -1;
	mov.b32 	%f1106, %r560;
	fma.rn.f32 	%f1107, %f1090, %f1106, %f165;
	fma.rn.f32 	%f1108, %f1092, %f1106, %f168;
	shfl.sync.idx.b32	%r561|%p258, %r772, %r554, 31, -1;
	mov.b32 	%f1109, %r561;
	fma.rn.f32 	%f1110, %f1090, %f1109, %f172;
	fma.rn.f32 	%f1111, %f1092, %f1109, %f175;
	shfl.sync.idx.b32	%r562|%p259, %r771, %r554, 31, -1;
	mov.b32 	%f1112, %r562;
	fma.rn.f32 	%f1113, %f1090, %f1112, %f179;
	fma.rn.f32 	%f1114, %f1092, %f1112, %f182;
	shfl.sync.idx.b32	%r563|%p260, %r770, %r554, 31, -1;
	mov.b32 	%f1115, %r563;
	fma.rn.f32 	%f1116, %f1090, %f1115, %f186;
	fma.rn.f32 	%f1117, %f1092, %f1115, %f189;
	shfl.sync.idx.b32	%r564|%p261, %r769, %r554, 31, -1;
	mov.b32 	%f1118, %r564;
	fma.rn.f32 	%f1119, %f1090, %f1118, %f193;
	fma.rn.f32 	%f1120, %f1092, %f1118, %f196;
	shfl.sync.idx.b32	%r565|%p262, %r768, %r554, 31, -1;
	mov.b32 	%f1121, %r565;
	fma.rn.f32 	%f1122, %f1090, %f1121, %f200;
	fma.rn.f32 	%f1123, %f1092, %f1121, %f203;
	shfl.sync.idx.b32	%r566|%p263, %r767, %r554, 31, -1;
	mov.b32 	%f1124, %r566;
	fma.rn.f32 	%f1125, %f1090, %f1124, %f207;
	fma.rn.f32 	%f1126, %f1092, %f1124, %f210;
	shfl.sync.idx.b32	%r567|%p264, %r766, %r554, 31, -1;
	mov.b32 	%f1127, %r567;
	fma.rn.f32 	%f1128, %f1090, %f1127, %f214;
	fma.rn.f32 	%f1129, %f1092, %f1127, %f217;
	shfl.sync.idx.b32	%r568|%p265, %r765, %r554, 31, -1;
	mov.b32 	%f1130, %r568;
	fma.rn.f32 	%f1131, %f1090, %f1130, %f221;
	fma.rn.f32 	%f1132, %f1092, %f1130, %f224;
	shfl.sync.idx.b32	%r569|%p266, %r764, %r554, 31, -1;
	mov.b32 	%f1133, %r569;
	fma.rn.f32 	%f1134, %f1090, %f1133, %f228;
	fma.rn.f32 	%f1135, %f1092, %f1133, %f231;
	shfl.sync.idx.b32	%r570|%p267, %r763, %r554, 31, -1;
	mov.b32 	%f1136, %r570;
	fma.rn.f32 	%f1137, %f1090, %f1136, %f235;
	fma.rn.f32 	%f1138, %f1092, %f1136, %f238;
	shfl.sync.idx.b32	%r571|%p268, %r762, %r554, 31, -1;
	mov.b32 	%f1139, %r571;
	fma.rn.f32 	%f1140, %f1090, %f1139, %f242;
	fma.rn.f32 	%f1141, %f1092, %f1139, %f245;
	shfl.sync.idx.b32	%r572|%p269, %r761, %r554, 31, -1;
	mov.b32 	%f1142, %r572;
	fma.rn.f32 	%f1143, %f1090, %f1142, %f249;
	fma.rn.f32 	%f1144, %f1092, %f1142, %f252;
	shfl.sync.idx.b32	%r573|%p270, %r760, %r554, 31, -1;
	mov.b32 	%f1145, %r573;
	fma.rn.f32 	%f1146, %f1090, %f1145, %f256;
	fma.rn.f32 	%f1147, %f1092, %f1145, %f259;
	shfl.sync.idx.b32	%r574|%p271, %r759, %r554, 31, -1;
	mov.b32 	%f1148, %r574;
	fma.rn.f32 	%f1149, %f1090, %f1148, %f263;
	fma.rn.f32 	%f1150, %f1092, %f1148, %f266;
	shfl.sync.idx.b32	%r575|%p272, %r758, %r554, 31, -1;
	mov.b32 	%f1151, %r575;
	fma.rn.f32 	%f1152, %f1090, %f1151, %f270;
	fma.rn.f32 	%f1153, %f1092, %f1151, %f1088;
	mul.wide.s32 	%rd126, %r150, 4;
	add.s64 	%rd127, %rd123, %rd126;
	add.s32 	%r576, %r553, 2;
	shfl.sync.idx.b32	%r577|%p273, %r778, %r576, 31, -1;
	mov.b32 	%f1154, %r577;
	ld.global.nc.f32 	%f1155, [%rd127];
	fma.rn.f32 	%f1156, %f1155, %f1154, %f1091;
	ld.global.nc.f32 	%f1157, [%rd127+128];
	fma.rn.f32 	%f1158, %f1157, %f1154, %f1093;
	shfl.sync.idx.b32	%r578|%p274, %r777, %r576, 31, -1;
	mov.b32 	%f1159, %r578;
	fma.rn.f32 	%f1160, %f1155, %f1159, %f1095;
	fma.rn.f32 	%f1161, %f1157, %f1159, %f1096;
	shfl.sync.idx.b32	%r579|%p275, %r776, %r576, 31, -1;
	mov.b32 	%f1162, %r579;
	fma.rn.f32 	%f1163, %f1155, %f1162, %f1098;
	fma.rn.f32 	%f1164, %f1157, %f1162, %f1099;
	shfl.sync.idx.b32	%r580|%p276, %r775, %r576, 31, -1;
	mov.b32 	%f1165, %r580;
	fma.rn.f32 	%f1166, %f1155, %f1165, %f1101;
	fma.rn.f32 	%f1167, %f1157, %f1165, %f1102;
	shfl.sync.idx.b32	%r581|%p277, %r774, %r576, 31, -1;
	mov.b32 	%f1168, %r581;
	fma.rn.f32 	%f1169, %f1155, %f1168, %f1104;
	fma.rn.f32 	%f1170, %f1157, %f1168, %f1105;
	shfl.sync.idx.b32	%r582|%p278, %r773, %r576, 31, -1;
	mov.b32 	%f1171, %r582;
	fma.rn.f32 	%f1172, %f1155, %f1171, %f1107;
	fma.rn.f32 	%f1173, %f1157, %f1171, %f1108;
	shfl.sync.idx.b32	%r583|%p279, %r772, %r576, 31, -1;
	mov.b32 	%f1174, %r583;
	fma.rn.f32 	%f1175, %f1155, %f1174, %f1110;
	fma.rn.f32 	%f1176, %f1157, %f1174, %f1111;
	shfl.sync.idx.b32	%r584|%p280, %r771, %r576, 31, -1;
	mov.b32 	%f1177, %r584;
	fma.rn.f32 	%f1178, %f1155, %f1177, %f1113;
	fma.rn.f32 	%f1179, %f1157, %f1177, %f1114;
	shfl.sync.idx.b32	%r585|%p281, %r770, %r576, 31, -1;
	mov.b32 	%f1180, %r585;
	fma.rn.f32 	%f1181, %f1155, %f1180, %f1116;
	fma.rn.f32 	%f1182, %f1157, %f1180, %f1117;
	shfl.sync.idx.b32	%r586|%p282, %r769, %r576, 31, -1;
	mov.b32 	%f1183, %r586;
	fma.rn.f32 	%f1184, %f1155, %f1183, %f1119;
	fma.rn.f32 	%f1185, %f1157, %f1183, %f1120;
	shfl.sync.idx.b32	%r587|%p283, %r768, %r576, 31, -1;
	mov.b32 	%f1186, %r587;
	fma.rn.f32 	%f1187, %f1155, %f1186, %f1122;
	fma.rn.f32 	%f1188, %f1157, %f1186, %f1123;
	shfl.sync.idx.b32	%r588|%p284, %r767, %r576, 31, -1;
	mov.b32 	%f1189, %r588;
	fma.rn.f32 	%f1190, %f1155, %f1189, %f1125;
	fma.rn.f32 	%f1191, %f1157, %f1189, %f1126;
	shfl.sync.idx.b32	%r589|%p285, %r766, %r576, 31, -1;
	mov.b32 	%f1192, %r589;
	fma.rn.f32 	%f1193, %f1155, %f1192, %f1128;
	fma.rn.f32 	%f1194, %f1157, %f1192, %f1129;
	shfl.sync.idx.b32	%r590|%p286, %r765, %r576, 31, -1;
	mov.b32 	%f1195, %r590;
	fma.rn.f32 	%f1196, %f1155, %f1195, %f1131;
	fma.rn.f32 	%f1197, %f1157, %f1195, %f1132;
	shfl.sync.idx.b32	%r591|%p287, %r764, %r576, 31, -1;
	mov.b32 	%f1198, %r591;
	fma.rn.f32 	%f1199, %f1155, %f1198, %f1134;
	fma.rn.f32 	%f1200, %f1157, %f1198, %f1135;
	shfl.sync.idx.b32	%r592|%p288, %r763, %r576, 31, -1;
	mov.b32 	%f1201, %r592;
	fma.rn.f32 	%f1202, %f1155, %f1201, %f1137;
	fma.rn.f32 	%f1203, %f1157, %f1201, %f1138;
	shfl.sync.idx.b32	%r593|%p289, %r762, %r576, 31, -1;
	mov.b32 	%f1204, %r593;
	fma.rn.f32 	%f1205, %f1155, %f1204, %f1140;
	fma.rn.f32 	%f1206, %f1157, %f1204, %f1141;
	shfl.sync.idx.b32	%r594|%p290, %r761, %r576, 31, -1;
	mov.b32 	%f1207, %r594;
	fma.rn.f32 	%f1208, %f1155, %f1207, %f1143;
	fma.rn.f32 	%f1209, %f1157, %f1207, %f1144;
	shfl.sync.idx.b32	%r595|%p291, %r760, %r576, 31, -1;
	mov.b32 	%f1210, %r595;
	fma.rn.f32 	%f1211, %f1155, %f1210, %f1146;
	fma.rn.f32 	%f1212, %f1157, %f1210, %f1147;
	shfl.sync.idx.b32	%r596|%p292, %r759, %r576, 31, -1;
	mov.b32 	%f1213, %r596;
	fma.rn.f32 	%f1214, %f1155, %f1213, %f1149;
	fma.rn.f32 	%f1215, %f1157, %f1213, %f1150;
	shfl.sync.idx.b32	%r597|%p293, %r758, %r576, 31, -1;
	mov.b32 	%f1216, %r597;
	fma.rn.f32 	%f1217, %f1155, %f1216, %f1152;
	fma.rn.f32 	%f1218, %f1157, %f1216, %f1153;
	mul.wide.s32 	%rd128, %r151, 4;
	add.s64 	%rd129, %rd123, %rd128;
	add.s32 	%r598, %r553, 3;
	shfl.sync.idx.b32	%r599|%p294, %r778, %r598, 31, -1;
	mov.b32 	%f1219, %r599;
	ld.global.nc.f32 	%f1220, [%rd129];
	fma.rn.f32 	%f1436, %f1220, %f1219, %f1156;
	ld.global.nc.f32 	%f1221, [%rd129+128];
	fma.rn.f32 	%f1435, %f1221, %f1219, %f1158;
	shfl.sync.idx.b32	%r600|%p295, %r777, %r598, 31, -1;
	mov.b32 	%f1222, %r600;
	fma.rn.f32 	%f1434, %f1220, %f1222, %f1160;
	fma.rn.f32 	%f1433, %f1221, %f1222, %f1161;
	shfl.sync.idx.b32	%r601|%p296, %r776, %r598, 31, -1;
	mov.b32 	%f1223, %r601;
	fma.rn.f32 	%f1432, %f1220, %f1223, %f1163;
	fma.rn.f32 	%f1431, %f1221, %f1223, %f1164;
	shfl.sync.idx.b32	%r602|%p297, %r775, %r598, 31, -1;
	mov.b32 	%f1224, %r602;
	fma.rn.f32 	%f1430, %f1220, %f1224, %f1166;
	fma.rn.f32 	%f1429, %f1221, %f1224, %f1167;
	shfl.sync.idx.b32	%r603|%p298, %r774, %r598, 31, -1;
	mov.b32 	%f1225, %r603;
	fma.rn.f32 	%f1428, %f1220, %f1225, %f1169;
	fma.rn.f32 	%f1427, %f1221, %f1225, %f1170;
	shfl.sync.idx.b32	%r604|%p299, %r773, %r598, 31, -1;
	mov.b32 	%f1226, %r604;
	fma.rn.f32 	%f1426, %f1220, %f1226, %f1172;
	fma.rn.f32 	%f1425, %f1221, %f1226, %f1173;
	shfl.sync.idx.b32	%r605|%p300, %r772, %r598, 31, -1;
	mov.b32 	%f1227, %r605;
	fma.rn.f32 	%f1424, %f1220, %f1227, %f1175;
	fma.rn.f32 	%f1423, %f1221, %f1227, %f1176;
	shfl.sync.idx.b32	%r606|%p301, %r771, %r598, 31, -1;
	mov.b32 	%f1228, %r606;
	fma.rn.f32 	%f1422, %f1220, %f1228, %f1178;
	fma.rn.f32 	%f1421, %f1221, %f1228, %f1179;
	shfl.sync.idx.b32	%r607|%p302, %r770, %r598, 31, -1;
	mov.b32 	%f1229, %r607;
	fma.rn.f32 	%f1420, %f1220, %f1229, %f1181;
	fma.rn.f32 	%f1419, %f1221, %f1229, %f1182;
	shfl.sync.idx.b32	%r608|%p303, %r769, %r598, 31, -1;
	mov.b32 	%f1230, %r608;
	fma.rn.f32 	%f1418, %f1220, %f1230, %f1184;
	fma.rn.f32 	%f1417, %f1221, %f1230, %f1185;
	shfl.sync.idx.b32	%r609|%p304, %r768, %r598, 31, -1;
	mov.b32 	%f1231, %r609;
	fma.rn.f32 	%f1416, %f1220, %f1231, %f1187;
	fma.rn.f32 	%f1415, %f1221, %f1231, %f1188;
	shfl.sync.idx.b32	%r610|%p305, %r767, %r598, 31, -1;
	mov.b32 	%f1232, %r610;
	fma.rn.f32 	%f1414, %f1220, %f1232, %f1190;
	fma.rn.f32 	%f1413, %f1221, %f1232, %f1191;
	shfl.sync.idx.b32	%r611|%p306, %r766, %r598, 31, -1;
	mov.b32 	%f1233, %r611;
	fma.rn.f32 	%f1412, %f1220, %f1233, %f1193;
	fma.rn.f32 	%f1411, %f1221, %f1233, %f1194;
	shfl.sync.idx.b32	%r612|%p307, %r765, %r598, 31, -1;
	mov.b32 	%f1234, %r612;
	fma.rn.f32 	%f1410, %f1220, %f1234, %f1196;
	fma.rn.f32 	%f1409, %f1221, %f1234, %f1197;
	shfl.sync.idx.b32	%r613|%p308, %r764, %r598, 31, -1;
	mov.b32 	%f1235, %r613;
	fma.rn.f32 	%f1408, %f1220, %f1235, %f1199;
	fma.rn.f32 	%f1407, %f1221, %f1235, %f1200;
	shfl.sync.idx.b32	%r614|%p309, %r763, %r598, 31, -1;
	mov.b32 	%f1236, %r614;
	fma.rn.f32 	%f1406, %f1220, %f1236, %f1202;
	fma.rn.f32 	%f1405, %f1221, %f1236, %f1203;
	shfl.sync.idx.b32	%r615|%p310, %r762, %r598, 31, -1;
	mov.b32 	%f1237, %r615;
	fma.rn.f32 	%f1404, %f1220, %f1237, %f1205;
	fma.rn.f32 	%f1403, %f1221, %f1237, %f1206;
	shfl.sync.idx.b32	%r616|%p311, %r761, %r598, 31, -1;
	mov.b32 	%f1238, %r616;
	fma.rn.f32 	%f1402, %f1220, %f1238, %f1208;
	fma.rn.f32 	%f1401, %f1221, %f1238, %f1209;
	shfl.sync.idx.b32	%r617|%p312, %r760, %r598, 31, -1;
	mov.b32 	%f1239, %r617;
	fma.rn.f32 	%f1400, %f1220, %f1239, %f1211;
	fma.rn.f32 	%f1399, %f1221, %f1239, %f1212;
	shfl.sync.idx.b32	%r618|%p313, %r759, %r598, 31, -1;
	mov.b32 	%f1240, %r618;
	fma.rn.f32 	%f1398, %f1220, %f1240, %f1214;
	fma.rn.f32 	%f1397, %f1221, %f1240, %f1215;
	shfl.sync.idx.b32	%r619|%p314, %r758, %r598, 31, -1;
	mov.b32 	%f1241, %r619;
	fma.rn.f32 	%f1396, %f1220, %f1241, %f1217;
	fma.rn.f32 	%f1395, %f1221, %f1241, %f1218;
$L__BB3_94:
	and.b32  	%r620, %r4, -4;
	and.b32  	%r621, %r4, -2;
	setp.ge.s32 	%p315, %r620, %r621;
	@%p315 bra 	$L__BB3_96;
	ld.param.u64 	%rd194, [_Z12_spmm_conv_3PKfPfiiPKiS3_S3_S0__param_0];
	and.b32  	%r622, %r4, -4;
	add.s32 	%r623, %r622, %r2;
	sub.s32 	%r624, %r623, %r781;
	shfl.sync.idx.b32	%r625|%p316, %r780, %r624, 31, -1;
	add.s32 	%r626, %r624, 1;
	shfl.sync.idx.b32	%r627|%p317, %r780, %r626, 31, -1;
	cvta.to.global.u64 	%rd130, %rd194;
	mul.wide.s32 	%rd131, %r625, 4;
	add.s64 	%rd132, %rd130, %rd131;
	shfl.sync.idx.b32	%r628|%p318, %r778, %r624, 31, -1;
	mov.b32 	%f1242, %r628;
	ld.global.nc.f32 	%f1243, [%rd132];
	fma.rn.f32 	%f1244, %f1243, %f1242, %f1436;
	ld.global.nc.f32 	%f1245, [%rd132+128];
	fma.rn.f32 	%f1246, %f1245, %f1242, %f1435;
	shfl.sync.idx.b32	%r629|%p319, %r777, %r624, 31, -1;
	mov.b32 	%f1247, %r629;
	fma.rn.f32 	%f1248, %f1243, %f1247, %f1434;
	fma.rn.f32 	%f1249, %f1245, %f1247, %f1433;
	shfl.sync.idx.b32	%r630|%p320, %r776, %r624, 31, -1;
	mov.b32 	%f1250, %r630;
	fma.rn.f32 	%f1251, %f1243, %f1250, %f1432;
	fma.rn.f32 	%f1252, %f1245, %f1250, %f1431;
	shfl.sync.idx.b32	%r631|%p321, %r775, %r624, 31, -1;
	mov.b32 	%f1253, %r631;
	fma.rn.f32 	%f1254, %f1243, %f1253, %f1430;
	fma.rn.f32 	%f1255, %f1245, %f1253, %f1429;
	shfl.sync.idx.b32	%r632|%p322, %r774, %r624, 31, -1;
	mov.b32 	%f1256, %r632;
	fma.rn.f32 	%f1257, %f1243, %f1256, %f1428;
	fma.rn.f32 	%f1258, %f1245, %f1256, %f1427;
	shfl.sync.idx.b32	%r633|%p323, %r773, %r624, 31, -1;
	mov.b32 	%f1259, %r633;
	fma.rn.f32 	%f1260, %f1243, %f1259, %f1426;
	fma.rn.f32 	%f1261, %f1245, %f1259, %f1425;
	shfl.sync.idx.b32	%r634|%p324, %r772, %r624, 31, -1;
	mov.b32 	%f1262, %r634;
	fma.rn.f32 	%f1263, %f1243, %f1262, %f1424;
	fma.rn.f32 	%f1264, %f1245, %f1262, %f1423;
	shfl.sync.idx.b32	%r635|%p325, %r771, %r624, 31, -1;
	mov.b32 	%f1265, %r635;
	fma.rn.f32 	%f1266, %f1243, %f1265, %f1422;
	fma.rn.f32 	%f1267, %f1245, %f1265, %f1421;
	shfl.sync.idx.b32	%r636|%p326, %r770, %r624, 31, -1;
	mov.b32 	%f1268, %r636;
	fma.rn.f32 	%f1269, %f1243, %f1268, %f1420;
	fma.rn.f32 	%f1270, %f1245, %f1268, %f1419;
	shfl.sync.idx.b32	%r637|%p327, %r769, %r624, 31, -1;
	mov.b32 	%f1271, %r637;
	fma.rn.f32 	%f1272, %f1243, %f1271, %f1418;
	fma.rn.f32 	%f1273, %f1245, %f1271, %f1417;
	shfl.sync.idx.b32	%r638|%p328, %r768, %r624, 31, -1;
	mov.b32 	%f1274, %r638;
	fma.rn.f32 	%f1275, %f1243, %f1274, %f1416;
	fma.rn.f32 	%f1276, %f1245, %f1274, %f1415;
	shfl.sync.idx.b32	%r639|%p329, %r767, %r624, 31, -1;
	mov.b32 	%f1277, %r639;
	fma.rn.f32 	%f1278, %f1243, %f1277, %f1414;
	fma.rn.f32 	%f1279, %f1245, %f1277, %f1413;
	shfl.sync.idx.b32	%r640|%p330, %r766, %r624, 31, -1;
	mov.b32 	%f1280, %r640;
	fma.rn.f32 	%f1281, %f1243, %f1280, %f1412;
	fma.rn.f32 	%f1282, %f1245, %f1280, %f1411;
	shfl.sync.idx.b32	%r641|%p331, %r765, %r624, 31, -1;
	mov.b32 	%f1283, %r641;
	fma.rn.f32 	%f1284, %f1243, %f1283, %f1410;
	fma.rn.f32 	%f1285, %f1245, %f1283, %f1409;
	shfl.sync.idx.b32	%r642|%p332, %r764, %r624, 31, -1;
	mov.b32 	%f1286, %r642;
	fma.rn.f32 	%f1287, %f1243, %f1286, %f1408;
	fma.rn.f32 	%f1288, %f1245, %f1286, %f1407;
	shfl.sync.idx.b32	%r643|%p333, %r763, %r624, 31, -1;
	mov.b32 	%f1289, %r643;
	fma.rn.f32 	%f1290, %f1243, %f1289, %f1406;
	fma.rn.f32 	%f1291, %f1245, %f1289, %f1405;
	shfl.sync.idx.b32	%r644|%p334, %r762, %r624, 31, -1;
	mov.b32 	%f1292, %r644;
	fma.rn.f32 	%f1293, %f1243, %f1292, %f1404;
	fma.rn.f32 	%f1294, %f1245, %f1292, %f1403;
	shfl.sync.idx.b32	%r645|%p335, %r761, %r624, 31, -1;
	mov.b32 	%f1295, %r645;
	fma.rn.f32 	%f1296, %f1243, %f1295, %f1402;
	fma.rn.f32 	%f1297, %f1245, %f1295, %f1401;
	shfl.sync.idx.b32	%r646|%p336, %r760, %r624, 31, -1;
	mov.b32 	%f1298, %r646;
	fma.rn.f32 	%f1299, %f1243, %f1298, %f1400;
	fma.rn.f32 	%f1300, %f1245, %f1298, %f1399;
	shfl.sync.idx.b32	%r647|%p337, %r759, %r624, 31, -1;
	mov.b32 	%f1301, %r647;
	fma.rn.f32 	%f1302, %f1243, %f1301, %f1398;
	fma.rn.f32 	%f1303, %f1245, %f1301, %f1397;
	shfl.sync.idx.b32	%r648|%p338, %r758, %r624, 31, -1;
	mov.b32 	%f1304, %r648;
	fma.rn.f32 	%f1305, %f1243, %f1304, %f1396;
	fma.rn.f32 	%f1306, %f1245, %f1304, %f1395;
	mul.wide.s32 	%rd133, %r627, 4;
	add.s64 	%rd134, %rd130, %rd133;
	shfl.sync.idx.b32	%r649|%p339, %r778, %r626, 31, -1;
	mov.b32 	%f1307, %r649;
	ld.global.nc.f32 	%f1308, [%rd134];
	fma.rn.f32 	%f1436, %f1308, %f1307, %f1244;
	ld.global.nc.f32 	%f1309, [%rd134+128];
	fma.rn.f32 	%f1435, %f1309, %f1307, %f1246;
	shfl.sync.idx.b32	%r650|%p340, %r777, %r626, 31, -1;
	mov.b32 	%f1310, %r650;
	fma.rn.f32 	%f1434, %f1308, %f1310, %f1248;
	fma.rn.f32 	%f1433, %f1309, %f1310, %f1249;
	shfl.sync.idx.b32	%r651|%p341, %r776, %r626, 31, -1;
	mov.b32 	%f1311, %r651;
	fma.rn.f32 	%f1432, %f1308, %f1311, %f1251;
	fma.rn.f32 	%f1431, %f1309, %f1311, %f1252;
	shfl.sync.idx.b32	%r652|%p342, %r775, %r626, 31, -1;
	mov.b32 	%f1312, %r652;
	fma.rn.f32 	%f1430, %f1308, %f1312, %f1254;
	fma.rn.f32 	%f1429, %f1309, %f1312, %f1255;
	shfl.sync.idx.b32	%r653|%p343, %r774, %r626, 31, -1;
	mov.b32 	%f1313, %r653;
	fma.rn.f32 	%f1428, %f1308, %f1313, %f1257;
	fma.rn.f32 	%f1427, %f1309, %f1313, %f1258;
	shfl.sync.idx.b32	%r654|%p344, %r773, %r626, 31, -1;
	mov.b32 	%f1314, %r654;
	fma.rn.f32 	%f1426, %f1308, %f1314, %f1260;
	fma.rn.f32 	%f1425, %f1309, %f1314, %f1261;
	shfl.sync.idx.b32	%r655|%p345, %r772, %r626, 31, -1;
	mov.b32 	%f1315, %r655;
	fma.rn.f32 	%f1424, %f1308, %f1315, %f1263;
	fma.rn.f32 	%f1423, %f1309, %f1315, %f1264;
	shfl.sync.idx.b32	%r656|%p346, %r771, %r626, 31, -1;
	mov.b32 	%f1316, %r656;
	fma.rn.f32 	%f1422, %f1308, %f1316, %f1266;
	fma.rn.f32 	%f1421, %f1309, %f1316, %f1267;
	shfl.sync.idx.b32	%r657|%p347, %r770, %r626, 31, -1;
	mov.b32 	%f1317, %r657;
	fma.rn.f32 	%f1420, %f1308, %f1317, %f1269;
	fma.rn.f32 	%f1419, %f1309, %f1317, %f1270;
	shfl.sync.idx.b32	%r658|%p348, %r769, %r626, 31, -1;
	mov.b32 	%f1318, %r658;
	fma.rn.f32 	%f1418, %f1308, %f1318, %f1272;
	fma.rn.f32 	%f1417, %f1309, %f1318, %f1273;
	shfl.sync.idx.b32	%r659|%p349, %r768, %r626, 31, -1;
	mov.b32 	%f1319, %r659;
	fma.rn.f32 	%f1416, %f1308, %f1319, %f1275;
	fma.rn.f32 	%f1415, %f1309, %f1319, %f1276;
	shfl.sync.idx.b32	%r660|%p350, %r767, %r626, 31, -1;
	mov.b32 	%f1320, %r660;
	fma.rn.f32 	%f1414, %f1308, %f1320, %f1278;
	fma.rn.f32 	%f1413, %f1309, %f1320, %f1279;
	shfl.sync.idx.b32	%r661|%p351, %r766, %r626, 31, -1;
	mov.b32 	%f1321, %r661;
	fma.rn.f32 	%f1412, %f1308, %f1321, %f1281;
	fma.rn.f32 	%f1411, %f1309, %f1321, %f1282;
	shfl.sync.idx.b32	%r662|%p352, %r765, %r626, 31, -1;
	mov.b32 	%f1322, %r662;
	fma.rn.f32 	%f1410, %f1308, %f1322, %f1284;
	fma.rn.f32 	%f1409, %f1309, %f1322, %f1285;
	shfl.sync.idx.b32	%r663|%p353, %r764, %r626, 31, -1;
	mov.b32 	%f1323, %r663;
	fma.rn.f32 	%f1408, %f1308, %f1323, %f1287;
	fma.rn.f32 	%f1407, %f1309, %f1323, %f1288;
	shfl.sync.idx.b32	%r664|%p354, %r763, %r626, 31, -1;
	mov.b32 	%f1324, %r664;
	fma.rn.f32 	%f1406, %f1308, %f1324, %f1290;
	fma.rn.f32 	%f1405, %f1309, %f1324, %f1291;
	shfl.sync.idx.b32	%r665|%p355, %r762, %r626, 31, -1;
	mov.b32 	%f1325, %r665;
	fma.rn.f32 	%f1404, %f1308, %f1325, %f1293;
	fma.rn.f32 	%f1403, %f1309, %f1325, %f1294;
	shfl.sync.idx.b32	%r666|%p356, %r761, %r626, 31, -1;
	mov.b32 	%f1326, %r666;
	fma.rn.f32 	%f1402, %f1308, %f1326, %f1296;
	fma.rn.f32 	%f1401, %f1309, %f1326, %f1297;
	shfl.sync.idx.b32	%r667|%p357, %r760, %r626, 31, -1;
	mov.b32 	%f1327, %r667;
	fma.rn.f32 	%f1400, %f1308, %f1327, %f1299;
	fma.rn.f32 	%f1399, %f1309, %f1327, %f1300;
	shfl.sync.idx.b32	%r668|%p358, %r759, %r626, 31, -1;
	mov.b32 	%f1328, %r668;
	fma.rn.f32 	%f1398, %f1308, %f1328, %f1302;
	fma.rn.f32 	%f1397, %f1309, %f1328, %f1303;
	shfl.sync.idx.b32	%r669|%p359, %r758, %r626, 31, -1;
	mov.b32 	%f1329, %r669;
	fma.rn.f32 	%f1396, %f1308, %f1329, %f1305;
	fma.rn.f32 	%f1395, %f1309, %f1329, %f1306;
$L__BB3_96:
	setp.ge.s32 	%p360, %r6, %r4;
	@%p360 bra 	$L__BB3_98;
	ld.param.u64 	%rd195, [_Z12_spmm_conv_3PKfPfiiPKiS3_S3_S0__param_0];
	sub.s32 	%r670, %r6, %r781;
	shfl.sync.idx.b32	%r671|%p361, %r780, %r670, 31, -1;
	cvta.to.global.u64 	%rd135, %rd195;
	mul.wide.s32 	%rd136, %r671, 4;
	add.s64 	%rd137, %rd135, %rd136;
	shfl.sync.idx.b32	%r672|%p362, %r778, %r670, 31, -1;
	mov.b32 	%f1330, %r672;
	ld.global.nc.f32 	%f1331, [%rd137];
	fma.rn.f32 	%f1436, %f1331, %f1330, %f1436;
	ld.global.nc.f32 	%f1332, [%rd137+128];
	fma.rn.f32 	%f1435, %f1332, %f1330, %f1435;
	shfl.sync.idx.b32	%r673|%p363, %r777, %r670, 31, -1;
	mov.b32 	%f1333, %r673;
	fma.rn.f32 	%f1434, %f1331, %f1333, %f1434;
	fma.rn.f32 	%f1433, %f1332, %f1333, %f1433;
	shfl.sync.idx.b32	%r674|%p364, %r776, %r670, 31, -1;
	mov.b32 	%f1334, %r674;
	fma.rn.f32 	%f1432, %f1331, %f1334, %f1432;
	fma.rn.f32 	%f1431, %f1332, %f1334, %f1431;
	shfl.sync.idx.b32	%r675|%p365, %r775, %r670, 31, -1;
	mov.b32 	%f1335, %r675;
	fma.rn.f32 	%f1430, %f1331, %f1335, %f1430;
	fma.rn.f32 	%f1429, %f1332, %f1335, %f1429;
	shfl.sync.idx.b32	%r676|%p366, %r774, %r670, 31, -1;
	mov.b32 	%f1336, %r676;
	fma.rn.f32 	%f1428, %f1331, %f1336, %f1428;
	fma.rn.f32 	%f1427, %f1332, %f1336, %f1427;
	shfl.sync.idx.b32	%r677|%p367, %r773, %r670, 31, -1;
	mov.b32 	%f1337, %r677;
	fma.rn.f32 	%f1426, %f1331, %f1337, %f1426;
	fma.rn.f32 	%f1425, %f1332, %f1337, %f1425;
	shfl.sync.idx.b32	%r678|%p368, %r772, %r670, 31, -1;
	mov.b32 	%f1338, %r678;
	fma.rn.f32 	%f1424, %f1331, %f1338, %f1424;
	fma.rn.f32 	%f1423, %f1332, %f1338, %f1423;
	shfl.sync.idx.b32	%r679|%p369, %r771, %r670, 31, -1;
	mov.b32 	%f1339, %r679;
	fma.rn.f32 	%f1422, %f1331, %f1339, %f1422;
	fma.rn.f32 	%f1421, %f1332, %f1339, %f1421;
	shfl.sync.idx.b32	%r680|%p370, %r770, %r670, 31, -1;
	mov.b32 	%f1340, %r680;
	fma.rn.f32 	%f1420, %f1331, %f1340, %f1420;
	fma.rn.f32 	%f1419, %f1332, %f1340, %f1419;
	shfl.sync.idx.b32	%r681|%p371, %r769, %r670, 31, -1;
	mov.b32 	%f1341, %r681;
	fma.rn.f32 	%f1418, %f1331, %f1341, %f1418;
	fma.rn.f32 	%f1417, %f1332, %f1341, %f1417;
	shfl.sync.idx.b32	%r682|%p372, %r768, %r670, 31, -1;
	mov.b32 	%f1342, %r682;
	fma.rn.f32 	%f1416, %f1331, %f1342, %f1416;
	fma.rn.f32 	%f1415, %f1332, %f1342, %f1415;
	shfl.sync.idx.b32	%r683|%p373, %r767, %r670, 31, -1;
	mov.b32 	%f1343, %r683;
	fma.rn.f32 	%f1414, %f1331, %f1343, %f1414;
	fma.rn.f32 	%f1413, %f1332, %f1343, %f1413;
	shfl.sync.idx.b32	%r684|%p374, %r766, %r670, 31, -1;
	mov.b32 	%f1344, %r684;
	fma.rn.f32 	%f1412, %f1331, %f1344, %f1412;
	fma.rn.f32 	%f1411, %f1332, %f1344, %f1411;
	shfl.sync.idx.b32	%r685|%p375, %r765, %r670, 31, -1;
	mov.b32 	%f1345, %r685;
	fma.rn.f32 	%f1410, %f1331, %f1345, %f1410;
	fma.rn.f32 	%f1409, %f1332, %f1345, %f1409;
	shfl.sync.idx.b32	%r686|%p376, %r764, %r670, 31, -1;
	mov.b32 	%f1346, %r686;
	fma.rn.f32 	%f1408, %f1331, %f1346, %f1408;
	fma.rn.f32 	%f1407, %f1332, %f1346, %f1407;
	shfl.sync.idx.b32	%r687|%p377, %r763, %r670, 31, -1;
	mov.b32 	%f1347, %r687;
	fma.rn.f32 	%f1406, %f1331, %f1347, %f1406;
	fma.rn.f32 	%f1405, %f1332, %f1347, %f1405;
	shfl.sync.idx.b32	%r688|%p378, %r762, %r670, 31, -1;
	mov.b32 	%f1348, %r688;
	fma.rn.f32 	%f1404, %f1331, %f1348, %f1404;
	fma.rn.f32 	%f1403, %f1332, %f1348, %f1403;
	shfl.sync.idx.b32	%r689|%p379, %r761, %r670, 31, -1;
	mov.b32 	%f1349, %r689;
	fma.rn.f32 	%f1402, %f1331, %f1349, %f1402;
	fma.rn.f32 	%f1401, %f1332, %f1349, %f1401;
	shfl.sync.idx.b32	%r690|%p380, %r760, %r670, 31, -1;
	mov.b32 	%f1350, %r690;
	fma.rn.f32 	%f1400, %f1331, %f1350, %f1400;
	fma.rn.f32 	%f1399, %f1332, %f1350, %f1399;
	shfl.sync.idx.b32	%r691|%p381, %r759, %r670, 31, -1;
	mov.b32 	%f1351, %r691;
	fma.rn.f32 	%f1398, %f1331, %f1351, %f1398;
	fma.rn.f32 	%f1397, %f1332, %f1351, %f1397;
	shfl.sync.idx.b32	%r692|%p382, %r758, %r670, 31, -1;
	mov.b32 	%f1352, %r692;
	fma.rn.f32 	%f1396, %f1331, %f1352, %f1396;
	fma.rn.f32 	%f1395, %f1332, %f1352, %f1395;
$L__BB3_98:
	ld.param.u64 	%rd197, [_Z12_spmm_conv_3PKfPfiiPKiS3_S3_S0__param_5];
	ld.param.u32 	%r757, [_Z12_spmm_conv_3PKfPfiiPKiS3_S3_S0__param_2];
	ld.param.u64 	%rd196, [_Z12_spmm_conv_3PKfPfiiPKiS3_S3_S0__param_1];
	cvta.to.global.u64 	%rd138, %rd196;
	cvta.to.global.u64 	%rd139, %rd197;
	cvt.s64.s32 	%rd140, %r1;
	cvt.s64.s32 	%rd141, %r757;
	add.s64 	%rd142, %rd141, %rd140;
	shl.b64 	%rd143, %rd142, 2;
	add.s64 	%rd144, %rd139, %rd143;
	ld.global.nc.u32 	%r693, [%rd144];
	shl.b32 	%r694, %r693, 6;
	add.s32 	%r695, %r694, %r5;
	mul.wide.s32 	%rd145, %r695, 4;
	add.s64 	%rd146, %rd138, %rd145;
	st.global.f32 	[%rd146], %f1436;
	st.global.f32 	[%rd146+128], %f1435;
	ld.global.nc.u32 	%r696, [%rd144+4];
	shl.b32 	%r697, %r696, 6;
	add.s32 	%r698, %r697, %r5;
	mul.wide.s32 	%rd147, %r698, 4;
	add.s64 	%rd148, %rd138, %rd147;
	st.global.f32 	[%rd148], %f1434;
	st.global.f32 	[%rd148+128], %f1433;
	ld.global.nc.u32 	%r699, [%rd144+8];
	shl.b32 	%r700, %r699, 6;
	add.s32 	%r701, %r700, %r5;
	mul.wide.s32 	%rd149, %r701, 4;
	add.s64 	%rd150, %rd138, %rd149;
	st.global.f32 	[%rd150], %f1432;
	st.global.f32 	[%rd150+128], %f1431;
	ld.global.nc.u32 	%r702, [%rd144+12];
	shl.b32 	%r703, %r702, 6;
	add.s32 	%r704, %r703, %r5;
	mul.wide.s32 	%rd151, %r704, 4;
	add.s64 	%rd152, %rd138, %rd151;
	st.global.f32 	[%rd152], %f1430;
	st.global.f32 	[%rd152+128], %f1429;
	ld.global.nc.u32 	%r705, [%rd144+16];
	shl.b32 	%r706, %r705, 6;
	add.s32 	%r707, %r706, %r5;
	mul.wide.s32 	%rd153, %r707, 4;
	add.s64 	%rd154, %rd138, %rd153;
	st.global.f32 	[%rd154], %f1428;
	st.global.f32 	[%rd154+128], %f1427;
	ld.global.nc.u32 	%r708, [%rd144+20];
	shl.b32 	%r709, %r708, 6;
	add.s32 	%r710, %r709, %r5;
	mul.wide.s32 	%rd155, %r710, 4;
	add.s64 	%rd156, %rd138, %rd155;
	st.global.f32 	[%rd156], %f1426;
	st.global.f32 	[%rd156+128], %f1425;
	ld.global.nc.u32 	%r711, [%rd144+24];
	shl.b32 	%r712, %r711, 6;
	add.s32 	%r713, %r712, %r5;
	mul.wide.s32 	%rd157, %r713, 4;
	add.s64 	%rd158, %rd138, %rd157;
	st.global.f32 	[%rd158], %f1424;
	st.global.f32 	[%rd158+128], %f1423;
	ld.global.nc.u32 	%r714, [%rd144+28];
	shl.b32 	%r715, %r714, 6;
	add.s32 	%r716, %r715, %r5;
	mul.wide.s32 	%rd159, %r716, 4;
	add.s64 	%rd160, %rd138, %rd159;
	st.global.f32 	[%rd160], %f1422;
	st.global.f32 	[%rd160+128], %f1421;
	ld.global.nc.u32 	%r717, [%rd144+32];
	shl.b32 	%r718, %r717, 6;
	add.s32 	%r719, %r718, %r5;
	mul.wide.s32 	%rd161, %r719, 4;
	add.s64 	%rd162, %rd138, %rd161;
	st.global.f32 	[%rd162], %f1420;
	st.global.f32 	[%rd162+128], %f1419;
	ld.global.nc.u32 	%r720, [%rd144+36];
	shl.b32 	%r721, %r720, 6;
	add.s32 	%r722, %r721, %r5;
	mul.wide.s32 	%rd163, %r722, 4;
	add.s64 	%rd164, %rd138, %rd163;
	st.global.f32 	[%rd164], %f1418;
	st.global.f32 	[%rd164+128], %f1417;
	ld.global.nc.u32 	%r723, [%rd144+40];
	shl.b32 	%r724, %r723, 6;
	add.s32 	%r725, %r724, %r5;
	mul.wide.s32 	%rd165, %r725, 4;
	add.s64 	%rd166, %rd138, %rd165;
	st.global.f32 	[%rd166], %f1416;
	st.global.f32 	[%rd166+128], %f1415;
	ld.global.nc.u32 	%r726, [%rd144+44];
	shl.b32 	%r727, %r726, 6;
	add.s32 	%r728, %r727, %r5;
	mul.wide.s32 	%rd167, %r728, 4;
	add.s64 	%rd168, %rd138, %rd167;
	st.global.f32 	[%rd168], %f1414;
	st.global.f32 	[%rd168+128], %f1413;
	ld.global.nc.u32 	%r729, [%rd144+48];
	shl.b32 	%r730, %r729, 6;
	add.s32 	%r731, %r730, %r5;
	mul.wide.s32 	%rd169, %r731, 4;
	add.s64 	%rd170, %rd138, %rd169;
	st.global.f32 	[%rd170], %f1412;
	st.global.f32 	[%rd170+128], %f1411;
	ld.global.nc.u32 	%r732, [%rd144+52];
	shl.b32 	%r733, %r732, 6;
	add.s32 	%r734, %r733, %r5;
	mul.wide.s32 	%rd171, %r734, 4;
	add.s64 	%rd172, %rd138, %rd171;
	st.global.f32 	[%rd172], %f1410;
	st.global.f32 	[%rd172+128], %f1409;
	ld.global.nc.u32 	%r735, [%rd144+56];
	shl.b32 	%r736, %r735, 6;
	add.s32 	%r737, %r736, %r5;
	mul.wide.s32 	%rd173, %r737, 4;
	add.s64 	%rd174, %rd138, %rd173;
	st.global.f32 	[%rd174], %f1408;
	st.global.f32 	[%rd174+128], %f1407;
	ld.global.nc.u32 	%r738, [%rd144+60];
	shl.b32 	%r739, %r738, 6;
	add.s32 	%r740, %r739, %r5;
	mul.wide.s32 	%rd175, %r740, 4;
	add.s64 	%rd176, %rd138, %rd175;
	st.global.f32 	[%rd176], %f1406;
	st.global.f32 	[%rd176+128], %f1405;
	ld.global.nc.u32 	%r741, [%rd144+64];
	shl.b32 	%r742, %r741, 6;
	add.s32 	%r743, %r742, %r5;
	mul.wide.s32 	%rd177, %r743, 4;
	add.s64 	%rd178, %rd138, %rd177;
	st.global.f32 	[%rd178], %f1404;
	st.global.f32 	[%rd178+128], %f1403;
	ld.global.nc.u32 	%r744, [%rd144+68];
	shl.b32 	%r745, %r744, 6;
	add.s32 	%r746, %r745, %r5;
	mul.wide.s32 	%rd179, %r746, 4;
	add.s64 	%rd180, %rd138, %rd179;
	st.global.f32 	[%rd180], %f1402;
	st.global.f32 	[%rd180+128], %f1401;
	ld.global.nc.u32 	%r747, [%rd144+72];
	shl.b32 	%r748, %r747, 6;
	add.s32 	%r749, %r748, %r5;
	mul.wide.s32 	%rd181, %r749, 4;
	add.s64 	%rd182, %rd138, %rd181;
	st.global.f32 	[%rd182], %f1400;
	st.global.f32 	[%rd182+128], %f1399;
	ld.global.nc.u32 	%r750, [%rd144+76];
	shl.b32 	%r751, %r750, 6;
	add.s32 	%r752, %r751, %r5;
	mul.wide.s32 	%rd183, %r752, 4;
	add.s64 	%rd184, %rd138, %rd183;
	st.global.f32 	[%rd184], %f1398;
	st.global.f32 	[%rd184+128], %f1397;
	add.s32 	%r753, %r1, 20;
	cvt.u64.u32 	%rd185, %r753;
	add.s64 	%rd186, %rd185, %rd141;
	shl.b64 	%rd187, %rd186, 2;
	add.s64 	%rd188, %rd139, %rd187;
	ld.global.nc.u32 	%r754, [%rd188];
	shl.b32 	%r755, %r754, 6;
	add.s32 	%r756, %r755, %r5;
	mul.wide.s32 	%rd189, %r756, 4;
	add.s64 	%rd190, %rd138, %rd189;
	st.global.f32 	[%rd190], %f1396;
	st.global.f32 	[%rd190+128], %f1395;
	ret;

}
	// .globl	_Z12_spmm_conv_4PKfPfiiPKiS3_S3_S0_
.visible .entry _Z12_spmm_conv_4PKfPfiiPKiS3_S3_S0_(
	.param .u64 .ptr .align 1 _Z12_spmm_conv_4PKfPfiiPKiS3_S3_S0__param_0,
	.param .u64 .ptr .align 1 _Z12_spmm_conv_4PKfPfiiPKiS3_S3_S0__param_1,
	.param .u32 _Z12_spmm_conv_4PKfPfiiPKiS3_S3_S0__param_2,
	.param .u32 _Z12_spmm_conv_4PKfPfiiPKiS3_S3_S0__param_3,
	.param .u64 .ptr .align 1 _Z12_spmm_conv_4PKfPfiiPKiS3_S3_S0__param_4,
	.param .u64 .ptr .align 1 _Z12_spmm_conv_4PKfPfiiPKiS3_S3_S0__param_5,
	.param .u64 .ptr .align 1 _Z12_spmm_conv_4PKfPfiiPKiS3_S3_S0__param_6,
	.param .u64 .ptr .align 1 _Z12_spmm_conv_4PKfPfiiPKiS3_S3_S0__param_7
)
{
	.reg .pred 	%p<570>;
	.reg .b32 	%r<1105>;
	.reg .b32 	%f<2430>;
	.reg .b64 	%rd<259>;

	ld.param.s32 	%rd9, [_Z12_spmm_conv_4PKfPfiiPKiS3_S3_S0__param_2];
	ld.param.u64 	%rd10, [_Z12_spmm_conv_4PKfPfiiPKiS3_S3_S0__param_4];
	cvta.to.global.u64 	%rd11, %rd10;
	mov.u32 	%r222, %tid.y;
	shl.b32 	%r223, %r222, 5;
	mov.u32 	%r224, %ctaid.x;
	shl.b32 	%r225, %r224, 7;
	add.s32 	%r226, %r223, %r225;
	mov.u32 	%r1, %tid.x;
	mov.u32 	%r227, %ctaid.y;
	shl.b32 	%r228, %r227, 6;
	shr.s32 	%r229, %r226, 31;
	shr.u32 	%r230, %r229, 26;
	add.s32 	%r231, %r226, %r230;
	and.b32  	%r232, %r231, -64;
	sub.s32 	%r233, %r226, %r232;
	cvt.s64.s32 	%rd12, %r233;
	add.s64 	%rd1, %rd9, %rd12;
	shl.b64 	%rd13, %rd1, 2;
	add.s64 	%rd14, %rd11, %rd13;
	ld.global.nc.u32 	%r2, [%rd14];
	ld.global.nc.u32 	%r3, [%rd14+4];
	sub.s32 	%r4, %r3, %r2;
	mul.hi.s32 	%r234, %r226, 2114445439;
	shr.u32 	%r235, %r234, 31;
	shr.u32 	%r236, %r234, 11;
	add.s32 	%r237, %r236, %r235;
	shr.s32 	%r238, %r231, 6;
	mul.hi.s32 	%r239, %r238, 2114445439;
	shr.u32 	%r240, %r239, 31;
	shr.u32 	%r241, %r239, 5;
	add.s32 	%r242, %r241, %r240;
	mul.lo.s32 	%r243, %r242, 65;
	sub.s32 	%r244, %r238, %r243;
	shl.b32 	%r245, %r244, 15;
	add.s32 	%r246, %r228, %r1;
	mad.lo.s32 	%r247, %r237, 2129920, %r246;
	add.s32 	%r5, %r247, %r245;
	and.b32  	%r248, %r4, -2;
	add.s32 	%r6, %r248, %r2;
	setp.lt.s32 	%p1, %r4, 8;
	mov.b32 	%r1002, 0;
	mov.f32 	%f2110, 0f00000000;
	mov.f32 	%f2111, %f2110;
	mov.f32 	%f2112, %f2110;
	mov.f32 	%f2113, %f2110;
	mov.f32 	%f2114, %f2110;
	mov.f32 	%f2115, %f2110;
	mov.f32 	%f2116, %f2110;
	mov.f32 	%f2117, %f2110;
	mov.f32 	%f2118, %f2110;
	mov.f32 	%f2119, %f2110;
	mov.f32 	%f2120, %f2110;
	mov.f32 	%f2121, %f2110;
	mov.f32 	%f2122, %f2110;
	mov.f32 	%f2123, %f2110;
	mov.f32 	%f2124, %f2110;
	mov.f32 	%f2125, %f2110;
	mov.f32 	%f2126, %f2110;
	mov.f32 	%f2127, %f2110;
	mov.f32 	%f2128, %f2110;
	mov.f32 	%f2129, %f2110;
	mov.f32 	%f2130, %f2110;
	mov.f32 	%f2131, %f2110;
	mov.f32 	%f2132, %f2110;
	mov.f32 	%f2133, %f2110;
	mov.f32 	%f2134, %f2110;
	mov.f32 	%f2135, %f2110;
	mov.f32 	%f2136, %f2110;
	mov.f32 	%f2137, %f2110;
	mov.f32 	%f2138, %f2110;
	mov.f32 	%f2139, %f2110;
	mov.f32 	%f2140, %f2110;
	mov.f32 	%f2141, %f2110;
	mov.f32 	%f2142, %f2110;
	mov.f32 	%f2143, %f2110;
	mov.f32 	%f2144, %f2110;
	mov.f32 	%f2145, %f2110;
	mov.f32 	%f2146, %f2110;
	mov.f32 	%f2147, %f2110;
	mov.f32 	%f2148, %f2110;
	mov.f32 	%f2149, %f2110;
	mov.f32 	%f2150, %f2110;
	mov.f32 	%f2151, %f2110;
	mov.f32 	%f2152, %f2110;
	mov.f32 	%f2153, %f2110;
	mov.f32 	%f2154, %f2110;
	mov.f32 	%f2155, %f2110;
	mov.f32 	%f2156, %f2110;
	mov.f32 	%f2157, %f2110;
	mov.f32 	%f2158, %f2110;
	mov.f32 	%f2159, %f2110;
	mov.f32 	%f2160, %f2110;
	mov.f32 	%f2161, %f2110;
	mov.f32 	%f2162, %f2110;
	mov.f32 	%f2163, %f2110;
	mov.f32 	%f2164, %f2110;
	mov.f32 	%f2165, %f2110;
	mov.f32 	%f2166, %f2110;
	mov.f32 	%f2167, %f2110;
	mov.f32 	%f2168, %f2110;
	mov.f32 	%f2169, %f2110;
	mov.f32 	%f2170, %f2110;
	mov.f32 	%f2171, %f2110;
	mov.f32 	%f2172, %f2110;
	mov.f32 	%f2173, %f2110;
	@%p1 bra 	$L__BB4_6;
	mov.b32 	%r1002, 0;
	mov.f32 	%f2110, 0f00000000;
	mov.u32 	%r1000, %r2;
$L__BB4_2:
	sub.s32 	%r251, %r1000, %r2;
	and.b32  	%r252, %r251, 31;
	setp.ne.s32 	%p2, %r252, 0;
	@%p2 bra 	$L__BB4_5;
	sub.s32 	%r253, %r3, %r1000;
	setp.ge.u32 	%p3, %r1, %r253;
	mov.u32 	%r1002, %r1000;
	@%p3 bra 	$L__BB4_5;
	ld.param.u64 	%rd257, [_Z12_spmm_conv_4PKfPfiiPKiS3_S3_S0__param_7];
	ld.param.u64 	%rd255, [_Z12_spmm_conv_4PKfPfiiPKiS3_S3_S0__param_6];
	add.s32 	%r254, %r1000, %r1;
	cvta.to.global.u64 	%rd15, %rd255;
	mul.wide.u32 	%rd16, %r254, 4;
	add.s64 	%rd17, %rd15, %rd16;
	ld.global.nc.u32 	%r255, [%rd17];
	mul.hi.s32 	%r256, %r255, 715827883;
	shr.u32 	%r257, %r256, 31;
	shr.u32 	%r258, %r256, 8;
	add.s32 	%r259, %r258, %r257;
	mad.lo.s32 	%r260, %r259, 2129920, %r5;
	shr.s32 	%r261, %r255, 31;
	shr.u32 	%r262, %r261, 23;
	add.s32 	%r263, %r255, %r262;
	shr.s32 	%r264, %r263, 9;
	mul.hi.s32 	%r265, %r264, 1431655766;
	shr.u32 	%r266, %r265, 31;
	add.s32 	%r267, %r265, %r266;
	mul.lo.s32 	%r268, %r267, 3;
	sub.s32 	%r269, %r264, %r268;
	shl.b32 	%r270, %r269, 15;
	add.s32 	%r271, %r260, %r270;
	and.b32  	%r272, %r263, 67108352;
	sub.s32 	%r273, %r255, %r272;
	shl.b32 	%r274, %r273, 6;
	add.s32 	%r1001, %r271, %r274;
	cvta.to.global.u64 	%rd18, %rd257;
	add.s64 	%rd19, %rd18, %rd16;
	ld.global.nc.u32 	%r999, [%rd19];
	add.s32 	%r275, %r4, %r254;
	mul.wide.u32 	%rd20, %r275, 4;
	add.s64 	%rd21, %rd18, %rd20;
	ld.global.nc.u32 	%r998, [%rd21];
	add.s32 	%r276, %r275, %r4;
	mul.wide.u32 	%rd22, %r276, 4;
	add.s64 	%rd23, %rd18, %rd22;
	ld.global.nc.u32 	%r997, [%rd23];
	add.s32 	%r277, %r276, %r4;
	mul.wide.u32 	%rd24, %r277, 4;
	add.s64 	%rd25, %rd18, %rd24;
	ld.global.nc.u32 	%r996, [%rd25];
	add.s32 	%r278, %r277, %r4;
	mul.wide.u32 	%rd26, %r278, 4;
	add.s64 	%rd27, %rd18, %rd26;
	ld.global.nc.u32 	%r995, [%rd27];
	add.s32 	%r279, %r278, %r4;
	mul.wide.u32 	%rd28, %r279, 4;
	add.s64 	%rd29, %rd18, %rd28;
	ld.global.nc.u32 	%r994, [%rd29];
	add.s32 	%r280, %r279, %r4;
	mul.wide.u32 	%rd30, %r280, 4;
	add.s64 	%rd31, %rd18, %rd30;
	ld.global.nc.u32 	%r993, [%rd31];
	add.s32 	%r281, %r280, %r4;
	mul.wide.u32 	%rd32, %r281, 4;
	add.s64 	%rd33, %rd18, %rd32;
	ld.global.nc.u32 	%r992, [%rd33];
	add.s32 	%r282, %r281, %r4;
	mul.wide.u32 	%rd34, %r282, 4;
	add.s64 	%rd35, %rd18, %rd34;
	ld.global.nc.u32 	%r991, [%rd35];
	add.s32 	%r283, %r282, %r4;
	mul.wide.u32 	%rd36, %r283, 4;
	add.s64 	%rd37, %rd18, %rd36;
	ld.global.nc.u32 	%r990, [%rd37];
	add.s32 	%r284, %r283, %r4;
	mul.wide.u32 	%rd38, %r284, 4;
	add.s64 	%rd39, %rd18, %rd38;
	ld.global.nc.u32 	%r989, [%rd39];
	add.s32 	%r285, %r284, %r4;
	mul.wide.u32 	%rd40, %r285, 4;
	add.s64 	%rd41, %rd18, %rd40;
	ld.global.nc.u32 	%r988, [%rd41];
	add.s32 	%r286, %r285, %r4;
	mul.wide.u32 	%rd42, %r286, 4;
	add.s64 	%rd43, %rd18, %rd42;
	ld.global.nc.u32 	%r987, [%rd43];
	add.s32 	%r287, %r286, %r4;
	mul.wide.u32 	%rd44, %r287, 4;
	add.s64 	%rd45, %rd18, %rd44;
	ld.global.nc.u32 	%r986, [%rd45];
	add.s32 	%r288, %r287, %r4;
	mul.wide.u32 	%rd46, %r288, 4;
	add.s64 	%rd47, %rd18, %rd46;
	ld.global.nc.u32 	%r985, [%rd47];
	add.s32 	%r289, %r288, %r4;
	mul.wide.u32 	%rd48, %r289, 4;
	add.s64 	%rd49, %rd18, %rd48;
	ld.global.nc.u32 	%r984, [%rd49];
	add.s32 	%r290, %r289, %r4;
	mul.wide.u32 	%rd50, %r290, 4;
	add.s64 	%rd51, %rd18, %rd50;
	ld.global.nc.u32 	%r983, [%rd51];
	add.s32 	%r291, %r290, %r4;
	mul.wide.u32 	%rd52, %r291, 4;
	add.s64 	%rd53, %rd18, %rd52;
	ld.global.nc.u32 	%r982, [%rd53];
	add.s32 	%r292, %r291, %r4;
	mul.wide.u32 	%rd54, %r292, 4;
	add.s64 	%rd55, %rd18, %rd54;
	ld.global.nc.u32 	%r981, [%rd55];
	add.s32 	%r293, %r292, %r4;
	mul.wide.u32 	%rd56, %r293, 4;
	add.s64 	%rd57, %rd18, %rd56;
	ld.global.nc.u32 	%r980, [%rd57];
	add.s32 	%r294, %r293, %r4;
	mul.wide.u32 	%rd58, %r294, 4;
	add.s64 	%rd59, %rd18, %rd58;
	ld.global.nc.u32 	%r979, [%rd59];
	add.s32 	%r295, %r294, %r4;
	mul.wide.u32 	%rd60, %r295, 4;
	add.s64 	%rd61, %rd18, %rd60;
	ld.global.nc.u32 	%r978, [%rd61];
	add.s32 	%r296, %r295, %r4;
	mul.wide.u32 	%rd62, %r296, 4;
	add.s64 	%rd63, %rd18, %rd62;
	ld.global.nc.u32 	%r977, [%rd63];
	add.s32 	%r297, %r296, %r4;
	mul.wide.u32 	%rd64, %r297, 4;
	add.s64 	%rd65, %rd18, %rd64;
	ld.global.nc.u32 	%r976, [%rd65];
	add.s32 	%r298, %r297, %r4;
	mul.wide.u32 	%rd66, %r298, 4;
	add.s64 	%rd67, %rd18, %rd66;
	ld.global.nc.u32 	%r975, [%rd67];
	add.s32 	%r299, %r298, %r4;
	mul.wide.u32 	%rd68, %r299, 4;
	add.s64 	%rd69, %rd18, %rd68;
	ld.global.nc.u32 	%r974, [%rd69];
	add.s32 	%r300, %r299, %r4;
	mul.wide.u32 	%rd70, %r300, 4;
	add.s64 	%rd71, %rd18, %rd70;
	ld.global.nc.u32 	%r973, [%rd71];
	add.s32 	%r301, %r300, %r4;
	mul.wide.u32 	%rd72, %r301, 4;
	add.s64 	%rd73, %rd18, %rd72;
	ld.global.nc.u32 	%r972, [%rd73];
	add.s32 	%r302, %r301, %r4;
	mul.wide.u32 	%rd74, %r302, 4;
	add.s64 	%rd75, %rd18, %rd74;
	ld.global.nc.u32 	%r971, [%rd75];
	add.s32 	%r303, %r302, %r4;
	mul.wide.u32 	%rd76, %r303, 4;
	add.s64 	%rd77, %rd18, %rd76;
	ld.global.nc.u32 	%r970, [%rd77];
	add.s32 	%r304, %r303, %r4;
	mul.wide.u32 	%rd78, %r304, 4;
	add.s64 	%rd79, %rd18, %rd78;
	ld.global.nc.u32 	%r969, [%rd79];
	add.s32 	%r305, %r304, %r4;
	mul.wide.u32 	%rd80, %r305, 4;
	add.s64 	%rd81, %rd18, %rd80;
	ld.global.nc.u32 	%r968, [%rd81];
$L__BB4_5:
	ld.param.u64 	%rd249, [_Z12_spmm_conv_4PKfPfiiPKiS3_S3_S0__param_0];
	sub.s32 	%r306, %r1000, %r1002;
	shfl.sync.idx.b32	%r307|%p4, %r1001, %r306, 31, -1;
	add.s32 	%r308, %r306, 1;
	shfl.sync.idx.b32	%r309|%p5, %r1001, %r308, 31, -1;
	add.s32 	%r310, %r306, 2;
	shfl.sync.idx.b32	%r311|%p6, %r1001, %r310, 31, -1;
	add.s32 	%r312, %r306, 3;
	shfl.sync.idx.b32	%r313|%p7, %r1001, %r312, 31, -1;
	add.s32 	%r314, %r306, 4;
	shfl.sync.idx.b32	%r315|%p8, %r1001, %r314, 31, -1;
	add.s32 	%r316, %r306, 5;
	shfl.sync.idx.b32	%r317|%p9, %r1001, %r316, 31, -1;
	add.s32 	%r318, %r306, 6;
	shfl.sync.idx.b32	%r319|%p10, %r1001, %r318, 31, -1;
	add.s32 	%r320, %r306, 7;
	shfl.sync.idx.b32	%r321|%p11, %r1001, %r320, 31, -1;
	cvta.to.global.u64 	%rd82, %rd249;
	mul.wide.s32 	%rd83, %r307, 4;
	add.s64 	%rd84, %rd82, %rd83;
	shfl.sync.idx.b32	%r322|%p12, %r999, %r306, 31, -1;
	mov.b32 	%f802, %r322;
	ld.global.nc.f32 	%f803, [%rd84];
	fma.rn.f32 	%f804, %f803, %f802, %f2173;
	ld.global.nc.f32 	%f805, [%rd84+128];
	fma.rn.f32 	%f806, %f805, %f802, %f2172;
	shfl.sync.idx.b32	%r323|%p13, %r998, %r306, 31, -1;
	mov.b32 	%f807, %r323;
	fma.rn.f32 	%f808, %f803, %f807, %f2171;
	fma.rn.f32 	%f809, %f805, %f807, %f2170;
	shfl.sync.idx.b32	%r324|%p14, %r997, %r306, 31, -1;
	mov.b32 	%f810, %r324;
	fma.rn.f32 	%f811, %f803, %f810, %f2169;
	fma.rn.f32 	%f812, %f805, %f810, %f2168;
	shfl.sync.idx.b32	%r325|%p15, %r996, %r306, 31, -1;
	mov.b32 	%f813, %r325;
	fma.rn.f32 	%f814, %f803, %f813, %f2167;
	fma.rn.f32 	%f815, %f805, %f813, %f2166;
	shfl.sync.idx.b32	%r326|%p16, %r995, %r306, 31, -1;
	mov.b32 	%f816, %r326;
	fma.rn.f32 	%f817, %f803, %f816, %f2165;
	fma.rn.f32 	%f818, %f805, %f816, %f2164;
	shfl.sync.idx.b32	%r327|%p17, %r994, %r306, 31, -1;
	mov.b32 	%f819, %r327;
	fma.rn.f32 	%f820, %f803, %f819, %f2163;
	fma.rn.f32 	%f821, %f805, %f819, %f2162;
	shfl.sync.idx.b32	%r328|%p18, %r993, %r306, 31, -1;
	mov.b32 	%f822, %r328;
	fma.rn.f32 	%f823, %f803, %f822, %f2161;
	fma.rn.f32 	%f824, %f805, %f822, %f2160;
	shfl.sync.idx.b32	%r329|%p19, %r992, %r306, 31, -1;
	mov.b32 	%f825, %r329;
	fma.rn.f32 	%f826, %f803, %f825, %f2159;
	fma.rn.f32 	%f827, %f805, %f825, %f2158;
	shfl.sync.idx.b32	%r330|%p20, %r991, %r306, 31, -1;
	mov.b32 	%f828, %r330;
	fma.rn.f32 	%f829, %f803, %f828, %f2157;
	fma.rn.f32 	%f830, %f805, %f828, %f2156;
	shfl.sync.idx.b32	%r331|%p21, %r990, %r306, 31, -1;
	mov.b32 	%f831, %r331;
	fma.rn.f32 	%f832, %f803, %f831, %f2155;
	fma.rn.f32 	%f833, %f805, %f831, %f2154;
	shfl.sync.idx.b32	%r332|%p22, %r989, %r306, 31, -1;
	mov.b32 	%f834, %r332;
	fma.rn.f32 	%f835, %f803, %f834, %f2153;
	fma.rn.f32 	%f836, %f805, %f834, %f2152;
	shfl.sync.idx.b32	%r333|%p23, %r988, %r306, 31, -1;
	mov.b32 	%f837, %r333;
	fma.rn.f32 	%f838, %f803, %f837, %f2151;
	fma.rn.f32 	%f839, %f805, %f837, %f2150;
	shfl.sync.idx.b32	%r334|%p24, %r987, %r306, 31, -1;
	mov.b32 	%f840, %r334;
	fma.rn.f32 	%f841, %f803, %f840, %f2149;
	fma.rn.f32 	%f842, %f805, %f840, %f2148;
	shfl.sync.idx.b32	%r335|%p25, %r986, %r306, 31, -1;
	mov.b32 	%f843, %r335;
	fma.rn.f32 	%f844, %f803, %f843, %f2147;
	fma.rn.f32 	%f845, %f805, %f843, %f2146;
	shfl.sync.idx.b32	%r336|%p26, %r985, %r306, 31, -1;
	mov.b32 	%f846, %r336;
	fma.rn.f32 	%f847, %f803, %f846, %f2145;
	fma.rn.f32 	%f848, %f805, %f846, %f2144;
	shfl.sync.idx.b32	%r337|%p27, %r984, %r306, 31, -1;
	mov.b32 	%f849, %r337;
	fma.rn.f32 	%f850, %f803, %f849, %f2143;
	fma.rn.f32 	%f851, %f805, %f849, %f2142;
	shfl.sync.idx.b32	%r338|%p28, %r983, %r306, 31, -1;
	mov.b32 	%f852, %r338;
	fma.rn.f32 	%f853, %f803, %f852, %f2141;
	fma.rn.f32 	%f854, %f805, %f852, %f2140;
	shfl.sync.idx.b32	%r339|%p29, %r982, %r306, 31, -1;
	mov.b32 	%f855, %r339;
	fma.rn.f32 	%f856, %f803, %f855, %f2139;
	fma.rn.f32 	%f857, %f805, %f855, %f2138;
	shfl.sync.idx.b32	%r340|%p30, %r981, %r306, 31, -1;
	mov.b32 	%f858, %r340;
	fma.rn.f32 	%f859, %f803, %f858, %f2137;
	fma.rn.f32 	%f860, %f805, %f858, %f2136;
	shfl.sync.idx.b32	%r341|%p31, %r980, %r306, 31, -1;
	mov.b32 	%f861, %r341;
	fma.rn.f32 	%f862, %f803, %f861, %f2135;
	fma.rn.f32 	%f863, %f805, %f861, %f2134;
	shfl.sync.idx.b32	%r342|%p32, %r979, %r306, 31, -1;
	mov.b32 	%f864, %r342;
	fma.rn.f32 	%f865, %f803, %f864, %f2133;
	fma.rn.f32 	%f866, %f805, %f864, %f2132;
	shfl.sync.idx.b32	%r343|%p33, %r978, %r306, 31, -1;
	mov.b32 	%f867, %r343;
	fma.rn.f32 	%f868, %f803, %f867, %f2131;
	fma.rn.f32 	%f869, %f805, %f867, %f2130;
	shfl.sync.idx.b32	%r344|%p34, %r977, %r306, 31, -1;
	mov.b32 	%f870, %r344;
	fma.rn.f32 	%f871, %f803, %f870, %f2129;
	fma.rn.f32 	%f872, %f805, %f870, %f2128;
	shfl.sync.idx.b32	%r345|%p35, %r976, %r306, 31, -1;
	mov.b32 	%f873, %r345;
	fma.rn.f32 	%f874, %f803, %f873, %f2127;
	fma.rn.f32 	%f875, %f805, %f873, %f2126;
	shfl.sync.idx.b32	%r346|%p36, %r975, %r306, 31, -1;
	mov.b32 	%f876, %r346;
	fma.rn.f32 	%f877, %f803, %f876, %f2125;
	fma.rn.f32 	%f878, %f805, %f876, %f2124;
	shfl.sync.idx.b32	%r347|%p37, %r974, %r306, 31, -1;
	mov.b32 	%f879, %r347;
	fma.rn.f32 	%f880, %f803, %f879, %f2123;
	fma.rn.f32 	%f881, %f805, %f879, %f2122;
	shfl.sync.idx.b32	%r348|%p38, %r973, %r306, 31, -1;
	mov.b32 	%f882, %r348;
	fma.rn.f32 	%f883, %f803, %f882, %f2121;
	fma.rn.f32 	%f884, %f805, %f882, %f2120;
	shfl.sync.idx.b32	%r349|%p39, %r972, %r306, 31, -1;
	mov.b32 	%f885, %r349;
	fma.rn.f32 	%f886, %f803, %f885, %f2119;
	fma.rn.f32 	%f887, %f805, %f885, %f2118;
	shfl.sync.idx.b32	%r350|%p40, %r971, %r306, 31, -1;
	mov.b32 	%f888, %r350;
	fma.rn.f32 	%f889, %f803, %f888, %f2117;
	fma.rn.f32 	%f890, %f805, %f888, %f2116;
	shfl.sync.idx.b32	%r351|%p41, %r970, %r306, 31, -1;
	mov.b32 	%f891, %r351;
	fma.rn.f32 	%f892, %f803, %f891, %f2115;
	fma.rn.f32 	%f893, %f805, %f891, %f2114;
	shfl.sync.idx.b32	%r352|%p42, %r969, %r306, 31, -1;
	mov.b32 	%f894, %r352;
	fma.rn.f32 	%f895, %f803, %f894, %f2113;
	fma.rn.f32 	%f896, %f805, %f894, %f2112;
	shfl.sync.idx.b32	%r353|%p43, %r968, %r306, 31, -1;
	mov.b32 	%f897, %r353;
	fma.rn.f32 	%f898, %f803, %f897, %f2111;
	fma.rn.f32 	%f899, %f805, %f897, %f2110;
	mul.wide.s32 	%rd85, %r309, 4;
	add.s64 	%rd86, %rd82, %rd85;
	shfl.sync.idx.b32	%r354|%p44, %r999, %r308, 31, -1;
	mov.b32 	%f900, %r354;
	ld.global.nc.f32 	%f901, [%rd86];
	fma.rn.f32 	%f902, %f901, %f900, %f804;
	ld.global.nc.f32 	%f903, [%rd86+128];
	fma.rn.f32 	%f904, %f903, %f900, %f806;
	shfl.sync.idx.b32	%r355|%p45, %r998, %r308, 31, -1;
	mov.b32 	%f905, %r355;
	fma.rn.f32 	%f906, %f901, %f905, %f808;
	fma.rn.f32 	%f907, %f903, %f905, %f809;
	shfl.sync.idx.b32	%r356|%p46, %r997, %r308, 31, -1;
	mov.b32 	%f908, %r356;
	fma.rn.f32 	%f909, %f901, %f908, %f811;
	fma.rn.f32 	%f910, %f903, %f908, %f812;
	shfl.sync.idx.b32	%r357|%p47, %r996, %r308, 31, -1;
	mov.b32 	%f911, %r357;
	fma.rn.f32 	%f912, %f901, %f911, %f814;
	fma.rn.f32 	%f913, %f903, %f911, %f815;
	shfl.sync.idx.b32	%r358|%p48, %r995, %r308, 31, -1;
	mov.b32 	%f914, %r358;
	fma.rn.f32 	%f915, %f901, %f914, %f817;
	fma.rn.f32 	%f916, %f903, %f914, %f818;
	shfl.sync.idx.b32	%r359|%p49, %r994, %r308, 31, -1;
	mov.b32 	%f917, %r359;
	fma.rn.f32 	%f918, %f901, %f917, %f820;
	fma.rn.f32 	%f919, %f903, %f917, %f821;
	shfl.sync.idx.b32	%r360|%p50, %r993, %r308, 31, -1;
	mov.b32 	%f920, %r360;
	fma.rn.f32 	%f921, %f901, %f920, %f823;
	fma.rn.f32 	%f922, %f903, %f920, %f824;
	shfl.sync.idx.b32	%r361|%p51, %r992, %r308, 31, -1;
	mov.b32 	%f923, %r361;
	fma.rn.f32 	%f924, %f901, %f923, %f826;
	fma.rn.f32 	%f925, %f903, %f923, %f827;
	shfl.sync.idx.b32	%r362|%p52, %r991, %r308, 31, -1;
	mov.b32 	%f926, %r362;
	fma.rn.f32 	%f927, %f901, %f926, %f829;
	fma.rn.f32 	%f928, %f903, %f926, %f830;
	shfl.sync.idx.b32	%r363|%p53, %r990, %r308, 31, -1;
	mov.b32 	%f929, %r363;
	fma.rn.f32 	%f930, %f901, %f929, %f832;
	fma.rn.f32 	%f931, %f903, %f929, %f833;
	shfl.sync.idx.b32	%r364|%p54, %r989, %r308, 31, -1;
	mov.b32 	%f932, %r364;
	fma.rn.f32 	%f933, %f901, %f932, %f835;
	fma.rn.f32 	%f934, %f903, %f932, %f836;
	shfl.sync.idx.b32	%r365|%p55, %r988, %r308, 31, -1;
	mov.b32 	%f935, %r365;
	fma.rn.f32 	%f936, %f901, %f935, %f838;
	fma.rn.f32 	%f937, %f903, %f935, %f839;
	shfl.sync.idx.b32	%r366|%p56, %r987, %r308, 31, -1;
	mov.b32 	%f938, %r366;
	fma.rn.f32 	%f939, %f901, %f938, %f841;
	fma.rn.f32 	%f940, %f903, %f938, %f842;
	shfl.sync.idx.b32	%r367|%p57, %r986, %r308, 31, -1;
	mov.b32 	%f941, %r367;
	fma.rn.f32 	%f942, %f901, %f941, %f844;
	fma.rn.f32 	%f943, %f903, %f941, %f845;
	shfl.sync.idx.b32	%r368|%p58, %r985, %r308, 31, -1;
	mov.b32 	%f944, %r368;
	fma.rn.f32 	%f945, %f901, %f944, %f847;
	fma.rn.f32 	%f946, %f903, %f944, %f848;
	shfl.sync.idx.b32	%r369|%p59, %r984, %r308, 31, -1;
	mov.b32 	%f947, %r369;
	fma.rn.f32 	%f948, %f901, %f947, %f850;
	fma.rn.f32 	%f949, %f903, %f947, %f851;
	shfl.sync.idx.b32	%r370|%p60, %r983, %r308, 31, -1;
	mov.b32 	%f950, %r370;
	fma.rn.f32 	%f951, %f901, %f950, %f853;
	fma.rn.f32 	%f952, %f903, %f950, %f854;
	shfl.sync.idx.b32	%r371|%p61, %r982, %r308, 31, -1;
	mov.b32 	%f953, %r371;
	fma.rn.f32 	%f954, %f901, %f953, %f856;
	fma.rn.f32 	%f955, %f903, %f953, %f857;
	shfl.sync.idx.b32	%r372|%p62, %r981, %r308, 31, -1;
	mov.b32 	%f956, %r372;
	fma.rn.f32 	%f957, %f901, %f956, %f859;
	fma.rn.f32 	%f958, %f903, %f956, %f860;
	shfl.sync.idx.b32	%r373|%p63, %r980, %r308, 31, -1;
	mov.b32 	%f959, %r373;
	fma.rn.f32 	%f960, %f901, %f959, %f862;
	fma.rn.f32 	%f961, %f903, %f959, %f863;
	shfl.sync.idx.b32	%r374|%p64, %r979, %r308, 31, -1;
	mov.b32 	%f962, %r374;
	fma.rn.f32 	%f963, %f901, %f962, %f865;
	fma.rn.f32 	%f964, %f903, %f962, %f866;
	shfl.sync.idx.b32	%r375|%p65, %r978, %r308, 31, -1;
	mov.b32 	%f965, %r375;
	fma.rn.f32 	%f966, %f901, %f965, %f868;
	fma.rn.f32 	%f967, %f903, %f965, %f869;
	shfl.sync.idx.b32	%r376|%p66, %r977, %r308, 31, -1;
	mov.b32 	%f968, %r376;
	fma.rn.f32 	%f969, %f901, %f968, %f871;
	fma.rn.f32 	%f970, %f903, %f968, %f872;
	shfl.sync.idx.b32	%r377|%p67, %r976, %r308, 31, -1;
	mov.b32 	%f971, %r377;
	fma.rn.f32 	%f972, %f901, %f971, %f874;
	fma.rn.f32 	%f973, %f903, %f971, %f875;
	shfl.sync.idx.b32	%r378|%p68, %r975, %r308, 31, -1;
	mov.b32 	%f974, %r378;
	fma.rn.f32 	%f975, %f901, %f974, %f877;
	fma.rn.f32 	%f976, %f903, %f974, %f878;
	shfl.sync.idx.b32	%r379|%p69, %r974, %r308, 31, -1;
	mov.b32 	%f977, %r379;
	fma.rn.f32 	%f978, %f901, %f977, %f880;
	fma.rn.f32 	%f979, %f903, %f977, %f881;
	shfl.sync.idx.b32	%r380|%p70, %r973, %r308, 31, -1;
	mov.b32 	%f980, %r380;
	fma.rn.f32 	%f981, %f901, %f980, %f883;
	fma.rn.f32 	%f982, %f903, %f980, %f884;
	shfl.sync.idx.b32	%r381|%p71, %r972, %r308, 31, -1;
	mov.b32 	%f983, %r381;
	fma.rn.f32 	%f984, %f901, %f983, %f886;
	fma.rn.f32 	%f985, %f903, %f983, %f887;
	shfl.sync.idx.b32	%r382|%p72, %r971, %r308, 31, -1;
	mov.b32 	%f986, %r382;
	fma.rn.f32 	%f987, %f901, %f986, %f889;
	fma.rn.f32 	%f988, %f903, %f986, %f890;
	shfl.sync.idx.b32	%r383|%p73, %r970, %r308, 31, -1;
	mov.b32 	%f989, %r383;
	fma.rn.f32 	%f990, %f901, %f989, %f892;
	fma.rn.f32 	%f991, %f903, %f989, %f893;
	shfl.sync.idx.b32	%r384|%p74, %r969, %r308, 31, -1;
	mov.b32 	%f992, %r384;
	fma.rn.f32 	%f993, %f901, %f992, %f895;
	fma.rn.f32 	%f994, %f903, %f992, %f896;
	shfl.sync.idx.b32	%r385|%p75, %r968, %r308, 31, -1;
	mov.b32 	%f995, %r385;
	fma.rn.f32 	%f996, %f901, %f995, %f898;
	fma.rn.f32 	%f997, %f903, %f995, %f899;
	mul.wide.s32 	%rd87, %r311, 4;
	add.s64 	%rd88, %rd82, %rd87;
	shfl.sync.idx.b32	%r386|%p76, %r999, %r310, 31, -1;
	mov.b32 	%f998, %r386;
	ld.global.nc.f32 	%f999, [%rd88];
	fma.rn.f32 	%f1000, %f999, %f998, %f902;
	ld.global.nc.f32 	%f1001, [%rd88+128];
	fma.rn.f32 	%f1002, %f1001, %f998, %f904;
	shfl.sync.idx.b32	%r387|%p77, %r998, %r310, 31, -1;
	mov.b32 	%f1003, %r387;
	fma.rn.f32 	%f1004, %f999, %f1003, %f906;
	fma.rn.f32 	%f1005, %f1001, %f1003, %f907;
	shfl.sync.idx.b32	%r388|%p78, %r997, %r310, 31, -1;
	mov.b32 	%f1006, %r388;
	fma.rn.f32 	%f1007, %f999, %f1006, %f909;
	fma.rn.f32 	%f1008, %f1001, %f1006, %f910;
	shfl.sync.idx.b32	%r389|%p79, %r996, %r310, 31, -1;
	mov.b32 	%f1009, %r389;
	fma.rn.f32 	%f1010, %f999, %f1009, %f912;
	fma.rn.f32 	%f1011, %f1001, %f1009, %f913;
	shfl.sync.idx.b32	%r390|%p80, %r995, %r310, 31, -1;
	mov.b32 	%f1012, %r390;
	fma.rn.f32 	%f1013, %f999, %f1012, %f915;
	fma.rn.f32 	%f1014, %f1001, %f1012, %f916;
	shfl.sync.idx.b32	%r391|%p81, %r994, %r310, 31, -1;
	mov.b32 	%f1015, %r391;
	fma.rn.f32 	%f1016, %f999, %f1015, %f918;
	fma.rn.f32 	%f1017, %f1001, %f1015, %f919;
	shfl.sync.idx.b32	%r392|%p82, %r993, %r310, 31, -1;
	mov.b32 	%f1018, %r392;
	fma.rn.f32 	%f1019, %f999, %f1018, %f921;
	fma.rn.f32 	%f1020, %f1001, %f1018, %f922;
	shfl.sync.idx.b32	%r393|%p83, %r992, %r310, 31, -1;
	mov.b32 	%f1021, %r393;
	fma.rn.f32 	%f1022, %f999, %f1021, %f924;
	fma.rn.f32 	%f1023, %f1001, %f1021, %f925;
	shfl.sync.idx.b32	%r394|%p84, %r991, %r310, 31, -1;
	mov.b32 	%f1024, %r394;
	fma.rn.f32 	%f1025, %f999, %f1024, %f927;
	fma.rn.f32 	%f1026, %f1001, %f1024, %f928;
	shfl.sync.idx.b32	%r395|%p85, %r990, %r310, 31, -1;
	mov.b32 	%f1027, %r395;
	fma.rn.f32 	%f1028, %f999, %f1027, %f930;
	fma.rn.f32 	%f1029, %f1001, %f1027, %f931;
	shfl.sync.idx.b32	%r396|%p86, %r989, %r310, 31, -1;
	mov.b32 	%f1030, %r396;
	fma.rn.f32 	%f1031, %f999, %f1030, %f933;
	fma.rn.f32 	%f1032, %f1001, %f1030, %f934;
	shfl.sync.idx.b32	%r397|%p87, %r988, %r310, 31, -1;
	mov.b32 	%f1033, %r397;
	fma.rn.f32 	%f1034, %f999, %f1033, %f936;
	fma.rn.f32 	%f1035, %f1001, %f1033, %f937;
	shfl.sync.idx.b32	%r398|%p88, %r987, %r310, 31, -1;
	mov.b32 	%f1036, %r398;
	fma.rn.f32 	%f1037, %f999, %f1036, %f939;
	fma.rn.f32 	%f1038, %f1001, %f1036, %f940;
	shfl.sync.idx.b32	%r399|%p89, %r986, %r310, 31, -1;
	mov.b32 	%f1039, %r399;
	fma.rn.f32 	%f1040, %f999, %f1039, %f942;
	fma.rn.f32 	%f1041, %f1001, %f1039, %f943;
	shfl.sync.idx.b32	%r400|%p90, %r985, %r310, 31, -1;
	mov.b32 	%f1042, %r400;
	fma.rn.f32 	%f1043, %f999, %f1042, %f945;
	fma.rn.f32 	%f1044, %f1001, %f1042, %f946;
	shfl.sync.idx.b32	%r401|%p91, %r984, %r310, 31, -1;
	mov.b32 	%f1045, %r401;
	fma.rn.f32 	%f1046, %f999, %f1045, %f948;
	fma.rn.f32 	%f1047, %f1001, %f1045, %f949;
	shfl.sync.idx.b32	%r402|%p92, %r983, %r310, 31, -1;
	mov.b32 	%f1048, %r402;
	fma.rn.f32 	%f1049, %f999, %f1048, %f951;
	fma.rn.f32 	%f1050, %f1001, %f1048, %f952;
	shfl.sync.idx.b32	%r403|%p93, %r982, %r310, 31, -1;
	mov.b32 	%f1051, %r403;
	fma.rn.f32 	%f1052, %f999, %f1051, %f954;
	fma.rn.f32 	%f1053, %f1001, %f1051, %f955;
	shfl.sync.idx.b32	%r404|%p94, %r981, %r310, 31, -1;
	mov.b32 	%f1054, %r404;
	fma.rn.f32 	%f1055, %f999, %f1054, %f957;
	fma.rn.f32 	%f1056, %f1001, %f1054, %f958;
	shfl.sync.idx.b32	%r405|%p95, %r980, %r310, 31, -1;
	mov.b32 	%f1057, %r405;
	fma.rn.f32 	%f1058, %f999, %f1057, %f960;
	fma.rn.f32 	%f1059, %f1001, %f1057, %f961;
	shfl.sync.idx.b32	%r406|%p96, %r979, %r310, 31, -1;
	mov.b32 	%f1060, %r406;
	fma.rn.f32 	%f1061, %f999, %f1060, %f963;
	fma.rn.f32 	%f1062, %f1001, %f1060, %f964;
	shfl.sync.idx.b32	%r407|%p97, %r978, %r310, 31, -1;
	mov.b32 	%f1063, %r407;
	fma.rn.f32 	%f1064, %f999, %f1063, %f966;
	fma.rn.f32 	%f1065, %f1001, %f1063, %f967;
	shfl.sync.idx.b32	%r408|%p98, %r977, %r310, 31, -1;
	mov.b32 	%f1066, %r408;
	fma.rn.f32 	%f1067, %f999, %f1066, %f969;
	fma.rn.f32 	%f1068, %f1001, %f1066, %f970;
	shfl.sync.idx.b32	%r409|%p99, %r976, %r310, 31, -1;
	mov.b32 	%f1069, %r409;
	fma.rn.f32 	%f1070, %f999, %f1069, %f972;
	fma.rn.f32 	%f1071, %f1001, %f1069, %f973;
	shfl.sync.idx.b32	%r410|%p100, %r975, %r310, 31, -1;
	mov.b32 	%f1072, %r410;
	fma.rn.f32 	%f1073, %f999, %f1072, %f975;
	fma.rn.f32 	%f1074, %f1001, %f1072, %f976;
	shfl.sync.idx.b32	%r411|%p101, %r974, %r310, 31, -1;
	mov.b32 	%f1075, %r411;
	fma.rn.f32 	%f1076, %f999, %f1075, %f978;
	fma.rn.f32 	%f1077, %f1001, %f1075, %f979;
	shfl.sync.idx.b32	%r412|%p102, %r973, %r310, 31, -1;
	mov.b32 	%f1078, %r412;
	fma.rn.f32 	%f1079, %f999, %f1078, %f981;
	fma.rn.f32 	%f1080, %f1001, %f1078, %f982;
	shfl.sync.idx.b32	%r413|%p103, %r972, %r310, 31, -1;
	mov.b32 	%f1081, %r413;
	fma.rn.f32 	%f1082, %f999, %f1081, %f984;
	fma.rn.f32 	%f1083, %f1001, %f1081, %f985;
	shfl.sync.idx.b32	%r414|%p104, %r971, %r310, 31, -1;
	mov.b32 	%f1084, %r414;
	fma.rn.f32 	%f1085, %f999, %f1084, %f987;
	fma.rn.f32 	%f1086, %f1001, %f1084, %f988;
	shfl.sync.idx.b32	%r415|%p105, %r970, %r310, 31, -1;
	mov.b32 	%f1087, %r415;
	fma.rn.f32 	%f1088, %f999, %f1087, %f990;
	fma.rn.f32 	%f1089, %f1001, %f1087, %f991;
	shfl.sync.idx.b32	%r416|%p106, %r969, %r310, 31, -1;
	mov.b32 	%f1090, %r416;
	fma.rn.f32 	%f1091, %f999, %f1090, %f993;
	fma.rn.f32 	%f1092, %f1001, %f1090, %f994;
	shfl.sync.idx.b32	%r417|%p107, %r968, %r310, 31, -1;
	mov.b32 	%f1093, %r417;
	fma.rn.f32 	%f1094, %f999, %f1093, %f996;
	fma.rn.f32 	%f1095, %f1001, %f1093, %f997;
	mul.wide.s32 	%rd89, %r313, 4;
	add.s64 	%rd90, %rd82, %rd89;
	shfl.sync.idx.b32	%r418|%p108, %r999, %r312, 31, -1;
	mov.b32 	%f1096, %r418;
	ld.global.nc.f32 	%f1097, [%rd90];
	fma.rn.f32 	%f1098, %f1097, %f1096, %f1000;
	ld.global.nc.f32 	%f1099, [%rd90+128];
	fma.rn.f32 	%f1100, %f1099, %f1096, %f1002;
	shfl.sync.idx.b32	%r419|%p109, %r998, %r312, 31, -1;
	mov.b32 	%f1101, %r419;
	fma.rn.f32 	%f1102, %f1097, %f1101, %f1004;
	fma.rn.f32 	%f1103, %f1099, %f1101, %f1005;
	shfl.sync.idx.b32	%r420|%p110, %r997, %r312, 31, -1;
	mov.b32 	%f1104, %r420;
	fma.rn.f32 	%f1105, %f1097, %f1104, %f1007;
	fma.rn.f32 	%f1106, %f1099, %f1104, %f1008;
	shfl.sync.idx.b32	%r421|%p111, %r996, %r312, 31, -1;
	mov.b32 	%f1107, %r421;
	fma.rn.f32 	%f1108, %f1097, %f1107, %f1010;
	fma.rn.f32 	%f1109, %f1099, %f1107, %f1011;
	shfl.sync.idx.b32	%r422|%p112, %r995, %r312, 31, -1;
	mov.b32 	%f1110, %r422;
	fma.rn.f32 	%f1111, %f1097, %f1110, %f1013;
	fma.rn.f32 	%f1112, %f1099, %f1110, %f1014;
	shfl.sync.idx.b32	%r423|%p113, %r994, %r312, 31, -1;
	mov.b32 	%f1113, %r423;
	fma.rn.f32 	%f1114, %f1097, %f1113, %f1016;
	fma.rn.f32 	%f1115, %f1099, %f1113, %f1017;
	shfl.sync.idx.b32	%r424|%p114, %r993, %r312, 31, -1;
	mov.b32 	%f1116, %r424;
	fma.rn.f32 	%f1117, %f1097, %f1116, %f1019;
	fma.rn.f32 	%f1118, %f1099, %f1116, %f1020;
	shfl.sync.idx.b32	%r425|%p115, %r992, %r312, 31, -1;
	mov.b32 	%f1119, %r425;
	fma.rn.f32 	%f1120, %f1097, %f1119, %f1022;
	fma.rn.f32 	%f1121, %f1099, %f1119, %f1023;
	shfl.sync.idx.b32	%r426|%p116, %r991, %r312, 31, -1;
	mov.b32 	%f1122, %r426;
	fma.rn.f32 	%f1123, %f1097, %f1122, %f1025;
	fma.rn.f32 	%f1124, %f1099, %f1122, %f1026;
	shfl.sync.idx.b32	%r427|%p117, %r990, %r312, 31, -1;
	mov.b32 	%f1125, %r427;
	fma.rn.f32 	%f1126, %f1097, %f1125, %f1028;
	fma.rn.f32 	%f1127, %f1099, %f1125, %f1029;
	shfl.sync.idx.b32	%r428|%p118, %r989, %r312, 31, -1;
	mov.b32 	%f1128, %r428;
	fma.rn.f32 	%f1129, %f1097, %f1128, %f1031;
	fma.rn.f32 	%f1130, %f1099, %f1128, %f1032;
	shfl.sync.idx.b32	%r429|%p119, %r988, %r312, 31, -1;
	mov.b32 	%f1131, %r429;
	fma.rn.f32 	%f1132, %f1097, %f1131, %f1034;
	fma.rn.f32 	%f1133, %f1099, %f1131, %f1035;
	shfl.sync.idx.b32	%r430|%p120, %r987, %r312, 31, -1;
	mov.b32 	%f1134, %r430;
	fma.rn.f32 	%f1135, %f1097, %f1134, %f1037;
	fma.rn.f32 	%f1136, %f1099, %f1134, %f1038;
	shfl.sync.idx.b32	%r431|%p121, %r986, %r312, 31, -1;
	mov.b32 	%f1137, %r431;
	fma.rn.f32 	%f1138, %f1097, %f1137, %f1040;
	fma.rn.f32 	%f1139, %f1099, %f1137, %f1041;
	shfl.sync.idx.b32	%r432|%p122, %r985, %r312, 31, -1;
	mov.b32 	%f1140, %r432;
	fma.rn.f32 	%f1141, %f1097, %f1140, %f1043;
	fma.rn.f32 	%f1142, %f1099, %f1140, %f1044;
	shfl.sync.idx.b32	%r433|%p123, %r984, %r312, 31, -1;
	mov.b32 	%f1143, %r433;
	fma.rn.f32 	%f1144, %f1097, %f1143, %f1046;
	fma.rn.f32 	%f1145, %f1099, %f1143, %f1047;
	shfl.sync.idx.b32	%r434|%p124, %r983, %r312, 31, -1;
	mov.b32 	%f1146, %r434;
	fma.rn.f32 	%f1147, %f1097, %f1146, %f1049;
	fma.rn.f32 	%f1148, %f1099, %f1146, %f1050;
	shfl.sync.idx.b32	%r435|%p125, %r982, %r312, 31, -1;
	mov.b32 	%f1149, %r435;
	fma.rn.f32 	%f1150, %f1097, %f1149, %f1052;
	fma.rn.f32 	%f1151, %f1099, %f1149, %f1053;
	shfl.sync.idx.b32	%r436|%p126, %r981, %r312, 31, -1;
	mov.b32 	%f1152, %r436;
	fma.rn.f32 	%f1153, %f1097, %f1152, %f1055;
	fma.rn.f32 	%f1154, %f1099, %f1152, %f1056;
	shfl.sync.idx.b32	%r437|%p127, %r980, %r312, 31, -1;
	mov.b32 	%f1155, %r437;
	fma.rn.f32 	%f1156, %f1097, %f1155, %f1058;
	fma.rn.f32 	%f1157, %f1099, %f1155, %f1059;
	shfl.sync.idx.b32	%r438|%p128, %r979, %r312, 31, -1;
	mov.b32 	%f1158, %r438;
	fma.rn.f32 	%f1159, %f1097, %f1158, %f1061;
	fma.rn.f32 	%f1160, %f1099, %f1158, %f1062;
	shfl.sync.idx.b32	%r439|%p129, %r978, %r312, 31, -1;
	mov.b32 	%f1161, %r439;
	fma.rn.f32 	%f1162, %f1097, %f1161, %f1064;
	fma.rn.f32 	%f1163, %f1099, %f1161, %f1065;
	shfl.sync.idx.b32	%r440|%p130, %r977, %r312, 31, -1;
	mov.b32 	%f1164, %r440;
	fma.rn.f32 	%f1165, %f1097, %f1164, %f1067;
	fma.rn.f32 	%f1166, %f1099, %f1164, %f1068;
	shfl.sync.idx.b32	%r441|%p131, %r976, %r312, 31, -1;
	mov.b32 	%f1167, %r441;
	fma.rn.f32 	%f1168, %f1097, %f1167, %f1070;
	fma.rn.f32 	%f1169, %f1099, %f1167, %f1071;
	shfl.sync.idx.b32	%r442|%p132, %r975, %r312, 31, -1;
	mov.b32 	%f1170, %r442;
	fma.rn.f32 	%f1171, %f1097, %f1170, %f1073;
	fma.rn.f32 	%f1172, %f1099, %f1170, %f1074;
	shfl.sync.idx.b32	%r443|%p133, %r974, %r312, 31, -1;
	mov.b32 	%f1173, %r443;
	fma.rn.f32 	%f1174, %f1097, %f1173, %f1076;
	fma.rn.f32 	%f1175, %f1099, %f1173, %f1077;
	shfl.sync.idx.b32	%r444|%p134, %r973, %r312, 31, -1;
	mov.b32 	%f1176, %r444;
	fma.rn.f32 	%f1177, %f1097, %f1176, %f1079;
	fma.rn.f32 	%f1178, %f1099, %f1176, %f1080;
	shfl.sync.idx.b32	%r445|%p135, %r972, %r312, 31, -1;
	mov.b32 	%f1179, %r445;
	fma.rn.f32 	%f1180, %f1097, %f1179, %f1082;
	fma.rn.f32 	%f1181, %f1099, %f1179, %f1083;
	shfl.sync.idx.b32	%r446|%p136, %r971, %r312, 31, -1;
	mov.b32 	%f1182, %r446;
	fma.rn.f32 	%f1183, %f1097, %f1182, %f1085;
	fma.rn.f32 	%f1184, %f1099, %f1182, %f1086;
	shfl.sync.idx.b32	%r447|%p137, %r970, %r312, 31, -1;
	mov.b32 	%f1185, %r447;
	fma.rn.f32 	%f1186, %f1097, %f1185, %f1088;
	fma.rn.f32 	%f1187, %f1099, %f1185, %f1089;
	shfl.sync.idx.b32	%r448|%p138, %r969, %r312, 31, -1;
	mov.b32 	%f1188, %r448;
	fma.rn.f32 	%f1189, %f1097, %f1188, %f1091;
	fma.rn.f32 	%f1190, %f1099, %f1188, %f1092;
	shfl.sync.idx.b32	%r449|%p139, %r968, %r312, 31, -1;
	mov.b32 	%f1191, %r449;
	fma.rn.f32 	%f1192, %f1097, %f1191, %f1094;
	fma.rn.f32 	%f1193, %f1099, %f1191, %f1095;
	mul.wide.s32 	%rd91, %r315, 4;
	add.s64 	%rd92, %rd82, %rd91;
	shfl.sync.idx.b32	%r450|%p140, %r999, %r314, 31, -1;
	mov.b32 	%f1194, %r450;
	ld.global.nc.f32 	%f1195, [%rd92];
	fma.rn.f32 	%f1196, %f1195, %f1194, %f1098;
	ld.global.nc.f32 	%f1197, [%rd92+128];
	fma.rn.f32 	%f1198, %f1197, %f1194, %f1100;
	shfl.sync.idx.b32	%r451|%p141, %r998, %r314, 31, -1;
	mov.b32 	%f1199, %r451;
	fma.rn.f32 	%f1200, %f1195, %f1199, %f1102;
	fma.rn.f32 	%f1201, %f1197, %f1199, %f1103;
	shfl.sync.idx.b32	%r452|%p142, %r997, %r314, 31, -1;
	mov.b32 	%f1202, %r452;
	fma.rn.f32 	%f1203, %f1195, %f1202, %f1105;
	fma.rn.f32 	%f1204, %f1197, %f1202, %f1106;
	shfl.sync.idx.b32	%r453|%p143, %r996, %r314, 31, -1;
	mov.b32 	%f1205, %r453;
	fma.rn.f32 	%f1206, %f1195, %f1205, %f1108;
	fma.rn.f32 	%f1207, %f1197, %f1205, %f1109;
	shfl.sync.idx.b32	%r454|%p144, %r995, %r314, 31, -1;
	mov.b32 	%f1208, %r454;
	fma.rn.f32 	%f1209, %f1195, %f1208, %f1111;
	fma.rn.f32 	%f1210, %f1197, %f1208, %f1112;
	shfl.sync.idx.b32	%r455|%p145, %r994, %r314, 31, -1;
	mov.b32 	%f1211, %r455;
	fma.rn.f32 	%f1212, %f1195, %f1211, %f1114;
	fma.rn.f32 	%f1213, %f1197, %f1211, %f1115;
	shfl.sync.idx.b32	%r456|%p146, %r993, %r314, 31, -1;
	mov.b32 	%f1214, %r456;
	fma.rn.f32 	%f1215, %f1195, %f1214, %f1117;
	fma.rn.f32 	%f1216, %f1197, %f1214, %f1118;
	shfl.sync.idx.b32	%r457|%p147, %r992, %r314, 31, -1;
	mov.b32 	%f1217, %r457;
	fma.rn.f32 	%f1218, %f1195, %f1217, %f1120;
	fma.rn.f32 	%f1219, %f1197, %f1217, %f1121;
	shfl.sync.idx.b32	%r458|%p148, %r991, %r314, 31, -1;
	mov.b32 	%f1220, %r458;
	fma.rn.f32 	%f1221, %f1195, %f1220, %f1123;
	fma.rn.f32 	%f1222, %f1197, %f1220, %f1124;
	shfl.sync.idx.b32	%r459|%p149, %r990, %r314, 31, -1;
	mov.b32 	%f1223, %r459;
	fma.rn.f32 	%f1224, %f1195, %f1223, %f1126;
	fma.rn.f32 	%f1225, %f1197, %f1223, %f1127;
	shfl.sync.idx.b32	%r460|%p150, %r989, %r314, 31, -1;
	mov.b32 	%f1226, %r460;
	fma.rn.f32 	%f1227, %f1195, %f1226, %f1129;
	fma.rn.f32 	%f1228, %f1197, %f1226, %f1130;
	shfl.sync.idx.b32	%r461|%p151, %r988, %r314, 31, -1;
	mov.b32 	%f1229, %r461;
	fma.rn.f32 	%f1230, %f1195, %f1229, %f1132;
	fma.rn.f32 	%f1231, %f1197, %f1229, %f1133;
	shfl.sync.idx.b32	%r462|%p152, %r987, %r314, 31, -1;
	mov.b32 	%f1232, %r462;
	fma.rn.f32 	%f1233, %f1195, %f1232, %f1135;
	fma.rn.f32 	%f1234, %f1197, %f1232, %f1136;
	shfl.sync.idx.b32	%r463|%p153, %r986, %r314, 31, -1;
	mov.b32 	%f1235, %r463;
	fma.rn.f32 	%f1236, %f1195, %f1235, %f1138;
	fma.rn.f32 	%f1237, %f1197, %f1235, %f1139;
	shfl.sync.idx.b32	%r464|%p154, %r985, %r314, 31, -1;
	mov.b32 	%f1238, %r464;
	fma.rn.f32 	%f1239, %f1195, %f1238, %f1141;
	fma.rn.f32 	%f1240, %f1197, %f1238, %f1142;
	shfl.sync.idx.b32	%r465|%p155, %r984, %r314, 31, -1;
	mov.b32 	%f1241, %r465;
	fma.rn.f32 	%f1242, %f1195, %f1241, %f1144;
	fma.rn.f32 	%f1243, %f1197, %f1241, %f1145;
	shfl.sync.idx.b32	%r466|%p156, %r983, %r314, 31, -1;
	mov.b32 	%f1244, %r466;
	fma.rn.f32 	%f1245, %f1195, %f1244, %f1147;
	fma.rn.f32 	%f1246, %f1197, %f1244, %f1148;
	shfl.sync.idx.b32	%r467|%p157, %r982, %r314, 31, -1;
	mov.b32 	%f1247, %r467;
	fma.rn.f32 	%f1248, %f1195, %f1247, %f1150;
	fma.rn.f32 	%f1249, %f1197, %f1247, %f1151;
	shfl.sync.idx.b32	%r468|%p158, %r981, %r314, 31, -1;
	mov.b32 	%f1250, %r468;
	fma.rn.f32 	%f1251, %f1195, %f1250, %f1153;
	fma.rn.f32 	%f1252, %f1197, %f1250, %f1154;
	shfl.sync.idx.b32	%r469|%p159, %r980, %r314, 31, -1;
	mov.b32 	%f1253, %r469;
	fma.rn.f32 	%f1254, %f1195, %f1253, %f1156;
	fma.rn.f32 	%f1255, %f1197, %f1253, %f1157;
	shfl.sync.idx.b32	%r470|%p160, %r979, %r314, 31, -1;
	mov.b32 	%f1256, %r470;
	fma.rn.f32 	%f1257, %f1195, %f1256, %f1159;
	fma.rn.f32 	%f1258, %f1197, %f1256, %f1160;
	shfl.sync.idx.b32	%r471|%p161, %r978, %r314, 31, -1;
	mov.b32 	%f1259, %r471;
	fma.rn.f32 	%f1260, %f1195, %f1259, %f1162;
	fma.rn.f32 	%f1261, %f1197, %f1259, %f1163;
	shfl.sync.idx.b32	%r472|%p162, %r977, %r314, 31, -1;
	mov.b32 	%f1262, %r472;
	fma.rn.f32 	%f1263, %f1195, %f1262, %f1165;
	fma.rn.f32 	%f1264, %f1197, %f1262, %f1166;
	shfl.sync.idx.b32	%r473|%p163, %r976, %r314, 31, -1;
	mov.b32 	%f1265, %r473;
	fma.rn.f32 	%f1266, %f1195, %f1265, %f1168;
	fma.rn.f32 	%f1267, %f1197, %f1265, %f1169;
	shfl.sync.idx.b32	%r474|%p164, %r975, %r314, 31, -1;
	mov.b32 	%f1268, %r474;
	fma.rn.f32 	%f1269, %f1195, %f1268, %f1171;
	fma.rn.f32 	%f1270, %f1197, %f1268, %f1172;
	shfl.sync.idx.b32	%r475|%p165, %r974, %r314, 31, -1;
	mov.b32 	%f1271, %r475;
	fma.rn.f32 	%f1272, %f1195, %f1271, %f1174;
	fma.rn.f32 	%f1273, %f1197, %f1271, %f1175;
	shfl.sync.idx.b32	%r476|%p166, %r973, %r314, 31, -1;
	mov.b32 	%f1274, %r476;
	fma.rn.f32 	%f1275, %f1195, %f1274, %f1177;
	fma.rn.f32 	%f1276, %f1197, %f1274, %f1178;
	shfl.sync.idx.b32	%r477|%p167, %r972, %r314, 31, -1;
	mov.b32 	%f1277, %r477;
	fma.rn.f32 	%f1278, %f1195, %f1277, %f1180;
	fma.rn.f32 	%f1279, %f1197, %f1277, %f1181;
	shfl.sync.idx.b32	%r478|%p168, %r971, %r314, 31, -1;
	mov.b32 	%f1280, %r478;
	fma.rn.f32 	%f1281, %f1195, %f1280, %f1183;
	fma.rn.f32 	%f1282, %f1197, %f1280, %f1184;
	shfl.sync.idx.b32	%r479|%p169, %r970, %r314, 31, -1;
	mov.b32 	%f1283, %r479;
	fma.rn.f32 	%f1284, %f1195, %f1283, %f1186;
	fma.rn.f32 	%f1285, %f1197, %f1283, %f1187;
	shfl.sync.idx.b32	%r480|%p170, %r969, %r314, 31, -1;
	mov.b32 	%f1286, %r480;
	fma.rn.f32 	%f1287, %f1195, %f1286, %f1189;
	fma.rn.f32 	%f1288, %f1197, %f1286, %f1190;
	shfl.sync.idx.b32	%r481|%p171, %r968, %r314, 31, -1;
	mov.b32 	%f1289, %r481;
	fma.rn.f32 	%f1290, %f1195, %f1289, %f1192;
	fma.rn.f32 	%f1291, %f1197, %f1289, %f1193;
	mul.wide.s32 	%rd93, %r317, 4;
	add.s64 	%rd94, %rd82, %rd93;
	shfl.sync.idx.b32	%r482|%p172, %r999, %r316, 31, -1;
	mov.b32 	%f1292, %r482;
	ld.global.nc.f32 	%f1293, [%rd94];
	fma.rn.f32 	%f1294, %f1293, %f1292, %f1196;
	ld.global.nc.f32 	%f1295, [%rd94+128];
	fma.rn.f32 	%f1296, %f1295, %f1292, %f1198;
	shfl.sync.idx.b32	%r483|%p173, %r998, %r316, 31, -1;
	mov.b32 	%f1297, %r483;
	fma.rn.f32 	%f1298, %f1293, %f1297, %f1200;
	fma.rn.f32 	%f1299, %f1295, %f1297, %f1201;
	shfl.sync.idx.b32	%r484|%p174, %r997, %r316, 31, -1;
	mov.b32 	%f1300, %r484;
	fma.rn.f32 	%f1301, %f1293, %f1300, %f1203;
	fma.rn.f32 	%f1302, %f1295, %f1300, %f1204;
	shfl.sync.idx.b32	%r485|%p175, %r996, %r316, 31, -1;
	mov.b32 	%f1303, %r485;
	fma.rn.f32 	%f1304, %f1293, %f1303, %f1206;
	fma.rn.f32 	%f1305, %f1295, %f1303, %f1207;
	shfl.sync.idx.b32	%r486|%p176, %r995, %r316, 31, -1;
	mov.b32 	%f1306, %r486;
	fma.rn.f32 	%f1307, %f1293, %f1306, %f1209;
	fma.rn.f32 	%f1308, %f1295, %f1306, %f1210;
	shfl.sync.idx.b32	%r487|%p177, %r994, %r316, 31, -1;
	mov.b32 	%f1309, %r487;
	fma.rn.f32 	%f1310, %f1293, %f1309, %f1212;
	fma.rn.f32 	%f1311, %f1295, %f1309, %f1213;
	shfl.sync.idx.b32	%r488|%p178, %r993, %r316, 31, -1;
	mov.b32 	%f1312, %r488;
	fma.rn.f32 	%f1313, %f1293, %f1312, %f1215;
	fma.rn.f32 	%f1314, %f1295, %f1312, %f1216;
	shfl.sync.idx.b32	%r489|%p179, %r992, %r316, 31, -1;
	mov.b32 	%f1315, %r489;
	fma.rn.f32 	%f1316, %f1293, %f1315, %f1218;
	fma.rn.f32 	%f1317, %f1295, %f1315, %f1219;
	shfl.sync.idx.b32	%r490|%p180, %r991, %r316, 31, -1;
	mov.b32 	%f1318, %r490;
	fma.rn.f32 	%f1319, %f1293, %f1318, %f1221;
	fma.rn.f32 	%f1320, %f1295, %f1318, %f1222;
	shfl.sync.idx.b32	%r491|%p181, %r990, %r316, 31, -1;
	mov.b32 	%f1321, %r491;
	fma.rn.f32 	%f1322, %f1293, %f1321, %f1224;
	fma.rn.f32 	%f1323, %f1295, %f1321, %f1225;
	shfl.sync.idx.b32	%r492|%p182, %r989, %r316, 31, -1;
	mov.b32 	%f1324, %r492;
	fma.rn.f32 	%f1325, %f1293, %f1324, %f1227;
	fma.rn.f32 	%f1326, %f1295, %f1324, %f1228;
	shfl.sync.idx.b32	%r493|%p183, %r988, %r316, 31, -1;
	mov.b32 	%f1327, %r493;
	fma.rn.f32 	%f1328, %f1293, %f1327, %f1230;
	fma.rn.f32 	%f1329, %f1295, %f1327, %f1231;
	shfl.sync.idx.b32	%r494|%p184, %r987, %r316, 31, -1;
	mov.b32 	%f1330, %r494;
	fma.rn.f32 	%f1331, %f1293, %f1330, %f1233;
	fma.rn.f32 	%f1332, %f1295, %f1330, %f1234;
	shfl.sync.idx.b32	%r495|%p185, %r986, %r316, 31, -1;
	mov.b32 	%f1333, %r495;
	fma.rn.f32 	%f1334, %f1293, %f1333, %f1236;
	fma.rn.f32 	%f1335, %f1295, %f1333, %f1237;
	shfl.sync.idx.b32	%r496|%p186, %r985, %r316, 31, -1;
	mov.b32 	%f1336, %r496;
	fma.rn.f32 	%f1337, %f1293, %f1336, %f1239;
	fma.rn.f32 	%f1338, %f1295, %f1336, %f1240;
	shfl.sync.idx.b32	%r497|%p187, %r984, %r316, 31, -1;
	mov.b32 	%f1339, %r497;
	fma.rn.f32 	%f1340, %f1293, %f1339, %f1242;
	fma.rn.f32 	%f1341, %f1295, %f1339, %f1243;
	shfl.sync.idx.b32	%r498|%p188, %r983, %r316, 31, -1;
	mov.b32 	%f1342, %r498;
	fma.rn.f32 	%f1343, %f1293, %f1342, %f1245;
	fma.rn.f32 	%f1344, %f1295, %f1342, %f1246;
	shfl.sync.idx.b32	%r499|%p189, %r982, %r316, 31, -1;
	mov.b32 	%f1345, %r499;
	fma.rn.f32 	%f1346, %f1293, %f1345, %f1248;
	fma.rn.f32 	%f1347, %f1295, %f1345, %f1249;
	shfl.sync.idx.b32	%r500|%p190, %r981, %r316, 31, -1;
	mov.b32 	%f1348, %r500;
	fma.rn.f32 	%f1349, %f1293, %f1348, %f1251;
	fma.rn.f32 	%f1350, %f1295, %f1348, %f1252;
	shfl.sync.idx.b32	%r501|%p191, %r980, %r316, 31, -1;
	mov.b32 	%f1351, %r501;
	fma.rn.f32 	%f1352, %f1293, %f1351, %f1254;
	fma.rn.f32 	%f1353, %f1295, %f1351, %f1255;
	shfl.sync.idx.b32	%r502|%p192, %r979, %r316, 31, -1;
	mov.b32 	%f1354, %r502;
	fma.rn.f32 	%f1355, %f1293, %f1354, %f1257;
	fma.rn.f32 	%f1356, %f1295, %f1354, %f1258;
	shfl.sync.idx.b32	%r503|%p193, %r978, %r316, 31, -1;
	mov.b32 	%f1357, %r503;
	fma.rn.f32 	%f1358, %f1293, %f1357, %f1260;
	fma.rn.f32 	%f1359, %f1295, %f1357, %f1261;
	shfl.sync.idx.b32	%r504|%p194, %r977, %r316, 31, -1;
	mov.b32 	%f1360, %r504;
	fma.rn.f32 	%f1361, %f1293, %f1360, %f1263;
	fma.rn.f32 	%f1362, %f1295, %f1360, %f1264;
	shfl.sync.idx.b32	%r505|%p195, %r976, %r316, 31, -1;
	mov.b32 	%f1363, %r505;
	fma.rn.f32 	%f1364, %f1293, %f1363, %f1266;
	fma.rn.f32 	%f1365, %f1295, %f1363, %f1267;
	shfl.sync.idx.b32	%r506|%p196, %r975, %r316, 31, -1;
	mov.b32 	%f1366, %r506;
	fma.rn.f32 	%f1367, %f1293, %f1366, %f1269;
	fma.rn.f32 	%f1368, %f1295, %f1366, %f1270;
	shfl.sync.idx.b32	%r507|%p197, %r974, %r316, 31, -1;
	mov.b32 	%f1369, %r507;
	fma.rn.f32 	%f1370, %f1293, %f1369, %f1272;
	fma.rn.f32 	%f1371, %f1295, %f1369, %f1273;
	shfl.sync.idx.b32	%r508|%p198, %r973, %r316, 31, -1;
	mov.b32 	%f1372, %r508;
	fma.rn.f32 	%f1373, %f1293, %f1372, %f1275;
	fma.rn.f32 	%f1374, %f1295, %f1372, %f1276;
	shfl.sync.idx.b32	%r509|%p199, %r972, %r316, 31, -1;
	mov.b32 	%f1375, %r509;
	fma.rn.f32 	%f1376, %f1293, %f1375, %f1278;
	fma.rn.f32 	%f1377, %f1295, %f1375, %f1279;
	shfl.sync.idx.b32	%r510|%p200, %r971, %r316, 31, -1;
	mov.b32 	%f1378, %r510;
	fma.rn.f32 	%f1379, %f1293, %f1378, %f1281;
	fma.rn.f32 	%f1380, %f1295, %f1378, %f1282;
	shfl.sync.idx.b32	%r511|%p201, %r970, %r316, 31, -1;
	mov.b32 	%f1381, %r511;
	fma.rn.f32 	%f1382, %f1293, %f1381, %f1284;
	fma.rn.f32 	%f1383, %f1295, %f1381, %f1285;
	shfl.sync.idx.b32	%r512|%p202, %r969, %r316, 31, -1;
	mov.b32 	%f1384, %r512;
	fma.rn.f32 	%f1385, %f1293, %f1384, %f1287;
	fma.rn.f32 	%f1386, %f1295, %f1384, %f1288;
	shfl.sync.idx.b32	%r513|%p203, %r968, %r316, 31, -1;
	mov.b32 	%f1387, %r513;
	fma.rn.f32 	%f1388, %f1293, %f1387, %f1290;
	fma.rn.f32 	%f1389, %f1295, %f1387, %f1291;
	mul.wide.s32 	%rd95, %r319, 4;
	add.s64 	%rd96, %rd82, %rd95;
	shfl.sync.idx.b32	%r514|%p204, %r999, %r318, 31, -1;
	mov.b32 	%f1390, %r514;
	ld.global.nc.f32 	%f1391, [%rd96];
	fma.rn.f32 	%f1392, %f1391, %f1390, %f1294;
	ld.global.nc.f32 	%f1393, [%rd96+128];
	fma.rn.f32 	%f1394, %f1393, %f1390, %f1296;
	shfl.sync.idx.b32	%r515|%p205, %r998, %r318, 31, -1;
	mov.b32 	%f1395, %r515;
	fma.rn.f32 	%f1396, %f1391, %f1395, %f1298;
	fma.rn.f32 	%f1397, %f1393, %f1395, %f1299;
	shfl.sync.idx.b32	%r516|%p206, %r997, %r318, 31, -1;
	mov.b32 	%f1398, %r516;
	fma.rn.f32 	%f1399, %f1391, %f1398, %f1301;
	fma.rn.f32 	%f1400, %f1393, %f1398, %f1302;
	shfl.sync.idx.b32	%r517|%p207, %r996, %r318, 31, -1;
	mov.b32 	%f1401, %r517;
	fma.rn.f32 	%f1402, %f1391, %f1401, %f1304;
	fma.rn.f32 	%f1403, %f1393, %f1401, %f1305;
	shfl.sync.idx.b32	%r518|%p208, %r995, %r318, 31, -1;
	mov.b32 	%f1404, %r518;
	fma.rn.f32 	%f1405, %f1391, %f1404, %f1307;
	fma.rn.f32 	%f1406, %f1393, %f1404, %f1308;
	shfl.sync.idx.b32	%r519|%p209, %r994, %r318, 31, -1;
	mov.b32 	%f1407, %r519;
	fma.rn.f32 	%f1408, %f1391, %f1407, %f1310;
	fma.rn.f32 	%f1409, %f1393, %f1407, %f1311;
	shfl.sync.idx.b32	%r520|%p210, %r993, %r318, 31, -1;
	mov.b32 	%f1410, %r520;
	fma.rn.f32 	%f1411, %f1391, %f1410, %f1313;
	fma.rn.f32 	%f1412, %f1393, %f1410, %f1314;
	shfl.sync.idx.b32	%r521|%p211, %r992, %r318, 31, -1;
	mov.b32 	%f1413, %r521;
	fma.rn.f32 	%f1414, %f1391, %f1413, %f1316;
	fma.rn.f32 	%f1415, %f1393, %f1413, %f1317;
	shfl.sync.idx.b32	%r522|%p212, %r991, %r318, 31, -1;
	mov.b32 	%f1416, %r522;
	fma.rn.f32 	%f1417, %f1391, %f1416, %f1319;
	fma.rn.f32 	%f1418, %f1393, %f1416, %f1320;
	shfl.sync.idx.b32	%r523|%p213, %r990, %r318, 31, -1;
	mov.b32 	%f1419, %r523;
	fma.rn.f32 	%f1420, %f1391, %f1419, %f1322;
	fma.rn.f32 	%f1421, %f1393, %f1419, %f1323;
	shfl.sync.idx.b32	%r524|%p214, %r989, %r318, 31, -1;
	mov.b32 	%f1422, %r524;
	fma.rn.f32 	%f1423, %f1391, %f1422, %f1325;
	fma.rn.f32 	%f1424, %f1393, %f1422, %f1326;
	shfl.sync.idx.b32	%r525|%p215, %r988, %r318, 31, -1;
	mov.b32 	%f1425, %r525;
	fma.rn.f32 	%f1426, %f1391, %f1425, %f1328;
	fma.rn.f32 	%f1427, %f1393, %f1425, %f1329;
	shfl.sync.idx.b32	%r526|%p216, %r987, %r318, 31, -1;
	mov.b32 	%f1428, %r526;
	fma.rn.f32 	%f1429, %f1391, %f1428, %f1331;
	fma.rn.f32 	%f1430, %f1393, %f1428, %f1332;
	shfl.sync.idx.b32	%r527|%p217, %r986, %r318, 31, -1;
	mov.b32 	%f1431, %r527;
	fma.rn.f32 	%f1432, %f1391, %f1431, %f1334;
	fma.rn.f32 	%f1433, %f1393, %f1431, %f1335;
	shfl.sync.idx.b32	%r528|%p218, %r985, %r318, 31, -1;
	mov.b32 	%f1434, %r528;
	fma.rn.f32 	%f1435, %f1391, %f1434, %f1337;
	fma.rn.f32 	%f1436, %f1393, %f1434, %f1338;
	shfl.sync.idx.b32	%r529|%p219, %r984, %r318, 31, -1;
	mov.b32 	%f1437, %r529;
	fma.rn.f32 	%f1438, %f1391, %f1437, %f1340;
	fma.rn.f32 	%f1439, %f1393, %f1437, %f1341;
	shfl.sync.idx.b32	%r530|%p220, %r983, %r318, 31, -1;
	mov.b32 	%f1440, %r530;
	fma.rn.f32 	%f1441, %f1391, %f1440, %f1343;
	fma.rn.f32 	%f1442, %f1393, %f1440, %f1344;
	shfl.sync.idx.b32	%r531|%p221, %r982, %r318, 31, -1;
	mov.b32 	%f1443, %r531;
	fma.rn.f32 	%f1444, %f1391, %f1443, %f1346;
	fma.rn.f32 	%f1445, %f1393, %f1443, %f1347;
	shfl.sync.idx.b32	%r532|%p222, %r981, %r318, 31, -1;
	mov.b32 	%f1446, %r532;
	fma.rn.f32 	%f1447, %f1391, %f1446, %f1349;
	fma.rn.f32 	%f1448, %f1393, %f1446, %f1350;
	shfl.sync.idx.b32	%r533|%p223, %r980, %r318, 31, -1;
	mov.b32 	%f1449, %r533;
	fma.rn.f32 	%f1450, %f1391, %f1449, %f1352;
	fma.rn.f32 	%f1451, %f1393, %f1449, %f1353;
	shfl.sync.idx.b32	%r534|%p224, %r979, %r318, 31, -1;
	mov.b32 	%f1452, %r534;
	fma.rn.f32 	%f1453, %f1391, %f1452, %f1355;
	fma.rn.f32 	%f1454, %f1393, %f1452, %f1356;
	shfl.sync.idx.b32	%r535|%p225, %r978, %r318, 31, -1;
	mov.b32 	%f1455, %r535;
	fma.rn.f32 	%f1456, %f1391, %f1455, %f1358;
	fma.rn.f32 	%f1457, %f1393, %f1455, %f1359;
	shfl.sync.idx.b32	%r536|%p226, %r977, %r318, 31, -1;
	mov.b32 	%f1458, %r536;
	fma.rn.f32 	%f1459, %f1391, %f1458, %f1361;
	fma.rn.f32 	%f1460, %f1393, %f1458, %f1362;
	shfl.sync.idx.b32	%r537|%p227, %r976, %r318, 31, -1;
	mov.b32 	%f1461, %r537;
	fma.rn.f32 	%f1462, %f1391, %f1461, %f1364;
	fma.rn.f32 	%f1463, %f1393, %f1461, %f1365;
	shfl.sync.idx.b32	%r538|%p228, %r975, %r318, 31, -1;
	mov.b32 	%f1464, %r538;
	fma.rn.f32 	%f1465, %f1391, %f1464, %f1367;
	fma.rn.f32 	%f1466, %f1393, %f1464, %f1368;
	shfl.sync.idx.b32	%r539|%p229, %r974, %r318, 31, -1;
	mov.b32 	%f1467, %r539;
	fma.rn.f32 	%f1468, %f1391, %f1467, %f1370;
	fma.rn.f32 	%f1469, %f1393, %f1467, %f1371;
	shfl.sync.idx.b32	%r540|%p230, %r973, %r318, 31, -1;
	mov.b32 	%f1470, %r540;
	fma.rn.f32 	%f1471, %f1391, %f1470, %f1373;
	fma.rn.f32 	%f1472, %f1393, %f1470, %f1374;
	shfl.sync.idx.b32	%r541|%p231, %r972, %r318, 31, -1;
	mov.b32 	%f1473, %r541;
	fma.rn.f32 	%f1474, %f1391, %f1473, %f1376;
	fma.rn.f32 	%f1475, %f1393, %f1473, %f1377;
	shfl.sync.idx.b32	%r542|%p232, %r971, %r318, 31, -1;
	mov.b32 	%f1476, %r542;
	fma.rn.f32 	%f1477, %f1391, %f1476, %f1379;
	fma.rn.f32 	%f1478, %f1393, %f1476, %f1380;
	shfl.sync.idx.b32	%r543|%p233, %r970, %r318, 31, -1;
	mov.b32 	%f1479, %r543;
	fma.rn.f32 	%f1480, %f1391, %f1479, %f1382;
	fma.rn.f32 	%f1481, %f1393, %f1479, %f1383;
	shfl.sync.idx.b32	%r544|%p234, %r969, %r318, 31, -1;
	mov.b32 	%f1482, %r544;
	fma.rn.f32 	%f1483, %f1391, %f1482, %f1385;
	fma.rn.f32 	%f1484, %f1393, %f1482, %f1386;
	shfl.sync.idx.b32	%r545|%p235, %r968, %r318, 31, -1;
	mov.b32 	%f1485, %r545;
	fma.rn.f32 	%f1486, %f1391, %f1485, %f1388;
	fma.rn.f32 	%f1487, %f1393, %f1485, %f1389;
	mul.wide.s32 	%rd97, %r321, 4;
	add.s64 	%rd98, %rd82, %rd97;
	shfl.sync.idx.b32	%r546|%p236, %r999, %r320, 31, -1;
	mov.b32 	%f1488, %r546;
	ld.global.nc.f32 	%f1489, [%rd98];
	fma.rn.f32 	%f2173, %f1489, %f1488, %f1392;
	ld.global.nc.f32 	%f1490, [%rd98+128];
	fma.rn.f32 	%f2172, %f1490, %f1488, %f1394;
	shfl.sync.idx.b32	%r547|%p237, %r998, %r320, 31, -1;
	mov.b32 	%f1491, %r547;
	fma.rn.f32 	%f2171, %f1489, %f1491, %f1396;
	fma.rn.f32 	%f2170, %f1490, %f1491, %f1397;
	shfl.sync.idx.b32	%r548|%p238, %r997, %r320, 31, -1;
	mov.b32 	%f1492, %r548;
	fma.rn.f32 	%f2169, %f1489, %f1492, %f1399;
	fma.rn.f32 	%f2168, %f1490, %f1492, %f1400;
	shfl.sync.idx.b32	%r549|%p239, %r996, %r320, 31, -1;
	mov.b32 	%f1493, %r549;
	fma.rn.f32 	%f2167, %f1489, %f1493, %f1402;
	fma.rn.f32 	%f2166, %f1490, %f1493, %f1403;
	shfl.sync.idx.b32	%r550|%p240, %r995, %r320, 31, -1;
	mov.b32 	%f1494, %r550;
	fma.rn.f32 	%f2165, %f1489, %f1494, %f1405;
	fma.rn.f32 	%f2164, %f1490, %f1494, %f1406;
	shfl.sync.idx.b32	%r551|%p241, %r994, %r320, 31, -1;
	mov.b32 	%f1495, %r551;
	fma.rn.f32 	%f2163, %f1489, %f1495, %f1408;
	fma.rn.f32 	%f2162, %f1490, %f1495, %f1409;
	shfl.sync.idx.b32	%r552|%p242, %r993, %r320, 31, -1;
	mov.b32 	%f1496, %r552;
	fma.rn.f32 	%f2161, %f1489, %f1496, %f1411;
	fma.rn.f32 	%f2160, %f1490, %f1496, %f1412;
	shfl.sync.idx.b32	%r553|%p243, %r992, %r320, 31, -1;
	mov.b32 	%f1497, %r553;
	fma.rn.f32 	%f2159, %f1489, %f1497, %f1414;
	fma.rn.f32 	%f2158, %f1490, %f1497, %f1415;
	shfl.sync.idx.b32	%r554|%p244, %r991, %r320, 31, -1;
	mov.b32 	%f1498, %r554;
	fma.rn.f32 	%f2157, %f1489, %f1498, %f1417;
	fma.rn.f32 	%f2156, %f1490, %f1498, %f1418;
	shfl.sync.idx.b32	%r555|%p245, %r990, %r320, 31, -1;
	mov.b32 	%f1499, %r555;
	fma.rn.f32 	%f2155, %f1489, %f1499, %f1420;
	fma.rn.f32 	%f2154, %f1490, %f1499, %f1421;
	shfl.sync.idx.b32	%r556|%p246, %r989, %r320, 31, -1;
	mov.b32 	%f1500, %r556;
	fma.rn.f32 	%f2153, %f1489, %f1500, %f1423;
	fma.rn.f32 	%f2152, %f1490, %f1500, %f1424;
	shfl.sync.idx.b32	%r557|%p247, %r988, %r320, 31, -1;
	mov.b32 	%f1501, %r557;
	fma.rn.f32 	%f2151, %f1489, %f1501, %f1426;
	fma.rn.f32 	%f2150, %f1490, %f1501, %f1427;
	shfl.sync.idx.b32	%r558|%p248, %r987, %r320, 31, -1;
	mov.b32 	%f1502, %r558;
	fma.rn.f32 	%f2149, %f1489, %f1502, %f1429;
	fma.rn.f32 	%f2148, %f1490, %f1502, %f1430;
	shfl.sync.idx.b32	%r559|%p249, %r986, %r320, 31, -1;
	mov.b32 	%f1503, %r559;
	fma.rn.f32 	%f2147, %f1489, %f1503, %f1432;
	fma.rn.f32 	%f2146, %f1490, %f1503, %f1433;
	shfl.sync.idx.b32	%r560|%p250, %r985, %r320, 31, -1;
	mov.b32 	%f1504, %r560;
	fma.rn.f32 	%f2145, %f1489, %f1504, %f1435;
	fma.rn.f32 	%f2144, %f1490, %f1504, %f1436;
	shfl.sync.idx.b32	%r561|%p251, %r984, %r320, 31, -1;
	mov.b32 	%f1505, %r561;
	fma.rn.f32 	%f2143, %f1489, %f1505, %f1438;
	fma.rn.f32 	%f2142, %f1490, %f1505, %f1439;
	shfl.sync.idx.b32	%r562|%p252, %r983, %r320, 31, -1;
	mov.b32 	%f1506, %r562;
	fma.rn.f32 	%f2141, %f1489, %f1506, %f1441;
	fma.rn.f32 	%f2140, %f1490, %f1506, %f1442;
	shfl.sync.idx.b32	%r563|%p253, %r982, %r320, 31, -1;
	mov.b32 	%f1507, %r563;
	fma.rn.f32 	%f2139, %f1489, %f1507, %f1444;
	fma.rn.f32 	%f2138, %f1490, %f1507, %f1445;
	shfl.sync.idx.b32	%r564|%p254, %r981, %r320, 31, -1;
	mov.b32 	%f1508, %r564;
	fma.rn.f32 	%f2137, %f1489, %f1508, %f1447;
	fma.rn.f32 	%f2136, %f1490, %f1508, %f1448;
	shfl.sync.idx.b32	%r565|%p255, %r980, %r320, 31, -1;
	mov.b32 	%f1509, %r565;
	fma.rn.f32 	%f2135, %f1489, %f1509, %f1450;
	fma.rn.f32 	%f2134, %f1490, %f1509, %f1451;
	shfl.sync.idx.b32	%r566|%p256, %r979, %r320, 31, -1;
	mov.b32 	%f1510, %r566;
	fma.rn.f32 	%f2133, %f1489, %f1510, %f1453;
	fma.rn.f32 	%f2132, %f1490, %f1510, %f1454;
	shfl.sync.idx.b32	%r567|%p257, %r978, %r320, 31, -1;
	mov.b32 	%f1511, %r567;
	fma.rn.f32 	%f2131, %f1489, %f1511, %f1456;
	fma.rn.f32 	%f2130, %f1490, %f1511, %f1457;
	shfl.sync.idx.b32	%r568|%p258, %r977, %r320, 31, -1;
	mov.b32 	%f1512, %r568;
	fma.rn.f32 	%f2129, %f1489, %f1512, %f1459;
	fma.rn.f32 	%f2128, %f1490, %f1512, %f1460;
	shfl.sync.idx.b32	%r569|%p259, %r976, %r320, 31, -1;
	mov.b32 	%f1513, %r569;
	fma.rn.f32 	%f2127, %f1489, %f1513, %f1462;
	fma.rn.f32 	%f2126, %f1490, %f1513, %f1463;
	shfl.sync.idx.b32	%r570|%p260, %r975, %r320, 31, -1;
	mov.b32 	%f1514, %r570;
	fma.rn.f32 	%f2125, %f1489, %f1514, %f1465;
	fma.rn.f32 	%f2124, %f1490, %f1514, %f1466;
	shfl.sync.idx.b32	%r571|%p261, %r974, %r320, 31, -1;
	mov.b32 	%f1515, %r571;
	fma.rn.f32 	%f2123, %f1489, %f1515, %f1468;
	fma.rn.f32 	%f2122, %f1490, %f1515, %f1469;
	shfl.sync.idx.b32	%r572|%p262, %r973, %r320, 31, -1;
	mov.b32 	%f1516, %r572;
	fma.rn.f32 	%f2121, %f1489, %f1516, %f1471;
	fma.rn.f32 	%f2120, %f1490, %f1516, %f1472;
	shfl.sync.idx.b32	%r573|%p263, %r972, %r320, 31, -1;
	mov.b32 	%f1517, %r573;
	fma.rn.f32 	%f2119, %f1489, %f1517, %f1474;
	fma.rn.f32 	%f2118, %f1490, %f1517, %f1475;
	shfl.sync.idx.b32	%r574|%p264, %r971, %r320, 31, -1;
	mov.b32 	%f1518, %r574;
	fma.rn.f32 	%f2117, %f1489, %f1518, %f1477;
	fma.rn.f32 	%f2116, %f1490, %f1518, %f1478;
	shfl.sync.idx.b32	%r575|%p265, %r970, %r320, 31, -1;
	mov.b32 	%f1519, %r575;
	fma.rn.f32 	%f2115, %f1489, %f1519, %f1480;
	fma.rn.f32 	%f2114, %f1490, %f1519, %f1481;
	shfl.sync.idx.b32	%r576|%p266, %r969, %r320, 31, -1;
	mov.b32 	%f1520, %r576;
	fma.rn.f32 	%f2113, %f1489, %f1520, %f1483;
	fma.rn.f32 	%f2112, %f1490, %f1520, %f1484;
	shfl.sync.idx.b32	%r577|%p267, %r968, %r320, 31, -1;
	mov.b32 	%f1521, %r577;
	fma.rn.f32 	%f2111, %f1489, %f1521, %f1486;
	fma.rn.f32 	%f2110, %f1490, %f1521, %f1487;
	add.s32 	%r1000, %r1000, 8;
	and.b32  	%r578, %r4, -8;
	add.s32 	%r579, %r578, %r2;
	setp.lt.s32 	%p268, %r1000, %r579;
	@%p268 bra 	$L__BB4_2;
$L__BB4_6:
	and.b32  	%r144, %r4, -8;
	add.s32 	%r145, %r144, %r2;
	setp.le.s32 	%p269, %r3, %r145;
	and.b32  	%r580, %r4, 24;
	setp.ne.s32 	%p270, %r580, 0;
	or.pred  	%p271, %p270, %p269;
	@%p271 bra 	$L__BB4_9;
	sub.s32 	%r581, %r3, %r145;
	setp.ge.u32 	%p272, %r1, %r581;
	mov.u32 	%r1002, %r145;
	@%p272 bra 	$L__BB4_9;
	ld.param.u64 	%rd258, [_Z12_spmm_conv_4PKfPfiiPKiS3_S3_S0__param_7];
	ld.param.u64 	%rd256, [_Z12_spmm_conv_4PKfPfiiPKiS3_S3_S0__param_6];
	add.s32 	%r582, %r145, %r1;
	cvta.to.global.u64 	%rd99, %rd256;
	mul.wide.u32 	%rd100, %r582, 4;
	add.s64 	%rd101, %rd99, %rd100;
	ld.global.nc.u32 	%r583, [%rd101];
	mul.hi.s32 	%r584, %r583, 715827883;
	shr.u32 	%r585, %r584, 31;
	shr.u32 	%r586, %r584, 8;
	add.s32 	%r587, %r586, %r585;
	mad.lo.s32 	%r588, %r587, 2129920, %r5;
	shr.s32 	%r589, %r583, 31;
	shr.u32 	%r590, %r589, 23;
	add.s32 	%r591, %r583, %r590;
	shr.s32 	%r592, %r591, 9;
	mul.hi.s32 	%r593, %r592, 1431655766;
	shr.u32 	%r594, %r593, 31;
	add.s32 	%r595, %r593, %r594;
	mul.lo.s32 	%r596, %r595, 3;
	sub.s32 	%r597, %r592, %r596;
	shl.b32 	%r598, %r597, 15;
	add.s32 	%r599, %r588, %r598;
	and.b32  	%r600, %r591, 67108352;
	sub.s32 	%r601, %r583, %r600;
	shl.b32 	%r602, %r601, 6;
	add.s32 	%r1001, %r599, %r602;
	cvta.to.global.u64 	%rd102, %rd258;
	add.s64 	%rd103, %rd102, %rd100;
	ld.global.nc.u32 	%r999, [%rd103];
	add.s32 	%r603, %r4, %r582;
	mul.wide.u32 	%rd104, %r603, 4;
	add.s64 	%rd105, %rd102, %rd104;
	ld.global.nc.u32 	%r998, [%rd105];
	add.s32 	%r604, %r603, %r4;
	mul.wide.u32 	%rd106, %r604, 4;
	add.s64 	%rd107, %rd102, %rd106;
	ld.global.nc.u32 	%r997, [%rd107];
	add.s32 	%r605, %r604, %r4;
	mul.wide.u32 	%rd108, %r605, 4;
	add.s64 	%rd109, %rd102, %rd108;
	ld.global.nc.u32 	%r996, [%rd109];
	add.s32 	%r606, %r605, %r4;
	mul.wide.u32 	%rd110, %r606, 4;
	add.s64 	%rd111, %rd102, %rd110;
	ld.global.nc.u32 	%r995, [%rd111];
	add.s32 	%r607, %r606, %r4;
	mul.wide.u32 	%rd112, %r607, 4;
	add.s64 	%rd113, %rd102, %rd112;
	ld.global.nc.u32 	%r994, [%rd113];
	add.s32 	%r608, %r607, %r4;
	mul.wide.u32 	%rd114, %r608, 4;
	add.s64 	%rd115, %rd102, %rd114;
	ld.global.nc.u32 	%r993, [%rd115];
	add.s32 	%r609, %r608, %r4;
	mul.wide.u32 	%rd116, %r609, 4;
	add.s64 	%rd117, %rd102, %rd116;
	ld.global.nc.u32 	%r992, [%rd117];
	add.s32 	%r610, %r609, %r4;
	mul.wide.u32 	%rd118, %r610, 4;
	add.s64 	%rd119, %rd102, %rd118;
	ld.global.nc.u32 	%r991, [%rd119];
	add.s32 	%r611, %r610, %r4;
	mul.wide.u32 	%rd120, %r611, 4;
	add.s64 	%rd121, %rd102, %rd120;
	ld.global.nc.u32 	%r990, [%rd121];
	add.s32 	%r612, %r611, %r4;
	mul.wide.u32 	%rd122, %r612, 4;
	add.s64 	%rd123, %rd102, %rd122;
	ld.global.nc.u32 	%r989, [%rd123];
	add.s32 	%r613, %r612, %r4;
	mul.wide.u32 	%rd124, %r613, 4;
	add.s64 	%rd125, %rd102, %rd124;
	ld.global.nc.u32 	%r988, [%rd125];
	add.s32 	%r614, %r613, %r4;
	mul.wide.u32 	%rd126, %r614, 4;
	add.s64 	%rd127, %rd102, %rd126;
	ld.global.nc.u32 	%r987, [%rd127];
	add.s32 	%r615, %r614, %r4;
	mul.wide.u32 	%rd128, %r615, 4;
	add.s64 	%rd129, %rd102, %rd128;
	ld.global.nc.u32 	%r986, [%rd129];
	add.s32 	%r616, %r615, %r4;
	mul.wide.u32 	%rd130, %r616, 4;
	add.s64 	%rd131, %rd102, %rd130;
	ld.global.nc.u32 	%r985, [%rd131];
	add.s32 	%r617, %r616, %r4;
	mul.wide.u32 	%rd132, %r617, 4;
	add.s64 	%rd133, %rd102, %rd132;
	ld.global.nc.u32 	%r984, [%rd133];
	add.s32 	%r618, %r617, %r4;
	mul.wide.u32 	%rd134, %r618, 4;
	add.s64 	%rd135, %rd102, %rd134;
	ld.global.nc.u32 	%r983, [%rd135];
	add.s32 	%r619, %r618, %r4;
	mul.wide.u32 	%rd136, %r619, 4;
	add.s64 	%rd137, %rd102, %rd136;
	ld.global.nc.u32 	%r982, [%rd137];
	add.s32 	%r620, %r619, %r4;
	mul.wide.u32 	%rd138, %r620, 4;
	add.s64 	%rd139, %rd102, %rd138;
	ld.global.nc.u32 	%r981, [%rd139];
	add.s32 	%r621, %r620, %r4;
	mul.wide.u32 	%rd140, %r621, 4;
	add.s64 	%rd141, %rd102, %rd140;
	ld.global.nc.u32 	%r980, [%rd141];
	add.s32 	%r622, %r621, %r4;
	mul.wide.u32 	%rd142, %r622, 4;
	add.s64 	%rd143, %rd102, %rd142;
	ld.global.nc.u32 	%r979, [%rd143];
	add.s32 	%r623, %r622, %r4;
	mul.wide.u32 	%rd144, %r623, 4;
	add.s64 	%rd145, %rd102, %rd144;
	ld.global.nc.u32 	%r978, [%rd145];
	add.s32 	%r624, %r623, %r4;
	mul.wide.u32 	%rd146, %r624, 4;
	add.s64 	%rd147, %rd102, %rd146;
	ld.global.nc.u32 	%r977, [%rd147];
	add.s32 	%r625, %r624, %r4;
	mul.wide.u32 	%rd148, %r625, 4;
	add.s64 	%rd149, %rd102, %rd148;
	ld.global.nc.u32 	%r976, [%rd149];
	add.s32 	%r626, %r625, %r4;
	mul.wide.u32 	%rd150, %r626, 4;
	add.s64 	%rd151, %rd102, %rd150;
	ld.global.nc.u32 	%r975, [%rd151];
	add.s32 	%r627, %r626, %r4;
	mul.wide.u32 	%rd152, %r627, 4;
	add.s64 	%rd153, %rd102, %rd152;
	ld.global.nc.u32 	%r974, [%rd153];
	add.s32 	%r628, %r627, %r4;
	mul.wide.u32 	%rd154, %r628, 4;
	add.s64 	%rd155, %rd102, %rd154;
	ld.global.nc.u32 	%r973, [%rd155];
	add.s32 	%r629, %r628, %r4;
	mul.wide.u32 	%rd156, %r629, 4;
	add.s64 	%rd157, %rd102, %rd156;
	ld.global.nc.u32 	%r972, [%rd157];
	add.s32 	%r630, %r629, %r4;
	mul.wide.u32 	%rd158, %r630, 4;
	add.s64 	%rd159, %rd102, %rd158;
	ld.global.nc.u32 	%r971, [%rd159];
	add.s32 	%r631, %r630, %r4;
	mul.wide.u32 	%rd160, %r631, 4;
	add.s64 	%rd161, %rd102, %rd160;
	ld.global.nc.u32 	%r970, [%rd161];
	add.s32 	%r632, %r631, %r4;
	mul.wide.u32 	%rd162, %r632, 4;
	add.s64 	%rd163, %rd102, %rd162;
	ld.global.nc.u32 	%r969, [%rd163];
	add.s32 	%r633, %r632, %r4;
	mul.wide.u32 	%rd164, %r633, 4;
	add.s64 	%rd165, %rd102, %rd164;
	ld.global.nc.u32 	%r968, [%rd165];
$L__BB4_9:
	and.b32  	%r634, %r4, -4;
	setp.ge.s32 	%p273, %r144, %r634;
	@%p273 bra 	$L__BB4_138;
	ld.param.u64 	%rd250, [_Z12_spmm_conv_4PKfPfiiPKiS3_S3_S0__param_0];
	and.b32  	%r635, %r4, -8;
	add.s32 	%r636, %r635, %r2;
	sub.s32 	%r213, %r636, %r1002;
	shfl.sync.idx.b32	%r637|%p274, %r1001, %r213, 31, -1;
	add.s32 	%r214, %r213, 1;
	shfl.sync.idx.b32	%r215|%p275, %r1001, %r214, 31, -1;
	add.s32 	%r216, %r213, 2;
	shfl.sync.idx.b32	%r217|%p276, %r1001, %r216, 31, -1;
	add.s32 	%r218, %r213, 3;
	shfl.sync.idx.b32	%r219|%p277, %r1001, %r218, 31, -1;
	cvta.to.global.u64 	%rd166, %rd250;
	mul.wide.s32 	%rd167, %r637, 4;
	add.s64 	%rd2, %rd166, %rd167;
	shfl.sync.idx.b32	%r638|%p278, %r999, %r213, 31, -1;
	mov.b32 	%f193, %r638;
	setp.leu.f32 	%p279, %f193, 0f00000000;
	@%p279 bra 	$L__BB4_12;
	ld.global.nc.f32 	%f1523, [%rd2];
	fma.rn.f32 	%f2174, %f1523, %f193, %f2173;
	ld.global.nc.f32 	%f1524, [%rd2+128];
	mul.f32 	%f2175, %f1524, %f193;
	bra.uni 	$L__BB4_13;
$L__BB4_12:
	add.f32 	%f2174, %f2173, 0f00000000;
	mov.f32 	%f2175, 0f00000000;
$L__BB4_13:
	add.f32 	%f199, %f2175, %f2172;
	shfl.sync.idx.b32	%r639|%p280, %r998, %r213, 31, -1;
	mov.b32 	%f200, %r639;
	setp.leu.f32 	%p281, %f200, 0f00000000;
	mov.f32 	%f2176, 0f00000000;
	@%p281 bra 	$L__BB4_15;
	ld.global.nc.f32 	%f1526, [%rd2];
	mul.f32 	%f2176, %f1526, %f200;
$L__BB4_15:
	add.f32 	%f203, %f2176, %f2171;
	mov.f32 	%f2177, 0f00000000;
	@%p281 bra 	$L__BB4_17;
	ld.global.nc.f32 	%f1528, [%rd2+128];
	mul.f32 	%f2177, %f1528, %f200;
$L__BB4_17:
	add.f32 	%f206, %f2177, %f2170;
	shfl.sync.idx.b32	%r640|%p283, %r997, %r213, 31, -1;
	mov.b32 	%f207, %r640;
	setp.leu.f32 	%p284, %f207, 0f00000000;
	mov.f32 	%f2178, 0f00000000;
	@%p284 bra 	$L__BB4_19;
	ld.global.nc.f32 	%f1530, [%rd2];
	mul.f32 	%f2178, %f1530, %f207;
$L__BB4_19:
	add.f32 	%f210, %f2178, %f2169;
	mov.f32 	%f2179, 0f00000000;
	@%p284 bra 	$L__BB4_21;
	ld.global.nc.f32 	%f1532, [%rd2+128];
	mul.f32 	%f2179, %f1532, %f207;
$L__BB4_21:
	add.f32 	%f213, %f2179, %f2168;
	shfl.sync.idx.b32	%r641|%p286, %r996, %r213, 31, -1;
	mov.b32 	%f214, %r641;
	setp.leu.f32 	%p287, %f214, 0f00000000;
	mov.f32 	%f2180, 0f00000000;
	@%p287 bra 	$L__BB4_23;
	ld.global.nc.f32 	%f1534, [%rd2];
	mul.f32 	%f2180, %f1534, %f214;
$L__BB4_23:
	add.f32 	%f217, %f2180, %f2167;
	mov.f32 	%f2181, 0f00000000;
	@%p287 bra 	$L__BB4_25;
	ld.global.nc.f32 	%f1536, [%rd2+128];
	mul.f32 	%f2181, %f1536, %f214;
$L__BB4_25:
	add.f32 	%f220, %f2181, %f2166;
	shfl.sync.idx.b32	%r642|%p289, %r995, %r213, 31, -1;
	mov.b32 	%f221, %r642;
	setp.leu.f32 	%p290, %f221, 0f00000000;
	mov.f32 	%f2182, 0f00000000;
	@%p290 bra 	$L__BB4_27;
	ld.global.nc.f32 	%f1538, [%rd2];
	mul.f32 	%f2182, %f1538, %f221;
$L__BB4_27:
	add.f32 	%f224, %f2182, %f2165;
	mov.f32 	%f2183, 0f00000000;
	@%p290 bra 	$L__BB4_29;
	ld.global.nc.f32 	%f1540, [%rd2+128];
	mul.f32 	%f2183, %f1540, %f221;
$L__BB4_29:
	add.f32 	%f227, %f2183, %f2164;
	shfl.sync.idx.b32	%r643|%p292, %r994, %r213, 31, -1;
	mov.b32 	%f228, %r643;
	setp.leu.f32 	%p293, %f228, 0f00000000;
	mov.f32 	%f2184, 0f00000000;
	@%p293 bra 	$L__BB4_31;
	ld.global.nc.f32 	%f1542, [%rd2];
	mul.f32 	%f2184, %f1542, %f228;
$L__BB4_31:
	add.f32 	%f231, %f2184, %f2163;
	mov.f32 	%f2185, 0f00000000;
	@%p293 bra 	$L__BB4_33;
	ld.global.nc.f32 	%f1544, [%rd2+128];
	mul.f32 	%f2185, %f1544, %f228;
$L__BB4_33:
	add.f32 	%f234, %f2185, %f2162;
	shfl.sync.idx.b32	%r644|%p295, %r993, %r213, 31, -1;
	mov.b32 	%f235, %r644;
	setp.leu.f32 	%p296, %f235, 0f00000000;
	mov.f32 	%f2186, 0f00000000;
	@%p296 bra 	$L__BB4_35;
	ld.global.nc.f32 	%f1546, [%rd2];
	mul.f32 	%f2186, %f1546, %f235;
$L__BB4_35:
	add.f32 	%f238, %f2186, %f2161;
	mov.f32 	%f2187, 0f00000000;
	@%p296 bra 	$L__BB4_37;
	ld.global.nc.f32 	%f1548, [%rd2+128];
	mul.f32 	%f2187, %f1548, %f235;
$L__BB4_37:
	add.f32 	%f241, %f2187, %f2160;
	shfl.sync.idx.b32	%r645|%p298, %r992, %r213, 31, -1;
	mov.b32 	%f242, %r645;
	setp.leu.f32 	%p299, %f242, 0f00000000;
	mov.f32 	%f2188, 0f00000000;
	@%p299 bra 	$L__BB4_39;
	ld.global.nc.f32 	%f1550, [%rd2];
	mul.f32 	%f2188, %f1550, %f242;
$L__BB4_39:
	add.f32 	%f245, %f2188, %f2159;
	mov.f32 	%f2189, 0f00000000;
	@%p299 bra 	$L__BB4_41;
	ld.global.nc.f32 	%f1552, [%rd2+128];
	mul.f32 	%f2189, %f1552, %f242;
$L__BB4_41:
	add.f32 	%f248, %f2189, %f2158;
	shfl.sync.idx.b32	%r646|%p301, %r991, %r213, 31, -1;
	mov.b32 	%f249, %r646;
	setp.leu.f32 	%p302, %f249, 0f00000000;
	mov.f32 	%f2190, 0f00000000;
	@%p302 bra 	$L__BB4_43;
	ld.global.nc.f32 	%f1554, [%rd2];
	mul.f32 	%f2190, %f1554, %f249;
$L__BB4_43:
	add.f32 	%f252, %f2190, %f2157;
	mov.f32 	%f2191, 0f00000000;
	@%p302 bra 	$L__BB4_45;
	ld.global.nc.f32 	%f1556, [%rd2+128];
	mul.f32 	%f2191, %f1556, %f249;
$L__BB4_45:
	add.f32 	%f255, %f2191, %f2156;
	shfl.sync.idx.b32	%r647|%p304, %r990, %r213, 31, -1;
	mov.b32 	%f256, %r647;
	setp.leu.f32 	%p305, %f256, 0f00000000;
	mov.f32 	%f2192, 0f00000000;
	@%p305 bra 	$L__BB4_47;
	ld.global.nc.f32 	%f1558, [%rd2];
	mul.f32 	%f2192, %f1558, %f256;
$L__BB4_47:
	add.f32 	%f259, %f2192, %f2155;
	mov.f32 	%f2193, 0f00000000;
	@%p305 bra 	$L__BB4_49;
	ld.global.nc.f32 	%f1560, [%rd2+128];
	mul.f32 	%f2193, %f1560, %f256;
$L__BB4_49:
	add.f32 	%f262, %f2193, %f2154;
	shfl.sync.idx.b32	%r648|%p307, %r989, %r213, 31, -1;
	mov.b32 	%f263, %r648;
	setp.leu.f32 	%p308, %f263, 0f00000000;
	mov.f32 	%f2194, 0f00000000;
	@%p308 bra 	$L__BB4_51;
	ld.global.nc.f32 	%f1562, [%rd2];
	mul.f32 	%f2194, %f1562, %f263;
$L__BB4_51:
	add.f32 	%f266, %f2194, %f2153;
	mov.f32 	%f2195, 0f00000000;
	@%p308 bra 	$L__BB4_53;
	ld.global.nc.f32 	%f1564, [%rd2+128];
	mul.f32 	%f2195, %f1564, %f263;
$L__BB4_53:
	add.f32 	%f269, %f2195, %f2152;
	shfl.sync.idx.b32	%r649|%p310, %r988, %r213, 31, -1;
	mov.b32 	%f270, %r649;
	setp.leu.f32 	%p311, %f270, 0f00000000;
	mov.f32 	%f2196, 0f00000000;
	@%p311 bra 	$L__BB4_55;
	ld.global.nc.f32 	%f1566, [%rd2];
	mul.f32 	%f2196, %f1566, %f270;
$L__BB4_55:
	add.f32 	%f273, %f2196, %f2151;
	mov.f32 	%f2197, 0f00000000;
	@%p311 bra 	$L__BB4_57;
	ld.global.nc.f32 	%f1568, [%rd2+128];
	mul.f32 	%f2197, %f1568, %f270;
$L__BB4_57:
	add.f32 	%f276, %f2197, %f2150;
	shfl.sync.idx.b32	%r650|%p313, %r987, %r213, 31, -1;
	mov.b32 	%f277, %r650;
	setp.leu.f32 	%p314, %f277, 0f00000000;
	mov.f32 	%f2198, 0f00000000;
	@%p314 bra 	$L__BB4_59;
	ld.global.nc.f32 	%f1570, [%rd2];
	mul.f32 	%f2198, %f1570, %f277;
$L__BB4_59:
	add.f32 	%f280, %f2198, %f2149;
	mov.f32 	%f2199, 0f00000000;
	@%p314 bra 	$L__BB4_61;
	ld.global.nc.f32 	%f1572, [%rd2+128];
	mul.f32 	%f2199, %f1572, %f277;
$L__BB4_61:
	add.f32 	%f283, %f2199, %f2148;
	shfl.sync.idx.b32	%r651|%p316, %r986, %r213, 31, -1;
	mov.b32 	%f284, %r651;
	setp.leu.f32 	%p317, %f284, 0f00000000;
	mov.f32 	%f2200, 0f00000000;
	@%p317 bra 	$L__BB4_63;
	ld.global.nc.f32 	%f1574, [%rd2];
	mul.f32 	%f2200, %f1574, %f284;
$L__BB4_63:
	add.f32 	%f287, %f2200, %f2147;
	mov.f32 	%f2201, 0f00000000;
	@%p317 bra 	$L__BB4_65;
	ld.global.nc.f32 	%f1576, [%rd2+128];
	mul.f32 	%f2201, %f1576, %f284;
$L__BB4_65:
	add.f32 	%f290, %f2201, %f2146;
	shfl.sync.idx.b32	%r652|%p319, %r985, %r213, 31, -1;
	mov.b32 	%f291, %r652;
	setp.leu.f32 	%p320, %f291, 0f00000000;
	mov.f32 	%f2202, 0f00000000;
	@%p320 bra 	$L__BB4_67;
	ld.global.nc.f32 	%f1578, [%rd2];
	mul.f32 	%f2202, %f1578, %f291;
$L__BB4_67:
	add.f32 	%f294, %f2202, %f2145;
	mov.f32 	%f2203, 0f00000000;
	@%p320 bra 	$L__BB4_69;
	ld.global.nc.f32 	%f1580, [%rd2+128];
	mul.f32 	%f2203, %f1580, %f291;
$L__BB4_69:
	add.f32 	%f297, %f2203, %f2144;
	shfl.sync.idx.b32	%r653|%p322, %r984, %r213, 31, -1;
	mov.b32 	%f298, %r653;
	setp.leu.f32 	%p323, %f298, 0f00000000;
	mov.f32 	%f2204, 0f00000000;
	@%p323 bra 	$L__BB4_71;
	ld.global.nc.f32 	%f1582, [%rd2];
	mul.f32 	%f2204, %f1582, %f298;
$L__BB4_71:
	add.f32 	%f301, %f2204, %f2143;
	mov.f32 	%f2205, 0f00000000;
	@%p323 bra 	$L__BB4_73;
	ld.global.nc.f32 	%f1584, [%rd2+128];
	mul.f32 	%f2205, %f1584, %f298;
$L__BB4_73:
	add.f32 	%f304, %f2205, %f2142;
	shfl.sync.idx.b32	%r654|%p325, %r983, %r213, 31, -1;
	mov.b32 	%f305, %r654;
	setp.leu.f32 	%p326, %f305, 0f00000000;
	mov.f32 	%f2206, 0f00000000;
	@%p326 bra 	$L__BB4_75;
	ld.global.nc.f32 	%f1586, [%rd2];
	mul.f32 	%f2206, %f1586, %f305;
$L__BB4_75:
	add.f32 	%f308, %f2206, %f2141;
	mov.f32 	%f2207, 0f00000000;
	@%p326 bra 	$L__BB4_77;
	ld.global.nc.f32 	%f1588, [%rd2+128];
	mul.f32 	%f2207, %f1588, %f305;
$L__BB4_77:
	add.f32 	%f311, %f2207, %f2140;
	shfl.sync.idx.b32	%r655|%p328, %r982, %r213, 31, -1;
	mov.b32 	%f312, %r655;
	setp.leu.f32 	%p329, %f312, 0f00000000;
	mov.f32 	%f2208, 0f00000000;
	@%p329 bra 	$L__BB4_79;
	ld.global.nc.f32 	%f1590, [%rd2];
	mul.f32 	%f2208, %f1590, %f312;
$L__BB4_79:
	add.f32 	%f315, %f2208, %f2139;
	mov.f32 	%f2209, 0f00000000;
	@%p329 bra 	$L__BB4_81;
	ld.global.nc.f32 	%f1592, [%rd2+128];
	mul.f32 	%f2209, %f1592, %f312;
$L__BB4_81:
	add.f32 	%f318, %f2209, %f2138;
	shfl.sync.idx.b32	%r656|%p331, %r981, %r213, 31, -1;
	mov.b32 	%f319, %r656;
	setp.leu.f32 	%p332, %f319, 0f00000000;
	mov.f32 	%f2210, 0f00000000;
	@%p332 bra 	$L__BB4_83;
	ld.global.nc.f32 	%f1594, [%rd2];
	mul.f32 	%f2210, %f1594, %f319;
$L__BB4_83:
	add.f32 	%f322, %f2210, %f2137;
	mov.f32 	%f2211, 0f00000000;
	@%p332 bra 	$L__BB4_85;
	ld.global.nc.f32 	%f1596, [%rd2+128];
	mul.f32 	%f2211, %f1596, %f319;
$L__BB4_85:
	add.f32 	%f325, %f2211, %f2136;
	shfl.sync.idx.b32	%r657|%p334, %r980, %r213, 31, -1;
	mov.b32 	%f326, %r657;
	setp.leu.f32 	%p335, %f326, 0f00000000;
	mov.f32 	%f2212, 0f00000000;
	@%p335 bra 	$L__BB4_87;
	ld.global.nc.f32 	%f1598, [%rd2];
	mul.f32 	%f2212, %f1598, %f326;
$L__BB4_87:
	add.f32 	%f329, %f2212, %f2135;
	mov.f32 	%f2213, 0f00000000;
	@%p335 bra 	$L__BB4_89;
	ld.global.nc.f32 	%f1600, [%rd2+128];
	mul.f32 	%f2213, %f1600, %f326;
$L__BB4_89:
	add.f32 	%f332, %f2213, %f2134;
	shfl.sync.idx.b32	%r658|%p337, %r979, %r213, 31, -1;
	mov.b32 	%f333, %r658;
	setp.leu.f32 	%p338, %f333, 0f00000000;
	mov.f32 	%f2214, 0f00000000;
	@%p338 bra 	$L__BB4_91;
	ld.global.nc.f32 	%f1602, [%rd2];
	mul.f32 	%f2214, %f1602, %f333;
$L__BB4_91:
	add.f32 	%f336, %f2214, %f2133;
	mov.f32 	%f2215, 0f00000000;
	@%p338 bra 	$L__BB4_93;
	ld.global.nc.f32 	%f1604, [%rd2+128];
	mul.f32 	%f2215, %f1604, %f333;
$L__BB4_93:
	add.f32 	%f339, %f2215, %f2132;
	shfl.sync.idx.b32	%r659|%p340, %r978, %r213, 31, -1;
	mov.b32 	%f340, %r659;
	setp.leu.f32 	%p341, %f340, 0f00000000;
	mov.f32 	%f2216, 0f00000000;
	@%p341 bra 	$L__BB4_95;
	ld.global.nc.f32 	%f1606, [%rd2];
	mul.f32 	%f2216, %f1606, %f340;
$L__BB4_95:
	add.f32 	%f343, %f2216, %f2131;
	mov.f32 	%f2217, 0f00000000;
	@%p341 bra 	$L__BB4_97;
	ld.global.nc.f32 	%f1608, [%rd2+128];
	mul.f32 	%f2217, %f1608, %f340;
$L__BB4_97:
	add.f32 	%f346, %f2217, %f2130;
	shfl.sync.idx.b32	%r660|%p343, %r977, %r213, 31, -1;
	mov.b32 	%f347, %r660;
	setp.leu.f32 	%p344, %f347, 0f00000000;
	mov.f32 	%f2218, 0f00000000;
	@%p344 bra 	$L__BB4_99;
	ld.global.nc.f32 	%f1610, [%rd2];
	mul.f32 	%f2218, %f1610, %f347;
$L__BB4_99:
	add.f32 	%f350, %f2218, %f2129;
	mov.f32 	%f2219, 0f00000000;
	@%p344 bra 	$L__BB4_101;
	ld.global.nc.f32 	%f1612, [%rd2+128];
	mul.f32 	%f2219, %f1612, %f347;
$L__BB4_101:
	add.f32 	%f353, %f2219, %f2128;
	shfl.sync.idx.b32	%r661|%p346, %r976, %r213, 31, -1;
	mov.b32 	%f354, %r661;
	setp.leu.f32 	%p347, %f354, 0f00000000;
	mov.f32 	%f2220, 0f00000000;
	@%p347 bra 	$L__BB4_103;
	ld.global.nc.f32 	%f1614, [%rd2];
	mul.f32 	%f2220, %f1614, %f354;
$L__BB4_103:
	add.f32 	%f357, %f2220, %f2127;
	mov.f32 	%f2221, 0f00000000;
	@%p347 bra 	$L__BB4_105;
	ld.global.nc.f32 	%f1616, [%rd2+128];
	mul.f32 	%f2221, %f1616, %f354;
$L__BB4_105:
	add.f32 	%f360, %f2221, %f2126;
	shfl.sync.idx.b32	%r662|%p349, %r975, %r213, 31, -1;
	mov.b32 	%f361, %r662;
	setp.leu.f32 	%p350, %f361, 0f00000000;
	mov.f32 	%f2222, 0f00000000;
	@%p350 bra 	$L__BB4_107;
	ld.global.nc.f32 	%f1618, [%rd2];
	mul.f32 	%f2222, %f1618, %f361;
$L__BB4_107:
	add.f32 	%f364, %f2222, %f2125;
	mov.f32 	%f2223, 0f00000000;
	@%p350 bra 	$L__BB4_109;
	ld.global.nc.f32 	%f1620, [%rd2+128];
	mul.f32 	%f2223, %f1620, %f361;
$L__BB4_109:
	add.f32 	%f367, %f2223, %f2124;
	shfl.sync.idx.b32	%r663|%p352, %r974, %r213, 31, -1;
	mov.b32 	%f368, %r663;
	setp.leu.f32 	%p353, %f368, 0f00000000;
	mov.f32 	%f2224, 0f00000000;
	@%p353 bra 	$L__BB4_111;
	ld.global.nc.f32 	%f1622, [%rd2];
	mul.f32 	%f2224, %f1622, %f368;
$L__BB4_111:
	add.f32 	%f371, %f2224, %f2123;
	mov.f32 	%f2225, 0f00000000;
	@%p353 bra 	$L__BB4_113;
	ld.global.nc.f32 	%f1624, [%rd2+128];
	mul.f32 	%f2225, %f1624, %f368;
$L__BB4_113:
	add.f32 	%f374, %f2225, %f2122;
	shfl.sync.idx.b32	%r664|%p355, %r973, %r213, 31, -1;
	mov.b32 	%f375, %r664;
	setp.leu.f32 	%p356, %f375, 0f00000000;
	mov.f32 	%f2226, 0f00000000;
	@%p356 bra 	$L__BB4_115;
	ld.global.nc.f32 	%f1626, [%rd2];
	mul.f32 	%f2226, %f1626, %f375;
$L__BB4_115:
	add.f32 	%f378, %f2226, %f2121;
	mov.f32 	%f2227, 0f00000000;
	@%p356 bra 	$L__BB4_117;
	ld.global.nc.f32 	%f1628, [%rd2+128];
	mul.f32 	%f2227, %f1628, %f375;
$L__BB4_117:
	add.f32 	%f381, %f2227, %f2120;
	shfl.sync.idx.b32	%r665|%p358, %r972, %r213, 31, -1;
	mov.b32 	%f382, %r665;
	setp.leu.f32 	%p359, %f382, 0f00000000;
	mov.f32 	%f2228, 0f00000000;
	@%p359 bra 	$L__BB4_119;
	ld.global.nc.f32 	%f1630, [%rd2];
	mul.f32 	%f2228, %f1630, %f382;
$L__BB4_119:
	add.f32 	%f385, %f2228, %f2119;
	mov.f32 	%f2229, 0f00000000;
	@%p359 bra 	$L__BB4_121;
	ld.global.nc.f32 	%f1632, [%rd2+128];
	mul.f32 	%f2229, %f1632, %f382;
$L__BB4_121:
	add.f32 	%f388, %f2229, %f2118;
	shfl.sync.idx.b32	%r666|%p361, %r971, %r213, 31, -1;
	mov.b32 	%f389, %r666;
	setp.leu.f32 	%p362, %f389, 0f00000000;
	mov.f32 	%f2230, 0f00000000;
	@%p362 bra 	$L__BB4_123;
	ld.global.nc.f32 	%f1634, [%rd2];
	mul.f32 	%f2230, %f1634, %f389;
$L__BB4_123:
	add.f32 	%f392, %f2230, %f2117;
	mov.f32 	%f2231, 0f00000000;
	@%p362 bra 	$L__BB4_125;
	ld.global.nc.f32 	%f1636, [%rd2+128];
	mul.f32 	%f2231, %f1636, %f389;
$L__BB4_125:
	add.f32 	%f395, %f2231, %f2116;
	shfl.sync.idx.b32	%r667|%p364, %r970, %r213, 31, -1;
	mov.b32 	%f396, %r667;
	setp.leu.f32 	%p365, %f396, 0f00000000;
	mov.f32 	%f2232, 0f00000000;
	@%p365 bra 	$L__BB4_127;
	ld.global.nc.f32 	%f1638, [%rd2];
	mul.f32 	%f2232, %f1638, %f396;
$L__BB4_127:
	add.f32 	%f399, %f2232, %f2115;
	mov.f32 	%f2233, 0f00000000;
	@%p365 bra 	$L__BB4_129;
	ld.global.nc.f32 	%f1640, [%rd2+128];
	mul.f32 	%f2233, %f1640, %f396;
$L__BB4_129:
	add.f32 	%f402, %f2233, %f2114;
	shfl.sync.idx.b32	%r668|%p367, %r969, %r213, 31, -1;
	mov.b32 	%f403, %r668;
	setp.leu.f32 	%p368, %f403, 0f00000000;
	mov.f32 	%f2234, 0f00000000;
	@%p368 bra 	$L__BB4_131;
	ld.global.nc.f32 	%f1642, [%rd2];
	mul.f32 	%f2234, %f1642, %f403;
$L__BB4_131:
	add.f32 	%f406, %f2234, %f2113;
	mov.f32 	%f2235, 0f00000000;
	@%p368 bra 	$L__BB4_133;
	ld.global.nc.f32 	%f1644, [%rd2+128];
	mul.f32 	%f2235, %f1644, %f403;
$L__BB4_133:
	add.f32 	%f409, %f2235, %f2112;
	shfl.sync.idx.b32	%r669|%p370, %r968, %r213, 31, -1;
	mov.b32 	%f410, %r669;
	setp.leu.f32 	%p371, %f410, 0f00000000;
	mov.f32 	%f2236, 0f00000000;
	@%p371 bra 	$L__BB4_135;
	ld.global.nc.f32 	%f1646, [%rd2];
	mul.f32 	%f2236, %f1646, %f410;
$L__BB4_135:
	add.f32 	%f413, %f2236, %f2111;
	mov.f32 	%f2237, 0f00000000;
	@%p371 bra 	$L__BB4_137;
	ld.global.nc.f32 	%f1648, [%rd2+128];
	mul.f32 	%f2237, %f1648, %f410;
$L__BB4_137:
	ld.param.u64 	%rd251, [_Z12_spmm_conv_4PKfPfiiPKiS3_S3_S0__param_0];
	add.f32 	%f1649, %f2237, %f2110;
	cvta.to.global.u64 	%rd168, %rd251;
	mul.wide.s32 	%rd169, %r215, 4;
	add.s64 	%rd170, %rd168, %rd169;
	shfl.sync.idx.b32	%r670|%p373, %r999, %r214, 31, -1;
	mov.b32 	%f1650, %r670;
	ld.global.nc.f32 	%f1651, [%rd170];
	fma.rn.f32 	%f1652, %f1651, %f1650, %f2174;
	ld.global.nc.f32 	%f1653, [%rd170+128];
	fma.rn.f32 	%f1654, %f1653, %f1650, %f199;
	shfl.sync.idx.b32	%r671|%p374, %r998, %r214, 31, -1;
	mov.b32 	%f1655, %r671;
	fma.rn.f32 	%f1656, %f1651, %f1655, %f203;
	fma.rn.f32 	%f1657, %f1653, %f1655, %f206;
	shfl.sync.idx.b32	%r672|%p375, %r997, %r214, 31, -1;
	mov.b32 	%f1658, %r672;
	fma.rn.f32 	%f1659, %f1651, %f1658, %f210;
	fma.rn.f32 	%f1660, %f1653, %f1658, %f213;
	shfl.sync.idx.b32	%r673|%p376, %r996, %r214, 31, -1;
	mov.b32 	%f1661, %r673;
	fma.rn.f32 	%f1662, %f1651, %f1661, %f217;
	fma.rn.f32 	%f1663, %f1653, %f1661, %f220;
	shfl.sync.idx.b32	%r674|%p377, %r995, %r214, 31, -1;
	mov.b32 	%f1664, %r674;
	fma.rn.f32 	%f1665, %f1651, %f1664, %f224;
	fma.rn.f32 	%f1666, %f1653, %f1664, %f227;
	shfl.sync.idx.b32	%r675|%p378, %r994, %r214, 31, -1;
	mov.b32 	%f1667, %r675;
	fma.rn.f32 	%f1668, %f1651, %f1667, %f231;
	fma.rn.f32 	%f1669, %f1653, %f1667, %f234;
	shfl.sync.idx.b32	%r676|%p379, %r993, %r214, 31, -1;
	mov.b32 	%f1670, %r676;
	fma.rn.f32 	%f1671, %f1651, %f1670, %f238;
	fma.rn.f32 	%f1672, %f1653, %f1670, %f241;
	shfl.sync.idx.b32	%r677|%p380, %r992, %r214, 31, -1;
	mov.b32 	%f1673, %r677;
	fma.rn.f32 	%f1674, %f1651, %f1673, %f245;
	fma.rn.f32 	%f1675, %f1653, %f1673, %f248;
	shfl.sync.idx.b32	%r678|%p381, %r991, %r214, 31, -1;
	mov.b32 	%f1676, %r678;
	fma.rn.f32 	%f1677, %f1651, %f1676, %f252;
	fma.rn.f32 	%f1678, %f1653, %f1676, %f255;
	shfl.sync.idx.b32	%r679|%p382, %r990, %r214, 31, -1;
	mov.b32 	%f1679, %r679;
	fma.rn.f32 	%f1680, %f1651, %f1679, %f259;
	fma.rn.f32 	%f1681, %f1653, %f1679, %f262;
	shfl.sync.idx.b32	%r680|%p383, %r989, %r214, 31, -1;
	mov.b32 	%f1682, %r680;
	fma.rn.f32 	%f1683, %f1651, %f1682, %f266;
	fma.rn.f32 	%f1684, %f1653, %f1682, %f269;
	shfl.sync.idx.b32	%r681|%p384, %r988, %r214, 31, -1;
	mov.b32 	%f1685, %r681;
	fma.rn.f32 	%f1686, %f1651, %f1685, %f273;
	fma.rn.f32 	%f1687, %f1653, %f1685, %f276;
	shfl.sync.idx.b32	%r682|%p385, %r987, %r214, 31, -1;
	mov.b32 	%f1688, %r682;
	fma.rn.f32 	%f1689, %f1651, %f1688, %f280;
	fma.rn.f32 	%f1690, %f1653, %f1688, %f283;
	shfl.sync.idx.b32	%r683|%p386, %r986, %r214, 31, -1;
	mov.b32 	%f1691, %r683;
	fma.rn.f32 	%f1692, %f1651, %f1691, %f287;
	fma.rn.f32 	%f1693, %f1653, %f1691, %f290;
	shfl.sync.idx.b32	%r684|%p387, %r985, %r214, 31, -1;
	mov.b32 	%f1694, %r684;
	fma.rn.f32 	%f1695, %f1651, %f1694, %f294;
	fma.rn.f32 	%f1696, %f1653, %f1694, %f297;
	shfl.sync.idx.b32	%r685|%p388, %r984, %r214, 31, -1;
	mov.b32 	%f1697, %r685;
	fma.rn.f32 	%f1698, %f1651, %f1697, %f301;
	fma.rn.f32 	%f1699, %f1653, %f1697, %f304;
	shfl.sync.idx.b32	%r686|%p389, %r983, %r214, 31, -1;
	mov.b32 	%f1700, %r686;
	fma.rn.f32 	%f1701, %f1651, %f1700, %f308;
	fma.rn.f32 	%f1702, %f1653, %f1700, %f311;
	shfl.sync.idx.b32	%r687|%p390, %r982, %r214, 31, -1;
	mov.b32 	%f1703, %r687;
	fma.rn.f32 	%f1704, %f1651, %f1703, %f315;
	fma.rn.f32 	%f1705, %f1653, %f1703, %f318;
	shfl.sync.idx.b32	%r688|%p391, %r981, %r214, 31, -1;
	mov.b32 	%f1706, %r688;
	fma.rn.f32 	%f1707, %f1651, %f1706, %f322;
	fma.rn.f32 	%f1708, %f1653, %f1706, %f325;
	shfl.sync.idx.b32	%r689|%p392, %r980, %r214, 31, -1;
	mov.b32 	%f1709, %r689;
	fma.rn.f32 	%f1710, %f1651, %f1709, %f329;
	fma.rn.f32 	%f1711, %f1653, %f1709, %f332;
	shfl.sync.idx.b32	%r690|%p393, %r979, %r214, 31, -1;
	mov.b32 	%f1712, %r690;
	fma.rn.f32 	%f1713, %f1651, %f1712, %f336;
	fma.rn.f32 	%f1714, %f1653, %f1712, %f339;
	shfl.sync.idx.b32	%r691|%p394, %r978, %r214, 31, -1;
	mov.b32 	%f1715, %r691;
	fma.rn.f32 	%f1716, %f1651, %f1715, %f343;
	fma.rn.f32 	%f1717, %f1653, %f1715, %f346;
	shfl.sync.idx.b32	%r692|%p395, %r977, %r214, 31, -1;
	mov.b32 	%f1718, %r692;
	fma.rn.f32 	%f1719, %f1651, %f1718, %f350;
	fma.rn.f32 	%f1720, %f1653, %f1718, %f353;
	shfl.sync.idx.b32	%r693|%p396, %r976, %r214, 31, -1;
	mov.b32 	%f1721, %r693;
	fma.rn.f32 	%f1722, %f1651, %f1721, %f357;
	fma.rn.f32 	%f1723, %f1653, %f1721, %f360;
	shfl.sync.idx.b32	%r694|%p397, %r975, %r214, 31, -1;
	mov.b32 	%f1724, %r694;
	fma.rn.f32 	%f1725, %f1651, %f1724, %f364;
	fma.rn.f32 	%f1726, %f1653, %f1724, %f367;
	shfl.sync.idx.b32	%r695|%p398, %r974, %r214, 31, -1;
	mov.b32 	%f1727, %r695;
	fma.rn.f32 	%f1728, %f1651, %f1727, %f371;
	fma.rn.f32 	%f1729, %f1653, %f1727, %f374;
	shfl.sync.idx.b32	%r696|%p399, %r973, %r214, 31, -1;
	mov.b32 	%f1730, %r696;
	fma.rn.f32 	%f1731, %f1651, %f1730, %f378;
	fma.rn.f32 	%f1732, %f1653, %f1730, %f381;
	shfl.sync.idx.b32	%r697|%p400, %r972, %r214, 31, -1;
	mov.b32 	%f1733, %r697;
	fma.rn.f32 	%f1734, %f1651, %f1733, %f385;
	fma.rn.f32 	%f1735, %f1653, %f1733, %f388;
	shfl.sync.idx.b32	%r698|%p401, %r971, %r214, 31, -1;
	mov.b32 	%f1736, %r698;
	fma.rn.f32 	%f1737, %f1651, %f1736, %f392;
	fma.rn.f32 	%f1738, %f1653, %f1736, %f395;
	shfl.sync.idx.b32	%r699|%p402, %r970, %r214, 31, -1;
	mov.b32 	%f1739, %r699;
	fma.rn.f32 	%f1740, %f1651, %f1739, %f399;
	fma.rn.f32 	%f1741, %f1653, %f1739, %f402;
	shfl.sync.idx.b32	%r700|%p403, %r969, %r214, 31, -1;
	mov.b32 	%f1742, %r700;
	fma.rn.f32 	%f1743, %f1651, %f1742, %f406;
	fma.rn.f32 	%f1744, %f1653, %f1742, %f409;
	shfl.sync.idx.b32	%r701|%p404, %r968, %r214, 31, -1;
	mov.b32 	%f1745, %r701;
	fma.rn.f32 	%f1746, %f1651, %f1745, %f413;
	fma.rn.f32 	%f1747, %f1653, %f1745, %f1649;
	mul.wide.s32 	%rd171, %r217, 4;
	add.s64 	%rd172, %rd168, %rd171;
	shfl.sync.idx.b32	%r702|%p405, %r999, %r216, 31, -1;
	mov.b32 	%f1748, %r702;
	ld.global.nc.f32 	%f1749, [%rd172];
	fma.rn.f32 	%f1750, %f1749, %f1748, %f1652;
	ld.global.nc.f32 	%f1751, [%rd172+128];
	fma.rn.f32 	%f1752, %f1751, %f1748, %f1654;
	shfl.sync.idx.b32	%r703|%p406, %r998, %r216, 31, -1;
	mov.b32 	%f1753, %r703;
	fma.rn.f32 	%f1754, %f1749, %f1753, %f1656;
	fma.rn.f32 	%f1755, %f1751, %f1753, %f1657;
	shfl.sync.idx.b32	%r704|%p407, %r997, %r216, 31, -1;
	mov.b32 	%f1756, %r704;
	fma.rn.f32 	%f1757, %f1749, %f1756, %f1659;
	fma.rn.f32 	%f1758, %f1751, %f1756, %f1660;
	shfl.sync.idx.b32	%r705|%p408, %r996, %r216, 31, -1;
	mov.b32 	%f1759, %r705;
	fma.rn.f32 	%f1760, %f1749, %f1759, %f1662;
	fma.rn.f32 	%f1761, %f1751, %f1759, %f1663;
	shfl.sync.idx.b32	%r706|%p409, %r995, %r216, 31, -1;
	mov.b32 	%f1762, %r706;
	fma.rn.f32 	%f1763, %f1749, %f1762, %f1665;
	fma.rn.f32 	%f1764, %f1751, %f1762, %f1666;
	shfl.sync.idx.b32	%r707|%p410, %r994, %r216, 31, -1;
	mov.b32 	%f1765, %r707;
	fma.rn.f32 	%f1766, %f1749, %f1765, %f1668;
	fma.rn.f32 	%f1767, %f1751, %f1765, %f1669;
	shfl.sync.idx.b32	%r708|%p411, %r993, %r216, 31, -1;
	mov.b32 	%f1768, %r708;
	fma.rn.f32 	%f1769, %f1749, %f1768, %f1671;
	fma.rn.f32 	%f1770, %f1751, %f1768, %f1672;
	shfl.sync.idx.b32	%r709|%p412, %r992, %r216, 31, -1;
	mov.b32 	%f1771, %r709;
	fma.rn.f32 	%f1772, %f1749, %f1771, %f1674;
	fma.rn.f32 	%f1773, %f1751, %f1771, %f1675;
	shfl.sync.idx.b32	%r710|%p413, %r991, %r216, 31, -1;
	mov.b32 	%f1774, %r710;
	fma.rn.f32 	%f1775, %f1749, %f1774, %f1677;
	fma.rn.f32 	%f1776, %f1751, %f1774, %f1678;
	shfl.sync.idx.b32	%r711|%p414, %r990, %r216, 31, -1;
	mov.b32 	%f1777, %r711;
	fma.rn.f32 	%f1778, %f1749, %f1777, %f1680;
	fma.rn.f32 	%f1779, %f1751, %f1777, %f1681;
	shfl.sync.idx.b32	%r712|%p415, %r989, %r216, 31, -1;
	mov.b32 	%f1780, %r712;
	fma.rn.f32 	%f1781, %f1749, %f1780, %f1683;
	fma.rn.f32 	%f1782, %f1751, %f1780, %f1684;
	shfl.sync.idx.b32	%r713|%p416, %r988, %r216, 31, -1;
	mov.b32 	%f1783, %r713;
	fma.rn.f32 	%f1784, %f1749, %f1783, %f1686;
	fma.rn.f32 	%f1785, %f1751, %f1783, %f1687;
	shfl.sync.idx.b32	%r714|%p417, %r987, %r216, 31, -1;
	mov.b32 	%f1786, %r714;
	fma.rn.f32 	%f1787, %f1749, %f1786, %f1689;
	fma.rn.f32 	%f1788, %f1751, %f1786, %f1690;
	shfl.sync.idx.b32	%r715|%p418, %r986, %r216, 31, -1;
	mov.b32 	%f1789, %r715;
	fma.rn.f32 	%f1790, %f1749, %f1789, %f1692;
	fma.rn.f32 	%f1791, %f1751, %f1789, %f1693;
	shfl.sync.idx.b32	%r716|%p419, %r985, %r216, 31, -1;
	mov.b32 	%f1792, %r716;
	fma.rn.f32 	%f1793, %f1749, %f1792, %f1695;
	fma.rn.f32 	%f1794, %f1751, %f1792, %f1696;
	shfl.sync.idx.b32	%r717|%p420, %r984, %r216, 31, -1;
	mov.b32 	%f1795, %r717;
	fma.rn.f32 	%f1796, %f1749, %f1795, %f1698;
	fma.rn.f32 	%f1797, %f1751, %f1795, %f1699;
	shfl.sync.idx.b32	%r718|%p421, %r983, %r216, 31, -1;
	mov.b32 	%f1798, %r718;
	fma.rn.f32 	%f1799, %f1749, %f1798, %f1701;
	fma.rn.f32 	%f1800, %f1751, %f1798, %f1702;
	shfl.sync.idx.b32	%r719|%p422, %r982, %r216, 31, -1;
	mov.b32 	%f1801, %r719;
	fma.rn.f32 	%f1802, %f1749, %f1801, %f1704;
	fma.rn.f32 	%f1803, %f1751, %f1801, %f1705;
	shfl.sync.idx.b32	%r720|%p423, %r981, %r216, 31, -1;
	mov.b32 	%f1804, %r720;
	fma.rn.f32 	%f1805, %f1749, %f1804, %f1707;
	fma.rn.f32 	%f1806, %f1751, %f1804, %f1708;
	shfl.sync.idx.b32	%r721|%p424, %r980, %r216, 31, -1;
	mov.b32 	%f1807, %r721;
	fma.rn.f32 	%f1808, %f1749, %f1807, %f1710;
	fma.rn.f32 	%f1809, %f1751, %f1807, %f1711;
	shfl.sync.idx.b32	%r722|%p425, %r979, %r216, 31, -1;
	mov.b32 	%f1810, %r722;
	fma.rn.f32 	%f1811, %f1749, %f1810, %f1713;
	fma.rn.f32 	%f1812, %f1751, %f1810, %f1714;
	shfl.sync.idx.b32	%r723|%p426, %r978, %r216, 31, -1;
	mov.b32 	%f1813, %r723;
	fma.rn.f32 	%f1814, %f1749, %f1813, %f1716;
	fma.rn.f32 	%f1815, %f1751, %f1813, %f1717;
	shfl.sync.idx.b32	%r724|%p427, %r977, %r216, 31, -1;
	mov.b32 	%f1816, %r724;
	fma.rn.f32 	%f1817, %f1749, %f1816, %f1719;
	fma.rn.f32 	%f1818, %f1751, %f1816, %f1720;
	shfl.sync.idx.b32	%r725|%p428, %r976, %r216, 31, -1;
	mov.b32 	%f1819, %r725;
	fma.rn.f32 	%f1820, %f1749, %f1819, %f1722;
	fma.rn.f32 	%f1821, %f1751, %f1819, %f1723;
	shfl.sync.idx.b32	%r726|%p429, %r975, %r216, 31, -1;
	mov.b32 	%f1822, %r726;
	fma.rn.f32 	%f1823, %f1749, %f1822, %f1725;
	fma.rn.f32 	%f1824, %f1751, %f1822, %f1726;
	shfl.sync.idx.b32	%r727|%p430, %r974, %r216, 31, -1;
	mov.b32 	%f1825, %r727;
	fma.rn.f32 	%f1826, %f1749, %f1825, %f1728;
	fma.rn.f32 	%f1827, %f1751, %f1825, %f1729;
	shfl.sync.idx.b32	%r728|%p431, %r973, %r216, 31, -1;
	mov.b32 	%f1828, %r728;
	fma.rn.f32 	%f1829, %f1749, %f1828, %f1731;
	fma.rn.f32 	%f1830, %f1751, %f1828, %f1732;
	shfl.sync.idx.b32	%r729|%p432, %r972, %r216, 31, -1;
	mov.b32 	%f1831, %r729;
	fma.rn.f32 	%f1832, %f1749, %f1831, %f1734;
	fma.rn.f32 	%f1833, %f1751, %f1831, %f1735;
	shfl.sync.idx.b32	%r730|%p433, %r971, %r216, 31, -1;
	mov.b32 	%f1834, %r730;
	fma.rn.f32 	%f1835, %f1749, %f1834, %f1737;
	fma.rn.f32 	%f1836, %f1751, %f1834, %f1738;
	shfl.sync.idx.b32	%r731|%p434, %r970, %r216, 31, -1;
	mov.b32 	%f1837, %r731;
	fma.rn.f32 	%f1838, %f1749, %f1837, %f1740;
	fma.rn.f32 	%f1839, %f1751, %f1837, %f1741;
	shfl.sync.idx.b32	%r732|%p435, %r969, %r216, 31, -1;
	mov.b32 	%f1840, %r732;
	fma.rn.f32 	%f1841, %f1749, %f1840, %f1743;
	fma.rn.f32 	%f1842, %f1751, %f1840, %f1744;
	shfl.sync.idx.b32	%r733|%p436, %r968, %r216, 31, -1;
	mov.b32 	%f1843, %r733;
	fma.rn.f32 	%f1844, %f1749, %f1843, %f1746;
	fma.rn.f32 	%f1845, %f1751, %f1843, %f1747;
	mul.wide.s32 	%rd173, %r219, 4;
	add.s64 	%rd174, %rd168, %rd173;
	shfl.sync.idx.b32	%r734|%p437, %r999, %r218, 31, -1;
	mov.b32 	%f1846, %r734;
	ld.global.nc.f32 	%f1847, [%rd174];
	fma.rn.f32 	%f2173, %f1847, %f1846, %f1750;
	ld.global.nc.f32 	%f1848, [%rd174+128];
	fma.rn.f32 	%f2172, %f1848, %f1846, %f1752;
	shfl.sync.idx.b32	%r735|%p438, %r998, %r218, 31, -1;
	mov.b32 	%f1849, %r735;
	fma.rn.f32 	%f2171, %f1847, %f1849, %f1754;
	fma.rn.f32 	%f2170, %f1848, %f1849, %f1755;
	shfl.sync.idx.b32	%r736|%p439, %r997, %r218, 31, -1;
	mov.b32 	%f1850, %r736;
	fma.rn.f32 	%f2169, %f1847, %f1850, %f1757;
	fma.rn.f32 	%f2168, %f1848, %f1850, %f1758;
	shfl.sync.idx.b32	%r737|%p440, %r996, %r218, 31, -1;
	mov.b32 	%f1851, %r737;
	fma.rn.f32 	%f2167, %f1847, %f1851, %f1760;
	fma.rn.f32 	%f2166, %f1848, %f1851, %f1761;
	shfl.sync.idx.b32	%r738|%p441, %r995, %r218, 31, -1;
	mov.b32 	%f1852, %r738;
	fma.rn.f32 	%f2165, %f1847, %f1852, %f1763;
	fma.rn.f32 	%f2164, %f1848, %f1852, %f1764;
	shfl.sync.idx.b32	%r739|%p442, %r994, %r218, 31, -1;
	mov.b32 	%f1853, %r739;
	fma.rn.f32 	%f2163, %f1847, %f1853, %f1766;
	fma.rn.f32 	%f2162, %f1848, %f1853, %f1767;
	shfl.sync.idx.b32	%r740|%p443, %r993, %r218, 31, -1;
	mov.b32 	%f1854, %r740;
	fma.rn.f32 	%f2161, %f1847, %f1854, %f1769;
	fma.rn.f32 	%f2160, %f1848, %f1854, %f1770;
	shfl.sync.idx.b32	%r741|%p444, %r992, %r218, 31, -1;
	mov.b32 	%f1855, %r741;
	fma.rn.f32 	%f2159, %f1847, %f1855, %f1772;
	fma.rn.f32 	%f2158, %f1848, %f1855, %f1773;
	shfl.sync.idx.b32	%r742|%p445, %r991, %r218, 31, -1;
	mov.b32 	%f1856, %r742;
	fma.rn.f32 	%f2157, %f1847, %f1856, %f1775;
	fma.rn.f32 	%f2156, %f1848, %f1856, %f1776;
	shfl.sync.idx.b32	%r743|%p446, %r990, %r218, 31, -1;
	mov.b32 	%f1857, %r743;
	fma.rn.f32 	%f2155, %f1847, %f1857, %f1778;
	fma.rn.f32 	%f2154, %f1848, %f1857, %f1779;
	shfl.sync.idx.b32	%r744|%p447, %r989, %r218, 31, -1;
	mov.b32 	%f1858, %r744;
	fma.rn.f32 	%f2153, %f1847, %f1858, %f1781;
	fma.rn.f32 	%f2152, %f1848, %f1858, %f1782;
	shfl.sync.idx.b32	%r745|%p448, %r988, %r218, 31, -1;
	mov.b32 	%f1859, %r745;
	fma.rn.f32 	%f2151, %f1847, %f1859, %f1784;
	fma.rn.f32 	%f2150, %f1848, %f1859, %f1785;
	shfl.sync.idx.b32	%r746|%p449, %r987, %r218, 31, -1;
	mov.b32 	%f1860, %r746;
	fma.rn.f32 	%f2149, %f1847, %f1860, %f1787;
	fma.rn.f32 	%f2148, %f1848, %f1860, %f1788;
	shfl.sync.idx.b32	%r747|%p450, %r986, %r218, 31, -1;
	mov.b32 	%f1861, %r747;
	fma.rn.f32 	%f2147, %f1847, %f1861, %f1790;
	fma.rn.f32 	%f2146, %f1848, %f1861, %f1791;
	shfl.sync.idx.b32	%r748|%p451, %r985, %r218, 31, -1;
	mov.b32 	%f1862, %r748;
	fma.rn.f32 	%f2145, %f1847, %f1862, %f1793;
	fma.rn.f32 	%f2144, %f1848, %f1862, %f1794;
	shfl.sync.idx.b32	%r749|%p452, %r984, %r218, 31, -1;
	mov.b32 	%f1863, %r749;
	fma.rn.f32 	%f2143, %f1847, %f1863, %f1796;
	fma.rn.f32 	%f2142, %f1848, %f1863, %f1797;
	shfl.sync.idx.b32	%r750|%p453, %r983, %r218, 31, -1;
	mov.b32 	%f1864, %r750;
	fma.rn.f32 	%f2141, %f1847, %f1864, %f1799;
	fma.rn.f32 	%f2140, %f1848, %f1864, %f1800;
	shfl.sync.idx.b32	%r751|%p454, %r982, %r218, 31, -1;
	mov.b32 	%f1865, %r751;
	fma.rn.f32 	%f2139, %f1847, %f1865, %f1802;
	fma.rn.f32 	%f2138, %f1848, %f1865, %f1803;
	shfl.sync.idx.b32	%r752|%p455, %r981, %r218, 31, -1;
	mov.b32 	%f1866, %r752;
	fma.rn.f32 	%f2137, %f1847, %f1866, %f1805;
	fma.rn.f32 	%f2136, %f1848, %f1866, %f1806;
	shfl.sync.idx.b32	%r753|%p456, %r980, %r218, 31, -1;
	mov.b32 	%f1867, %r753;
	fma.rn.f32 	%f2135, %f1847, %f1867, %f1808;
	fma.rn.f32 	%f2134, %f1848, %f1867, %f1809;
	shfl.sync.idx.b32	%r754|%p457, %r979, %r218, 31, -1;
	mov.b32 	%f1868, %r754;
	fma.rn.f32 	%f2133, %f1847, %f1868, %f1811;
	fma.rn.f32 	%f2132, %f1848, %f1868, %f1812;
	shfl.sync.idx.b32	%r755|%p458, %r978, %r218, 31, -1;
	mov.b32 	%f1869, %r755;
	fma.rn.f32 	%f2131, %f1847, %f1869, %f1814;
	fma.rn.f32 	%f2130, %f1848, %f1869, %f1815;
	shfl.sync.idx.b32	%r756|%p459, %r977, %r218, 31, -1;
	mov.b32 	%f1870, %r756;
	fma.rn.f32 	%f2129, %f1847, %f1870, %f1817;
	fma.rn.f32 	%f2128, %f1848, %f1870, %f1818;
	shfl.sync.idx.b32	%r757|%p460, %r976, %r218, 31, -1;
	mov.b32 	%f1871, %r757;
	fma.rn.f32 	%f2127, %f1847, %f1871, %f1820;
	fma.rn.f32 	%f2126, %f1848, %f1871, %f1821;
	shfl.sync.idx.b32	%r758|%p461, %r975, %r218, 31, -1;
	mov.b32 	%f1872, %r758;
	fma.rn.f32 	%f2125, %f1847, %f1872, %f1823;
	fma.rn.f32 	%f2124, %f1848, %f1872, %f1824;
	shfl.sync.idx.b32	%r759|%p462, %r974, %r218, 31, -1;
	mov.b32 	%f1873, %r759;
	fma.rn.f32 	%f2123, %f1847, %f1873, %f1826;
	fma.rn.f32 	%f2122, %f1848, %f1873, %f1827;
	shfl.sync.idx.b32	%r760|%p463, %r973, %r218, 31, -1;
	mov.b32 	%f1874, %r760;
	fma.rn.f32 	%f2121, %f1847, %f1874, %f1829;
	fma.rn.f32 	%f2120, %f1848, %f1874, %f1830;
	shfl.sync.idx.b32	%r761|%p464, %r972, %r218, 31, -1;
	mov.b32 	%f1875, %r761;
	fma.rn.f32 	%f2119, %f1847, %f1875, %f1832;
	fma.rn.f32 	%f2118, %f1848, %f1875, %f1833;
	shfl.sync.idx.b32	%r762|%p465, %r971, %r218, 31, -1;
	mov.b32 	%f1876, %r762;
	fma.rn.f32 	%f2117, %f1847, %f1876, %f1835;
	fma.rn.f32 	%f2116, %f1848, %f1876, %f1836;
	shfl.sync.idx.b32	%r763|%p466, %r970, %r218, 31, -1;
	mov.b32 	%f1877, %r763;
	fma.rn.f32 	%f2115, %f1847, %f1877, %f1838;
	fma.rn.f32 	%f2114, %f1848, %f1877, %f1839;
	shfl.sync.idx.b32	%r764|%p467, %r969, %r218, 31, -1;
	mov.b32 	%f1878, %r764;
	fma.rn.f32 	%f2113, %f1847, %f1878, %f1841;
	fma.rn.f32 	%f2112, %f1848, %f1878, %f1842;
	shfl.sync.idx.b32	%r765|%p468, %r968, %r218, 31, -1;
	mov.b32 	%f1879, %r765;
	fma.rn.f32 	%f2111, %f1847, %f1879, %f1844;
	fma.rn.f32 	%f2110, %f1848, %f1879, %f1845;
$L__BB4_138:
	ld.param.u64 	%rd252, [_Z12_spmm_conv_4PKfPfiiPKiS3_S3_S0__param_0];
	cvta.to.global.u64 	%rd3, %rd252;
	and.b32  	%r766, %r4, -4;
	and.b32  	%r767, %r4, -2;
	setp.ge.s32 	%p469, %r766, %r767;
	@%p469 bra 	$L__BB4_140;
	and.b32  	%r768, %r4, -4;
	add.s32 	%r769, %r768, %r2;
	sub.s32 	%r770, %r769, %r1002;
	shfl.sync.idx.b32	%r771|%p470, %r1001, %r770, 31, -1;
	add.s32 	%r772, %r770, 1;
	shfl.sync.idx.b32	%r773|%p471, %r1001, %r772, 31, -1;
	mul.wide.s32 	%rd175, %r771, 4;
	add.s64 	%rd176, %rd3, %rd175;
	shfl.sync.idx.b32	%r774|%p472, %r999, %r770, 31, -1;
	mov.b32 	%f1880, %r774;
	ld.global.nc.f32 	%f1881, [%rd176];
	fma.rn.f32 	%f1882, %f1881, %f1880, %f2173;
	ld.global.nc.f32 	%f1883, [%rd176+128];
	fma.rn.f32 	%f1884, %f1883, %f1880, %f2172;
	shfl.sync.idx.b32	%r775|%p473, %r998, %r770, 31, -1;
	mov.b32 	%f1885, %r775;
	fma.rn.f32 	%f1886, %f1881, %f1885, %f2171;
	fma.rn.f32 	%f1887, %f1883, %f1885, %f2170;
	shfl.sync.idx.b32	%r776|%p474, %r997, %r770, 31, -1;
	mov.b32 	%f1888, %r776;
	fma.rn.f32 	%f1889, %f1881, %f1888, %f2169;
	fma.rn.f32 	%f1890, %f1883, %f1888, %f2168;
	shfl.sync.idx.b32	%r777|%p475, %r996, %r770, 31, -1;
	mov.b32 	%f1891, %r777;
	fma.rn.f32 	%f1892, %f1881, %f1891, %f2167;
	fma.rn.f32 	%f1893, %f1883, %f1891, %f2166;
	shfl.sync.idx.b32	%r778|%p476, %r995, %r770, 31, -1;
	mov.b32 	%f1894, %r778;
	fma.rn.f32 	%f1895, %f1881, %f1894, %f2165;
	fma.rn.f32 	%f1896, %f1883, %f1894, %f2164;
	shfl.sync.idx.b32	%r779|%p477, %r994, %r770, 31, -1;
	mov.b32 	%f1897, %r779;
	fma.rn.f32 	%f1898, %f1881, %f1897, %f2163;
	fma.rn.f32 	%f1899, %f1883, %f1897, %f2162;
	shfl.sync.idx.b32	%r780|%p478, %r993, %r770, 31, -1;
	mov.b32 	%f1900, %r780;
	fma.rn.f32 	%f1901, %f1881, %f1900, %f2161;
	fma.rn.f32 	%f1902, %f1883, %f1900, %f2160;
	shfl.sync.idx.b32	%r781|%p479, %r992, %r770, 31, -1;
	mov.b32 	%f1903, %r781;
	fma.rn.f32 	%f1904, %f1881, %f1903, %f2159;
	fma.rn.f32 	%f1905, %f1883, %f1903, %f2158;
	shfl.sync.idx.b32	%r782|%p480, %r991, %r770, 31, -1;
	mov.b32 	%f1906, %r782;
	fma.rn.f32 	%f1907, %f1881, %f1906, %f2157;
	fma.rn.f32 	%f1908, %f1883, %f1906, %f2156;
	shfl.sync.idx.b32	%r783|%p481, %r990, %r770, 31, -1;
	mov.b32 	%f1909, %r783;
	fma.rn.f32 	%f1910, %f1881, %f1909, %f2155;
	fma.rn.f32 	%f1911, %f1883, %f1909, %f2154;
	shfl.sync.idx.b32	%r784|%p482, %r989, %r770, 31, -1;
	mov.b32 	%f1912, %r784;
	fma.rn.f32 	%f1913, %f1881, %f1912, %f2153;
	fma.rn.f32 	%f1914, %f1883, %f1912, %f2152;
	shfl.sync.idx.b32	%r785|%p483, %r988, %r770, 31, -1;
	mov.b32 	%f1915, %r785;
	fma.rn.f32 	%f1916, %f1881, %f1915, %f2151;
	fma.rn.f32 	%f1917, %f1883, %f1915, %f2150;
	shfl.sync.idx.b32	%r786|%p484, %r987, %r770, 31, -1;
	mov.b32 	%f1918, %r786;
	fma.rn.f32 	%f1919, %f1881, %f1918, %f2149;
	fma.rn.f32 	%f1920, %f1883, %f1918, %f2148;
	shfl.sync.idx.b32	%r787|%p485, %r986, %r770, 31, -1;
	mov.b32 	%f1921, %r787;
	fma.rn.f32 	%f1922, %f1881, %f1921, %f2147;
	fma.rn.f32 	%f1923, %f1883, %f1921, %f2146;
	shfl.sync.idx.b32	%r788|%p486, %r985, %r770, 31, -1;
	mov.b32 	%f1924, %r788;
	fma.rn.f32 	%f1925, %f1881, %f1924, %f2145;
	fma.rn.f32 	%f1926, %f1883, %f1924, %f2144;
	shfl.sync.idx.b32	%r789|%p487, %r984, %r770, 31, -1;
	mov.b32 	%f1927, %r789;
	fma.rn.f32 	%f1928, %f1881, %f1927, %f2143;
	fma.rn.f32 	%f1929, %f1883, %f1927, %f2142;
	shfl.sync.idx.b32	%r790|%p488, %r983, %r770, 31, -1;
	mov.b32 	%f1930, %r790;
	fma.rn.f32 	%f1931, %f1881, %f1930, %f2141;
	fma.rn.f32 	%f1932, %f1883, %f1930, %f2140;
	shfl.sync.idx.b32	%r791|%p489, %r982, %r770, 31, -1;
	mov.b32 	%f1933, %r791;
	fma.rn.f32 	%f1934, %f1881, %f1933, %f2139;
	fma.rn.f32 	%f1935, %f1883, %f1933, %f2138;
	shfl.sync.idx.b32	%r792|%p490, %r981, %r770, 31, -1;
	mov.b32 	%f1936, %r792;
	fma.rn.f32 	%f1937, %f1881, %f1936, %f2137;
	fma.rn.f32 	%f1938, %f1883, %f1936, %f2136;
	shfl.sync.idx.b32	%r793|%p491, %r980, %r770, 31, -1;
	mov.b32 	%f1939, %r793;
	fma.rn.f32 	%f1940, %f1881, %f1939, %f2135;
	fma.rn.f32 	%f1941, %f1883, %f1939, %f2134;
	shfl.sync.idx.b32	%r794|%p492, %r979, %r770, 31, -1;
	mov.b32 	%f1942, %r794;
	fma.rn.f32 	%f1943, %f1881, %f1942, %f2133;
	fma.rn.f32 	%f1944, %f1883, %f1942, %f2132;
	shfl.sync.idx.b32	%r795|%p493, %r978, %r770, 31, -1;
	mov.b32 	%f1945, %r795;
	fma.rn.f32 	%f1946, %f1881, %f1945, %f2131;
	fma.rn.f32 	%f1947, %f1883, %f1945, %f2130;
	shfl.sync.idx.b32	%r796|%p494, %r977, %r770, 31, -1;
	mov.b32 	%f1948, %r796;
	fma.rn.f32 	%f1949, %f1881, %f1948, %f2129;
	fma.rn.f32 	%f1950, %f1883, %f1948, %f2128;
	shfl.sync.idx.b32	%r797|%p495, %r976, %r770, 31, -1;
	mov.b32 	%f1951, %r797;
	fma.rn.f32 	%f1952, %f1881, %f1951, %f2127;
	fma.rn.f32 	%f1953, %f1883, %f1951, %f2126;
	shfl.sync.idx.b32	%r798|%p496, %r975, %r770, 31, -1;
	mov.b32 	%f1954, %r798;
	fma.rn.f32 	%f1955, %f1881, %f1954, %f2125;
	fma.rn.f32 	%f1956, %f1883, %f1954, %f2124;
	shfl.sync.idx.b32	%r799|%p497, %r974, %r770, 31, -1;
	mov.b32 	%f1957, %r799;
	fma.rn.f32 	%f1958, %f1881, %f1957, %f2123;
	fma.rn.f32 	%f1959, %f1883, %f1957, %f2122;
	shfl.sync.idx.b32	%r800|%p498, %r973, %r770, 31, -1;
	mov.b32 	%f1960, %r800;
	fma.rn.f32 	%f1961, %f1881, %f1960, %f2121;
	fma.rn.f32 	%f1962, %f1883, %f1960, %f2120;
	shfl.sync.idx.b32	%r801|%p499, %r972, %r770, 31, -1;
	mov.b32 	%f1963, %r801;
	fma.rn.f32 	%f1964, %f1881, %f1963, %f2119;
	fma.rn.f32 	%f1965, %f1883, %f1963, %f2118;
	shfl.sync.idx.b32	%r802|%p500, %r971, %r770, 31, -1;
	mov.b32 	%f1966, %r802;
	fma.rn.f32 	%f1967, %f1881, %f1966, %f2117;
	fma.rn.f32 	%f1968, %f1883, %f1966, %f2116;
	shfl.sync.idx.b32	%r803|%p501, %r970, %r770, 31, -1;
	mov.b32 	%f1969, %r803;
	fma.rn.f32 	%f1970, %f1881, %f1969, %f2115;
	fma.rn.f32 	%f1971, %f1883, %f1969, %f2114;
	shfl.sync.idx.b32	%r804|%p502, %r969, %r770, 31, -1;
	mov.b32 	%f1972, %r804;
	fma.rn.f32 	%f1973, %f1881, %f1972, %f2113;
	fma.rn.f32 	%f1974, %f1883, %f1972, %f2112;
	shfl.sync.idx.b32	%r805|%p503, %r968, %r770, 31, -1;
	mov.b32 	%f1975, %r805;
	fma.rn.f32 	%f1976, %f1881, %f1975, %f2111;
	fma.rn.f32 	%f1977, %f1883, %f1975, %f2110;
	mul.wide.s32 	%rd177, %r773, 4;
	add.s64 	%rd178, %rd3, %rd177;
	shfl.sync.idx.b32	%r806|%p504, %r999, %r772, 31, -1;
	mov.b32 	%f1978, %r806;
	ld.global.nc.f32 	%f1979, [%rd178];
	fma.rn.f32 	%f2173, %f1979, %f1978, %f1882;
	ld.global.nc.f32 	%f1980, [%rd178+128];
	fma.rn.f32 	%f2172, %f1980, %f1978, %f1884;
	shfl.sync.idx.b32	%r807|%p505, %r998, %r772, 31, -1;
	mov.b32 	%f1981, %r807;
	fma.rn.f32 	%f2171, %f1979, %f1981, %f1886;
	fma.rn.f32 	%f2170, %f1980, %f1981, %f1887;
	shfl.sync.idx.b32	%r808|%p506, %r997, %r772, 31, -1;
	mov.b32 	%f1982, %r808;
	fma.rn.f32 	%f2169, %f1979, %f1982, %f1889;
	fma.rn.f32 	%f2168, %f1980, %f1982, %f1890;
	shfl.sync.idx.b32	%r809|%p507, %r996, %r772, 31, -1;
	mov.b32 	%f1983, %r809;
	fma.rn.f32 	%f2167, %f1979, %f1983, %f1892;
	fma.rn.f32 	%f2166, %f1980, %f1983, %f1893;
	shfl.sync.idx.b32	%r810|%p508, %r995, %r772, 31, -1;
	mov.b32 	%f1984, %r810;
	fma.rn.f32 	%f2165, %f1979, %f1984, %f1895;
	fma.rn.f32 	%f2164, %f1980, %f1984, %f1896;
	shfl.sync.idx.b32	%r811|%p509, %r994, %r772, 31, -1;
	mov.b32 	%f1985, %r811;
	fma.rn.f32 	%f2163, %f1979, %f1985, %f1898;
	fma.rn.f32 	%f2162, %f1980, %f1985, %f1899;
	shfl.sync.idx.b32	%r812|%p510, %r993, %r772, 31, -1;
	mov.b32 	%f1986, %r812;
	fma.rn.f32 	%f2161, %f1979, %f1986, %f1901;
	fma.rn.f32 	%f2160, %f1980, %f1986, %f1902;
	shfl.sync.idx.b32	%r813|%p511, %r992, %r772, 31, -1;
	mov.b32 	%f1987, %r813;
	fma.rn.f32 	%f2159, %f1979, %f1987, %f1904;
	fma.rn.f32 	%f2158, %f1980, %f1987, %f1905;
	shfl.sync.idx.b32	%r814|%p512, %r991, %r772, 31, -1;
	mov.b32 	%f1988, %r814;
	fma.rn.f32 	%f2157, %f1979, %f1988, %f1907;
	fma.rn.f32 	%f2156, %f1980, %f1988, %f1908;
	shfl.sync.idx.b32	%r815|%p513, %r990, %r772, 31, -1;
	mov.b32 	%f1989, %r815;
	fma.rn.f32 	%f2155, %f1979, %f1989, %f1910;
	fma.rn.f32 	%f2154, %f1980, %f1989, %f1911;
	shfl.sync.idx.b32	%r816|%p514, %r989, %r772, 31, -1;
	mov.b32 	%f1990, %r816;
	fma.rn.f32 	%f2153, %f1979, %f1990, %f1913;
	fma.rn.f32 	%f2152, %f1980, %f1990, %f1914;
	shfl.sync.idx.b32	%r817|%p515, %r988, %r772, 31, -1;
	mov.b32 	%f1991, %r817;
	fma.rn.f32 	%f2151, %f1979, %f1991, %f1916;
	fma.rn.f32 	%f2150, %f1980, %f1991, %f1917;
	shfl.sync.idx.b32	%r818|%p516, %r987, %r772, 31, -1;
	mov.b32 	%f1992, %r818;
	fma.rn.f32 	%f2149, %f1979, %f1992, %f1919;
	fma.rn.f32 	%f2148, %f1980, %f1992, %f1920;
	shfl.sync.idx.b32	%r819|%p517, %r986, %r772, 31, -1;
	mov.b32 	%f1993, %r819;
	fma.rn.f32 	%f2147, %f1979, %f1993, %f1922;
	fma.rn.f32 	%f2146, %f1980, %f1993, %f1923;
	shfl.sync.idx.b32	%r820|%p518, %r985, %r772, 31, -1;
	mov.b32 	%f1994, %r820;
	fma.rn.f32 	%f2145, %f1979, %f1994, %f1925;
	fma.rn.f32 	%f2144, %f1980, %f1994, %f1926;
	shfl.sync.idx.b32	%r821|%p519, %r984, %r772, 31, -1;
	mov.b32 	%f1995, %r821;
	fma.rn.f32 	%f2143, %f1979, %f1995, %f1928;
	fma.rn.f32 	%f2142, %f1980, %f1995, %f1929;
	shfl.sync.idx.b32	%r822|%p520, %r983, %r772, 31, -1;
	mov.b32 	%f1996, %r822;
	fma.rn.f32 	%f2141, %f1979, %f1996, %f1931;
	fma.rn.f32 	%f2140, %f1980, %f1996, %f1932;
	shfl.sync.idx.b32	%r823|%p521, %r982, %r772, 31, -1;
	mov.b32 	%f1997, %r823;
	fma.rn.f32 	%f2139, %f1979, %f1997, %f1934;
	fma.rn.f32 	%f2138, %f1980, %f1997, %f1935;
	shfl.sync.idx.b32	%r824|%p522, %r981, %r772, 31, -1;
	mov.b32 	%f1998, %r824;
	fma.rn.f32 	%f2137, %f1979, %f1998, %f1937;
	fma.rn.f32 	%f2136, %f1980, %f1998, %f1938;
	shfl.sync.idx.b32	%r825|%p523, %r980, %r772, 31, -1;
	mov.b32 	%f1999, %r825;
	fma.rn.f32 	%f2135, %f1979, %f1999, %f1940;
	fma.rn.f32 	%f2134, %f1980, %f1999, %f1941;
	shfl.sync.idx.b32	%r826|%p524, %r979, %r772, 31, -1;
	mov.b32 	%f2000, %r826;
	fma.rn.f32 	%f2133, %f1979, %f2000, %f1943;
	fma.rn.f32 	%f2132, %f1980, %f2000, %f1944;
	shfl.sync.idx.b32	%r827|%p525, %r978, %r772, 31, -1;
	mov.b32 	%f2001, %r827;
	fma.rn.f32 	%f2131, %f1979, %f2001, %f1946;
	fma.rn.f32 	%f2130, %f1980, %f2001, %f1947;
	shfl.sync.idx.b32	%r828|%p526, %r977, %r772, 31, -1;
	mov.b32 	%f2002, %r828;
	fma.rn.f32 	%f2129, %f1979, %f2002, %f1949;
	fma.rn.f32 	%f2128, %f1980, %f2002, %f1950;
	shfl.sync.idx.b32	%r829|%p527, %r976, %r772, 31, -1;
	mov.b32 	%f2003, %r829;
	fma.rn.f32 	%f2127, %f1979, %f2003, %f1952;
	fma.rn.f32 	%f2126, %f1980, %f2003, %f1953;
	shfl.sync.idx.b32	%r830|%p528, %r975, %r772, 31, -1;
	mov.b32 	%f2004, %r830;
	fma.rn.f32 	%f2125, %f1979, %f2004, %f1955;
	fma.rn.f32 	%f2124, %f1980, %f2004, %f1956;
	shfl.sync.idx.b32	%r831|%p529, %r974, %r772, 31, -1;
	mov.b32 	%f2005, %r831;
	fma.rn.f32 	%f2123, %f1979, %f2005, %f1958;
	fma.rn.f32 	%f2122, %f1980, %f2005, %f1959;
	shfl.sync.idx.b32	%r832|%p530, %r973, %r772, 31, -1;
	mov.b32 	%f2006, %r832;
	fma.rn.f32 	%f2121, %f1979, %f2006, %f1961;
	fma.rn.f32 	%f2120, %f1980, %f2006, %f1962;
	shfl.sync.idx.b32	%r833|%p531, %r972, %r772, 31, -1;
	mov.b32 	%f2007, %r833;
	fma.rn.f32 	%f2119, %f1979, %f2007, %f1964;
	fma.rn.f32 	%f2118, %f1980, %f2007, %f1965;
	shfl.sync.idx.b32	%r834|%p532, %r971, %r772, 31, -1;
	mov.b32 	%f2008, %r834;
	fma.rn.f32 	%f2117, %f1979, %f2008, %f1967;
	fma.rn.f32 	%f2116, %f1980, %f2008, %f1968;
	shfl.sync.idx.b32	%r835|%p533, %r970, %r772, 31, -1;
	mov.b32 	%f2009, %r835;
	fma.rn.f32 	%f2115, %f1979, %f2009, %f1970;
	fma.rn.f32 	%f2114, %f1980, %f2009, %f1971;
	shfl.sync.idx.b32	%r836|%p534, %r969, %r772, 31, -1;
	mov.b32 	%f2010, %r836;
	fma.rn.f32 	%f2113, %f1979, %f2010, %f1973;
	fma.rn.f32 	%f2112, %f1980, %f2010, %f1974;
	shfl.sync.idx.b32	%r837|%p535, %r968, %r772, 31, -1;
	mov.b32 	%f2011, %r837;
	fma.rn.f32 	%f2111, %f1979, %f2011, %f1976;
	fma.rn.f32 	%f2110, %f1980, %f2011, %f1977;
$L__BB4_140:
	setp.ge.s32 	%p536, %r6, %r4;
	@%p536 bra 	$L__BB4_142;
	sub.s32 	%r838, %r6, %r1002;
	shfl.sync.idx.b32	%r839|%p537, %r1001, %r838, 31, -1;
	mul.wide.s32 	%rd179, %r839, 4;
	add.s64 	%rd180, %rd3, %rd179;
	shfl.sync.idx.b32	%r840|%p538, %r999, %r838, 31, -1;
	mov.b32 	%f2012, %r840;
	ld.global.nc.f32 	%f2013, [%rd180];
	fma.rn.f32 	%f2173, %f2013, %f2012, %f2173;
	ld.global.nc.f32 	%f2014, [%rd180+128];
	fma.rn.f32 	%f2172, %f2014, %f2012, %f2172;
	shfl.sync.idx.b32	%r841|%p539, %r998, %r838, 31, -1;
	mov.b32 	%f2015, %r841;
	fma.rn.f32 	%f2171, %f2013, %f2015, %f2171;
	fma.rn.f32 	%f2170, %f2014, %f2015, %f2170;
	shfl.sync.idx.b32	%r842|%p540, %r997, %r838, 31, -1;
	mov.b32 	%f2016, %r842;
	fma.rn.f32 	%f2169, %f2013, %f2016, %f2169;
	fma.rn.f32 	%f2168, %f2014, %f2016, %f2168;
	shfl.sync.idx.b32	%r843|%p541, %r996, %r838, 31, -1;
	mov.b32 	%f2017, %r843;
	fma.rn.f32 	%f2167, %f2013, %f2017, %f2167;
	fma.rn.f32 	%f2166, %f2014, %f2017, %f2166;
	shfl.sync.idx.b32	%r844|%p542, %r995, %r838, 31, -1;
	mov.b32 	%f2018, %r844;
	fma.rn.f32 	%f2165, %f2013, %f2018, %f2165;
	fma.rn.f32 	%f2164, %f2014, %f2018, %f2164;
	shfl.sync.idx.b32	%r845|%p543, %r994, %r838, 31, -1;
	mov.b32 	%f2019, %r845;
	fma.rn.f32 	%f2163, %f2013, %f2019, %f2163;
	fma.rn.f32 	%f2162, %f2014, %f2019, %f2162;
	shfl.sync.idx.b32	%r846|%p544, %r993, %r838, 31, -1;
	mov.b32 	%f2020, %r846;
	fma.rn.f32 	%f2161, %f2013, %f2020, %f2161;
	fma.rn.f32 	%f2160, %f2014, %f2020, %f2160;
	shfl.sync.idx.b32	%r847|%p545, %r992, %r838, 31, -1;
	mov.b32 	%f2021, %r847;
	fma.rn.f32 	%f2159, %f2013, %f2021, %f2159;
	fma.rn.f32 	%f2158, %f2014, %f2021, %f2158;
	shfl.sync.idx.b32	%r848|%p546, %r991, %r838, 31, -1;
	mov.b32 	%f2022, %r848;
	fma.rn.f32 	%f2157, %f2013, %f2022, %f2157;
	fma.rn.f32 	%f2156, %f2014, %f2022, %f2156;
	shfl.sync.idx.b32	%r849|%p547, %r990, %r838, 31, -1;
	mov.b32 	%f2023, %r849;
	fma.rn.f32 	%f2155, %f2013, %f2023, %f2155;
	fma.rn.f32 	%f2154, %f2014, %f2023, %f2154;
	shfl.sync.idx.b32	%r850|%p548, %r989, %r838, 31, -1;
	mov.b32 	%f2024, %r850;
	fma.rn.f32 	%f2153, %f2013, %f2024, %f2153;
	fma.rn.f32 	%f2152, %f2014, %f2024, %f2152;
	shfl.sync.idx.b32	%r851|%p549, %r988, %r838, 31, -1;
	mov.b32 	%f2025, %r851;
	fma.rn.f32 	%f2151, %f2013, %f2025, %f2151;
	fma.rn.f32 	%f2150, %f2014, %f2025, %f2150;
	shfl.sync.idx.b32	%r852|%p550, %r987, %r838, 31, -1;
	mov.b32 	%f2026, %r852;
	fma.rn.f32 	%f2149, %f2013, %f2026, %f2149;
	fma.rn.f32 	%f2148, %f2014, %f2026, %f2148;
	shfl.sync.idx.b32	%r853|%p551, %r986, %r838, 31, -1;
	mov.b32 	%f2027, %r853;
	fma.rn.f32 	%f2147, %f2013, %f2027, %f2147;
	fma.rn.f32 	%f2146, %f2014, %f2027, %f2146;
	shfl.sync.idx.b32	%r854|%p552, %r985, %r838, 31, -1;
	mov.b32 	%f2028, %r854;
	fma.rn.f32 	%f2145, %f2013, %f2028, %f2145;
	fma.rn.f32 	%f2144, %f2014, %f2028, %f2144;
	shfl.sync.idx.b32	%r855|%p553, %r984, %r838, 31, -1;
	mov.b32 	%f2029, %r855;
	fma.rn.f32 	%f2143, %f2013, %f2029, %f2143;
	fma.rn.f32 	%f2142, %f2014, %f2029, %f2142;
	shfl.sync.idx.b32	%r856|%p554, %r983, %r838, 31, -1;
	mov.b32 	%f2030, %r856;
	fma.rn.f32 	%f2141, %f2013, %f2030, %f2141;
	fma.rn.f32 	%f2140, %f2014, %f2030, %f2140;
	shfl.sync.idx.b32	%r857|%p555, %r982, %r838, 31, -1;
	mov.b32 	%f2031, %r857;
	fma.rn.f32 	%f2139, %f2013, %f2031, %f2139;
	fma.rn.f32 	%f2138, %f2014, %f2031, %f2138;
	shfl.sync.idx.b32	%r858|%p556, %r981, %r838, 31, -1;
	mov.b32 	%f2032, %r858;
	fma.rn.f32 	%f2137, %f2013, %f2032, %f2137;
	fma.rn.f32 	%f2136, %f2014, %f2032, %f2136;
	shfl.sync.idx.b32	%r859|%p557, %r980, %r838, 31, -1;
	mov.b32 	%f2033, %r859;
	fma.rn.f32 	%f2135, %f2013, %f2033, %f2135;
	fma.rn.f32 	%f2134, %f2014, %f2033, %f2134;
	shfl.sync.idx.b32	%r860|%p558, %r979, %r838, 31, -1;
	mov.b32 	%f2034, %r860;
	fma.rn.f32 	%f2133, %f2013, %f2034, %f2133;
	fma.rn.f32 	%f2132, %f2014, %f2034, %f2132;
	shfl.sync.idx.b32	%r861|%p559, %r978, %r838, 31, -1;
	mov.b32 	%f2035, %r861;
	fma.rn.f32 	%f2131, %f2013, %f2035, %f2131;
	fma.rn.f32 	%f2130, %f2014, %f2035, %f2130;
	shfl.sync.idx.b32	%r862|%p560, %r977, %r838, 31, -1;
	mov.b32 	%f2036, %r862;
	fma.rn.f32 	%f2129, %f2013, %f2036, %f2129;
	fma.rn.f32 	%f2128, %f2014, %f2036, %f2128;
	shfl.sync.idx.b32	%r863|%p561, %r976, %r838, 31, -1;
	mov.b32 	%f2037, %r863;
	fma.rn.f32 	%f2127, %f2013, %f2037, %f2127;
	fma.rn.f32 	%f2126, %f2014, %f2037, %f2126;
	shfl.sync.idx.b32	%r864|%p562, %r975, %r838, 31, -1;
	mov.b32 	%f2038, %r864;
	fma.rn.f32 	%f2125, %f2013, %f2038, %f2125;
	fma.rn.f32 	%f2124, %f2014, %f2038, %f2124;
	shfl.sync.idx.b32	%r865|%p563, %r974, %r838, 31, -1;
	mov.b32 	%f2039, %r865;
	fma.rn.f32 	%f2123, %f2013, %f2039, %f2123;
	fma.rn.f32 	%f2122, %f2014, %f2039, %f2122;
	shfl.sync.idx.b32	%r866|%p564, %r973, %r838, 31, -1;
	mov.b32 	%f2040, %r866;
	fma.rn.f32 	%f2121, %f2013, %f2040, %f2121;
	fma.rn.f32 	%f2120, %f2014, %f2040, %f2120;
	shfl.sync.idx.b32	%r867|%p565, %r972, %r838, 31, -1;
	mov.b32 	%f2041, %r867;
	fma.rn.f32 	%f2119, %f2013, %f2041, %f2119;
	fma.rn.f32 	%f2118, %f2014, %f2041, %f2118;
	shfl.sync.idx.b32	%r868|%p566, %r971, %r838, 31, -1;
	mov.b32 	%f2042, %r868;
	fma.rn.f32 	%f2117, %f2013, %f2042, %f2117;
	fma.rn.f32 	%f2116, %f2014, %f2042, %f2116;
	shfl.sync.idx.b32	%r869|%p567, %r970, %r838, 31, -1;
	mov.b32 	%f2043, %r869;
	fma.rn.f32 	%f2115, %f2013, %f2043, %f2115;
	fma.rn.f32 	%f2114, %f2014, %f2043, %f2114;
	shfl.sync.idx.b32	%r870|%p568, %r969, %r838, 31, -1;
	mov.b32 	%f2044, %r870;
	fma.rn.f32 	%f2113, %f2013, %f2044, %f2113;
	fma.rn.f32 	%f2112, %f2014, %f2044, %f2112;
	shfl.sync.idx.b32	%r871|%p569, %r968, %r838, 31, -1;
	mov.b32 	%f2045, %r871;
	fma.rn.f32 	%f2111, %f2013, %f2045, %f2111;
	fma.rn.f32 	%f2110, %f2014, %f2045, %f2110;
$L__BB4_142:
	ld.param.u64 	%rd254, [_Z12_spmm_conv_4PKfPfiiPKiS3_S3_S0__param_5];
	ld.param.u64 	%rd253, [_Z12_spmm_conv_4PKfPfiiPKiS3_S3_S0__param_1];
	cvta.to.global.u64 	%rd181, %rd253;
	cvta.to.global.u64 	%rd182, %rd254;
	add.s64 	%rd184, %rd182, %rd13;
	ld.global.nc.u32 	%r872, [%rd184];
	shl.b32 	%r873, %r872, 6;
	add.s32 	%r874, %r873, %r5;
	mul.wide.s32 	%rd185, %r874, 4;
	add.s64 	%rd186, %rd181, %rd185;
	st.global.f32 	[%rd186], %f2173;
	st.global.f32 	[%rd186+128], %f2172;
	ld.global.nc.u32 	%r875, [%rd184+4];
	shl.b32 	%r876, %r875, 6;
	add.s32 	%r877, %r876, %r5;
	mul.wide.s32 	%rd187, %r877, 4;
	add.s64 	%rd188, %rd181, %rd187;
	st.global.f32 	[%rd188], %f2171;
	st.global.f32 	[%rd188+128], %f2170;
	ld.global.nc.u32 	%r878, [%rd184+8];
	shl.b32 	%r879, %r878, 6;
	add.s32 	%r880, %r879, %r5;
	mul.wide.s32 	%rd189, %r880, 4;
	add.s64 	%rd190, %rd181, %rd189;
	st.global.f32 	[%rd190], %f2169;
	st.global.f32 	[%rd190+128], %f2168;
	ld.global.nc.u32 	%r881, [%rd184+12];
	shl.b32 	%r882, %r881, 6;
	add.s32 	%r883, %r882, %r5;
	mul.wide.s32 	%rd191, %r883, 4;
	add.s64 	%rd192, %rd181, %rd191;
	st.global.f32 	[%rd192], %f2167;
	st.global.f32 	[%rd192+128], %f2166;
	ld.global.nc.u32 	%r884, [%rd184+16];
	shl.b32 	%r885, %r884, 6;
	add.s32 	%r886, %r885, %r5;
	mul.wide.s32 	%rd193, %r886, 4;
	add.s64 	%rd194, %rd181, %rd193;
	st.global.f32 	[%rd194], %f2165;
	st.global.f32 	[%rd194+128], %f2164;
	ld.global.nc.u32 	%r887, [%rd184+20];
	shl.b32 	%r888, %r887, 6;
	add.s32 	%r889, %r888, %r5;
	mul.wide.s32 	%rd195, %r889, 4;
	add.s64 	%rd196, %rd181, %rd195;
	st.global.f32 	[%rd196], %f2163;
	st.global.f32 	[%rd196+128], %f2162;
	ld.global.nc.u32 	%r890, [%rd184+24];
	shl.b32 	%r891, %r890, 6;
	add.s32 	%r892, %r891, %r5;
	mul.wide.s32 	%rd197, %r892, 4;
	add.s64 	%rd198, %rd181, %rd197;
	st.global.f32 	[%rd198], %f2161;
	st.global.f32 	[%rd198+128], %f2160;
	ld.global.nc.u32 	%r893, [%rd184+28];
	shl.b32 	%r894, %r893, 6;
	add.s32 	%r895, %r894, %r5;
	mul.wide.s32 	%rd199, %r895, 4;
	add.s64 	%rd200, %rd181, %rd199;
	st.global.f32 	[%rd200], %f2159;
	st.global.f32 	[%rd200+128], %f2158;
	ld.global.nc.u32 	%r896, [%rd184+32];
	shl.b32 	%r897, %r896, 6;
	add.s32 	%r898, %r897, %r5;
	mul.wide.s32 	%rd201, %r898, 4;
	add.s64 	%rd202, %rd181, %rd201;
	st.global.f32 	[%rd202], %f2157;
	st.global.f32 	[%rd202+128], %f2156;
	ld.global.nc.u32 	%r899, [%rd184+36];
	shl.b32 	%r900, %r899, 6;
	add.s32 	%r901, %r900, %r5;
	mul.wide.s32 	%rd203, %r901, 4;
	add.s64 	%rd204, %rd181, %rd203;
	st.global.f32 	[%rd204], %f2155;
	st.global.f32 	[%rd204+128], %f2154;
	ld.global.nc.u32 	%r902, [%rd184+40];
	shl.b32 	%r903, %r902, 6;
	add.s32 	%r904, %r903, %r5;
	mul.wide.s32 	%rd205, %r904, 4;
	add.s64 	%rd206, %rd181, %rd205;
	st.global.f32 	[%rd206], %f2153;
	st.global.f32 	[%rd206+128], %f2152;
	ld.global.nc.u32 	%r905, [%rd184+44];
	shl.b32 	%r906, %r905, 6;
	add.s32 	%r907, %r906, %r5;
	mul.wide.s32 	%rd207, %r907, 4;
	add.s64 	%rd208, %rd181, %rd207;
	st.global.f32 	[%rd208], %f2151;
	st.global.f32 	[%rd208+128], %f2150;
	ld.global.nc.u32 	%r908, [%rd184+48];
	shl.b32 	%r909, %r908, 6;
	add.s32 	%r910, %r909, %r5;
	mul.wide.s32 	%rd209, %r910, 4;
	add.s64 	%rd210, %rd181, %rd209;
	st.global.f32 	[%rd210], %f2149;
	st.global.f32 	[%rd210+128], %f2148;
	ld.global.nc.u32 	%r911, [%rd184+52];
	shl.b32 	%r912, %r911, 6;
	add.s32 	%r913, %r912, %r5;
	mul.wide.s32 	%rd211, %r913, 4;
	add.s64 	%rd212, %rd181, %rd211;
	st.global.f32 	[%rd212], %f2147;
	st.global.f32 	[%rd212+128], %f2146;
	ld.global.nc.u32 	%r914, [%rd184+56];
	shl.b32 	%r915, %r914, 6;
	add.s32 	%r916, %r915, %r5;
	mul.wide.s32 	%rd213, %r916, 4;
	add.s64 	%rd214, %rd181, %rd213;
	st.global.f32 	[%rd214], %f2145;
	st.global.f32 	[%rd214+128], %f2144;
	ld.global.nc.u32 	%r917, [%rd184+60];
	shl.b32 	%r918, %r917, 6;
	add.s32 	%r919, %r918, %r5;
	mul.wide.s32 	%rd215, %r919, 4;
	add.s64 	%rd216, %rd181, %rd215;
	st.global.f32 	[%rd216], %f2143;
	st.global.f32 	[%rd216+128], %f2142;
	ld.global.nc.u32 	%r920, [%rd184+64];
	shl.b32 	%r921, %r920, 6;
	add.s32 	%r922, %r921, %r5;
	mul.wide.s32 	%rd217, %r922, 4;
	add.s64 	%rd218, %rd181, %rd217;
	st.global.f32 	[%rd218], %f2141;
	st.global.f32 	[%rd218+128], %f2140;
	ld.global.nc.u32 	%r923, [%rd184+68];
	shl.b32 	%r924, %r923, 6;
	add.s32 	%r925, %r924, %r5;
	mul.wide.s32 	%rd219, %r925, 4;
	add.s64 	%rd220, %rd181, %rd219;
	st.global.f32 	[%rd220], %f2139;
	st.global.f32 	[%rd220+128], %f2138;
	ld.global.nc.u32 	%r926, [%rd184+72];
	shl.b32 	%r927, %r926, 6;
	add.s32 	%r928, %r927, %r5;
	mul.wide.s32 	%rd221, %r928, 4;
	add.s64 	%rd222, %rd181, %rd221;
	st.global.f32 	[%rd222], %f2137;
	st.global.f32 	[%rd222+128], %f2136;
	ld.global.nc.u32 	%r929, [%rd184+76];
	shl.b32 	%r930, %r929, 6;
	add.s32 	%r931, %r930, %r5;
	mul.wide.s32 	%rd223, %r931, 4;
	add.s64 	%rd224, %rd181, %rd223;
	st.global.f32 	[%rd224], %f2135;
	st.global.f32 	[%rd224+128], %f2134;
	ld.global.nc.u32 	%r932, [%rd184+80];
	shl.b32 	%r933, %r932, 6;
	add.s32 	%r934, %r933, %r5;
	mul.wide.s32 	%rd225, %r934, 4;
	add.s64 	%rd226, %rd181, %rd225;
	st.global.f32 	[%rd226], %f2133;
	st.global.f32 	[%rd226+128], %f2132;
	ld.global.nc.u32 	%r935, [%rd184+84];
	shl.b32 	%r936, %r935, 6;
	add.s32 	%r937, %r936, %r5;
	mul.wide.s32 	%rd227, %r937, 4;
	add.s64 	%rd228, %rd181, %rd227;
	st.global.f32 	[%rd228], %f2131;
	st.global.f32 	[%rd228+128], %f2130;
	ld.global.nc.u32 	%r938, [%rd184+88];
	shl.b32 	%r939, %r938, 6;
	add.s32 	%r940, %r939, %r5;
	mul.wide.s32 	%rd229, %r940, 4;
	add.s64 	%rd230, %rd181, %rd229;
	st.global.f32 	[%rd230], %f2129;
	st.global.f32 	[%rd230+128], %f2128;
	ld.global.nc.u32 	%r941, [%rd184+92];
	shl.b32 	%r942, %r941, 6;
	add.s32 	%r943, %r942, %r5;
	mul.wide.s32 	%rd231, %r943, 4;
	add.s64 	%rd232, %rd181, %rd231;
	st.global.f32 	[%rd232], %f2127;
	st.global.f32 	[%rd232+128], %f2126;
	ld.global.nc.u32 	%r944, [%rd184+96];
	shl.b32 	%r945, %r944, 6;
	add.s32 	%r946, %r945, %r5;
	mul.wide.s32 	%rd233, %r946, 4;
	add.s64 	%rd234, %rd181, %rd233;
	st.global.f32 	[%rd234], %f2125;
	st.global.f32 	[%rd234+128], %f2124;
	ld.global.nc.u32 	%r947, [%rd184+100];
	shl.b32 	%r948, %r947, 6;
	add.s32 	%r949, %r948, %r5;
	mul.wide.s32 	%rd235, %r949, 4;
	add.s64 	%rd236, %rd181, %rd235;
	st.global.f32 	[%rd236], %f2123;
	st.global.f32 	[%rd236+128], %f2122;
	ld.global.nc.u32 	%r950, [%rd184+104];
	shl.b32 	%r951, %r950, 6;
	add.s32 	%r952, %r951, %r5;
	mul.wide.s32 	%rd237, %r952, 4;
	add.s64 	%rd238, %rd181, %rd237;
	st.global.f32 	[%rd238], %f2121;
	st.global.f32 	[%rd238+128], %f2120;
	ld.global.nc.u32 	%r953, [%rd184+108];
	shl.b32 	%r954, %r953, 6;
	add.s32 	%r955, %r954, %r5;
	mul.wide.s32 	%rd239, %r955, 4;
	add.s64 	%rd240, %rd181, %rd239;
	st.global.f32 	[%rd240], %f2119;
	st.global.f32 	[%rd240+128], %f2118;
	ld.global.nc.u32 	%r956, [%rd184+112];
	shl.b32 	%r957, %r956, 6;
	add.s32 	%r958, %r957, %r5;
	mul.wide.s32 	%rd241, %r958, 4;
	add.s64 	%rd242, %rd181, %rd241;
	st.global.f32 	[%rd242], %f2117;
	st.global.f32 	[%rd242+128], %f2116;
	ld.global.nc.u32 	%r959, [%rd184+116];
	shl.b32 	%r960, %r959, 6;
	add.s32 	%r961, %r960, %r5;
	mul.wide.s32 	%rd243, %r961, 4;
	add.s64 	%rd244, %rd181, %rd243;
	st.global.f32 	[%rd244], %f2115;
	st.global.f32 	[%rd244+128], %f2114;
	ld.global.nc.u32 	%r962, [%rd184+120];
	shl.b32 	%r963, %r962, 6;
	add.s32 	%r964, %r963, %r5;
	mul.wide.s32 	%rd245, %r964, 4;
	add.s64 	%rd246, %rd181, %rd245;
	st.global.f32 	[%rd246], %f2113;
	st.global.f32 	[%rd246+128], %f2112;
	ld.global.nc.u32 	%r965, [%rd184+124];
	shl.b32 	%r966, %r965, 6;
	add.s32 	%r967, %r966, %r5;
	mul.wide.s32 	%rd247, %r967, 4;
	add.s64 	%rd248, %rd181, %rd247;
	st.global.f32 	[%rd248], %f2111;
	st.global.f32 	[%rd248+128], %f2110;
	ret;

}
	// .globl	_Z12_spmm_conv_5PKfPfiiPKiS3_S3_S0_
.visible .entry _Z12_spmm_conv_5PKfPfiiPKiS3_S3_S0_(
	.param .u64 .ptr .align 1 _Z12_spmm_conv_5PKfPfiiPKiS3_S3_S0__param_0,
	.param .u64 .ptr .align 1 _Z12_spmm_conv_5PKfPfiiPKiS3_S3_S0__param_1,
	.param .u32 _Z12_spmm_conv_5PKfPfiiPKiS3_S3_S0__param_2,
	.param .u32 _Z12_spmm_conv_5PKfPfiiPKiS3_S3_S0__param_3,
	.param .u64 .ptr .align 1 _Z12_spmm_conv_5PKfPfiiPKiS3_S3_S0__param_4,
	.param .u64 .ptr .align 1 _Z12_spmm_conv_5PKfPfiiPKiS3_S3_S0__param_5,
	.param .u64 .ptr .align 1 _Z12_spmm_conv_5PKfPfiiPKiS3_S3_S0__param_6,
	.param .u64 .ptr .align 1 _Z12_spmm_conv_5PKfPfiiPKiS3_S3_S0__param_7
)
{
	.reg .pred 	%p<383>;
	.reg .b32 	%r<851>;
	.reg .b32 	%f<1605>;
	.reg .b64 	%rd<202>;

	ld.param.u32 	%r152, [_Z12_spmm_conv_5PKfPfiiPKiS3_S3_S0__param_2];
	ld.param.u64 	%rd7, [_Z12_spmm_conv_5PKfPfiiPKiS3_S3_S0__param_4];
	cvta.to.global.u64 	%rd8, %rd7;
	mov.u32 	%r155, %tid.y;
	mov.u32 	%r156, %ctaid.x;
	mul.lo.s32 	%r157, %r156, 84;
	mad.lo.s32 	%r158, %r155, 21, %r157;
	mov.u32 	%r159, %tid.x;
	mov.u32 	%r160, %ctaid.y;
	shl.b32 	%r161, %r160, 6;
	cvt.s64.s32 	%rd9, %r152;
	mul.hi.s32 	%r162, %r158, 818089009;
	shr.u32 	%r163, %r162, 31;
	shr.s32 	%r164, %r162, 2;
	add.s32 	%r165, %r164, %r163;
	mul.lo.s32 	%r166, %r165, 21;
	sub.s32 	%r1, %r158, %r166;
	cvt.s64.s32 	%rd10, %r1;
	add.s64 	%rd11, %rd9, %rd10;
	shl.b64 	%rd12, %rd11, 2;
	add.s64 	%rd13, %rd8, %rd12;
	ld.global.nc.u32 	%r2, [%rd13];
	ld.global.nc.u32 	%r3, [%rd13+4];
	sub.s32 	%r4, %r3, %r2;
	mul.hi.s32 	%r167, %r158, -1072955199;
	add.s32 	%r168, %r167, %r158;
	shr.u32 	%r169, %r168, 31;
	shr.u32 	%r170, %r168, 10;
	add.s32 	%r171, %r170, %r169;
	mul.hi.s32 	%r172, %r165, 2114445439;
	shr.u32 	%r173, %r172, 31;
	shr.u32 	%r174, %r172, 5;
	add.s32 	%r175, %r174, %r173;
	mul.lo.s32 	%r176, %r175, 65;
	sub.s32 	%r177, %r165, %r176;
	shl.b32 	%r178, %r177, 15;
	add.s32 	%r179, %r161, %r159;
	mad.lo.s32 	%r180, %r171, 2129920, %r179;
	add.s32 	%r5, %r180, %r178;
	and.b32  	%r181, %r4, -2;
	add.s32 	%r6, %r181, %r2;
	setp.lt.s32 	%p1, %r4, 8;
	mov.b32 	%r781, 0;
	mov.f32 	%f1395, 0f00000000;
	mov.f32 	%f1396, %f1395;
	mov.f32 	%f1397, %f1395;
	mov.f32 	%f1398, %f1395;
	mov.f32 	%f1399, %f1395;
	mov.f32 	%f1400, %f1395;
	mov.f32 	%f1401, %f1395;
	mov.f32 	%f1402, %f1395;
	mov.f32 	%f1403, %f1395;
	mov.f32 	%f1404, %f1395;
	mov.f32 	%f1405, %f1395;
	mov.f32 	%f1406, %f1395;
	mov.f32 	%f1407, %f1395;
	mov.f32 	%f1408, %f1395;
	mov.f32 	%f1409, %f1395;
	mov.f32 	%f1410, %f1395;
	mov.f32 	%f1411, %f1395;
	mov.f32 	%f1412, %f1395;
	mov.f32 	%f1413, %f1395;
	mov.f32 	%f1414, %f1395;
	mov.f32 	%f1415, %f1395;
	mov.f32 	%f1416, %f1395;
	mov.f32 	%f1417, %f1395;
	mov.f32 	%f1418, %f1395;
	mov.f32 	%f1419, %f1395;
	mov.f32 	%f1420, %f1395;
	mov.f32 	%f1421, %f1395;
	mov.f32 	%f1422, %f1395;
	mov.f32 	%f1423, %f1395;
	mov.f32 	%f1424, %f1395;
	mov.f32 	%f1425, %f1395;
	mov.f32 	%f1426, %f1395;
	mov.f32 	%f1427, %f1395;
	mov.f32 	%f1428, %f1395;
	mov.f32 	%f1429, %f1395;
	mov.f32 	%f1430, %f1395;
	mov.f32 	%f1431, %f1395;
	mov.f32 	%f1432, %f1395;
	mov.f32 	%f1433, %f1395;
	mov.f32 	%f1434, %f1395;
	mov.f32 	%f1435, %f1395;
	mov.f32 	%f1436, %f1395;
	@%p1 bra 	$L__BB5_6;
	mov.b32 	%r781, 0;
	mov.f32 	%f1395, 0f00000000;
	mov.u32 	%r779, %r2;
$L__BB5_2:
	sub.s32 	%r184, %r779, %r2;
	and.b32  	%r185, %r184, 31;
	setp.ne.s32 	%p2, %r185, 0;
	@%p2 bra 	$L__BB5_5;
	sub.s32 	%r186, %r3, %r779;
	mov.u32 	%r187, %tid.x;
	setp.ge.u32 	%p3, %r187, %r186;
	mov.u32 	%r781, %r779;
	@%p3 bra 	$L__BB5_5;
	ld.param.u64 	%rd200, [_Z12_spmm_conv_5PKfPfiiPKiS3_S3_S0__param_7];
	ld.param.u64 	%rd198, [_Z12_spmm_conv_5PKfPfiiPKiS3_S3_S0__param_6];
	add.s32 	%r189, %r779, %r187;
	cvta.to.global.u64 	%rd14, %rd198;
	mul.wide.u32 	%rd15, %r189, 4;
	add.s64 	%rd16, %rd14, %rd15;
	ld.global.nc.u32 	%r190, [%rd16];
	mul.hi.s32 	%r191, %r190, 715827883;
	shr.u32 	%r192, %r191, 31;
	shr.u32 	%r193, %r191, 8;
	add.s32 	%r194, %r193, %r192;
	mad.lo.s32 	%r195, %r194, 2129920, %r5;
	shr.s32 	%r196, %r190, 31;
	shr.u32 	%r197, %r196, 23;
	add.s32 	%r198, %r190, %r197;
	shr.s32 	%r199, %r198, 9;
	mul.hi.s32 	%r200, %r199, 1431655766;
	shr.u32 	%r201, %r200, 31;
	add.s32 	%r202, %r200, %r201;
	mul.lo.s32 	%r203, %r202, 3;
	sub.s32 	%r204, %r199, %r203;
	shl.b32 	%r205, %r204, 15;
	add.s32 	%r206, %r195, %r205;
	and.b32  	%r207, %r198, 67108352;
	sub.s32 	%r208, %r190, %r207;
	shl.b32 	%r209, %r208, 6;
	add.s32 	%r780, %r206, %r209;
	cvta.to.global.u64 	%rd17, %rd200;
	add.s64 	%rd18, %rd17, %rd15;
	ld.global.nc.u32 	%r778, [%rd18];
	add.s32 	%r210, %r4, %r189;
	mul.wide.u32 	%rd19, %r210, 4;
	add.s64 	%rd20, %rd17, %rd19;
	ld.global.nc.u32 	%r777, [%rd20];
	add.s32 	%r211, %r210, %r4;
	mul.wide.u32 	%rd21, %r211, 4;
	add.s64 	%rd22, %rd17, %rd21;
	ld.global.nc.u32 	%r776, [%rd22];
	add.s32 	%r212, %r211, %r4;
	mul.wide.u32 	%rd23, %r212, 4;
	add.s64 	%rd24, %rd17, %rd23;
	ld.global.nc.u32 	%r775, [%rd24];
	add.s32 	%r213, %r212, %r4;
	mul.wide.u32 	%rd25, %r213, 4;
	add.s64 	%rd26, %rd17, %rd25;
	ld.global.nc.u32 	%r774, [%rd26];
	add.s32 	%r214, %r213, %r4;
	mul.wide.u32 	%rd27, %r214, 4;
	add.s64 	%rd28, %rd17, %rd27;
	ld.global.nc.u32 	%r773, [%rd28];
	add.s32 	%r215, %r214, %r4;
	mul.wide.u32 	%rd29, %r215, 4;
	add.s64 	%rd30, %rd17, %rd29;
	ld.global.nc.u32 	%r772, [%rd30];
	add.s32 	%r216, %r215, %r4;
	mul.wide.u32 	%rd31, %r216, 4;
	add.s64 	%rd32, %rd17, %rd31;
	ld.global.nc.u32 	%r771, [%rd32];
	add.s32 	%r217, %r216, %r4;
	mul.wide.u32 	%rd33, %r217, 4;
	add.s64 	%rd34, %rd17, %rd33;
	ld.global.nc.u32 	%r770, [%rd34];
	add.s32 	%r218, %r217, %r4;
	mul.wide.u32 	%rd35, %r218, 4;
	add.s64 	%rd36, %rd17, %rd35;
	ld.global.nc.u32 	%r769, [%rd36];
	add.s32 	%r219, %r218, %r4;
	mul.wide.u32 	%rd37, %r219, 4;
	add.s64 	%rd38, %rd17, %rd37;
	ld.global.nc.u32 	%r768, [%rd38];
	add.s32 	%r220, %r219, %r4;
	mul.wide.u32 	%rd39, %r220, 4;
	add.s64 	%rd40, %rd17, %rd39;
	ld.global.nc.u32 	%r767, [%rd40];
	add.s32 	%r221, %r220, %r4;
	mul.wide.u32 	%rd41, %r221, 4;
	add.s64 	%rd42, %rd17, %rd41;
	ld.global.nc.u32 	%r766, [%rd42];
	add.s32 	%r222, %r221, %r4;
	mul.wide.u32 	%rd43, %r222, 4;
	add.s64 	%rd44, %rd17, %rd43;
	ld.global.nc.u32 	%r765, [%rd44];
	add.s32 	%r223, %r222, %r4;
	mul.wide.u32 	%rd45, %r223, 4;
	add.s64 	%rd46, %rd17, %rd45;
	ld.global.nc.u32 	%r764, [%rd46];
	add.s32 	%r224, %r223, %r4;
	mul.wide.u32 	%rd47, %r224, 4;
	add.s64 	%rd48, %rd17, %rd47;
	ld.global.nc.u32 	%r763, [%rd48];
	add.s32 	%r225, %r224, %r4;
	mul.wide.u32 	%rd49, %r225, 4;
	add.s64 	%rd50, %rd17, %rd49;
	ld.global.nc.u32 	%r762, [%rd50];
	add.s32 	%r226, %r225, %r4;
	mul.wide.u32 	%rd51, %r226, 4;
	add.s64 	%rd52, %rd17, %rd51;
	ld.global.nc.u32 	%r761, [%rd52];
	add.s32 	%r227, %r226, %r4;
	mul.wide.u32 	%rd53, %r227, 4;
	add.s64 	%rd54, %rd17, %rd53;
	ld.global.nc.u32 	%r760, [%rd54];
	add.s32 	%r228, %r227, %r4;
	mul.wide.u32 	%rd55, %r228, 4;
	add.s64 	%rd56, %rd17, %rd55;
	ld.global.nc.u32 	%r759, [%rd56];
	add.s32 	%r229, %r228, %r4;
	mul.wide.u32 	%rd57, %r229, 4;
	add.s64 	%rd58, %rd17, %rd57;
	ld.global.nc.u32 	%r758, [%rd58];
$L__BB5_5:
	ld.param.u64 	%rd191, [_Z12_spmm_conv_5PKfPfiiPKiS3_S3_S0__param_0];
	sub.s32 	%r230, %r779, %r781;
	shfl.sync.idx.b32	%r231|%p4, %r780, %r230, 31, -1;
	add.s32 	%r232, %r230, 1;
	shfl.sync.idx.b32	%r233|%p5, %r780, %r232, 31, -1;
	add.s32 	%r234, %r230, 2;
	shfl.sync.idx.b32	%r235|%p6, %r780, %r234, 31, -1;
	add.s32 	%r236, %r230, 3;
	shfl.sync.idx.b32	%r237|%p7, %r780, %r236, 31, -1;
	add.s32 	%r238, %r230, 4;
	shfl.sync.idx.b32	%r239|%p8, %r780, %r238, 31, -1;
	add.s32 	%r240, %r230, 5;
	shfl.sync.idx.b32	%r241|%p9, %r780, %r240, 31, -1;
	add.s32 	%r242, %r230, 6;
	shfl.sync.idx.b32	%r243|%p10, %r780, %r242, 31, -1;
	add.s32 	%r244, %r230, 7;
	shfl.sync.idx.b32	%r245|%p11, %r780, %r244, 31, -1;
	cvta.to.global.u64 	%rd59, %rd191;
	mul.wide.s32 	%rd60, %r231, 4;
	add.s64 	%rd61, %rd59, %rd60;
	shfl.sync.idx.b32	%r246|%p12, %r778, %r230, 31, -1;
	mov.b32 	%f527, %r246;
	ld.global.nc.f32 	%f528, [%rd61];
	fma.rn.f32 	%f529, %f528, %f527, %f1436;
	ld.global.nc.f32 	%f530, [%rd61+128];
	fma.rn.f32 	%f531, %f530, %f527, %f1435;
	shfl.sync.idx.b32	%r247|%p13, %r777, %r230, 31, -1;
	mov.b32 	%f532, %r247;
	fma.rn.f32 	%f533, %f528, %f532, %f1434;
	fma.rn.f32 	%f534, %f530, %f532, %f1433;
	shfl.sync.idx.b32	%r248|%p14, %r776, %r230, 31, -1;
	mov.b32 	%f535, %r248;
	fma.rn.f32 	%f536, %f528, %f535, %f1432;
	fma.rn.f32 	%f537, %f530, %f535, %f1431;
	shfl.sync.idx.b32	%r249|%p15, %r775, %r230, 31, -1;
	mov.b32 	%f538, %r249;
	fma.rn.f32 	%f539, %f528, %f538, %f1430;
	fma.rn.f32 	%f540, %f530, %f538, %f1429;
	shfl.sync.idx.b32	%r250|%p16, %r774, %r230, 31, -1;
	mov.b32 	%f541, %r250;
	fma.rn.f32 	%f542, %f528, %f541, %f1428;
	fma.rn.f32 	%f543, %f530, %f541, %f1427;
	shfl.sync.idx.b32	%r251|%p17, %r773, %r230, 31, -1;
	mov.b32 	%f544, %r251;
	fma.rn.f32 	%f545, %f528, %f544, %f1426;
	fma.rn.f32 	%f546, %f530, %f544, %f1425;
	shfl.sync.idx.b32	%r252|%p18, %r772, %r230, 31, -1;
	mov.b32 	%f547, %r252;
	fma.rn.f32 	%f548, %f528, %f547, %f1424;
	fma.rn.f32 	%f549, %f530, %f547, %f1423;
	shfl.sync.idx.b32	%r253|%p19, %r771, %r230, 31, -1;
	mov.b32 	%f550, %r253;
	fma.rn.f32 	%f551, %f528, %f550, %f1422;
	fma.rn.f32 	%f552, %f530, %f550, %f1421;
	shfl.sync.idx.b32	%r254|%p20, %r770, %r230, 31, -1;
	mov.b32 	%f553, %r254;
	fma.rn.f32 	%f554, %f528, %f553, %f1420;
	fma.rn.f32 	%f555, %f530, %f553, %f1419;
	shfl.sync.idx.b32	%r255|%p21, %r769, %r230, 31, -1;
	mov.b32 	%f556, %r255;
	fma.rn.f32 	%f557, %f528, %f556, %f1418;
	fma.rn.f32 	%f558, %f530, %f556, %f1417;
	shfl.sync.idx.b32	%r256|%p22, %r768, %r230, 31, -1;
	mov.b32 	%f559, %r256;
	fma.rn.f32 	%f560, %f528, %f559, %f1416;
	fma.rn.f32 	%f561, %f530, %f559, %f1415;
	shfl.sync.idx.b32	%r257|%p23, %r767, %r230, 31, -1;
	mov.b32 	%f562, %r257;
	fma.rn.f32 	%f563, %f528, %f562, %f1414;
	fma.rn.f32 	%f564, %f530, %f562, %f1413;
	shfl.sync.idx.b32	%r258|%p24, %r766, %r230, 31, -1;
	mov.b32 	%f565, %r258;
	fma.rn.f32 	%f566, %f528, %f565, %f1412;
	fma.rn.f32 	%f567, %f530, %f565, %f1411;
	shfl.sync.idx.b32	%r259|%p25, %r765, %r230, 31, -1;
	mov.b32 	%f568, %r259;
	fma.rn.f32 	%f569, %f528, %f568, %f1410;
	fma.rn.f32 	%f570, %f530, %f568, %f1409;
	shfl.sync.idx.b32	%r260|%p26, %r764, %r230, 31, -1;
	mov.b32 	%f571, %r260;
	fma.rn.f32 	%f572, %f528, %f571, %f1408;
	fma.rn.f32 	%f573, %f530, %f571, %f1407;
	shfl.sync.idx.b32	%r261|%p27, %r763, %r230, 31, -1;
	mov.b32 	%f574, %r261;
	fma.rn.f32 	%f575, %f528, %f574, %f1406;
	fma.rn.f32 	%f576, %f530, %f574, %f1405;
	shfl.sync.idx.b32	%r262|%p28, %r762, %r230, 31, -1;
	mov.b32 	%f577, %r262;
	fma.rn.f32 	%f578, %f528, %f577, %f1404;
	fma.rn.f32 	%f579, %f530, %f577, %f1403;
	shfl.sync.idx.b32	%r263|%p29, %r761, %r230, 31, -1;
	mov.b32 	%f580, %r263;
	fma.rn.f32 	%f581, %f528, %f580, %f1402;
	fma.rn.f32 	%f582, %f530, %f580, %f1401;
	shfl.sync.idx.b32	%r264|%p30, %r760, %r230, 31, -1;
	mov.b32 	%f583, %r264;
	fma.rn.f32 	%f584, %f528, %f583, %f1400;
	fma.rn.f32 	%f585, %f530, %f583, %f1399;
	shfl.sync.idx.b32	%r265|%p31, %r759, %r230, 31, -1;
	mov.b32 	%f586, %r265;
	fma.rn.f32 	%f587, %f528, %f586, %f1398;
	fma.rn.f32 	%f588, %f530, %f586, %f1397;
	shfl.sync.idx.b32	%r266|%p32, %r758, %r230, 31, -1;
	mov.b32 	%f589, %r266;
	fma.rn.f32 	%f590, %f528, %f589, %f1396;
	fma.rn.f32 	%f591, %f530, %f589, %f1395;
	mul.wide.s32 	%rd62, %r233, 4;
	add.s64 	%rd63, %rd59, %rd62;
	shfl.sync.idx.b32	%r267|%p33, %r778, %r232, 31, -1;
	mov.b32 	%f592, %r267;
	ld.global.nc.f32 	%f593, [%rd63];
	fma.rn.f32 	%f594, %f593, %f592, %f529;
	ld.global.nc.f32 	%f595, [%rd63+128];
	fma.rn.f32 	%f596, %f595, %f592, %f531;
	shfl.sync.idx.b32	%r268|%p34, %r777, %r232, 31, -1;
	mov.b32 	%f597, %r268;
	fma.rn.f32 	%f598, %f593, %f597, %f533;
	fma.rn.f32 	%f599, %f595, %f597, %f534;
	shfl.sync.idx.b32	%r269|%p35, %r776, %r232, 31, -1;
	mov.b32 	%f600, %r269;
	fma.rn.f32 	%f601, %f593, %f600, %f536;
	fma.rn.f32 	%f602, %f595, %f600, %f537;
	shfl.sync.idx.b32	%r270|%p36, %r775, %r232, 31, -1;
	mov.b32 	%f603, %r270;
	fma.rn.f32 	%f604, %f593, %f603, %f539;
	fma.rn.f32 	%f605, %f595, %f603, %f540;
	shfl.sync.idx.b32	%r271|%p37, %r774, %r232, 31, -1;
	mov.b32 	%f606, %r271;
	fma.rn.f32 	%f607, %f593, %f606, %f542;
	fma.rn.f32 	%f608, %f595, %f606, %f543;
	shfl.sync.idx.b32	%r272|%p38, %r773, %r232, 31, -1;
	mov.b32 	%f609, %r272;
	fma.rn.f32 	%f610, %f593, %f609, %f545;
	fma.rn.f32 	%f611, %f595, %f609, %f546;
	shfl.sync.idx.b32	%r273|%p39, %r772, %r232, 31, -1;
	mov.b32 	%f612, %r273;
	fma.rn.f32 	%f613, %f593, %f612, %f548;
	fma.rn.f32 	%f614, %f595, %f612, %f549;
	shfl.sync.idx.b32	%r274|%p40, %r771, %r232, 31, -1;
	mov.b32 	%f615, %r274;
	fma.rn.f32 	%f616, %f593, %f615, %f551;
	fma.rn.f32 	%f617, %f595, %f615, %f552;
	shfl.sync.idx.b32	%r275|%p41, %r770, %r232, 31, -1;
	mov.b32 	%f618, %r275;
	fma.rn.f32 	%f619, %f593, %f618, %f554;
	fma.rn.f32 	%f620, %f595, %f618, %f555;
	shfl.sync.idx.b32	%r276|%p42, %r769, %r232, 31, -1;
	mov.b32 	%f621, %r276;
	fma.rn.f32 	%f622, %f593, %f621, %f557;
	fma.rn.f32 	%f623, %f595, %f621, %f558;
	shfl.sync.idx.b32	%r277|%p43, %r768, %r232, 31, -1;
	mov.b32 	%f624, %r277;
	fma.rn.f32 	%f625, %f593, %f624, %f560;
	fma.rn.f32 	%f626, %f595, %f624, %f561;
	shfl.sync.idx.b32	%r278|%p44, %r767, %r232, 31, -1;
	mov.b32 	%f627, %r278;
	fma.rn.f32 	%f628, %f593, %f627, %f563;
	fma.rn.f32 	%f629, %f595, %f627, %f564;
	shfl.sync.idx.b32	%r279|%p45, %r766, %r232, 31, -1;
	mov.b32 	%f630, %r279;
	fma.rn.f32 	%f631, %f593, %f630, %f566;
	fma.rn.f32 	%f632, %f595, %f630, %f567;
	shfl.sync.idx.b32	%r280|%p46, %r765, %r232, 31, -1;
	mov.b32 	%f633, %r280;
	fma.rn.f32 	%f634, %f593, %f633, %f569;
	fma.rn.f32 	%f635, %f595, %f633, %f570;
	shfl.sync.idx.b32	%r281|%p47, %r764, %r232, 31, -1;
	mov.b32 	%f636, %r281;
	fma.rn.f32 	%f637, %f593, %f636, %f572;
	fma.rn.f32 	%f638, %f595, %f636, %f573;
	shfl.sync.idx.b32	%r282|%p48, %r763, %r232, 31, -1;
	mov.b32 	%f639, %r282;
	fma.rn.f32 	%f640, %f593, %f639, %f575;
	fma.rn.f32 	%f641, %f595, %f639, %f576;
	shfl.sync.idx.b32	%r283|%p49, %r762, %r232, 31, -1;
	mov.b32 	%f642, %r283;
	fma.rn.f32 	%f643, %f593, %f642, %f578;
	fma.rn.f32 	%f644, %f595, %f642, %f579;
	shfl.sync.idx.b32	%r284|%p50, %r761, %r232, 31, -1;
	mov.b32 	%f645, %r284;
	fma.rn.f32 	%f646, %f593, %f645, %f581;
	fma.rn.f32 	%f647, %f595, %f645, %f582;
	shfl.sync.idx.b32	%r285|%p51, %r760, %r232, 31, -1;
	mov.b32 	%f648, %r285;
	fma.rn.f32 	%f649, %f593, %f648, %f584;
	fma.rn.f32 	%f650, %f595, %f648, %f585;
	shfl.sync.idx.b32	%r286|%p52, %r759, %r232, 31, -1;
	mov.b32 	%f651, %r286;
	fma.rn.f32 	%f652, %f593, %f651, %f587;
	fma.rn.f32 	%f653, %f595, %f651, %f588;
	shfl.sync.idx.b32	%r287|%p53, %r758, %r232, 31, -1;
	mov.b32 	%f654, %r287;
	fma.rn.f32 	%f655, %f593, %f654, %f590;
	fma.rn.f32 	%f656, %f595, %f654, %f591;
	mul.wide.s32 	%rd64, %r235, 4;
	add.s64 	%rd65, %rd59, %rd64;
	shfl.sync.idx.b32	%r288|%p54, %r778, %r234, 31, -1;
	mov.b32 	%f657, %r288;
	ld.global.nc.f32 	%f658, [%rd65];
	fma.rn.f32 	%f659, %f658, %f657, %f594;
	ld.global.nc.f32 	%f660, [%rd65+128];
	fma.rn.f32 	%f661, %f660, %f657, %f596;
	shfl.sync.idx.b32	%r289|%p55, %r777, %r234, 31, -1;
	mov.b32 	%f662, %r289;
	fma.rn.f32 	%f663, %f658, %f662, %f598;
	fma.rn.f32 	%f664, %f660, %f662, %f599;
	shfl.sync.idx.b32	%r290|%p56, %r776, %r234, 31, -1;
	mov.b32 	%f665, %r290;
	fma.rn.f32 	%f666, %f658, %f665, %f601;
	fma.rn.f32 	%f667, %f660, %f665, %f602;
	shfl.sync.idx.b32	%r291|%p57, %r775, %r234, 31, -1;
	mov.b32 	%f668, %r291;
	fma.rn.f32 	%f669, %f658, %f668, %f604;
	fma.rn.f32 	%f670, %f660, %f668, %f605;
	shfl.sync.idx.b32	%r292|%p58, %r774, %r234, 31, -1;
	mov.b32 	%f671, %r292;
	fma.rn.f32 	%f672, %f658, %f671, %f607;
	fma.rn.f32 	%f673, %f660, %f671, %f608;
	shfl.sync.idx.b32	%r293|%p59, %r773, %r234, 31, -1;
	mov.b32 	%f674, %r293;
	fma.rn.f32 	%f675, %f658, %f674, %f610;
	fma.rn.f32 	%f676, %f660, %f674, %f611;
	shfl.sync.idx.b32	%r294|%p60, %r772, %r234, 31, -1;
	mov.b32 	%f677, %r294;
	fma.rn.f32 	%f678, %f658, %f677, %f613;
	fma.rn.f32 	%f679, %f660, %f677, %f614;
	shfl.sync.idx.b32	%r295|%p61, %r771, %r234, 31, -1;
	mov.b32 	%f680, %r295;
	fma.rn.f32 	%f681, %f658, %f680, %f616;
	fma.rn.f32 	%f682, %f660, %f680, %f617;
	shfl.sync.idx.b32	%r296|%p62, %r770, %r234, 31, -1;
	mov.b32 	%f683, %r296;
	fma.rn.f32 	%f684, %f658, %f683, %f619;
	fma.rn.f32 	%f685, %f660, %f683, %f620;
	shfl.sync.idx.b32	%r297|%p63, %r769, %r234, 31, -1;
	mov.b32 	%f686, %r297;
	fma.rn.f32 	%f687, %f658, %f686, %f622;
	fma.rn.f32 	%f688, %f660, %f686, %f623;
	shfl.sync.idx.b32	%r298|%p64, %r768, %r234, 31, -1;
	mov.b32 	%f689, %r298;
	fma.rn.f32 	%f690, %f658, %f689, %f625;
	fma.rn.f32 	%f691, %f660, %f689, %f626;
	shfl.sync.idx.b32	%r299|%p65, %r767, %r234, 31, -1;
	mov.b32 	%f692, %r299;
	fma.rn.f32 	%f693, %f658, %f692, %f628;
	fma.rn.f32 	%f694, %f660, %f692, %f629;
	shfl.sync.idx.b32	%r300|%p66, %r766, %r234, 31, -1;
	mov.b32 	%f695, %r300;
	fma.rn.f32 	%f696, %f658, %f695, %f631;
	fma.rn.f32 	%f697, %f660, %f695, %f632;
	shfl.sync.idx.b32	%r301|%p67, %r765, %r234, 31, -1;
	mov.b32 	%f698, %r301;
	fma.rn.f32 	%f699, %f658, %f698, %f634;
	fma.rn.f32 	%f700, %f660, %f698, %f635;
	shfl.sync.idx.b32	%r302|%p68, %r764, %r234, 31, -1;
	mov.b32 	%f701, %r302;
	fma.rn.f32 	%f702, %f658, %f701, %f637;
	fma.rn.f32 	%f703, %f660, %f701, %f638;
	shfl.sync.idx.b32	%r303|%p69, %r763, %r234, 31, -1;
	mov.b32 	%f704, %r303;
	fma.rn.f32 	%f705, %f658, %f704, %f640;
	fma.rn.f32 	%f706, %f660, %f704, %f641;
	shfl.sync.idx.b32	%r304|%p70, %r762, %r234, 31, -1;
	mov.b32 	%f707, %r304;
	fma.rn.f32 	%f708, %f658, %f707, %f643;
	fma.rn.f32 	%f709, %f660, %f707, %f644;
	shfl.sync.idx.b32	%r305|%p71, %r761, %r234, 31, -1;
	mov.b32 	%f710, %r305;
	fma.rn.f32 	%f711, %f658, %f710, %f646;
	fma.rn.f32 	%f712, %f660, %f710, %f647;
	shfl.sync.idx.b32	%r306|%p72, %r760, %r234, 31, -1;
	mov.b32 	%f713, %r306;
	fma.rn.f32 	%f714, %f658, %f713, %f649;
	fma.rn.f32 	%f715, %f660, %f713, %f650;
	shfl.sync.idx.b32	%r307|%p73, %r759, %r234, 31, -1;
	mov.b32 	%f716, %r307;
	fma.rn.f32 	%f717, %f658, %f716, %f652;
	fma.rn.f32 	%f718, %f660, %f716, %f653;
	shfl.sync.idx.b32	%r308|%p74, %r758, %r234, 31, -1;
	mov.b32 	%f719, %r308;
	fma.rn.f32 	%f720, %f658, %f719, %f655;
	fma.rn.f32 	%f721, %f660, %f719, %f656;
	mul.wide.s32 	%rd66, %r237, 4;
	add.s64 	%rd67, %rd59, %rd66;
	shfl.sync.idx.b32	%r309|%p75, %r778, %r236, 31, -1;
	mov.b32 	%f722, %r309;
	ld.global.nc.f32 	%f723, [%rd67];
	fma.rn.f32 	%f724, %f723, %f722, %f659;
	ld.global.nc.f32 	%f725, [%rd67+128];
	fma.rn.f32 	%f726, %f725, %f722, %f661;
	shfl.sync.idx.b32	%r310|%p76, %r777, %r236, 31, -1;
	mov.b32 	%f727, %r310;
	fma.rn.f32 	%f728, %f723, %f727, %f663;
	fma.rn.f32 	%f729, %f725, %f727, %f664;
	shfl.sync.idx.b32	%r311|%p77, %r776, %r236, 31, -1;
	mov.b32 	%f730, %r311;
	fma.rn.f32 	%f731, %f723, %f730, %f666;
	fma.rn.f32 	%f732, %f725, %f730, %f667;
	shfl.sync.idx.b32	%r312|%p78, %r775, %r236, 31, -1;
	mov.b32 	%f733, %r312;
	fma.rn.f32 	%f734, %f723, %f733, %f669;
	fma.rn.f32 	%f735, %f725, %f733, %f670;
	shfl.sync.idx.b32	%r313|%p79, %r774, %r236, 31, -1;
	mov.b32 	%f736, %r313;
	fma.rn.f32 	%f737, %f723, %f736, %f672;
	fma.rn.f32 	%f738, %f725, %f736, %f673;
	shfl.sync.idx.b32	%r314|%p80, %r773, %r236, 31, -1;
	mov.b32 	%f739, %r314;
	fma.rn.f32 	%f740, %f723, %f739, %f675;
	fma.rn.f32 	%f741, %f725, %f739, %f676;
	shfl.sync.idx.b32	%r315|%p81, %r772, %r236, 31, -1;
	mov.b32 	%f742, %r315;
	fma.rn.f32 	%f743, %f723, %f742, %f678;
	fma.rn.f32 	%f744, %f725, %f742, %f679;
	shfl.sync.idx.b32	%r316|%p82, %r771, %r236, 31, -1;
	mov.b32 	%f745, %r316;
	fma.rn.f32 	%f746, %f723, %f745, %f681;
	fma.rn.f32 	%f747, %f725, %f745, %f682;
	shfl.sync.idx.b32	%r317|%p83, %r770, %r236, 31, -1;
	mov.b32 	%f748, %r317;
	fma.rn.f32 	%f749, %f723, %f748, %f684;
	fma.rn.f32 	%f750, %f725, %f748, %f685;
	shfl.sync.idx.b32	%r318|%p84, %r769, %r236, 31, -1;
	mov.b32 	%f751, %r318;
	fma.rn.f32 	%f752, %f723, %f751, %f687;
	fma.rn.f32 	%f753, %f725, %f751, %f688;
	shfl.sync.idx.b32	%r319|%p85, %r768, %r236, 31, -1;
	mov.b32 	%f754, %r319;
	fma.rn.f32 	%f755, %f723, %f754, %f690;
	fma.rn.f32 	%f756, %f725, %f754, %f691;
	shfl.sync.idx.b32	%r320|%p86, %r767, %r236, 31, -1;
	mov.b32 	%f757, %r320;
	fma.rn.f32 	%f758, %f723, %f757, %f693;
	fma.rn.f32 	%f759, %f725, %f757, %f694;
	shfl.sync.idx.b32	%r321|%p87, %r766, %r236, 31, -1;
	mov.b32 	%f760, %r321;
	fma.rn.f32 	%f761, %f723, %f760, %f696;
	fma.rn.f32 	%f762, %f725, %f760, %f697;
	shfl.sync.idx.b32	%r322|%p88, %r765, %r236, 31, -1;
	mov.b32 	%f763, %r322;
	fma.rn.f32 	%f764, %f723, %f763, %f699;
	fma.rn.f32 	%f765, %f725, %f763, %f700;
	shfl.sync.idx.b32	%r323|%p89, %r764, %r236, 31, -1;
	mov.b32 	%f766, %r323;
	fma.rn.f32 	%f767, %f723, %f766, %f702;
	fma.rn.f32 	%f768, %f725, %f766, %f703;
	shfl.sync.idx.b32	%r324|%p90, %r763, %r236, 31, -1;
	mov.b32 	%f769, %r324;
	fma.rn.f32 	%f770, %f723, %f769, %f705;
	fma.rn.f32 	%f771, %f725, %f769, %f706;
	shfl.sync.idx.b32	%r325|%p91, %r762, %r236, 31, -1;
	mov.b32 	%f772, %r325;
	fma.rn.f32 	%f773, %f723, %f772, %f708;
	fma.rn.f32 	%f774, %f725, %f772, %f709;
	shfl.sync.idx.b32	%r326|%p92, %r761, %r236, 31, -1;
	mov.b32 	%f775, %r326;
	fma.rn.f32 	%f776, %f723, %f775, %f711;
	fma.rn.f32 	%f777, %f725, %f775, %f712;
	shfl.sync.idx.b32	%r327|%p93, %r760, %r236, 31, -1;
	mov.b32 	%f778, %r327;
	fma.rn.f32 	%f779, %f723, %f778, %f714;
	fma.rn.f32 	%f780, %f725, %f778, %f715;
	shfl.sync.idx.b32	%r328|%p94, %r759, %r236, 31, -1;
	mov.b32 	%f781, %r328;
	fma.rn.f32 	%f782, %f723, %f781, %f717;
	fma.rn.f32 	%f783, %f725, %f781, %f718;
	shfl.sync.idx.b32	%r329|%p95, %r758, %r236, 31, -1;
	mov.b32 	%f784, %r329;
	fma.rn.f32 	%f785, %f723, %f784, %f720;
	fma.rn.f32 	%f786, %f725, %f784, %f721;
	mul.wide.s32 	%rd68, %r239, 4;
	add.s64 	%rd69, %rd59, %rd68;
	shfl.sync.idx.b32	%r330|%p96, %r778, %r238, 31, -1;
	mov.b32 	%f787, %r330;
	ld.global.nc.f32 	%f788, [%rd69];
	fma.rn.f32 	%f789, %f788, %f787, %f724;
	ld.global.nc.f32 	%f790, [%rd69+128];
	fma.rn.f32 	%f791, %f790, %f787, %f726;
	shfl.sync.idx.b32	%r331|%p97, %r777, %r238, 31, -1;
	mov.b32 	%f792, %r331;
	fma.rn.f32 	%f793, %f788, %f792, %f728;
	fma.rn.f32 	%f794, %f790, %f792, %f729;
	shfl.sync.idx.b32	%r332|%p98, %r776, %r238, 31, -1;
	mov.b32 	%f795, %r332;
	fma.rn.f32 	%f796, %f788, %f795, %f731;
	fma.rn.f32 	%f797, %f790, %f795, %f732;
	shfl.sync.idx.b32	%r333|%p99, %r775, %r238, 31, -1;
	mov.b32 	%f798, %r333;
	fma.rn.f32 	%f799, %f788, %f798, %f734;
	fma.rn.f32 	%f800, %f790, %f798, %f735;
	shfl.sync.idx.b32	%r334|%p100, %r774, %r238, 31, -1;
	mov.b32 	%f801, %r334;
	fma.rn.f32 	%f802, %f788, %f801, %f737;
	fma.rn.f32 	%f803, %f790, %f801, %f738;
	shfl.sync.idx.b32	%r335|%p101, %r773, %r238, 31, -1;
	mov.b32 	%f804, %r335;
	fma.rn.f32 	%f805, %f788, %f804, %f740;
	fma.rn.f32 	%f806, %f790, %f804, %f741;
	shfl.sync.idx.b32	%r336|%p102, %r772, %r238, 31, -1;
	mov.b32 	%f807, %r336;
	fma.rn.f32 	%f808, %f788, %f807, %f743;
	fma.rn.f32 	%f809, %f790, %f807, %f744;
	shfl.sync.idx.b32	%r337|%p103, %r771, %r238, 31, -1;
	mov.b32 	%f810, %r337;
	fma.rn.f32 	%f811, %f788, %f810, %f746;
	fma.rn.f32 	%f812, %f790, %f810, %f747;
	shfl.sync.idx.b32	%r338|%p104, %r770, %r238, 31, -1;
	mov.b32 	%f813, %r338;
	fma.rn.f32 	%f814, %f788, %f813, %f749;
	fma.rn.f32 	%f815, %f790, %f813, %f750;
	shfl.sync.idx.b32	%r339|%p105, %r769, %r238, 31, -1;
	mov.b32 	%f816, %r339;
	fma.rn.f32 	%f817, %f788, %f816, %f752;
	fma.rn.f32 	%f818, %f790, %f816, %f753;
	shfl.sync.idx.b32	%r340|%p106, %r768, %r238, 31, -1;
	mov.b32 	%f819, %r340;
	fma.rn.f32 	%f820, %f788, %f819, %f755;
	fma.rn.f32 	%f821, %f790, %f819, %f756;
	shfl.sync.idx.b32	%r341|%p107, %r767, %r238, 31, -1;
	mov.b32 	%f822, %r341;
	fma.rn.f32 	%f823, %f788, %f822, %f758;
	fma.rn.f32 	%f824, %f790, %f822, %f759;
	shfl.sync.idx.b32	%r342|%p108, %r766, %r238, 31, -1;
	mov.b32 	%f825, %r342;
	fma.rn.f32 	%f826, %f788, %f825, %f761;
	fma.rn.f32 	%f827, %f790, %f825, %f762;
	shfl.sync.idx.b32	%r343|%p109, %r765, %r238, 31, -1;
	mov.b32 	%f828, %r343;
	fma.rn.f32 	%f829, %f788, %f828, %f764;
	fma.rn.f32 	%f830, %f790, %f828, %f765;
	shfl.sync.idx.b32	%r344|%p110, %r764, %r238, 31, -1;
	mov.b32 	%f831, %r344;
	fma.rn.f32 	%f832, %f788, %f831, %f767;
	fma.rn.f32 	%f833, %f790, %f831, %f768;
	shfl.sync.idx.b32	%r345|%p111, %r763, %r238, 31, -1;
	mov.b32 	%f834, %r345;
	fma.rn.f32 	%f835, %f788, %f834, %f770;
	fma.rn.f32 	%f836, %f790, %f834, %f771;
	shfl.sync.idx.b32	%r346|%p112, %r762, %r238, 31, -1;
	mov.b32 	%f837, %r346;
	fma.rn.f32 	%f838, %f788, %f837, %f773;
	fma.rn.f32 	%f839, %f790, %f837, %f774;
	shfl.sync.idx.b32	%r347|%p113, %r761, %r238, 31, -1;
	mov.b32 	%f840, %r347;
	fma.rn.f32 	%f841, %f788, %f840, %f776;
	fma.rn.f32 	%f842, %f790, %f840, %f777;
	shfl.sync.idx.b32	%r348|%p114, %r760, %r238, 31, -1;
	mov.b32 	%f843, %r348;
	fma.rn.f32 	%f844, %f788, %f843, %f779;
	fma.rn.f32 	%f845, %f790, %f843, %f780;
	shfl.sync.idx.b32	%r349|%p115, %r759, %r238, 31, -1;
	mov.b32 	%f846, %r349;
	fma.rn.f32 	%f847, %f788, %f846, %f782;
	fma.rn.f32 	%f848, %f790, %f846, %f783;
	shfl.sync.idx.b32	%r350|%p116, %r758, %r238, 31, -1;
	mov.b32 	%f849, %r350;
	fma.rn.f32 	%f850, %f788, %f849, %f785;
	fma.rn.f32 	%f851, %f790, %f849, %f786;
	mul.wide.s32 	%rd70, %r241, 4;
	add.s64 	%rd71, %rd59, %rd70;
	shfl.sync.idx.b32	%r351|%p117, %r778, %r240, 31, -1;
	mov.b32 	%f852, %r351;
	ld.global.nc.f32 	%f853, [%rd71];
	fma.rn.f32 	%f854, %f853, %f852, %f789;
	ld.global.nc.f32 	%f855, [%rd71+128];
	fma.rn.f32 	%f856, %f855, %f852, %f791;
	shfl.sync.idx.b32	%r352|%p118, %r777, %r240, 31, -1;
	mov.b32 	%f857, %r352;
	fma.rn.f32 	%f858, %f853, %f857, %f793;
	fma.rn.f32 	%f859, %f855, %f857, %f794;
	shfl.sync.idx.b32	%r353|%p119, %r776, %r240, 31, -1;
	mov.b32 	%f860, %r353;
	fma.rn.f32 	%f861, %f853, %f860, %f796;
	fma.rn.f32 	%f862, %f855, %f860, %f797;
	shfl.sync.idx.b32	%r354|%p120, %r775, %r240, 31, -1;
	mov.b32 	%f863, %r354;
	fma.rn.f32 	%f864, %f853, %f863, %f799;
	fma.rn.f32 	%f865, %f855, %f863, %f800;
	shfl.sync.idx.b32	%r355|%p121, %r774, %r240, 31, -1;
	mov.b32 	%f866, %r355;
	fma.rn.f32 	%f867, %f853, %f866, %f802;
	fma.rn.f32 	%f868, %f855, %f866, %f803;
	shfl.sync.idx.b32	%r356|%p122, %r773, %r240, 31, -1;
	mov.b32 	%f869, %r356;
	fma.rn.f32 	%f870, %f853, %f869, %f805;
	fma.rn.f32 	%f871, %f855, %f869, %f806;
	shfl.sync.idx.b32	%r357|%p123, %r772, %r240, 31, -1;
	mov.b32 	%f872, %r357;
	fma.rn.f32 	%f873, %f853, %f872, %f808;
	fma.rn.f32 	%f874, %f855, %f872, %f809;
	shfl.sync.idx.b32	%r358|%p124, %r771, %r240, 31, -1;
	mov.b32 	%f875, %r358;
	fma.rn.f32 	%f876, %f853, %f875, %f811;
	fma.rn.f32 	%f877, %f855, %f875, %f812;
	shfl.sync.idx.b32	%r359|%p125, %r770, %r240, 31, -1;
	mov.b32 	%f878, %r359;
	fma.rn.f32 	%f879, %f853, %f878, %f814;
	fma.rn.f32 	%f880, %f855, %f878, %f815;
	shfl.sync.idx.b32	%r360|%p126, %r769, %r240, 31, -1;
	mov.b32 	%f881, %r360;
	fma.rn.f32 	%f882, %f853, %f881, %f817;
	fma.rn.f32 	%f883, %f855, %f881, %f818;
	shfl.sync.idx.b32	%r361|%p127, %r768, %r240, 31, -1;
	mov.b32 	%f884, %r361;
	fma.rn.f32 	%f885, %f853, %f884, %f820;
	fma.rn.f32 	%f886, %f855, %f884, %f821;
	shfl.sync.idx.b32	%r362|%p128, %r767, %r240, 31, -1;
	mov.b32 	%f887, %r362;
	fma.rn.f32 	%f888, %f853, %f887, %f823;
	fma.rn.f32 	%f889, %f855, %f887, %f824;
	shfl.sync.idx.b32	%r363|%p129, %r766, %r240, 31, -1;
	mov.b32 	%f890, %r363;
	fma.rn.f32 	%f891, %f853, %f890, %f826;
	fma.rn.f32 	%f892, %f855, %f890, %f827;
	shfl.sync.idx.b32	%r364|%p130, %r765, %r240, 31, -1;
	mov.b32 	%f893, %r364;
	fma.rn.f32 	%f894, %f853, %f893, %f829;
	fma.rn.f32 	%f895, %f855, %f893, %f830;
	shfl.sync.idx.b32	%r365|%p131, %r764, %r240, 31, -1;
	mov.b32 	%f896, %r365;
	fma.rn.f32 	%f897, %f853, %f896, %f832;
	fma.rn.f32 	%f898, %f855, %f896, %f833;
	shfl.sync.idx.b32	%r366|%p132, %r763, %r240, 31, -1;
	mov.b32 	%f899, %r366;
	fma.rn.f32 	%f900, %f853, %f899, %f835;
	fma.rn.f32 	%f901, %f855, %f899, %f836;
	shfl.sync.idx.b32	%r367|%p133, %r762, %r240, 31, -1;
	mov.b32 	%f902, %r367;
	fma.rn.f32 	%f903, %f853, %f902, %f838;
	fma.rn.f32 	%f904, %f855, %f902, %f839;
	shfl.sync.idx.b32	%r368|%p134, %r761, %r240, 31, -1;
	mov.b32 	%f905, %r368;
	fma.rn.f32 	%f906, %f853, %f905, %f841;
	fma.rn.f32 	%f907, %f855, %f905, %f842;
	shfl.sync.idx.b32	%r369|%p135, %r760, %r240, 31, -1;
	mov.b32 	%f908, %r369;
	fma.rn.f32 	%f909, %f853, %f908, %f844;
	fma.rn.f32 	%f910, %f855, %f908, %f845;
	shfl.sync.idx.b32	%r370|%p136, %r759, %r240, 31, -1;
	mov.b32 	%f911, %r370;
	fma.rn.f32 	%f912, %f853, %f911, %f847;
	fma.rn.f32 	%f913, %f855, %f911, %f848;
	shfl.sync.idx.b32	%r371|%p137, %r758, %r240, 31, -1;
	mov.b32 	%f914, %r371;
	fma.rn.f32 	%f915, %f853, %f914, %f850;
	fma.rn.f32 	%f916, %f855, %f914, %f851;
	mul.wide.s32 	%rd72, %r243, 4;
	add.s64 	%rd73, %rd59, %rd72;
	shfl.sync.idx.b32	%r372|%p138, %r778, %r242, 31, -1;
	mov.b32 	%f917, %r372;
	ld.global.nc.f32 	%f918, [%rd73];
	fma.rn.f32 	%f919, %f918, %f917, %f854;
	ld.global.nc.f32 	%f920, [%rd73+128];
	fma.rn.f32 	%f921, %f920, %f917, %f856;
	shfl.sync.idx.b32	%r373|%p139, %r777, %r242, 31, -1;
	mov.b32 	%f922, %r373;
	fma.rn.f32 	%f923, %f918, %f922, %f858;
	fma.rn.f32 	%f924, %f920, %f922, %f859;
	shfl.sync.idx.b32	%r374|%p140, %r776, %r242, 31, -1;
	mov.b32 	%f925, %r374;
	fma.rn.f32 	%f926, %f918, %f925, %f861;
	fma.rn.f32 	%f927, %f920, %f925, %f862;
	shfl.sync.idx.b32	%r375|%p141, %r775, %r242, 31, -1;
	mov.b32 	%f928, %r375;
	fma.rn.f32 	%f929, %f918, %f928, %f864;
	fma.rn.f32 	%f930, %f920, %f928, %f865;
	shfl.sync.idx.b32	%r376|%p142, %r774, %r242, 31, -1;
	mov.b32 	%f931, %r376;
	fma.rn.f32 	%f932, %f918, %f931, %f867;
	fma.rn.f32 	%f933, %f920, %f931, %f868;
	shfl.sync.idx.b32	%r377|%p143, %r773, %r242, 31, -1;
	mov.b32 	%f934, %r377;
	fma.rn.f32 	%f935, %f918, %f934, %f870;
	fma.rn.f32 	%f936, %f920, %f934, %f871;
	shfl.sync.idx.b32	%r378|%p144, %r772, %r242, 31, -1;
	mov.b32 	%f937, %r378;
	fma.rn.f32 	%f938, %f918, %f937, %f873;
	fma.rn.f32 	%f939, %f920, %f937, %f874;
	shfl.sync.idx.b32	%r379|%p145, %r771, %r242, 31, -1;
	mov.b32 	%f940, %r379;
	fma.rn.f32 	%f941, %f918, %f940, %f876;
	fma.rn.f32 	%f942, %f920, %f940, %f877;
	shfl.sync.idx.b32	%r380|%p146, %r770, %r242, 31, -1;
	mov.b32 	%f943, %r380;
	fma.rn.f32 	%f944, %f918, %f943, %f879;
	fma.rn.f32 	%f945, %f920, %f943, %f880;
	shfl.sync.idx.b32	%r381|%p147, %r769, %r242, 31, -1;
	mov.b32 	%f946, %r381;
	fma.rn.f32 	%f947, %f918, %f946, %f882;
	fma.rn.f32 	%f948, %f920, %f946, %f883;
	shfl.sync.idx.b32	%r382|%p148, %r768, %r242, 31, -1;
	mov.b32 	%f949, %r382;
	fma.rn.f32 	%f950, %f918, %f949, %f885;
	fma.rn.f32 	%f951, %f920, %f949, %f886;
	shfl.sync.idx.b32	%r383|%p149, %r767, %r242, 31, -1;
	mov.b32 	%f952, %r383;
	fma.rn.f32 	%f953, %f918, %f952, %f888;
	fma.rn.f32 	%f954, %f920, %f952, %f889;
	shfl.sync.idx.b32	%r384|%p150, %r766, %r242, 31, -1;
	mov.b32 	%f955, %r384;
	fma.rn.f32 	%f956, %f918, %f955, %f891;
	fma.rn.f32 	%f957, %f920, %f955, %f892;
	shfl.sync.idx.b32	%r385|%p151, %r765, %r242, 31, -1;
	mov.b32 	%f958, %r385;
	fma.rn.f32 	%f959, %f918, %f958, %f894;
	fma.rn.f32 	%f960, %f920, %f958, %f895;
	shfl.sync.idx.b32	%r386|%p152, %r764, %r242, 31, -1;
	mov.b32 	%f961, %r386;
	fma.rn.f32 	%f962, %f918, %f961, %f897;
	fma.rn.f32 	%f963, %f920, %f961, %f898;
	shfl.sync.idx.b32	%r387|%p153, %r763, %r242, 31, -1;
	mov.b32 	%f964, %r387;
	fma.rn.f32 	%f965, %f918, %f964, %f900;
	fma.rn.f32 	%f966, %f920, %f964, %f901;
	shfl.sync.idx.b32	%r388|%p154, %r762, %r242, 31, -1;
	mov.b32 	%f967, %r388;
	fma.rn.f32 	%f968, %f918, %f967, %f903;
	fma.rn.f32 	%f969, %f920, %f967, %f904;
	shfl.sync.idx.b32	%r389|%p155, %r761, %r242, 31, -1;
	mov.b32 	%f970, %r389;
	fma.rn.f32 	%f971, %f918, %f970, %f906;
	fma.rn.f32 	%f972, %f920, %f970, %f907;
	shfl.sync.idx.b32	%r390|%p156, %r760, %r242, 31, -1;
	mov.b32 	%f973, %r390;
	fma.rn.f32 	%f974, %f918, %f973, %f909;
	fma.rn.f32 	%f975, %f920, %f973, %f910;
	shfl.sync.idx.b32	%r391|%p157, %r759, %r242, 31, -1;
	mov.b32 	%f976, %r391;
	fma.rn.f32 	%f977, %f918, %f976, %f912;
	fma.rn.f32 	%f978, %f920, %f976, %f913;
	shfl.sync.idx.b32	%r392|%p158, %r758, %r242, 31, -1;
	mov.b32 	%f979, %r392;
	fma.rn.f32 	%f980, %f918, %f979, %f915;
	fma.rn.f32 	%f981, %f920, %f979, %f916;
	mul.wide.s32 	%rd74, %r245, 4;
	add.s64 	%rd75, %rd59, %rd74;
	shfl.sync.idx.b32	%r393|%p159, %r778, %r244, 31, -1;
	mov.b32 	%f982, %r393;
	ld.global.nc.f32 	%f983, [%rd75];
	fma.rn.f32 	%f1436, %f983, %f982, %f919;
	ld.global.nc.f32 	%f984, [%rd75+128];
	fma.rn.f32 	%f1435, %f984, %f982, %f921;
	shfl.sync.idx.b32	%r394|%p160, %r777, %r244, 31, -1;
	mov.b32 	%f985, %r394;
	fma.rn.f32 	%f1434, %f983, %f985, %f923;
	fma.rn.f32 	%f1433, %f984, %f985, %f924;
	shfl.sync.idx.b32	%r395|%p161, %r776, %r244, 31, -1;
	mov.b32 	%f986, %r395;
	fma.rn.f32 	%f1432, %f983, %f986, %f926;
	fma.rn.f32 	%f1431, %f984, %f986, %f927;
	shfl.sync.idx.b32	%r396|%p162, %r775, %r244, 31, -1;
	mov.b32 	%f987, %r396;
	fma.rn.f32 	%f1430, %f983, %f987, %f929;
	fma.rn.f32 	%f1429, %f984, %f987, %f930;
	shfl.sync.idx.b32	%r397|%p163, %r774, %r244, 31, -1;
	mov.b32 	%f988, %r397;
	fma.rn.f32 	%f1428, %f983, %f988, %f932;
	fma.rn.f32 	%f1427, %f984, %f988, %f933;
	shfl.sync.idx.b32	%r398|%p164, %r773, %r244, 31, -1;
	mov.b32 	%f989, %r398;
	fma.rn.f32 	%f1426, %f983, %f989, %f935;
	fma.rn.f32 	%f1425, %f984, %f989, %f936;
	shfl.sync.idx.b32	%r399|%p165, %r772, %r244, 31, -1;
	mov.b32 	%f990, %r399;
	fma.rn.f32 	%f1424, %f983, %f990, %f938;
	fma.rn.f32 	%f1423, %f984, %f990, %f939;
	shfl.sync.idx.b32	%r400|%p166, %r771, %r244, 31, -1;
	mov.b32 	%f991, %r400;
	fma.rn.f32 	%f1422, %f983, %f991, %f941;
	fma.rn.f32 	%f1421, %f984, %f991, %f942;
	shfl.sync.idx.b32	%r401|%p167, %r770, %r244, 31, -1;
	mov.b32 	%f992, %r401;
	fma.rn.f32 	%f1420, %f983, %f992, %f944;
	fma.rn.f32 	%f1419, %f984, %f992, %f945;
	shfl.sync.idx.b32	%r402|%p168, %r769, %r244, 31, -1;
	mov.b32 	%f993, %r402;
	fma.rn.f32 	%f1418, %f983, %f993, %f947;
	fma.rn.f32 	%f1417, %f984, %f993, %f948;
	shfl.sync.idx.b32	%r403|%p169, %r768, %r244, 31, -1;
	mov.b32 	%f994, %r403;
	fma.rn.f32 	%f1416, %f983, %f994, %f950;
	fma.rn.f32 	%f1415, %f984, %f994, %f951;
	shfl.sync.idx.b32	%r404|%p170, %r767, %r244, 31, -1;
	mov.b32 	%f995, %r404;
	fma.rn.f32 	%f1414, %f983, %f995, %f953;
	fma.rn.f32 	%f1413, %f984, %f995, %f954;
	shfl.sync.idx.b32	%r405|%p171, %r766, %r244, 31, -1;
	mov.b32 	%f996, %r405;
	fma.rn.f32 	%f1412, %f983, %f996, %f956;
	fma.rn.f32 	%f1411, %f984, %f996, %f957;
	shfl.sync.idx.b32	%r406|%p172, %r765, %r244, 31, -1;
	mov.b32 	%f997, %r406;
	fma.rn.f32 	%f1410, %f983, %f997, %f959;
	fma.rn.f32 	%f1409, %f984, %f997, %f960;
	shfl.sync.idx.b32	%r407|%p173, %r764, %r244, 31, -1;
	mov.b32 	%f998, %r407;
	fma.rn.f32 	%f1408, %f983, %f998, %f962;
	fma.rn.f32 	%f1407, %f984, %f998, %f963;
	shfl.sync.idx.b32	%r408|%p174, %r763, %r244, 31, -1;
	mov.b32 	%f999, %r408;
	fma.rn.f32 	%f1406, %f983, %f999, %f965;
	fma.rn.f32 	%f1405, %f984, %f999, %f966;
	shfl.sync.idx.b32	%r409|%p175, %r762, %r244, 31, -1;
	mov.b32 	%f1000, %r409;
	fma.rn.f32 	%f1404, %f983, %f1000, %f968;
	fma.rn.f32 	%f1403, %f984, %f1000, %f969;
	shfl.sync.idx.b32	%r410|%p176, %r761, %r244, 31, -1;
	mov.b32 	%f1001, %r410;
	fma.rn.f32 	%f1402, %f983, %f1001, %f971;
	fma.rn.f32 	%f1401, %f984, %f1001, %f972;
	shfl.sync.idx.b32	%r411|%p177, %r760, %r244, 31, -1;
	mov.b32 	%f1002, %r411;
	fma.rn.f32 	%f1400, %f983, %f1002, %f974;
	fma.rn.f32 	%f1399, %f984, %f1002, %f975;
	shfl.sync.idx.b32	%r412|%p178, %r759, %r244, 31, -1;
	mov.b32 	%f1003, %r412;
	fma.rn.f32 	%f1398, %f983, %f1003, %f977;
	fma.rn.f32 	%f1397, %f984, %f1003, %f978;
	shfl.sync.idx.b32	%r413|%p179, %r758, %r244, 31, -1;
	mov.b32 	%f1004, %r413;
	fma.rn.f32 	%f1396, %f983, %f1004, %f980;
	fma.rn.f32 	%f1395, %f984, %f1004, %f981;
	add.s32 	%r779, %r779, 8;
	and.b32  	%r414, %r4, -8;
	add.s32 	%r415, %r414, %r2;
	setp.lt.s32 	%p180, %r779, %r415;
	@%p180 bra 	$L__BB5_2;
$L__BB5_6:
	and.b32  	%r416, %r4, -8;
	add.s32 	%r417, %r416, %r2;
	setp.le.s32 	%p181, %r3, %r417;
	and.b32  	%r418, %r4, 24;
	setp.ne.s32 	%p182, %r418, 0;
	or.pred  	%p183, %p182, %p181;
	@%p183 bra 	$L__BB5_9;
	sub.s32 	%r419, %r3, %r417;
	mov.u32 	%r102, %tid.x;
	setp.ge.u32 	%p184, %r102, %r419;
	mov.u32 	%r781, %r417;
	@%p184 bra 	$L__BB5_9;
	ld.param.u64 	%rd201, [_Z12_spmm_conv_5PKfPfiiPKiS3_S3_S0__param_7];
	ld.param.u64 	%rd199, [_Z12_spmm_conv_5PKfPfiiPKiS3_S3_S0__param_6];
	add.s32 	%r781, %r416, %r2;
	add.s32 	%r420, %r781, %r102;
	cvta.to.global.u64 	%rd76, %rd199;
	mul.wide.u32 	%rd77, %r420, 4;
	add.s64 	%rd78, %rd76, %rd77;
	ld.global.nc.u32 	%r421, [%rd78];
	mul.hi.s32 	%r422, %r421, 715827883;
	shr.u32 	%r423, %r422, 31;
	shr.u32 	%r424, %r422, 8;
	add.s32 	%r425, %r424, %r423;
	mad.lo.s32 	%r426, %r425, 2129920, %r5;
	shr.s32 	%r427, %r421, 31;
	shr.u32 	%r428, %r427, 23;
	add.s32 	%r429, %r421, %r428;
	shr.s32 	%r430, %r429, 9;
	mul.hi.s32 	%r431, %r430, 1431655766;
	shr.u32 	%r432, %r431, 31;
	add.s32 	%r433, %r431, %r432;
	mul.lo.s32 	%r434, %r433, 3;
	sub.s32 	%r435, %r430, %r434;
	shl.b32 	%r436, %r435, 15;
	add.s32 	%r437, %r426, %r436;
	and.b32  	%r438, %r429, 67108352;
	sub.s32 	%r439, %r421, %r438;
	shl.b32 	%r440, %r439, 6;
	add.s32 	%r780, %r437, %r440;
	cvta.to.global.u64 	%rd79, %rd201;
	add.s64 	%rd80, %rd79, %rd77;
	ld.global.nc.u32 	%r778, [%rd80];
	add.s32 	%r441, %r4, %r420;
	mul.wide.u32 	%rd81, %r441, 4;
	add.s64 	%rd82, %rd79, %rd81;
	ld.global.nc.u32 	%r777, [%rd82];
	add.s32 	%r442, %r441, %r4;
	mul.wide.u32 	%rd83, %r442, 4;
	add.s64 	%rd84, %rd79, %rd83;
	ld.global.nc.u32 	%r776, [%rd84];
	add.s32 	%r443, %r442, %r4;
	mul.wide.u32 	%rd85, %r443, 4;
	add.s64 	%rd86, %rd79, %rd85;
	ld.global.nc.u32 	%r775, [%rd86];
	add.s32 	%r444, %r443, %r4;
	mul.wide.u32 	%rd87, %r444, 4;
	add.s64 	%rd88, %rd79, %rd87;
	ld.global.nc.u32 	%r774, [%rd88];
	add.s32 	%r445, %r444, %r4;
	mul.wide.u32 	%rd89, %r445, 4;
	add.s64 	%rd90, %rd79, %rd89;
	ld.global.nc.u32 	%r773, [%rd90];
	add.s32 	%r446, %r445, %r4;
	mul.wide.u32 	%rd91, %r446, 4;
	add.s64 	%rd92, %rd79, %rd91;
	ld.global.nc.u32 	%r772, [%rd92];
	add.s32 	%r447, %r446, %r4;
	mul.wide.u32 	%rd93, %r447, 4;
	add.s64 	%rd94, %rd79, %rd93;
	ld.global.nc.u32 	%r771, [%rd94];
	add.s32 	%r448, %r447, %r4;
	mul.wide.u32 	%rd95, %r448, 4;
	add.s64 	%rd96, %rd79, %rd95;
	ld.global.nc.u32 	%r770, [%rd96];
	add.s32 	%r449, %r448, %r4;
	mul.wide.u32 	%rd97, %r449, 4;
	add.s64 	%rd98, %rd79, %rd97;
	ld.global.nc.u32 	%r769, [%rd98];
	add.s32 	%r450, %r449, %r4;
	mul.wide.u32 	%rd99, %r450, 4;
	add.s64 	%rd100, %rd79, %rd99;
	ld.global.nc.u32 	%r768, [%rd100];
	add.s32 	%r451, %r450, %r4;
	mul.wide.u32 	%rd101, %r451, 4;
	add.s64 	%rd102, %rd79, %rd101;
	ld.global.nc.u32 	%r767, [%rd102];
	add.s32 	%r452, %r451, %r4;
	mul.wide.u32 	%rd103, %r452, 4;
	add.s64 	%rd104, %rd79, %rd103;
	ld.global.nc.u32 	%r766, [%rd104];
	add.s32 	%r453, %r452, %r4;
	mul.wide.u32 	%rd105, %r453, 4;
	add.s64 	%rd106, %rd79, %rd105;
	ld.global.nc.u32 	%r765, [%rd106];
	add.s32 	%r454, %r453, %r4;
	mul.wide.u32 	%rd107, %r454, 4;
	add.s64 	%rd108, %rd79, %rd107;
	ld.global.nc.u32 	%r764, [%rd108];
	add.s32 	%r455, %r454, %r4;
	mul.wide.u32 	%rd109, %r455, 4;
	add.s64 	%rd110, %rd79, %rd109;
	ld.global.nc.u32 	%r763, [%rd110];
	add.s32 	%r456, %r455, %r4;
	mul.wide.u32 	%rd111, %r456, 4;
	add.s64 	%rd112, %rd79, %rd111;
	ld.global.nc.u32 	%r762, [%rd112];
	add.s32 	%r457, %r456, %r4;
	mul.wide.u32 	%rd113, %r457, 4;
	add.s64 	%rd114, %rd79, %rd113;
	ld.global.nc.u32 	%r761, [%rd114];
	add.s32 	%r458, %r457, %r4;
	mul.wide.u32 	%rd115, %r458, 4;
	add.s64 	%rd116, %rd79, %rd115;
	ld.global.nc.u32 	%r760, [%rd116];
	add.s32 	%r459, %r458, %r4;
	mul.wide.u32 	%rd117, %r459, 4;
	add.s64 	%rd118, %rd79, %rd117;
	ld.global.nc.u32 	%r759, [%rd118];
	add.s32 	%r460, %r459, %r4;
	mul.wide.u32 	%rd119, %r460, 4;
	add.s64 	%rd120, %rd79, %rd119;
	ld.global.nc.u32 	%r758, [%rd120];
$L__BB5_9:
	and.b32  	%r461, %r4, -4;
	setp.ge.s32 	%p185, %r416, %r461;
	@%p185 bra 	$L__BB5_94;
	ld.param.u64 	%rd192, [_Z12_spmm_conv_5PKfPfiiPKiS3_S3_S0__param_0];
	and.b32  	%r463, %r4, -8;
	add.s32 	%r464, %r463, %r2;
	sub.s32 	%r465, %r464, %r781;
	shfl.sync.idx.b32	%r466|%p186, %r780, %r465, 31, -1;
	add.s32 	%r467, %r465, 1;
	shfl.sync.idx.b32	%r149|%p187, %r780, %r467, 31, -1;
	add.s32 	%r468, %r465, 2;
	shfl.sync.idx.b32	%r150|%p188, %r780, %r468, 31, -1;
	add.s32 	%r469, %r465, 3;
	shfl.sync.idx.b32	%r151|%p189, %r780, %r469, 31, -1;
	cvta.to.global.u64 	%rd121, %rd192;
	mul.wide.s32 	%rd122, %r466, 4;
	add.s64 	%rd1, %rd121, %rd122;
	shfl.sync.idx.b32	%r470|%p190, %r778, %r465, 31, -1;
	mov.b32 	%f127, %r470;
	setp.leu.f32 	%p191, %f127, 0f00000000;
	@%p191 bra 	$L__BB5_12;
	ld.global.nc.f32 	%f1006, [%rd1];
	fma.rn.f32 	%f1437, %f1006, %f127, %f1436;
	ld.global.nc.f32 	%f1007, [%rd1+128];
	mul.f32 	%f1438, %f1007, %f127;
	bra.uni 	$L__BB5_13;
$L__BB5_12:
	add.f32 	%f1437, %f1436, 0f00000000;
	mov.f32 	%f1438, 0f00000000;
$L__BB5_13:
	add.f32 	%f133, %f1438, %f1435;
	shfl.sync.idx.b32	%r474|%p192, %r777, %r465, 31, -1;
	mov.b32 	%f134, %r474;
	setp.leu.f32 	%p193, %f134, 0f00000000;
	mov.f32 	%f1439, 0f00000000;
	@%p193 bra 	$L__BB5_15;
	ld.global.nc.f32 	%f1009, [%rd1];
	mul.f32 	%f1439, %f1009, %f134;
$L__BB5_15:
	add.f32 	%f137, %f1439, %f1434;
	mov.f32 	%f1440, 0f00000000;
	@%p193 bra 	$L__BB5_17;
	ld.global.nc.f32 	%f1011, [%rd1+128];
	mul.f32 	%f1440, %f1011, %f134;
$L__BB5_17:
	add.f32 	%f140, %f1440, %f1433;
	shfl.sync.idx.b32	%r478|%p195, %r776, %r465, 31, -1;
	mov.b32 	%f141, %r478;
	setp.leu.f32 	%p196, %f141, 0f00000000;
	mov.f32 	%f1441, 0f00000000;
	@%p196 bra 	$L__BB5_19;
	ld.global.nc.f32 	%f1013, [%rd1];
	mul.f32 	%f1441, %f1013, %f141;
$L__BB5_19:
	add.f32 	%f144, %f1441, %f1432;
	mov.f32 	%f1442, 0f00000000;
	@%p196 bra 	$L__BB5_21;
	ld.global.nc.f32 	%f1015, [%rd1+128];
	mul.f32 	%f1442, %f1015, %f141;
$L__BB5_21:
	add.f32 	%f147, %f1442, %f1431;
	shfl.sync.idx.b32	%r482|%p198, %r775, %r465, 31, -1;
	mov.b32 	%f148, %r482;
	setp.leu.f32 	%p199, %f148, 0f00000000;
	mov.f32 	%f1443, 0f00000000;
	@%p199 bra 	$L__BB5_23;
	ld.global.nc.f32 	%f1017, [%rd1];
	mul.f32 	%f1443, %f1017, %f148;
$L__BB5_23:
	add.f32 	%f151, %f1443, %f1430;
	mov.f32 	%f1444, 0f00000000;
	@%p199 bra 	$L__BB5_25;
	ld.global.nc.f32 	%f1019, [%rd1+128];
	mul.f32 	%f1444, %f1019, %f148;
$L__BB5_25:
	add.f32 	%f154, %f1444, %f1429;
	shfl.sync.idx.b32	%r486|%p201, %r774, %r465, 31, -1;
	mov.b32 	%f155, %r486;
	setp.leu.f32 	%p202, %f155, 0f00000000;
	mov.f32 	%f1445, 0f00000000;
	@%p202 bra 	$L__BB5_27;
	ld.global.nc.f32 	%f1021, [%rd1];
	mul.f32 	%f1445, %f1021, %f155;
$L__BB5_27:
	add.f32 	%f158, %f1445, %f1428;
	mov.f32 	%f1446, 0f00000000;
	@%p202 bra 	$L__BB5_29;
	ld.global.nc.f32 	%f1023, [%rd1+128];
	mul.f32 	%f1446, %f1023, %f155;
$L__BB5_29:
	add.f32 	%f161, %f1446, %f1427;
	shfl.sync.idx.b32	%r490|%p204, %r773, %r465, 31, -1;
	mov.b32 	%f162, %r490;
	setp.leu.f32 	%p205, %f162, 0f00000000;
	mov.f32 	%f1447, 0f00000000;
	@%p205 bra 	$L__BB5_31;
	ld.global.nc.f32 	%f1025, [%rd1];
	mul.f32 	%f1447, %f1025, %f162;
$L__BB5_31:
	add.f32 	%f165, %f1447, %f1426;
	mov.f32 	%f1448, 0f00000000;
	@%p205 bra 	$L__BB5_33;
	ld.global.nc.f32 	%f1027, [%rd1+128];
	mul.f32 	%f1448, %f1027, %f162;
$L__BB5_33:
	add.f32 	%f168, %f1448, %f1425;
	shfl.sync.idx.b32	%r494|%p207, %r772, %r465, 31, -1;
	mov.b32 	%f169, %r494;
	setp.leu.f32 	%p208, %f169, 0f00000000;
	mov.f32 	%f1449, 0f00000000;
	@%p208 bra 	$L__BB5_35;
	ld.global.nc.f32 	%f1029, [%rd1];
	mul.f32 	%f1449, %f1029, %f169;
$L__BB5_35:
	add.f32 	%f172, %f1449, %f1424;
	mov.f32 	%f1450, 0f00000000;
	@%p208 bra 	$L__BB5_37;
	ld.global.nc.f32 	%f1031, [%rd1+128];
	mul.f32 	%f1450, %f1031, %f169;
$L__BB5_37:
	add.f32 	%f175, %f1450, %f1423;
	shfl.sync.idx.b32	%r498|%p210, %r771, %r465, 31, -1;
	mov.b32 	%f176, %r498;
	setp.leu.f32 	%p211, %f176, 0f00000000;
	mov.f32 	%f1451, 0f00000000;
	@%p211 bra 	$L__BB5_39;
	ld.global.nc.f32 	%f1033, [%rd1];
	mul.f32 	%f1451, %f1033, %f176;
$L__BB5_39:
	add.f32 	%f179, %f1451, %f1422;
	mov.f32 	%f1452, 0f00000000;
	@%p211 bra 	$L__BB5_41;
	ld.global.nc.f32 	%f1035, [%rd1+128];
	mul.f32 	%f1452, %f1035, %f176;
$L__BB5_41:
	add.f32 	%f182, %f1452, %f1421;
	shfl.sync.idx.b32	%r502|%p213, %r770, %r465, 31, -1;
	mov.b32 	%f183, %r502;
	setp.leu.f32 	%p214, %f183, 0f00000000;
	mov.f32 	%f1453, 0f00000000;
	@%p214 bra 	$L__BB5_43;
	ld.global.nc.f32 	%f1037, [%rd1];
	mul.f32 	%f1453, %f1037, %f183;
$L__BB5_43:
	add.f32 	%f186, %f1453, %f1420;
	mov.f32 	%f1454, 0f00000000;
	@%p214 bra 	$L__BB5_45;
	ld.global.nc.f32 	%f1039, [%rd1+128];
	mul.f32 	%f1454, %f1039, %f183;
$L__BB5_45:
	add.f32 	%f189, %f1454, %f1419;
	shfl.sync.idx.b32	%r506|%p216, %r769, %r465, 31, -1;
	mov.b32 	%f190, %r506;
	setp.leu.f32 	%p217, %f190, 0f00000000;
	mov.f32 	%f1455, 0f00000000;
	@%p217 bra 	$L__BB5_47;
	ld.global.nc.f32 	%f1041, [%rd1];
	mul.f32 	%f1455, %f1041, %f190;
$L__BB5_47:
	add.f32 	%f193, %f1455, %f1418;
	mov.f32 	%f1456, 0f00000000;
	@%p217 bra 	$L__BB5_49;
	ld.global.nc.f32 	%f1043, [%rd1+128];
	mul.f32 	%f1456, %f1043, %f190;
$L__BB5_49:
	add.f32 	%f196, %f1456, %f1417;
	shfl.sync.idx.b32	%r510|%p219, %r768, %r465, 31, -1;
	mov.b32 	%f197, %r510;
	setp.leu.f32 	%p220, %f197, 0f00000000;
	mov.f32 	%f1457, 0f00000000;
	@%p220 bra 	$L__BB5_51;
	ld.global.nc.f32 	%f1045, [%rd1];
	mul.f32 	%f1457, %f1045, %f197;
$L__BB5_51:
	add.f32 	%f200, %f1457, %f1416;
	mov.f32 	%f1458, 0f00000000;
	@%p220 bra 	$L__BB5_53;
	ld.global.nc.f32 	%f1047, [%rd1+128];
	mul.f32 	%f1458, %f1047, %f197;
$L__BB5_53:
	add.f32 	%f203, %f1458, %f1415;
	shfl.sync.idx.b32	%r514|%p222, %r767, %r465, 31, -1;
	mov.b32 	%f204, %r514;
	setp.leu.f32 	%p223, %f204, 0f00000000;
	mov.f32 	%f1459, 0f00000000;
	@%p223 bra 	$L__BB5_55;
	ld.global.nc.f32 	%f1049, [%rd1];
	mul.f32 	%f1459, %f1049, %f204;
$L__BB5_55:
	add.f32 	%f207, %f1459, %f1414;
	mov.f32 	%f1460, 0f00000000;
	@%p223 bra 	$L__BB5_57;
	ld.global.nc.f32 	%f1051, [%rd1+128];
	mul.f32 	%f1460, %f1051, %f204;
$L__BB5_57:
	add.f32 	%f210, %f1460, %f1413;
	shfl.sync.idx.b32	%r518|%p225, %r766, %r465, 31, -1;
	mov.b32 	%f211, %r518;
	setp.leu.f32 	%p226, %f211, 0f00000000;
	mov.f32 	%f1461, 0f00000000;
	@%p226 bra 	$L__BB5_59;
	ld.global.nc.f32 	%f1053, [%rd1];
	mul.f32 	%f1461, %f1053, %f211;
$L__BB5_59:
	add.f32 	%f214, %f1461, %f1412;
	mov.f32 	%f1462, 0f00000000;
	@%p226 bra 	$L__BB5_61;
	ld.global.nc.f32 	%f1055, [%rd1+128];
	mul.f32 	%f1462, %f1055, %f211;
$L__BB5_61:
	add.f32 	%f217, %f1462, %f1411;
	shfl.sync.idx.b32	%r522|%p228, %r765, %r465, 31, -1;
	mov.b32 	%f218, %r522;
	setp.leu.f32 	%p229, %f218, 0f00000000;
	mov.f32 	%f1463, 0f00000000;
	@%p229 bra 	$L__BB5_63;
	ld.global.nc.f32 	%f1057, [%rd1];
	mul.f32 	%f1463, %f1057, %f218;
$L__BB5_63:
	add.f32 	%f221, %f1463, %f1410;
	mov.f32 	%f1464, 0f00000000;
	@%p229 bra 	$L__BB5_65;
	ld.global.nc.f32 	%f1059, [%rd1+128];
	mul.f32 	%f1464, %f1059, %f218;
$L__BB5_65:
	add.f32 	%f224, %f1464, %f1409;
	shfl.sync.idx.b32	%r526|%p231, %r764, %r465, 31, -1;
	mov.b32 	%f225, %r526;
	setp.leu.f32 	%p232, %f225, 0f00000000;
	mov.f32 	%f1465, 0f00000000;
	@%p232 bra 	$L__BB5_67;
	ld.global.nc.f32 	%f1061, [%rd1];
	mul.f32 	%f1465, %f1061, %f225;
$L__BB5_67:
	add.f32 	%f228, %f1465, %f1408;
	mov.f32 	%f1466, 0f00000000;
	@%p232 bra 	$L__BB5_69;
	ld.global.nc.f32 	%f1063, [%rd1+128];
	mul.f32 	%f1466, %f1063, %f225;
$L__BB5_69:
	add.f32 	%f231, %f1466, %f1407;
	shfl.sync.idx.b32	%r530|%p234, %r763, %r465, 31, -1;
	mov.b32 	%f232, %r530;
	setp.leu.f32 	%p235, %f232, 0f00000000;
	mov.f32 	%f1467, 0f00000000;
	@%p235 bra 	$L__BB5_71;
	ld.global.nc.f32 	%f1065, [%rd1];
	mul.f32 	%f1467, %f1065, %f232;
$L__BB5_71:
	add.f32 	%f235, %f1467, %f1406;
	mov.f32 	%f1468, 0f00000000;
	@%p235 bra 	$L__BB5_73;
	ld.global.nc.f32 	%f1067, [%rd1+128];
	mul.f32 	%f1468, %f1067, %f232;
$L__BB5_73:
	add.f32 	%f238, %f1468, %f1405;
	shfl.sync.idx.b32	%r534|%p237, %r762, %r465, 31, -1;
	mov.b32 	%f239, %r534;
	setp.leu.f32 	%p238, %f239, 0f00000000;
	mov.f32 	%f1469, 0f00000000;
	@%p238 bra 	$L__BB5_75;
	ld.global.nc.f32 	%f1069, [%rd1];
	mul.f32 	%f1469, %f1069, %f239;
$L__BB5_75:
	add.f32 	%f242, %f1469, %f1404;
	mov.f32 	%f1470, 0f00000000;
	@%p238 bra 	$L__BB5_77;
	ld.global.nc.f32 	%f1071, [%rd1+128];
	mul.f32 	%f1470, %f1071, %f239;
$L__BB5_77:
	add.f32 	%f245, %f1470, %f1403;
	shfl.sync.idx.b32	%r538|%p240, %r761, %r465, 31, -1;
	mov.b32 	%f246, %r538;
	setp.leu.f32 	%p241, %f246, 0f00000000;
	mov.f32 	%f1471, 0f00000000;
	@%p241 bra 	$L__BB5_79;
	ld.global.nc.f32 	%f1073, [%rd1];
	mul.f32 	%f1471, %f1073, %f246;
$L__BB5_79:
	add.f32 	%f249, %f1471, %f1402;
	mov.f32 	%f1472, 0f00000000;
	@%p241 bra 	$L__BB5_81;
	ld.global.nc.f32 	%f1075, [%rd1+128];
	mul.f32 	%f1472, %f1075, %f246;
$L__BB5_81:
	add.f32 	%f252, %f1472, %f1401;
	shfl.sync.idx.b32	%r542|%p243, %r760, %r465, 31, -1;
	mov.b32 	%f253, %r542;
	setp.leu.f32 	%p244, %f253, 0f00000000;
	mov.f32 	%f1473, 0f00000000;
	@%p244 bra 	$L__BB5_83;
	ld.global.nc.f32 	%f1077, [%rd1];
	mul.f32 	%f1473, %f1077, %f253;
$L__BB5_83:
	add.f32 	%f256, %f1473, %f1400;
	mov.f32 	%f1474, 0f00000000;
	@%p244 bra 	$L__BB5_85;
	ld.global.nc.f32 	%f1079, [%rd1+128];
	mul.f32 	%f1474, %f1079, %f253;
$L__BB5_85:
	add.f32 	%f259, %f1474, %f1399;
	shfl.sync.idx.b32	%r546|%p246, %r759, %r465, 31, -1;
	mov.b32 	%f260, %r546;
	setp.leu.f32 	%p247, %f260, 0f00000000;
	mov.f32 	%f1475, 0f00000000;
	@%p247 bra 	$L__BB5_87;
	ld.global.nc.f32 	%f1081, [%rd1];
	mul.f32 	%f1475, %f1081, %f260;
$L__BB5_87:
	add.f32 	%f263, %f1475, %f1398;
	mov.f32 	%f1476, 0f00000000;
	@%p247 bra 	$L__BB5_89;
	ld.global.nc.f32 	%f1083, [%rd1+128];
	mul.f32 	%f1476, %f1083, %f260;
$L__BB5_89:
	add.f32 	%f266, %f1476, %f1397;
	shfl.sync.idx.b32	%r550|%p249, %r758, %r465, 31, -1;
	mov.b32 	%f267, %r550;
	setp.leu.f32 	%p250, %f267, 0f00000000;
	mov.f32 	%f1477, 0f00000000;
	@%p250 bra 	$L__BB5_91;
	ld.global.nc.f32 	%f1085, [%rd1];
	mul.f32 	%f1477, %f1085, %f267;
$L__BB5_91:
	add.f32 	%f270, %f1477, %f1396;
	mov.f32 	%f1478, 0f00000000;
	@%p250 bra 	$L__BB5_93;
	ld.global.nc.f32 	%f1087, [%rd1+128];
	mul.f32 	%f1478, %f1087, %f267;
$L__BB5_93:
	ld.param.u64 	%rd193, [_Z12_spmm_conv_5PKfPfiiPKiS3_S3_S0__param_0];
	add.f32 	%f1088, %f1478, %f1395;
	cvta.to.global.u64 	%rd123, %rd193;
	mul.wide.s32 	%rd124, %r149, 4;
	add.s64 	%rd125, %rd123, %rd124;
	and.b32  	%r551, %r4, -8;
	add.s32 	%r552, %r551, %r2;
	sub.s32 	%r553, %r552, %r781;
	add.s32 	%r554, %r553, 1;
	shfl.sync.idx.b32	%r555|%p252, %r778, %r554, 31, -1;
	mov.b32 	%f1089, %r555;
	ld.global.nc.f32 	%f1090, [%rd125];
	fma.rn.f32 	%f1091, %f1090, %f1089, %f1437;
	ld.global.nc.f32 	%f1092, [%rd125+128];
	fma.rn.f32 	%f1093, %f1092, %f1089, %f133;
	shfl.sync.idx.b32	%r556|%p253, %r777, %r554, 31, -1;
	mov.b32 	%f1094, %r556;
	fma.rn.f32 	%f1095, %f1090, %f1094, %f137;
	fma.rn.f32 	%f1096, %f1092, %f1094, %f140;
	shfl.sync.idx.b32	%r557|%p254, %r776, %r554, 31, -1;
	mov.b32 	%f1097, %r557;
	fma.rn.f32 	%f1098, %f1090, %f1097, %f144;
	fma.rn.f32 	%f1099, %f1092, %f1097, %f147;
	shfl.sync.idx.b32	%r558|%p255, %r775, %r554, 31, -1;
	mov.b32 	%f1100, %r558;
	fma.rn.f32 	%f1101, %f1090, %f1100, %f151;
	fma.rn.f32 	%f1102, %f1092, %f1100, %f154;
	shfl.sync.idx.b32	%r559|%p256, %r774, %r554, 31, -1;
	mov.b32 	%f1103, %r559;
	fma.rn.f32 	%f1104, %f1090, %f1103, %f158;
	fma.rn.f32 	%f1105, %f1092, %f1103, %f161;
	shfl.sync.idx.b32	%r560|%p257, %r773, %r554, 31, -1;
	mov.b32 	%f1106, %r560;
	fma.rn.f32 	%f1107, %f1090, %f1106, %f165;
	fma.rn.f32 	%f1108, %f1092, %f1106, %f168;
	shfl.sync.idx.b32	%r561|%p258, %r772, %r554, 31, -1;
	mov.b32 	%f1109, %r561;
	fma.rn.f32 	%f1110, %f1090, %f1109, %f172;
	fma.rn.f32 	%f1111, %f1092, %f1109, %f175;
	shfl.sync.idx.b32	%r562|%p259, %r771, %r554, 31, -1;
	mov.b32 	%f1112, %r562;
	fma.rn.f32 	%f1113, %f1090, %f1112, %f179;
	fma.rn.f32 	%f1114, %f1092, %f1112, %f182;
	shfl.sync.idx.b32	%r563|%p260, %r770, %r554, 31, -1;
	mov.b32 	%f1115, %r563;
	fma.rn.f32 	%f1116, %f1090, %f1115, %f186;
	fma.rn.f32 	%f1117, %f1092, %f1115, %f189;
	shfl.sync.idx.b32	%r564|%p261, %r769, %r554, 31, -1;
	mov.b32 	%f1118, %r564;
	fma.rn.f32 	%f1119, %f1090, %f1118, %f193;
	fma.rn.f32 	%f1120, %f1092, %f1118, %f196;
	shfl.sync.idx.b32	%r565|%p262, %r768, %r554, 31, -1;
	mov.b32 	%f1121, %r565;
	fma.rn.f32 	%f1122, %f1090, %f1121, %f200;
	fma.rn.f32 	%f1123, %f1092, %f1121, %f203;
	shfl.sync.idx.b32	%r566|%p263, %r767, %r554, 31, -1;
	mov.b32 	%f1124, %r566;
	fma.rn.f32 	%f1125, %f1090, %f1124, %f207;
	fma.rn.f32 	%f1126, %f1092, %f1124, %f210;
	shfl.sync.idx.b32	%r567|%p264, %r766, %r554, 31, -1;
	mov.b32 	%f1127, %r567;
	fma.rn.f32 	%f1128, %f1090, %f1127, %f214;
	fma.rn.f32 	%f1129, %f1092, %f1127, %f217;
	shfl.sync.idx.b32	%r568|%p265, %r765, %r554, 31, -1;
	mov.b32 	%f1130, %r568;
	fma.rn.f32 	%f1131, %f1090, %f1130, %f221;
	fma.rn.f32 	%f1132, %f1092, %f1130, %f224;
	shfl.sync.idx.b32	%r569|%p266, %r764, %r554, 31, -1;
	mov.b32 	%f1133, %r569;
	fma.rn.f32 	%f1134, %f1090, %f1133, %f228;
	fma.rn.f32 	%f1135, %f1092, %f1133, %f231;
	shfl.sync.idx.b32	%r570|%p267, %r763, %r554, 31, -1;
	mov.b32 	%f1136, %r570;
	fma.rn.f32 	%f1137, %f1090, %f1136, %f235;
	fma.rn.f32 	%f1138, %f1092, %f1136, %f238;
	shfl.sync.idx.b32	%r571|%p268, %r762, %r554, 31, -1;
	mov.b32 	%f1139, %r571;
	fma.rn.f32 	%f1140, %f1090, %f1139, %f242;
	fma.rn.f32 	%f1141, %f1092, %f1139, %f245;
	shfl.sync.idx.b32	%r572|%p269, %r761, %r554, 31, -1;
	mov.b32 	%f1142, %r572;
	fma.rn.f32 	%f1143, %f1090, %f1142, %f249;
	fma.rn.f32 	%f1144, %f1092, %f1142, %f252;
	shfl.sync.idx.b32	%r573|%p270, %r760, %r554, 31, -1;
	mov.b32 	%f1145, %r573;
	fma.rn.f32 	%f1146, %f1090, %f1145, %f256;
	fma.rn.f32 	%f1147, %f1092, %f1145, %f259;
	shfl.sync.idx.b32	%r574|%p271, %r759, %r554, 31, -1;
	mov.b32 	%f1148, %r574;
	fma.rn.f32 	%f1149, %f1090, %f1148, %f263;
	fma.rn.f32 	%f1150, %f1092, %f1148, %f266;
	shfl.sync.idx.b32	%r575|%p272, %r758, %r554, 31, -1;
	mov.b32 	%f1151, %r575;
	fma.rn.f32 	%f1152, %f1090, %f1151, %f270;
	fma.rn.f32 	%f1153, %f1092, %f1151, %f1088;
	mul.wide.s32 	%rd126, %r150, 4;
	add.s64 	%rd127, %rd123, %rd126;
	add.s32 	%r576, %r553, 2;
	shfl.sync.idx.b32	%r577|%p273, %r778, %r576, 31, -1;
	mov.b32 	%f1154, %r577;
	ld.global.nc.f32 	%f1155, [%rd127];
	fma.rn.f32 	%f1156, %f1155, %f1154, %f1091;
	ld.global.nc.f32 	%f1157, [%rd127+128];
	fma.rn.f32 	%f1158, %f1157, %f1154, %f1093;
	shfl.sync.idx.b32	%r578|%p274, %r777, %r576, 31, -1;
	mov.b32 	%f1159, %r578;
	fma.rn.f32 	%f1160, %f1155, %f1159, %f1095;
	fma.rn.f32 	%f1161, %f1157, %f1159, %f1096;
	shfl.sync.idx.b32	%r579|%p275, %r776, %r576, 31, -1;
	mov.b32 	%f1162, %r579;
	fma.rn.f32 	%f1163, %f1155, %f1162, %f1098;
	fma.rn.f32 	%f1164, %f1157, %f1162, %f1099;
	shfl.sync.idx.b32	%r580|%p276, %r775, %r576, 31, -1;
	mov.b32 	%f1165, %r580;
	fma.rn.f32 	%f1166, %f1155, %f1165, %f1101;
	fma.rn.f32 	%f1167, %f1157, %f1165, %f1102;
	shfl.sync.idx.b32	%r581|%p277, %r774, %r576, 31, -1;
	mov.b32 	%f1168, %r581;
	fma.rn.f32 	%f1169, %f1155, %f1168, %f1104;
	fma.rn.f32 	%f1170, %f1157, %f1168, %f1105;
	shfl.sync.idx.b32	%r582|%p278, %r773, %r576, 31, -1;
	mov.b32 	%f1171, %r582;
	fma.rn.f32 	%f1172, %f1155, %f1171, %f1107;
	fma.rn.f32 	%f1173, %f1157, %f1171, %f1108;
	shfl.sync.idx.b32	%r583|%p279, %r772, %r576, 31, -1;
	mov.b32 	%f1174, %r583;
	fma.rn.f32 	%f1175, %f1155, %f1174, %f1110;
	fma.rn.f32 	%f1176, %f1157, %f1174, %f1111;
	shfl.sync.idx.b32	%r584|%p280, %r771, %r576, 31, -1;
	mov.b32 	%f1177, %r584;
	fma.rn.f32 	%f1178, %f1155, %f1177, %f1113;
	fma.rn.f32 	%f1179, %f1157, %f1177, %f1114;
	shfl.sync.idx.b32	%r585|%p281, %r770, %r576, 31, -1;
	mov.b32 	%f1180, %r585;
	fma.rn.f32 	%f1181, %f1155, %f1180, %f1116;
	fma.rn.f32 	%f1182, %f1157, %f1180, %f1117;
	shfl.sync.idx.b32	%r586|%p282, %r769, %r576, 31, -1;
	mov.b32 	%f1183, %r586;
	fma.rn.f32 	%f1184, %f1155, %f1183, %f1119;
	fma.rn.f32 	%f1185, %f1157, %f1183, %f1120;
	shfl.sync.idx.b32	%r587|%p283, %r768, %r576, 31, -1;
	mov.b32 	%f1186, %r587;
	fma.rn.f32 	%f1187, %f1155, %f1186, %f1122;
	fma.rn.f32 	%f1188, %f1157, %f1186, %f1123;
	shfl.sync.idx.b32	%r588|%p284, %r767, %r576, 31, -1;
	mov.b32 	%f1189, %r588;
	fma.rn.f32 	%f1190, %f1155, %f1189, %f1125;
	fma.rn.f32 	%f1191, %f1157, %f1189, %f1126;
	shfl.sync.idx.b32	%r589|%p285, %r766, %r576, 31, -1;
	mov.b32 	%f1192, %r589;
	fma.rn.f32 	%f1193, %f1155, %f1192, %f1128;
	fma.rn.f32 	%f1194, %f1157, %f1192, %f1129;
	shfl.sync.idx.b32	%r590|%p286, %r765, %r576, 31, -1;
	mov.b32 	%f1195, %r590;
	fma.rn.f32 	%f1196, %f1155, %f1195, %f1131;
	fma.rn.f32 	%f1197, %f1157, %f1195, %f1132;
	shfl.sync.idx.b32	%r591|%p287, %r764, %r576, 31, -1;
	mov.b32 	%f1198, %r591;
	fma.rn.f32 	%f1199, %f1155, %f1198, %f1134;
	fma.rn.f32 	%f1200, %f1157, %f1198, %f1135;
	shfl.sync.idx.b32	%r592|%p288, %r763, %r576, 31, -1;
	mov.b32 	%f1201, %r592;
	fma.rn.f32 	%f1202, %f1155, %f1201, %f1137;
	fma.rn.f32 	%f1203, %f1157, %f1201, %f1138;
	shfl.sync.idx.b32	%r593|%p289, %r762, %r576, 31, -1;
	mov.b32 	%f1204, %r593;
	fma.rn.f32 	%f1205, %f1155, %f1204, %f1140;
	fma.rn.f32 	%f1206, %f1157, %f1204, %f1141;
	shfl.sync.idx.b32	%r594|%p290, %r761, %r576, 31, -1;
	mov.b32 	%f1207, %r594;
	fma.rn.f32 	%f1208, %f1155, %f1207, %f1143;
	fma.rn.f32 	%f1209, %f1157, %f1207, %f1144;
	shfl.sync.idx.b32	%r595|%p291, %r760, %r576, 31, -1;
	mov.b32 	%f1210, %r595;
	fma.rn.f32 	%f1211, %f1155, %f1210, %f1146;
	fma.rn.f32 	%f1212, %f1157, %f1210, %f1147;
	shfl.sync.idx.b32	%r596|%p292, %r759, %r576, 31, -1;
	mov.b32 	%f1213, %r596;
	fma.rn.f32 	%f1214, %f1155, %f1213, %f1149;
	fma.rn.f32 	%f1215, %f1157, %f1213, %f1150;
	shfl.sync.idx.b32	%r597|%p293, %r758, %r576, 31, -1;
	mov.b32 	%f1216, %r597;
	fma.rn.f32 	%f1217, %f1155, %f1216, %f1152;
	fma.rn.f32 	%f1218, %f1157, %f1216, %f1153;
	mul.wide.s32 	%rd128, %r151, 4;
	add.s64 	%rd129, %rd123, %rd128;
	add.s32 	%r598, %r553, 3;
	shfl.sync.idx.b32	%r599|%p294, %r778, %r598, 31, -1;
	mov.b32 	%f1219, %r599;
	ld.global.nc.f32 	%f1220, [%rd129];
	fma.rn.f32 	%f1436, %f1220, %f1219, %f1156;
	ld.global.nc.f32 	%f1221, [%rd129+128];
	fma.rn.f32 	%f1435, %f1221, %f1219, %f1158;
	shfl.sync.idx.b32	%r600|%p295, %r777, %r598, 31, -1;
	mov.b32 	%f1222, %r600;
	fma.rn.f32 	%f1434, %f1220, %f1222, %f1160;
	fma.rn.f32 	%f1433, %f1221, %f1222, %f1161;
	shfl.sync.idx.b32	%r601|%p296, %r776, %r598, 31, -1;
	mov.b32 	%f1223, %r601;
	fma.rn.f32 	%f1432, %f1220, %f1223, %f1163;
	fma.rn.f32 	%f1431, %f1221, %f1223, %f1164;
	shfl.sync.idx.b32	%r602|%p297, %r775, %r598, 31, -1;
	mov.b32 	%f1224, %r602;
	fma.rn.f32 	%f1430, %f1220, %f1224, %f1166;
	fma.rn.f32 	%f1429, %f1221, %f1224, %f1167;
	shfl.sync.idx.b32	%r603|%p298, %r774, %r598, 31, -1;
	mov.b32 	%f1225, %r603;
	fma.rn.f32 	%f1428, %f1220, %f1225, %f1169;
	fma.rn.f32 	%f1427, %f1221, %f1225, %f1170;
	shfl.sync.idx.b32	%r604|%p299, %r773, %r598, 31, -1;
	mov.b32 	%f1226, %r604;
	fma.rn.f32 	%f1426, %f1220, %f1226, %f1172;
	fma.rn.f32 	%f1425, %f1221, %f1226, %f1173;
	shfl.sync.idx.b32	%r605|%p300, %r772, %r598, 31, -1;
	mov.b32 	%f1227, %r605;
	fma.rn.f32 	%f1424, %f1220, %f1227, %f1175;
	fma.rn.f32 	%f1423, %f1221, %f1227, %f1176;
	shfl.sync.idx.b32	%r606|%p301, %r771, %r598, 31, -1;
	mov.b32 	%f1228, %r606;
	fma.rn.f32 	%f1422, %f1220, %f1228, %f1178;
	fma.rn.f32 	%f1421, %f1221, %f1228, %f1179;
	shfl.sync.idx.b32	%r607|%p302, %r770, %r598, 31, -1;
	mov.b32 	%f1229, %r607;
	fma.rn.f32 	%f1420, %f1220, %f1229, %f1181;
	fma.rn.f32 	%f1419, %f1221, %f1229, %f1182;
	shfl.sync.idx.b32	%r608|%p303, %r769, %r598, 31, -1;
	mov.b32 	%f1230, %r608;
	fma.rn.f32 	%f1418, %f1220, %f1230, %f1184;
	fma.rn.f32 	%f1417, %f1221, %f1230, %f1185;
	shfl.sync.idx.b32	%r609|%p304, %r768, %r598, 31, -1;
	mov.b32 	%f1231, %r609;
	fma.rn.f32 	%f1416, %f1220, %f1231, %f1187;
	fma.rn.f32 	%f1415, %f1221, %f1231, %f1188;
	shfl.sync.idx.b32	%r610|%p305, %r767, %r598, 31, -1;
	mov.b32 	%f1232, %r610;
	fma.rn.f32 	%f1414, %f1220, %f1232, %f1190;
	fma.rn.f32 	%f1413, %f1221, %f1232, %f1191;
	shfl.sync.idx.b32	%r611|%p306, %r766, %r598, 31, -1;
	mov.b32 	%f1233, %r611;
	fma.rn.f32 	%f1412, %f1220, %f1233, %f1193;
	fma.rn.f32 	%f1411, %f1221, %f1233, %f1194;
	shfl.sync.idx.b32	%r612|%p307, %r765, %r598, 31, -1;
	mov.b32 	%f1234, %r612;
	fma.rn.f32 	%f1410, %f1220, %f1234, %f1196;
	fma.rn.f32 	%f1409, %f1221, %f1234, %f1197;
	shfl.sync.idx.b32	%r613|%p308, %r764, %r598, 31, -1;
	mov.b32 	%f1235, %r613;
	fma.rn.f32 	%f1408, %f1220, %f1235, %f1199;
	fma.rn.f32 	%f1407, %f1221, %f1235, %f1200;
	shfl.sync.idx.b32	%r614|%p309, %r763, %r598, 31, -1;
	mov.b32 	%f1236, %r614;
	fma.rn.f32 	%f1406, %f1220, %f1236, %f1202;
	fma.rn.f32 	%f1405, %f1221, %f1236, %f1203;
	shfl.sync.idx.b32	%r615|%p310, %r762, %r598, 31, -1;
	mov.b32 	%f1237, %r615;
	fma.rn.f32 	%f1404, %f1220, %f1237, %f1205;
	fma.rn.f32 	%f1403, %f1221, %f1237, %f1206;
	shfl.sync.idx.b32	%r616|%p311, %r761, %r598, 31, -1;
	mov.b32 	%f1238, %r616;
	fma.rn.f32 	%f1402, %f1220, %f1238, %f1208;
	fma.rn.f32 	%f1401, %f1221, %f1238, %f1209;
	shfl.sync.idx.b32	%r617|%p312, %r760, %r598, 31, -1;
	mov.b32 	%f1239, %r617;
	fma.rn.f32 	%f1400, %f1220, %f1239, %f1211;
	fma.rn.f32 	%f1399, %f1221, %f1239, %f1212;
	shfl.sync.idx.b32	%r618|%p313, %r759, %r598, 31, -1;
	mov.b32 	%f1240, %r618;
	fma.rn.f32 	%f1398, %f1220, %f1240, %f1214;
	fma.rn.f32 	%f1397, %f1221, %f1240, %f1215;
	shfl.sync.idx.b32	%r619|%p314, %r758, %r598, 31, -1;
	mov.b32 	%f1241, %r619;
	fma.rn.f32 	%f1396, %f1220, %f1241, %f1217;
	fma.rn.f32 	%f1395, %f1221, %f1241, %f1218;
$L__BB5_94:
	and.b32  	%r620, %r4, -4;
	and.b32  	%r621, %r4, -2;
	setp.ge.s32 	%p315, %r620, %r621;
	@%p315 bra 	$L__BB5_96;
	ld.param.u64 	%rd194, [_Z12_spmm_conv_5PKfPfiiPKiS3_S3_S0__param_0];
	and.b32  	%r622, %r4, -4;
	add.s32 	%r623, %r622, %r2;
	sub.s32 	%r624, %r623, %r781;
	shfl.sync.idx.b32	%r625|%p316, %r780, %r624, 31, -1;
	add.s32 	%r626, %r624, 1;
	shfl.sync.idx.b32	%r627|%p317, %r780, %r626, 31, -1;
	cvta.to.global.u64 	%rd130, %rd194;
	mul.wide.s32 	%rd131, %r625, 4;
	add.s64 	%rd132, %rd130, %rd131;
	shfl.sync.idx.b32	%r628|%p318, %r778, %r624, 31, -1;
	mov.b32 	%f1242, %r628;
	ld.global.nc.f32 	%f1243, [%rd132];
	fma.rn.f32 	%f1244, %f1243, %f1242, %f1436;
	ld.global.nc.f32 	%f1245, [%rd132+128];
	fma.rn.f32 	%f1246, %f1245, %f1242, %f1435;
	shfl.sync.idx.b32	%r629|%p319, %r777, %r624, 31, -1;
	mov.b32 	%f1247, %r629;
	fma.rn.f32 	%f1248, %f1243, %f1247, %f1434;
	fma.rn.f32 	%f1249, %f1245, %f1247, %f1433;
	shfl.sync.idx.b32	%r630|%p320, %r776, %r624, 31, -1;
	mov.b32 	%f1250, %r630;
	fma.rn.f32 	%f1251, %f1243, %f1250, %f1432;
	fma.rn.f32 	%f1252, %f1245, %f1250, %f1431;
	shfl.sync.idx.b32	%r631|%p321, %r775, %r624, 31, -1;
	mov.b32 	%f1253, %r631;
	fma.rn.f32 	%f1254, %f1243, %f1253, %f1430;
	fma.rn.f32 	%f1255, %f1245, %f1253, %f1429;
	shfl.sync.idx.b32	%r632|%p322, %r774, %r624, 31, -1;
	mov.b32 	%f1256, %r632;
	fma.rn.f32 	%f1257, %f1243, %f1256, %f1428;
	fma.rn.f32 	%f1258, %f1245, %f1256, %f1427;
	shfl.sync.idx.b32	%r633|%p323, %r773, %r624, 31, -1;
	mov.b32 	%f1259, %r633;
	fma.rn.f32 	%f1260, %f1243, %f1259, %f1426;
	fma.rn.f32 	%f1261, %f1245, %f1259, %f1425;
	shfl.sync.idx.b32	%r634|%p324, %r772, %r624, 31, -1;
	mov.b32 	%f1262, %r634;
	fma.rn.f32 	%f1263, %f1243, %f1262, %f1424;
	fma.rn.f32 	%f1264, %f1245, %f1262, %f1423;
	shfl.sync.idx.b32	%r635|%p325, %r771, %r624, 31, -1;
	mov.b32 	%f1265, %r635;
	fma.rn.f32 	%f1266, %f1243, %f1265, %f1422;
	fma.rn.f32 	%f1267, %f1245, %f1265, %f1421;
	shfl.sync.idx.b32	%r636|%p326, %r770, %r624, 31, -1;
	mov.b32 	%f1268, %r636;
	fma.rn.f32 	%f1269, %f1243, %f1268, %f1420;
	fma.rn.f32 	%f1270, %f1245, %f1268, %f1419;
	shfl.sync.idx.b32	%r637|%p327, %r769, %r624, 31, -1;
	mov.b32 	%f1271, %r637;
	fma.rn.f32 	%f1272, %f1243, %f1271, %f1418;
	fma.rn.f32 	%f1273, %f1245, %f1271, %f1417;
	shfl.sync.idx.b32	%r638|%p328, %r768, %r624, 31, -1;
	mov.b32 	%f1274, %r638;
	fma.rn.f32 	%f1275, %f1243, %f1274, %f1416;
	fma.rn.f32 	%f1276, %f1245, %f1274, %f1415;
	shfl.sync.idx.b32	%r639|%p329, %r767, %r624, 31, -1;
	mov.b32 	%f1277, %r639;
	fma.rn.f32 	%f1278, %f1243, %f1277, %f1414;
	fma.rn.f32 	%f1279, %f1245, %f1277, %f1413;
	shfl.sync.idx.b32	%r640|%p330, %r766, %r624, 31, -1;
	mov.b32 	%f1280, %r640;
	fma.rn.f32 	%f1281, %f1243, %f1280, %f1412;
	fma.rn.f32 	%f1282, %f1245, %f1280, %f1411;
	shfl.sync.idx.b32	%r641|%p331, %r765, %r624, 31, -1;
	mov.b32 	%f1283, %r641;
	fma.rn.f32 	%f1284, %f1243, %f1283, %f1410;
	fma.rn.f32 	%f1285, %f1245, %f1283, %f1409;
	shfl.sync.idx.b32	%r642|%p332, %r764, %r624, 31, -1;
	mov.b32 	%f1286, %r642;
	fma.rn.f32 	%f1287, %f1243, %f1286, %f1408;
	fma.rn.f32 	%f1288, %f1245, %f1286, %f1407;
	shfl.sync.idx.b32	%r643|%p333, %r763, %r624, 31, -1;
	mov.b32 	%f1289, %r643;
	fma.rn.f32 	%f1290, %f1243, %f1289, %f1406;
	fma.rn.f32 	%f1291, %f1245, %f1289, %f1405;
	shfl.sync.idx.b32	%r644|%p334, %r762, %r624, 31, -1;
	mov.b32 	%f1292, %r644;
	fma.rn.f32 	%f1293, %f1243, %f1292, %f1404;
	fma.rn.f32 	%f1294, %f1245, %f1292, %f1403;
	shfl.sync.idx.b32	%r645|%p335, %r761, %r624, 31, -1;
	mov.b32 	%f1295, %r645;
	fma.rn.f32 	%f1296, %f1243, %f1295, %f1402;
	fma.rn.f32 	%f1297, %f1245, %f1295, %f1401;
	shfl.sync.idx.b32	%r646|%p336, %r760, %r624, 31, -1;
	mov.b32 	%f1298, %r646;
	fma.rn.f32 	%f1299, %f1243, %f1298, %f1400;
	fma.rn.f32 	%f1300, %f1245, %f1298, %f1399;
	shfl.sync.idx.b32	%r647|%p337, %r759, %r624, 31, -1;
	mov.b32 	%f1301, %r647;
	fma.rn.f32 	%f1302, %f1243, %f1301, %f1398;
	fma.rn.f32 	%f1303, %f1245, %f1301, %f1397;
	shfl.sync.idx.b32	%r648|%p338, %r758, %r624, 31, -1;
	mov.b32 	%f1304, %r648;
	fma.rn.f32 	%f1305, %f1243, %f1304, %f1396;
	fma.rn.f32 	%f1306, %f1245, %f1304, %f1395;
	mul.wide.s32 	%rd133, %r627, 4;
	add.s64 	%rd134, %rd130, %rd133;
	shfl.sync.idx.b32	%r649|%p339, %r778, %r626, 31, -1;
	mov.b32 	%f1307, %r649;
	ld.global.nc.f32 	%f1308, [%rd134];
	fma.rn.f32 	%f1436, %f1308, %f1307, %f1244;
	ld.global.nc.f32 	%f1309, [%rd134+128];
	fma.rn.f32 	%f1435, %f1309, %f1307, %f1246;
	shfl.sync.idx.b32	%r650|%p340, %r777, %r626, 31, -1;
	mov.b32 	%f1310, %r650;
	fma.rn.f32 	%f1434, %f1308, %f1310, %f1248;
	fma.rn.f32 	%f1433, %f1309, %f1310, %f1249;
	shfl.sync.idx.b32	%r651|%p341, %r776, %r626, 31, -1;
	mov.b32 	%f1311, %r651;
	fma.rn.f32 	%f1432, %f1308, %f1311, %f1251;
	fma.rn.f32 	%f1431, %f1309, %f1311, %f1252;
	shfl.sync.idx.b32	%r652|%p342, %r775, %r626, 31, -1;
	mov.b32 	%f1312, %r652;
	fma.rn.f32 	%f1430, %f1308, %f1312, %f1254;
	fma.rn.f32 	%f1429, %f1309, %f1312, %f1255;
	shfl.sync.idx.b32	%r653|%p343, %r774, %r626, 31, -1;
	mov.b32 	%f1313, %r653;
	fma.rn.f32 	%f1428, %f1308, %f1313, %f1257;
	fma.rn.f32 	%f1427, %f1309, %f1313, %f1258;
	shfl.sync.idx.b32	%r654|%p344, %r773, %r626, 31, -1;
	mov.b32 	%f1314, %r654;
	fma.rn.f32 	%f1426, %f1308, %f1314, %f1260;
	fma.rn.f32 	%f1425, %f1309, %f1314, %f1261;
	shfl.sync.idx.b32	%r655|%p345, %r772, %r626, 31, -1;
	mov.b32 	%f1315, %r655;
	fma.rn.f32 	%f1424, %f1308, %f1315, %f1263;
	fma.rn.f32 	%f1423, %f1309, %f1315, %f1264;
	shfl.sync.idx.b32	%r656|%p346, %r771, %r626, 31, -1;
	mov.b32 	%f1316, %r656;
	fma.rn.f32 	%f1422, %f1308, %f1316, %f1266;
	fma.rn.f32 	%f1421, %f1309, %f1316, %f1267;
	shfl.sync.idx.b32	%r657|%p347, %r770, %r626, 31, -1;
	mov.b32 	%f1317, %r657;
	fma.rn.f32 	%f1420, %f1308, %f1317, %f1269;
	fma.rn.f32 	%f1419, %f1309, %f1317, %f1270;
	shfl.sync.idx.b32	%r658|%p348, %r769, %r626, 31, -1;
	mov.b32 	%f1318, %r658;
	fma.rn.f32 	%f1418, %f1308, %f1318, %f1272;
	fma.rn.f32 	%f1417, %f1309, %f1318, %f1273;
	shfl.sync.idx.b32	%r659|%p349, %r768, %r626, 31, -1;
	mov.b32 	%f1319, %r659;
	fma.rn.f32 	%f1416, %f1308, %f1319, %f1275;
	fma.rn.f32 	%f1415, %f1309, %f1319, %f1276;
	shfl.sync.idx.b32	%r660|%p350, %r767, %r626, 31, -1;
	mov.b32 	%f1320, %r660;
	fma.rn.f32 	%f1414, %f1308, %f1320, %f1278;
	fma.rn.f32 	%f1413, %f1309, %f1320, %f1279;
	shfl.sync.idx.b32	%r661|%p351, %r766, %r626, 31, -1;
	mov.b32 	%f1321, %r661;
	fma.rn.f32 	%f1412, %f1308, %f1321, %f1281;
	fma.rn.f32 	%f1411, %f1309, %f1321, %f1282;
	shfl.sync.idx.b32	%r662|%p352, %r765, %r626, 31, -1;
	mov.b32 	%f1322, %r662;
	fma.rn.f32 	%f1410, %f1308, %f1322, %f1284;
	fma.rn.f32 	%f1409, %f1309, %f1322, %f1285;
	shfl.sync.idx.b32	%r663|%p353, %r764, %r626, 31, -1;
	mov.b32 	%f1323, %r663;
	fma.rn.f32 	%f1408, %f1308, %f1323, %f1287;
	fma.rn.f32 	%f1407, %f1309, %f1323, %f1288;
	shfl.sync.idx.b32	%r664|%p354, %r763, %r626, 31, -1;
	mov.b32 	%f1324, %r664;
	fma.rn.f32 	%f1406, %f1308, %f1324, %f1290;
	fma.rn.f32 	%f1405, %f1309, %f1324, %f1291;
	shfl.sync.idx.b32	%r665|%p355, %r762, %r626, 31, -1;
	mov.b32 	%f1325, %r665;
	fma.rn.f32 	%f1404, %f1308, %f1325, %f1293;
	fma.rn.f32 	%f1403, %f1309, %f1325, %f1294;
	shfl.sync.idx.b32	%r666|%p356, %r761, %r626, 31, -1;
	mov.b32 	%f1326, %r666;
	fma.rn.f32 	%f1402, %f1308, %f1326, %f1296;
	fma.rn.f32 	%f1401, %f1309, %f1326, %f1297;
	shfl.sync.idx.b32	%r667|%p357, %r760, %r626, 31, -1;
	mov.b32 	%f1327, %r667;
	fma.rn.f32 	%f1400, %f1308, %f1327, %f1299;
	fma.rn.f32 	%f1399, %f1309, %f1327, %f1300;
	shfl.sync.idx.b32	%r668|%p358, %r759, %r626, 31, -1;
	mov.b32 	%f1328, %r668;
	fma.rn.f32 	%f1398, %f1308, %f1328, %f1302;
	fma.rn.f32 	%f1397, %f1309, %f1328, %f1303;
	shfl.sync.idx.b32	%r669|%p359, %r758, %r626, 31, -1;
	mov.b32 	%f1329, %r669;
	fma.rn.f32 	%f1396, %f1308, %f1329, %f1305;
	fma.rn.f32 	%f1395, %f1309, %f1329, %f1306;
$L__BB5_96:
	setp.ge.s32 	%p360, %r6, %r4;
	@%p360 bra 	$L__BB5_98;
	ld.param.u64 	%rd195, [_Z12_spmm_conv_5PKfPfiiPKiS3_S3_S0__param_0];
	sub.s32 	%r670, %r6, %r781;
	shfl.sync.idx.b32	%r671|%p361, %r780, %r670, 31, -1;
	cvta.to.global.u64 	%rd135, %rd195;
	mul.wide.s32 	%rd136, %r671, 4;
	add.s64 	%rd137, %rd135, %rd136;
	shfl.sync.idx.b32	%r672|%p362, %r778, %r670, 31, -1;
	mov.b32 	%f1330, %r672;
	ld.global.nc.f32 	%f1331, [%rd137];
	fma.rn.f32 	%f1436, %f1331, %f1330, %f1436;
	ld.global.nc.f32 	%f1332, [%rd137+128];
	fma.rn.f32 	%f1435, %f1332, %f1330, %f1435;
	shfl.sync.idx.b32	%r673|%p363, %r777, %r670, 31, -1;
	mov.b32 	%f1333, %r673;
	fma.rn.f32 	%f1434, %f1331, %f1333, %f1434;
	fma.rn.f32 	%f1433, %f1332, %f1333, %f1433;
	shfl.sync.idx.b32	%r674|%p364, %r776, %r670, 31, -1;
	mov.b32 	%f1334, %r674;
	fma.rn.f32 	%f1432, %f1331, %f1334, %f1432;
	fma.rn.f32 	%f1431, %f1332, %f1334, %f1431;
	shfl.sync.idx.b32	%r675|%p365, %r775, %r670, 31, -1;
	mov.b32 	%f1335, %r675;
	fma.rn.f32 	%f1430, %f1331, %f1335, %f1430;
	fma.rn.f32 	%f1429, %f1332, %f1335, %f1429;
	shfl.sync.idx.b32	%r676|%p366, %r774, %r670, 31, -1;
	mov.b32 	%f1336, %r676;
	fma.rn.f32 	%f1428, %f1331, %f1336, %f1428;
	fma.rn.f32 	%f1427, %f1332, %f1336, %f1427;
	shfl.sync.idx.b32	%r677|%p367, %r773, %r670, 31, -1;
	mov.b32 	%f1337, %r677;
	fma.rn.f32 	%f1426, %f1331, %f1337, %f1426;
	fma.rn.f32 	%f1425, %f1332, %f1337, %f1425;
	shfl.sync.idx.b32	%r678|%p368, %r772, %r670, 31, -1;
	mov.b32 	%f1338, %r678;
	fma.rn.f32 	%f1424, %f1331, %f1338, %f1424;
	fma.rn.f32 	%f1423, %f1332, %f1338, %f1423;
	shfl.sync.idx.b32	%r679|%p369, %r771, %r670, 31, -1;
	mov.b32 	%f1339, %r679;
	fma.rn.f32 	%f1422, %f1331, %f1339, %f1422;
	fma.rn.f32 	%f1421, %f1332, %f1339, %f1421;
	shfl.sync.idx.b32	%r680|%p370, %r770, %r670, 31, -1;
	mov.b32 	%f1340, %r680;
	fma.rn.f32 	%f1420, %f1331, %f1340, %f1420;
	fma.rn.f32 	%f1419, %f1332, %f1340, %f1419;
	shfl.sync.idx.b32	%r681|%p371, %r769, %r670, 31, -1;
	mov.b32 	%f1341, %r681;
	fma.rn.f32 	%f1418, %f1331, %f1341, %f1418;
	fma.rn.f32 	%f1417, %f1332, %f1341, %f1417;
	shfl.sync.idx.b32	%r682|%p372, %r768, %r670, 31, -1;
	mov.b32 	%f1342, %r682;
	fma.rn.f32 	%f1416, %f1331, %f1342, %f1416;
	fma.rn.f32 	%f1415, %f1332, %f1342, %f1415;
	shfl.sync.idx.b32	%r683|%p373, %r767, %r670, 31, -1;
	mov.b32 	%f1343, %r683;
	fma.rn.f32 	%f1414, %f1331, %f1343, %f1414;
	fma.rn.f32 	%f1413, %f1332, %f1343, %f1413;
	shfl.sync.idx.b32	%r684|%p374, %r766, %r670, 31, -1;
	mov.b32 	%f1344, %r684;
	fma.rn.f32 	%f1412, %f1331, %f1344, %f1412;
	fma.rn.f32 	%f1411, %f1332, %f1344, %f1411;
	shfl.sync.idx.b32	%r685|%p375, %r765, %r670, 31, -1;
	mov.b32 	%f1345, %r685;
	fma.rn.f32 	%f1410, %f1331, %f1345, %f1410;
	fma.rn.f32 	%f1409, %f1332, %f1345, %f1409;
	shfl.sync.idx.b32	%r686|%p376, %r764, %r670, 31, -1;
	mov.b32 	%f1346, %r686;
	fma.rn.f32 	%f1408, %f1331, %f1346, %f1408;
	fma.rn.f32 	%f1407, %f1332, %f1346, %f1407;
	shfl.sync.idx.b32	%r687|%p377, %r763, %r670, 31, -1;
	mov.b32 	%f1347, %r687;
	fma.rn.f32 	%f1406, %f1331, %f1347, %f1406;
	fma.rn.f32 	%f1405, %f1332, %f1347, %f1405;
	shfl.sync.idx.b32	%r688|%p378, %r762, %r670, 31, -1;
	mov.b32 	%f1348, %r688;
	fma.rn.f32 	%f1404, %f1331, %f1348, %f1404;
	fma.rn.f32 	%f1403, %f1332, %f1348, %f1403;
	shfl.sync.idx.b32	%r689|%p379, %r761, %r670, 31, -1;
	mov.b32 	%f1349, %r689;
	fma.rn.f32 	%f1402, %f1331, %f1349, %f1402;
	fma.rn.f32 	%f1401, %f1332, %f1349, %f1401;
	shfl.sync.idx.b32	%r690|%p380, %r760, %r670, 31, -1;
	mov.b32 	%f1350, %r690;
	fma.rn.f32 	%f1400, %f1331, %f1350, %f1400;
	fma.rn.f32 	%f1399, %f1332, %f1350, %f1399;
	shfl.sync.idx.b32	%r691|%p381, %r759, %r670, 31, -1;
	mov.b32 	%f1351, %r691;
	fma.rn.f32 	%f1398, %f1331, %f1351, %f1398;
	fma.rn.f32 	%f1397, %f1332, %f1351, %f1397;
	shfl.sync.idx.b32	%r692|%p382, %r758, %r670, 31, -1;
	mov.b32 	%f1352, %r692;
	fma.rn.f32 	%f1396, %f1331, %f1352, %f1396;
	fma.rn.f32 	%f1395, %f1332, %f1352, %f1395;
$L__BB5_98:
	ld.param.u64 	%rd197, [_Z12_spmm_conv_5PKfPfiiPKiS3_S3_S0__param_5];
	ld.param.u32 	%r757, [_Z12_spmm_conv_5PKfPfiiPKiS3_S3_S0__param_2];
	ld.param.u64 	%rd196, [_Z12_spmm_conv_5PKfPfiiPKiS3_S3_S0__param_1];
	cvta.to.global.u64 	%rd138, %rd196;
	cvta.to.global.u64 	%rd139, %rd197;
	cvt.s64.s32 	%rd140, %r1;
	cvt.s64.s32 	%rd141, %r757;
	add.s64 	%rd142, %rd141, %rd140;
	shl.b64 	%rd143, %rd142, 2;
	add.s64 	%rd144, %rd139, %rd143;
	ld.global.nc.u32 	%r693, [%rd144];
	shl.b32 	%r694, %r693, 6;
	add.s32 	%r695, %r694, %r5;
	mul.wide.s32 	%rd145, %r695, 4;
	add.s64 	%rd146, %rd138, %rd145;
	st.global.f32 	[%rd146], %f1436;
	st.global.f32 	[%rd146+128], %f1435;
	ld.global.nc.u32 	%r696, [%rd144+4];
	shl.b32 	%r697, %r696, 6;
	add.s32 	%r698, %r697, %r5;
	mul.wide.s32 	%rd147, %r698, 4;
	add.s64 	%rd148, %rd138, %rd147;
	st.global.f32 	[%rd148], %f1434;
	st.global.f32 	[%rd148+128], %f1433;
	ld.global.nc.u32 	%r699, [%rd144+8];
	shl.b32 	%r700, %r699, 6;
	add.s32 	%r701, %r700, %r5;
	mul.wide.s32 	%rd149, %r701, 4;
	add.s64 	%rd150, %rd138, %rd149;
	st.global.f32 	[%rd150], %f1432;
	st.global.f32 	[%rd150+128], %f1431;
	ld.global.nc.u32 	%r702, [%rd144+12];
	shl.b32 	%r703, %r702, 6;
	add.s32 	%r704, %r703, %r5;
	mul.wide.s32 	%rd151, %r704, 4;
	add.s64 	%rd152, %rd138, %rd151;
	st.global.f32 	[%rd152], %f1430;
	st.global.f32 	[%rd152+128], %f1429;
	ld.global.nc.u32 	%r705, [%rd144+16];
	shl.b32 	%r706, %r705, 6;
	add.s32 	%r707, %r706, %r5;
	mul.wide.s32 	%rd153, %r707, 4;
	add.s64 	%rd154, %rd138, %rd153;
	st.global.f32 	[%rd154], %f1428;
	st.global.f32 	[%rd154+128], %f1427;
	ld.global.nc.u32 	%r708, [%rd144+20];
	shl.b32 	%r709, %r708, 6;
	add.s32 	%r710, %r709, %r5;
	mul.wide.s32 	%rd155, %r710, 4;
	add.s64 	%rd156, %rd138, %rd155;
	st.global.f32 	[%rd156], %f1426;
	st.global.f32 	[%rd156+128], %f1425;
	ld.global.nc.u32 	%r711, [%rd144+24];
	shl.b32 	%r712, %r711, 6;
	add.s32 	%r713, %r712, %r5;
	mul.wide.s32 	%rd157, %r713, 4;
	add.s64 	%rd158, %rd138, %rd157;
	st.global.f32 	[%rd158], %f1424;
	st.global.f32 	[%rd158+128], %f1423;
	ld.global.nc.u32 	%r714, [%rd144+28];
	shl.b32 	%r715, %r714, 6;
	add.s32 	%r716, %r715, %r5;
	mul.wide.s32 	%rd159, %r716, 4;
	add.s64 	%rd160, %rd138, %rd159;
	st.global.f32 	[%rd160], %f1422;
	st.global.f32 	[%rd160+128], %f1421;
	ld.global.nc.u32 	%r717, [%rd144+32];
	shl.b32 	%r718, %r717, 6;
	add.s32 	%r719, %r718, %r5;
	mul.wide.s32 	%rd161, %r719, 4;
	add.s64 	%rd162, %rd138, %rd161;
	st.global.f32 	[%rd162], %f1420;
	st.global.f32 	[%rd162+128], %f1419;
	ld.global.nc.u32 	%r720, [%rd144+36];
	shl.b32 	%r721, %r720, 6;
	add.s32 	%r722, %r721, %r5;
	mul.wide.s32 	%rd163, %r722, 4;
	add.s64 	%rd164, %rd138, %rd163;
	st.global.f32 	[%rd164], %f1418;
	st.global.f32 	[%rd164+128], %f1417;
	ld.global.nc.u32 	%r723, [%rd144+40];
	shl.b32 	%r724, %r723, 6;
	add.s32 	%r725, %r724, %r5;
	mul.wide.s32 	%rd165, %r725, 4;
	add.s64 	%rd166, %rd138, %rd165;
	st.global.f32 	[%rd166], %f1416;
	st.global.f32 	[%rd166+128], %f1415;
	ld.global.nc.u32 	%r726, [%rd144+44];
	shl.b32 	%r727, %r726, 6;
	add.s32 	%r728, %r727, %r5;
	mul.wide.s32 	%rd167, %r728, 4;
	add.s64 	%rd168, %rd138, %rd167;
	st.global.f32 	[%rd168], %f1414;
	st.global.f32 	[%rd168+128], %f1413;
	ld.global.nc.u32 	%r729, [%rd144+48];
	shl.b32 	%r730, %r729, 6;
	add.s32 	%r731, %r730, %r5;
	mul.wide.s32 	%rd169, %r731, 4;
	add.s64 	%rd170, %rd138, %rd169;
	st.global.f32 	[%rd170], %f1412;
	st.global.f32 	[%rd170+128], %f1411;
	ld.global.nc.u32 	%r732, [%rd144+52];
	shl.b32 	%r733, %r732, 6;
	add.s32 	%r734, %r733, %r5;
	mul.wide.s32 	%rd171, %r734, 4;
	add.s64 	%rd172, %rd138, %rd171;
	st.global.f32 	[%rd172], %f1410;
	st.global.f32 	[%rd172+128], %f1409;
	ld.global.nc.u32 	%r735, [%rd144+56];
	shl.b32 	%r736, %r735, 6;
	add.s32 	%r737, %r736, %r5;
	mul.wide.s32 	%rd173, %r737, 4;
	add.s64 	%rd174, %rd138, %rd173;
	st.global.f32 	[%rd174], %f1408;
	st.global.f32 	[%rd174+128], %f1407;
	ld.global.nc.u32 	%r738, [%rd144+60];
	shl.b32 	%r739, %r738, 6;
	add.s32 	%r740, %r739, %r5;
	mul.wide.s32 	%rd175, %r740, 4;
	add.s64 	%rd176, %rd138, %rd175;
	st.global.f32 	[%rd176], %f1406;
	st.global.f32 	[%rd176+128], %f1405;
	ld.global.nc.u32 	%r741, [%rd144+64];
	shl.b32 	%r742, %r741, 6;
	add.s32 	%r743, %r742, %r5;
	mul.wide.s32 	%rd177, %r743, 4;
	add.s64 	%rd178, %rd138, %rd177;
	st.global.f32 	[%rd178], %f1404;
	st.global.f32 	[%rd178+128], %f1403;
	ld.global.nc.u32 	%r744, [%rd144+68];
	shl.b32 	%r745, %r744, 6;
	add.s32 	%r746, %r745, %r5;
	mul.wide.s32 	%rd179, %r746, 4;
	add.s64 	%rd180, %rd138, %rd179;
	st.global.f32 	[%rd180], %f1402;
	st.global.f32 	[%rd180+128], %f1401;
	ld.global.nc.u32 	%r747, [%rd144+72];
	shl.b32 	%r748, %r747, 6;
	add.s32 	%r749, %r748, %r5;
	mul.wide.s32 	%rd181, %r749, 4;
	add.s64 	%rd182, %rd138, %rd181;
	st.global.f32 	[%rd182], %f1400;
	st.global.f32 	[%rd182+128], %f1399;
	ld.global.nc.u32 	%r750, [%rd144+76];
	shl.b32 	%r751, %r750, 6;
	add.s32 	%r752, %r751, %r5;
	mul.wide.s32 	%rd183, %r752, 4;
	add.s64 	%rd184, %rd138, %rd183;
	st.global.f32 	[%rd184], %f1398;
	st.global.f32 	[%rd184+128], %f1397;
	add.s32 	%r753, %r1, 20;
	cvt.u64.u32 	%rd185, %r753;
	add.s64 	%rd186, %rd185, %rd141;
	shl.b64 	%rd187, %rd186, 2;
	add.s64 	%rd188, %rd139, %rd187;
	ld.global.nc.u32 	%r754, [%rd188];
	shl.b32 	%r755, %r754, 6;
	add.s32 	%r756, %r755, %r5;
	mul.wide.s32 	%rd189, %r756, 4;
	add.s64 	%rd190, %rd138, %rd189;
	st.global.f32 	[%rd190], %f1396;
	st.global.f32 	[%rd190+128], %f1395;
	ret;

}
	// .globl	_Z12_spmm_conv_6PKfPfiiPKiS3_S3_S0_
.visible .entry _Z12_spmm_conv_6PKfPfiiPKiS3_S3_S0_(
	.param .u64 .ptr .align 1 _Z12_spmm_conv_6PKfPfiiPKiS3_S3_S0__param_0,
	.param .u64 .ptr .align 1 _Z12_spmm_conv_6PKfPfiiPKiS3_S3_S0__param_1,
	.param .u32 _Z12_spmm_conv_6PKfPfiiPKiS3_S3_S0__param_2,
	.param .u32 _Z12_spmm_conv_6PKfPfiiPKiS3_S3_S0__param_3,
	.param .u64 .ptr .align 1 _Z12_spmm_conv_6PKfPfiiPKiS3_S3_S0__param_4,
	.param .u64 .ptr .align 1 _Z12_spmm_conv_6PKfPfiiPKiS3_S3_S0__param_5,
	.param .u64 .ptr .align 1 _Z12_spmm_conv_6PKfPfiiPKiS3_S3_S0__param_6,
	.param .u64 .ptr .align 1 _Z12_spmm_conv_6PKfPfiiPKiS3_S3_S0__param_7
)
{
	.reg .pred 	%p<570>;
	.reg .b32 	%r<1105>;
	.reg .b32 	%f<2430>;
	.reg .b64 	%rd<259>;

	ld.param.s32 	%rd9, [_Z12_spmm_conv_6PKfPfiiPKiS3_S3_S0__param_2];
	ld.param.u64 	%rd10, [_Z12_spmm_conv_6PKfPfiiPKiS3_S3_S0__param_4];
	cvta.to.global.u64 	%rd11, %rd10;
	mov.u32 	%r222, %tid.y;
	shl.b32 	%r223, %r222, 5;
	mov.u32 	%r224, %ctaid.x;
	shl.b32 	%r225, %r224, 7;
	add.s32 	%r226, %r223, %r225;
	mov.u32 	%r1, %tid.x;
	mov.u32 	%r227, %ctaid.y;
	shl.b32 	%r228, %r227, 6;
	shr.s32 	%r229, %r226, 31;
	shr.u32 	%r230, %r229, 26;
	add.s32 	%r231, %r226, %r230;
	and.b32  	%r232, %r231, -64;
	sub.s32 	%r233, %r226, %r232;
	cvt.s64.s32 	%rd12, %r233;
	add.s64 	%rd1, %rd9, %rd12;
	shl.b64 	%rd13, %rd1, 2;
	add.s64 	%rd14, %rd11, %rd13;
	ld.global.nc.u32 	%r2, [%rd14];
	ld.global.nc.u32 	%r3, [%rd14+4];
	sub.s32 	%r4, %r3, %r2;
	mul.hi.s32 	%r234, %r226, 2114445439;
	shr.u32 	%r235, %r234, 31;
	shr.u32 	%r236, %r234, 11;
	add.s32 	%r237, %r236, %r235;
	shr.s32 	%r238, %r231, 6;
	mul.hi.s32 	%r239, %r238, 2114445439;
	shr.u32 	%r240, %r239, 31;
	shr.u32 	%r241, %r239, 5;
	add.s32 	%r242, %r241, %r240;
	mul.lo.s32 	%r243, %r242, 65;
	sub.s32 	%r244, %r238, %r243;
	shl.b32 	%r245, %r244, 15;
	add.s32 	%r246, %r228, %r1;
	mad.lo.s32 	%r247, %r237, 2129920, %r246;
	add.s32 	%r5, %r247, %r245;
	and.b32  	%r248, %r4, -2;
	add.s32 	%r6, %r248, %r2;
	setp.lt.s32 	%p1, %r4, 8;
	mov.b32 	%r1002, 0;
	mov.f32 	%f2110, 0f00000000;
	mov.f32 	%f2111, %f2110;
	mov.f32 	%f2112, %f2110;
	mov.f32 	%f2113, %f2110;
	mov.f32 	%f2114, %f2110;
	mov.f32 	%f2115, %f2110;
	mov.f32 	%f2116, %f2110;
	mov.f32 	%f2117, %f2110;
	mov.f32 	%f2118, %f2110;
	mov.f32 	%f2119, %f2110;
	mov.f32 	%f2120, %f2110;
	mov.f32 	%f2121, %f2110;
	mov.f32 	%f2122, %f2110;
	mov.f32 	%f2123, %f2110;
	mov.f32 	%f2124, %f2110;
	mov.f32 	%f2125, %f2110;
	mov.f32 	%f2126, %f2110;
	mov.f32 	%f2127, %f2110;
	mov.f32 	%f2128, %f2110;
	mov.f32 	%f2129, %f2110;
	mov.f32 	%f2130, %f2110;
	mov.f32 	%f2131, %f2110;
	mov.f32 	%f2132, %f2110;
	mov.f32 	%f2133, %f2110;
	mov.f32 	%f2134, %f2110;
	mov.f32 	%f2135, %f2110;
	mov.f32 	%f2136, %f2110;
	mov.f32 	%f2137, %f2110;
	mov.f32 	%f2138, %f2110;
	mov.f32 	%f2139, %f2110;
	mov.f32 	%f2140, %f2110;
	mov.f32 	%f2141, %f2110;
	mov.f32 	%f2142, %f2110;
	mov.f32 	%f2143, %f2110;
	mov.f32 	%f2144, %f2110;
	mov.f32 	%f2145, %f2110;
	mov.f32 	%f2146, %f2110;
	mov.f32 	%f2147, %f2110;
	mov.f32 	%f2148, %f2110;
	mov.f32 	%f2149, %f2110;
	mov.f32 	%f2150, %f2110;
	mov.f32 	%f2151, %f2110;
	mov.f32 	%f2152, %f2110;
	mov.f32 	%f2153, %f2110;
	mov.f32 	%f2154, %f2110;
	mov.f32 	%f2155, %f2110;
	mov.f32 	%f2156, %f2110;
	mov.f32 	%f2157, %f2110;
	mov.f32 	%f2158, %f2110;
	mov.f32 	%f2159, %f2110;
	mov.f32 	%f2160, %f2110;
	mov.f32 	%f2161, %f2110;
	mov.f32 	%f2162, %f2110;
	mov.f32 	%f2163, %f2110;
	mov.f32 	%f2164, %f2110;
	mov.f32 	%f2165, %f2110;
	mov.f32 	%f2166, %f2110;
	mov.f32 	%f2167, %f2110;
	mov.f32 	%f2168, %f2110;
	mov.f32 	%f2169, %f2110;
	mov.f32 	%f2170, %f2110;
	mov.f32 	%f2171, %f2110;
	mov.f32 	%f2172, %f2110;
	mov.f32 	%f2173, %f2110;
	@%p1 bra 	$L__BB6_6;
	mov.b32 	%r1002, 0;
	mov.f32 	%f2110, 0f00000000;
	mov.u32 	%r1000, %r2;
$L__BB6_2:
	sub.s32 	%r251, %r1000, %r2;
	and.b32  	%r252, %r251, 31;
	setp.ne.s32 	%p2, %r252, 0;
	@%p2 bra 	$L__BB6_5;
	sub.s32 	%r253, %r3, %r1000;
	setp.ge.u32 	%p3, %r1, %r253;
	mov.u32 	%r1002, %r1000;
	@%p3 bra 	$L__BB6_5;
	ld.param.u64 	%rd257, [_Z12_spmm_conv_6PKfPfiiPKiS3_S3_S0__param_7];
	ld.param.u64 	%rd255, [_Z12_spmm_conv_6PKfPfiiPKiS3_S3_S0__param_6];
	add.s32 	%r254, %r1000, %r1;
	cvta.to.global.u64 	%rd15, %rd255;
	mul.wide.u32 	%rd16, %r254, 4;
	add.s64 	%rd17, %rd15, %rd16;
	ld.global.nc.u32 	%r255, [%rd17];
	mul.hi.s32 	%r256, %r255, 715827883;
	shr.u32 	%r257, %r256, 31;
	shr.u32 	%r258, %r256, 8;
	add.s32 	%r259, %r258, %r257;
	mad.lo.s32 	%r260, %r259, 2129920, %r5;
	shr.s32 	%r261, %r255, 31;
	shr.u32 	%r262, %r261, 23;
	add.s32 	%r263, %r255, %r262;
	shr.s32 	%r264, %r263, 9;
	mul.hi.s32 	%r265, %r264, 1431655766;
	shr.u32 	%r266, %r265, 31;
	add.s32 	%r267, %r265, %r266;
	mul.lo.s32 	%r268, %r267, 3;
	sub.s32 	%r269, %r264, %r268;
	shl.b32 	%r270, %r269, 15;
	add.s32 	%r271, %r260, %r270;
	and.b32  	%r272, %r263, 67108352;
	sub.s32 	%r273, %r255, %r272;
	shl.b32 	%r274, %r273, 6;
	add.s32 	%r1001, %r271, %r274;
	cvta.to.global.u64 	%rd18, %rd257;
	add.s64 	%rd19, %rd18, %rd16;
	ld.global.nc.u32 	%r999, [%rd19];
	add.s32 	%r275, %r4, %r254;
	mul.wide.u32 	%rd20, %r275, 4;
	add.s64 	%rd21, %rd18, %rd20;
	ld.global.nc.u32 	%r998, [%rd21];
	add.s32 	%r276, %r275, %r4;
	mul.wide.u32 	%rd22, %r276, 4;
	add.s64 	%rd23, %rd18, %rd22;
	ld.global.nc.u32 	%r997, [%rd23];
	add.s32 	%r277, %r276, %r4;
	mul.wide.u32 	%rd24, %r277, 4;
	add.s64 	%rd25, %rd18, %rd24;
	ld.global.nc.u32 	%r996, [%rd25];
	add.s32 	%r278, %r277, %r4;
	mul.wide.u32 	%rd26, %r278, 4;
	add.s64 	%rd27, %rd18, %rd26;
	ld.global.nc.u32 	%r995, [%rd27];
	add.s32 	%r279, %r278, %r4;
	mul.wide.u32 	%rd28, %r279, 4;
	add.s64 	%rd29, %rd18, %rd28;
	ld.global.nc.u32 	%r994, [%rd29];
	add.s32 	%r280, %r279, %r4;
	mul.wide.u32 	%rd30, %r280, 4;
	add.s64 	%rd31, %rd18, %rd30;
	ld.global.nc.u32 	%r993, [%rd31];
	add.s32 	%r281, %r280, %r4;
	mul.wide.u32 	%rd32, %r281, 4;
	add.s64 	%rd33, %rd18, %rd32;
	ld.global.nc.u32 	%r992, [%rd33];
	add.s32 	%r282, %r281, %r4;
	mul.wide.u32 	%rd34, %r282, 4;
	add.s64 	%rd35, %rd18, %rd34;
	ld.global.nc.u32 	%r991, [%rd35];
	add.s32 	%r283, %r282, %r4;
	mul.wide.u32 	%rd36, %r283, 4;
	add.s64 	%rd37, %rd18, %rd36;
	ld.global.nc.u32 	%r990, [%rd37];
	add.s32 	%r284, %r283, %r4;
	mul.wide.u32 	%rd38, %r284, 4;
	add.s64 	%rd39, %rd18, %rd38;
	ld.global.nc.u32 	%r989, [%rd39];
	add.s32 	%r285, %r284, %r4;
	mul.wide.u32 	%rd40, %r285, 4;
	add.s64 	%rd41, %rd18, %rd40;
	ld.global.nc.u32 	%r988, [%rd41];
	add.s32 	%r286, %r285, %r4;
	mul.wide.u32 	%rd42, %r286, 4;
	add.s64 	%rd43, %rd18, %rd42;
	ld.global.nc.u32 	%r987, [%rd43];
	add.s32 	%r287, %r286, %r4;
	mul.wide.u32 	%rd44, %r287, 4;
	add.s64 	%rd45, %rd18, %rd44;
	ld.global.nc.u32 	%r986, [%rd45];
	add.s32 	%r288, %r287, %r4;
	mul.wide.u32 	%rd46, %r288, 4;
	add.s64 	%rd47, %rd18, %rd46;
	ld.global.nc.u32 	%r985, [%rd47];
	add.s32 	%r289, %r288, %r4;
	mul.wide.u32 	%rd48, %r289, 4;
	add.s64 	%rd49, %rd18, %rd48;
	ld.global.nc.u32 	%r984, [%rd49];
	add.s32 	%r290, %r289, %r4;
	mul.wide.u32 	%rd50, %r290, 4;
	add.s64 	%rd51, %rd18, %rd50;
	ld.global.nc.u32 	%r983, [%rd51];
	add.s32 	%r291, %r290, %r4;
	mul.wide.u32 	%rd52, %r291, 4;
	add.s64 	%rd53, %rd18, %rd52;
	ld.global.nc.u32 	%r982, [%rd53];
	add.s32 	%r292, %r291, %r4;
	mul.wide.u32 	%rd54, %r292, 4;
	add.s64 	%rd55, %rd18, %rd54;
	ld.global.nc.u32 	%r981, [%rd55];
	add.s32 	%r293, %r292, %r4;
	mul.wide.u32 	%rd56, %r293, 4;
	add.s64 	%rd57, %rd18, %rd56;
	ld.global.nc.u32 	%r980, [%rd57];
	add.s32 	%r294, %r293, %r4;
	mul.wide.u32 	%rd58, %r294, 4;
	add.s64 	%rd59, %rd18, %rd58;
	ld.global.nc.u32 	%r979, [%rd59];
	add.s32 	%r295, %r294, %r4;
	mul.wide.u32 	%rd60, %r295, 4;
	add.s64 	%rd61, %rd18, %rd60;
	ld.global.nc.u32 	%r978, [%rd61];
	add.s32 	%r296, %r295, %r4;
	mul.wide.u32 	%rd62, %r296, 4;
	add.s64 	%rd63, %rd18, %rd62;
	ld.global.nc.u32 	%r977, [%rd63];
	add.s32 	%r297, %r296, %r4;
	mul.wide.u32 	%rd64, %r297, 4;
	add.s64 	%rd65, %rd18, %rd64;
	ld.global.nc.u32 	%r976, [%rd65];
	add.s32 	%r298, %r297, %r4;
	mul.wide.u32 	%rd66, %r298, 4;
	add.s64 	%rd67, %rd18, %rd66;
	ld.global.nc.u32 	%r975, [%rd67];
	add.s32 	%r299, %r298, %r4;
	mul.wide.u32 	%rd68, %r299, 4;
	add.s64 	%rd69, %rd18, %rd68;
	ld.global.nc.u32 	%r974, [%rd69];
	add.s32 	%r300, %r299, %r4;
	mul.wide.u32 	%rd70, %r300, 4;
	add.s64 	%rd71, %rd18, %rd70;
	ld.global.nc.u32 	%r973, [%rd71];
	add.s32 	%r301, %r300, %r4;
	mul.wide.u32 	%rd72, %r301, 4;
	add.s64 	%rd73, %rd18, %rd72;
	ld.global.nc.u32 	%r972, [%rd73];
	add.s32 	%r302, %r301, %r4;
	mul.wide.u32 	%rd74, %r302, 4;
	add.s64 	%rd75, %rd18, %rd74;
	ld.global.nc.u32 	%r971, [%rd75];
	add.s32 	%r303, %r302, %r4;
	mul.wide.u32 	%rd76, %r303, 4;
	add.s64 	%rd77, %rd18, %rd76;
	ld.global.nc.u32 	%r970, [%rd77];
	add.s32 	%r304, %r303, %r4;
	mul.wide.u32 	%rd78, %r304, 4;
	add.s64 	%rd79, %rd18, %rd78;
	ld.global.nc.u32 	%r969, [%rd79];
	add.s32 	%r305, %r304, %r4;
	mul.wide.u32 	%rd80, %r305, 4;
	add.s64 	%rd81, %rd18, %rd80;
	ld.global.nc.u32 	%r968, [%rd81];
$L__BB6_5:
	ld.param.u64 	%rd249, [_Z12_spmm_conv_6PKfPfiiPKiS3_S3_S0__param_0];
	sub.s32 	%r306, %r1000, %r1002;
	shfl.sync.idx.b32	%r307|%p4, %r1001, %r306, 31, -1;
	add.s32 	%r308, %r306, 1;
	shfl.sync.idx.b32	%r309|%p5, %r1001, %r308, 31, -1;
	add.s32 	%r310, %r306, 2;
	shfl.sync.idx.b32	%r311|%p6, %r1001, %r310, 31, -1;
	add.s32 	%r312, %r306, 3;
	shfl.sync.idx.b32	%r313|%p7, %r1001, %r312, 31, -1;
	add.s32 	%r314, %r306, 4;
	shfl.sync.idx.b32	%r315|%p8, %r1001, %r314, 31, -1;
	add.s32 	%r316, %r306, 5;
	shfl.sync.idx.b32	%r317|%p9, %r1001, %r316, 31, -1;
	add.s32 	%r318, %r306, 6;
	shfl.sync.idx.b32	%r319|%p10, %r1001, %r318, 31, -1;
	add.s32 	%r320, %r306, 7;
	shfl.sync.idx.b32	%r321|%p11, %r1001, %r320, 31, -1;
	cvta.to.global.u64 	%rd82, %rd249;
	mul.wide.s32 	%rd83, %r307, 4;
	add.s64 	%rd84, %rd82, %rd83;
	shfl.sync.idx.b32	%r322|%p12, %r999, %r306, 31, -1;
	mov.b32 	%f802, %r322;
	ld.global.nc.f32 	%f803, [%rd84];
	fma.rn.f32 	%f804, %f803, %f802, %f2173;
	ld.global.nc.f32 	%f805, [%rd84+128];
	fma.rn.f32 	%f806, %f805, %f802, %f2172;
	shfl.sync.idx.b32	%r323|%p13, %r998, %r306, 31, -1;
	mov.b32 	%f807, %r323;
	fma.rn.f32 	%f808, %f803, %f807, %f2171;
	fma.rn.f32 	%f809, %f805, %f807, %f2170;
	shfl.sync.idx.b32	%r324|%p14, %r997, %r306, 31, -1;
	mov.b32 	%f810, %r324;
	fma.rn.f32 	%f811, %f803, %f810, %f2169;
	fma.rn.f32 	%f812, %f805, %f810, %f2168;
	shfl.sync.idx.b32	%r325|%p15, %r996, %r306, 31, -1;
	mov.b32 	%f813, %r325;
	fma.rn.f32 	%f814, %f803, %f813, %f2167;
	fma.rn.f32 	%f815, %f805, %f813, %f2166;
	shfl.sync.idx.b32	%r326|%p16, %r995, %r306, 31, -1;
	mov.b32 	%f816, %r326;
	fma.rn.f32 	%f817, %f803, %f816, %f2165;
	fma.rn.f32 	%f818, %f805, %f816, %f2164;
	shfl.sync.idx.b32	%r327|%p17, %r994, %r306, 31, -1;
	mov.b32 	%f819, %r327;
	fma.rn.f32 	%f820, %f803, %f819, %f2163;
	fma.rn.f32 	%f821, %f805, %f819, %f2162;
	shfl.sync.idx.b32	%r328|%p18, %r993, %r306, 31, -1;
	mov.b32 	%f822, %r328;
	fma.rn.f32 	%f823, %f803, %f822, %f2161;
	fma.rn.f32 	%f824, %f805, %f822, %f2160;
	shfl.sync.idx.b32	%r329|%p19, %r992, %r306, 31, -1;
	mov.b32 	%f825, %r329;
	fma.rn.f32 	%f826, %f803, %f825, %f2159;
	fma.rn.f32 	%f827, %f805, %f825, %f2158;
	shfl.sync.idx.b32	%r330|%p20, %r991, %r306, 31, -1;
	mov.b32 	%f828, %r330;
	fma.rn.f32 	%f829, %f803, %f828, %f2157;
	fma.rn.f32 	%f830, %f805, %f828, %f2156;
	shfl.sync.idx.b32	%r331|%p21, %r990, %r306, 31, -1;
	mov.b32 	%f831, %r331;
	fma.rn.f32 	%f832, %f803, %f831, %f2155;
	fma.rn.f32 	%f833, %f805, %f831, %f2154;
	shfl.sync.idx.b32	%r332|%p22, %r989, %r306, 31, -1;
	mov.b32 	%f834, %r332;
	fma.rn.f32 	%f835, %f803, %f834, %f2153;
	fma.rn.f32 	%f836, %f805, %f834, %f2152;
	shfl.sync.idx.b32	%r333|%p23, %r988, %r306, 31, -1;
	mov.b32 	%f837, %r333;
	fma.rn.f32 	%f838, %f803, %f837, %f2151;
	fma.rn.f32 	%f839, %f805, %f837, %f2150;
	shfl.sync.idx.b32	%r334|%p24, %r987, %r306, 31, -1;
	mov.b32 	%f840, %r334;
	fma.rn.f32 	%f841, %f803, %f840, %f2149;
	fma.rn.f32 	%f842, %f805, %f840, %f2148;
	shfl.sync.idx.b32	%r335|%p25, %r986, %r306, 31, -1;
	mov.b32 	%f843, %r335;
	fma.rn.f32 	%f844, %f803, %f843, %f2147;
	fma.rn.f32 	%f845, %f805, %f843, %f2146;
	shfl.sync.idx.b32	%r336|%p26, %r985, %r306, 31, -1;
	mov.b32 	%f846, %r336;
	fma.rn.f32 	%f847, %f803, %f846, %f2145;
	fma.rn.f32 	%f848, %f805, %f846, %f2144;
	shfl.sync.idx.b32	%r337|%p27, %r984, %r306, 31, -1;
	mov.b32 	%f849, %r337;
	fma.rn.f32 	%f850, %f803, %f849, %f2143;
	fma.rn.f32 	%f851, %f805, %f849, %f2142;
	shfl.sync.idx.b32	%r338|%p28, %r983, %r306, 31, -1;
	mov.b32 	%f852, %r338;
	fma.rn.f32 	%f853, %f803, %f852, %f2141;
	fma.rn.f32 	%f854, %f805, %f852, %f2140;
	shfl.sync.idx.b32	%r339|%p29, %r982, %r306, 31, -1;
	mov.b32 	%f855, %r339;
	fma.rn.f32 	%f856, %f803, %f855, %f2139;
	fma.rn.f32 	%f857, %f805, %f855, %f2138;
	shfl.sync.idx.b32	%r340|%p30, %r981, %r306, 31, -1;
	mov.b32 	%f858, %r340;
	fma.rn.f32 	%f859, %f803, %f858, %f2137;
	fma.rn.f32 	%f860, %f805, %f858, %f2136;
	shfl.sync.idx.b32	%r341|%p31, %r980, %r306, 31, -1;
	mov.b32 	%f861, %r341;
	fma.rn.f32 	%f862, %f803, %f861, %f2135;
	fma.rn.f32 	%f863, %f805, %f861, %f2134;
	shfl.sync.idx.b32	%r342|%p32, %r979, %r306, 31, -1;
	mov.b32 	%f864, %r342;
	fma.rn.f32 	%f865, %f803, %f864, %f2133;
	fma.rn.f32 	%f866, %f805, %f864, %f2132;
	shfl.sync.idx.b32	%r343|%p33, %r978, %r306, 31, -1;
	mov.b32 	%f867, %r343;
	fma.rn.f32 	%f868, %f803, %f867, %f2131;
	fma.rn.f32 	%f869, %f805, %f867, %f2130;
	shfl.sync.idx.b32	%r344|%p34, %r977, %r306, 31, -1;
	mov.b32 	%f870, %r344;
	fma.rn.f32 	%f871, %f803, %f870, %f2129;
	fma.rn.f32 	%f872, %f805, %f870, %f2128;
	shfl.sync.idx.b32	%r345|%p35, %r976, %r306, 31, -1;
	mov.b32 	%f873, %r345;
	fma.rn.f32 	%f874, %f803, %f873, %f2127;
	fma.rn.f32 	%f875, %f805, %f873, %f2126;
	shfl.sync.idx.b32	%r346|%p36, %r975, %r306, 31, -1;
	mov.b32 	%f876, %r346;
	fma.rn.f32 	%f877, %f803, %f876, %f2125;
	fma.rn.f32 	%f878, %f805, %f876, %f2124;
	shfl.sync.idx.b32	%r347|%p37, %r974, %r306, 31, -1;
	mov.b32 	%f879, %r347;
	fma.rn.f32 	%f880, %f803, %f879, %f2123;
	fma.rn.f32 	%f881, %f805, %f879, %f2122;
	shfl.sync.idx.b32	%r348|%p38, %r973, %r306, 31, -1;
	mov.b32 	%f882, %r348;
	fma.rn.f32 	%f883, %f803, %f882, %f2121;
	fma.rn.f32 	%f884, %f805, %f882, %f2120;
	shfl.sync.idx.b32	%r349|%p39, %r972, %r306, 31, -1;
	mov.b32 	%f885, %r349;
	fma.rn.f32 	%f886, %f803, %f885, %f2119;
	fma.rn.f32 	%f887, %f805, %f885, %f2118;
	shfl.sync.idx.b32	%r350|%p40, %r971, %r306, 31, -1;
	mov.b32 	%f888, %r350;
	fma.rn.f32 	%f889, %f803, %f888, %f2117;
	fma.rn.f32 	%f890, %f805, %f888, %f2116;
	shfl.sync.idx.b32	%r351|%p41, %r970, %r306, 31, -1;
	mov.b32 	%f891, %r351;
	fma.rn.f32 	%f892, %f803, %f891, %f2115;
	fma.rn.f32 	%f893, %f805, %f891, %f2114;
	shfl.sync.idx.b32	%r352|%p42, %r969, %r306, 31, -1;
	mov.b32 	%f894, %r352;
	fma.rn.f32 	%f895, %f803, %f894, %f2113;
	fma.rn.f32 	%f896, %f805, %f894, %f2112;
	shfl.sync.idx.b32	%r353|%p43, %r968, %r306, 31, -1;
	mov.b32 	%f897, %r353;
	fma.rn.f32 	%f898, %f803, %f897, %f2111;
	fma.rn.f32 	%f899, %f805, %f897, %f2110;
	mul.wide.s32 	%rd85, %r309, 4;
	add.s64 	%rd86, %rd82, %rd85;
	shfl.sync.idx.b32	%r354|%p44, %r999, %r308, 31, -1;
	mov.b32 	%f900, %r354;
	ld.global.nc.f32 	%f901, [%rd86];
	fma.rn.f32 	%f902, %f901, %f900, %f804;
	ld.global.nc.f32 	%f903, [%rd86+128];
	fma.rn.f32 	%f904, %f903, %f900, %f806;
	shfl.sync.idx.b32	%r355|%p45, %r998, %r308, 31, -1;
	mov.b32 	%f905, %r355;
	fma.rn.f32 	%f906, %f901, %f905, %f808;
	fma.rn.f32 	%f907, %f903, %f905, %f809;
	shfl.sync.idx.b32	%r356|%p46, %r997, %r308, 31, -1;
	mov.b32 	%f908, %r356;
	fma.rn.f32 	%f909, %f901, %f908, %f811;
	fma.rn.f32 	%f910, %f903, %f908, %f812;
	shfl.sync.idx.b32	%r357|%p47, %r996, %r308, 31, -1;
	mov.b32 	%f911, %r357;
	fma.rn.f32 	%f912, %f901, %f911, %f814;
	fma.rn.f32 	%f913, %f903, %f911, %f815;
	shfl.sync.idx.b32	%r358|%p48, %r995, %r308, 31, -1;
	mov.b32 	%f914, %r358;
	fma.rn.f32 	%f915, %f901, %f914, %f817;
	fma.rn.f32 	%f916, %f903, %f914, %f818;
	shfl.sync.idx.b32	%r359|%p49, %r994, %r308, 31, -1;
	mov.b32 	%f917, %r359;
	fma.rn.f32 	%f918, %f901, %f917, %f820;
	fma.rn.f32 	%f919, %f903, %f917, %f821;
	shfl.sync.idx.b32	%r360|%p50, %r993, %r308, 31, -1;
	mov.b32 	%f920, %r360;
	fma.rn.f32 	%f921, %f901, %f920, %f823;
	fma.rn.f32 	%f922, %f903, %f920, %f824;
	shfl.sync.idx.b32	%r361|%p51, %r992, %r308, 31, -1;
	mov.b32 	%f923, %r361;
	fma.rn.f32 	%f924, %f901, %f923, %f826;
	fma.rn.f32 	%f925, %f903, %f923, %f827;
	shfl.sync.idx.b32	%r362|%p52, %r991, %r308, 31, -1;
	mov.b32 	%f926, %r362;
	fma.rn.f32 	%f927, %f901, %f926, %f829;
	fma.rn.f32 	%f928, %f903, %f926, %f830;
	shfl.sync.idx.b32	%r363|%p53, %r990, %r308, 31, -1;
	mov.b32 	%f929, %r363;
	fma.rn.f32 	%f930, %f901, %f929, %f832;
	fma.rn.f32 	%f931, %f903, %f929, %f833;
	shfl.sync.idx.b32	%r364|%p54, %r989, %r308, 31, -1;
	mov.b32 	%f932, %r364;
	fma.rn.f32 	%f933, %f901, %f932, %f835;
	fma.rn.f32 	%f934, %f903, %f932, %f836;
	shfl.sync.idx.b32	%r365|%p55, %r988, %r308, 31, -1;
	mov.b32 	%f935, %r365;
	fma.rn.f32 	%f936, %f901, %f935, %f838;
	fma.rn.f32 	%f937, %f903, %f935, %f839;
	shfl.sync.idx.b32	%r366|%p56, %r987, %r308, 31, -1;
	mov.b32 	%f938, %r366;
	fma.rn.f32 	%f939, %f901, %f938, %f841;
	fma.rn.f32 	%f940, %f903, %f938, %f842;
	shfl.sync.idx.b32	%r367|%p57, %r986, %r308, 31, -1;
	mov.b32 	%f941, %r367;
	fma.rn.f32 	%f942, %f901, %f941, %f844;
	fma.rn.f32 	%f943, %f903, %f941, %f845;
	shfl.sync.idx.b32	%r368|%p58, %r985, %r308, 31, -1;
	mov.b32 	%f944, %r368;
	fma.rn.f32 	%f945, %f901, %f944, %f847;
	fma.rn.f32 	%f946, %f903, %f944, %f848;
	shfl.sync.idx.b32	%r369|%p59, %r984, %r308, 31, -1;
	mov.b32 	%f947, %r369;
	fma.rn.f32 	%f948, %f901, %f947, %f850;
	fma.rn.f32 	%f949, %f903, %f947, %f851;
	shfl.sync.idx.b32	%r370|%p60, %r983, %r308, 31, -1;
	mov.b32 	%f950, %r370;
	fma.rn.f32 	%f951, %f901, %f950, %f853;
	fma.rn.f32 	%f952, %f903, %f950, %f854;
	shfl.sync.idx.b32	%r371|%p61, %r982, %r308, 31, -1;
	mov.b32 	%f953, %r371;
	fma.rn.f32 	%f954, %f901, %f953, %f856;
	fma.rn.f32 	%f955, %f903, %f953, %f857;
	shfl.sync.idx.b32	%r372|%p62, %r981, %r308, 31, -1;
	mov.b32 	%f956, %r372;
	fma.rn.f32 	%f957, %f901, %f956, %f859;
	fma.rn.f32 	%f958, %f903, %f956, %f860;
	shfl.sync.idx.b32	%r373|%p63, %r980, %r308, 31, -1;
	mov.b32 	%f959, %r373;
	fma.rn.f32 	%f960, %f901, %f959, %f862;
	fma.rn.f32 	%f961, %f903, %f959, %f863;
	shfl.sync.idx.b32	%r374|%p64, %r979, %r308, 31, -1;
	mov.b32 	%f962, %r374;
	fma.rn.f32 	%f963, %f901, %f962, %f865;
	fma.rn.f32 	%f964, %f903, %f962, %f866;
	shfl.sync.idx.b32	%r375|%p65, %r978, %r308, 31, -1;
	mov.b32 	%f965, %r375;
	fma.rn.f32 	%f966, %f901, %f965, %f868;
	fma.rn.f32 	%f967, %f903, %f965, %f869;
	shfl.sync.idx.b32	%r376|%p66, %r977, %r308, 31, -1;
	mov.b32 	%f968, %r376;
	fma.rn.f32 	%f969, %f901, %f968, %f871;
	fma.rn.f32 	%f970, %f903, %f968, %f872;
	shfl.sync.idx.b32	%r377|%p67, %r976, %r308, 31, -1;
	mov.b32 	%f971, %r377;
	fma.rn.f32 	%f972, %f901, %f971, %f874;
	fma.rn.f32 	%f973, %f903, %f971, %f875;
	shfl.sync.idx.b32	%r378|%p68, %r975, %r308, 31, -1;
	mov.b32 	%f974, %r378;
	fma.rn.f32 	%f975, %f901, %f974, %f877;
	fma.rn.f32 	%f976, %f903, %f974, %f878;
	shfl.sync.idx.b32	%r379|%p69, %r974, %r308, 31, -1;
	mov.b32 	%f977, %r379;
	fma.rn.f32 	%f978, %f901, %f977, %f880;
	fma.rn.f32 	%f979, %f903, %f977, %f881;
	shfl.sync.idx.b32	%r380|%p70, %r973, %r308, 31, -1;
	mov.b32 	%f980, %r380;
	fma.rn.f32 	%f981, %f901, %f980, %f883;
	fma.rn.f32 	%f982, %f903, %f980, %f884;
	shfl.sync.idx.b32	%r381|%p71, %r972, %r308, 31, -1;
	mov.b32 	%f983, %r381;
	fma.rn.f32 	%f984, %f901, %f983, %f886;
	fma.rn.f32 	%f985, %f903, %f983, %f887;
	shfl.sync.idx.b32	%r382|%p72, %r971, %r308, 31, -1;
	mov.b32 	%f986, %r382;
	fma.rn.f32 	%f987, %f901, %f986, %f889;
	fma.rn.f32 	%f988, %f903, %f986, %f890;
	shfl.sync.idx.b32	%r383|%p73, %r970, %r308, 31, -1;
	mov.b32 	%f989, %r383;
	fma.rn.f32 	%f990, %f901, %f989, %f892;
	fma.rn.f32 	%f991, %f903, %f989, %f893;
	shfl.sync.idx.b32	%r384|%p74, %r969, %r308, 31, -1;
	mov.b32 	%f992, %r384;
	fma.rn.f32 	%f993, %f901, %f992, %f895;
	fma.rn.f32 	%f994, %f903, %f992, %f896;
	shfl.sync.idx.b32	%r385|%p75, %r968, %r308, 31, -1;
	mov.b32 	%f995, %r385;
	fma.rn.f32 	%f996, %f901, %f995, %f898;
	fma.rn.f32 	%f997, %f903, %f995, %f899;
	mul.wide.s32 	%rd87, %r311, 4;
	add.s64 	%rd88, %rd82, %rd87;
	shfl.sync.idx.b32	%r386|%p76, %r999, %r310, 31, -1;
	mov.b32 	%f998, %r386;
	ld.global.nc.f32 	%f999, [%rd88];
	fma.rn.f32 	%f1000, %f999, %f998, %f902;
	ld.global.nc.f32 	%f1001, [%rd88+128];
	fma.rn.f32 	%f1002, %f1001, %f998, %f904;
	shfl.sync.idx.b32	%r387|%p77, %r998, %r310, 31, -1;
	mov.b32 	%f1003, %r387;
	fma.rn.f32 	%f1004, %f999, %f1003, %f906;
	fma.rn.f32 	%f1005, %f1001, %f1003, %f907;
	shfl.sync.idx.b32	%r388|%p78, %r997, %r310, 31, -1;
	mov.b32 	%f1006, %r388;
	fma.rn.f32 	%f1007, %f999, %f1006, %f909;
	fma.rn.f32 	%f1008, %f1001, %f1006, %f910;
	shfl.sync.idx.b32	%r389|%p79, %r996, %r310, 31, -1;
	mov.b32 	%f1009, %r389;
	fma.rn.f32 	%f1010, %f999, %f1009, %f912;
	fma.rn.f32 	%f1011, %f1001, %f1009, %f913;
	shfl.sync.idx.b32	%r390|%p80, %r995, %r310, 31, -1;
	mov.b32 	%f1012, %r390;
	fma.rn.f32 	%f1013, %f999, %f1012, %f915;
	fma.rn.f32 	%f1014, %f1001, %f1012, %f916;
	shfl.sync.idx.b32	%r391|%p81, %r994, %r310, 31, -1;
	mov.b32 	%f1015, %r391;
	fma.rn.f32 	%f1016, %f999, %f1015, %f918;
	fma.rn.f32 	%f1017, %f1001, %f1015, %f919;
	shfl.sync.idx.b32	%r392|%p82, %r993, %r310, 31, -1;
	mov.b32 	%f1018, %r392;
	fma.rn.f32 	%f1019, %f999, %f1018, %f921;
	fma.rn.f32 	%f1020, %f1001, %f1018, %f922;
	shfl.sync.idx.b32	%r393|%p83, %r992, %r310, 31, -1;
	mov.b32 	%f1021, %r393;
	fma.rn.f32 	%f1022, %f999, %f1021, %f924;
	fma.rn.f32 	%f1023, %f1001, %f1021, %f925;
	shfl.sync.idx.b32	%r394|%p84, %r991, %r310, 31, -1;
	mov.b32 	%f1024, %r394;
	fma.rn.f32 	%f1025, %f999, %f1024, %f927;
	fma.rn.f32 	%f1026, %f1001, %f1024, %f928;
	shfl.sync.idx.b32	%r395|%p85, %r990, %r310, 31, -1;
	mov.b32 	%f1027, %r395;
	fma.rn.f32 	%f1028, %f999, %f1027, %f930;
	fma.rn.f32 	%f1029, %f1001, %f1027, %f931;
	shfl.sync.idx.b32	%r396|%p86, %r989, %r310, 31, -1;
	mov.b32 	%f1030, %r396;
	fma.rn.f32 	%f1031, %f999, %f1030, %f933;
	fma.rn.f32 	%f1032, %f1001, %f1030, %f934;
	shfl.sync.idx.b32	%r397|%p87, %r988, %r310, 31, -1;
	mov.b32 	%f1033, %r397;
	fma.rn.f32 	%f1034, %f999, %f1033, %f936;
	fma.rn.f32 	%f1035, %f1001, %f1033, %f937;
	shfl.sync.idx.b32	%r398|%p88, %r987, %r310, 31, -1;
	mov.b32 	%f1036, %r398;
	fma.rn.f32 	%f1037, %f999, %f1036, %f939;
	fma.rn.f32 	%f1038, %f1001, %f1036, %f940;
	shfl.sync.idx.b32	%r399|%p89, %r986, %r310, 31, -1;
	mov.b32 	%f1039, %r399;
	fma.rn.f32 	%f1040, %f999, %f1039, %f942;
	fma.rn.f32 	%f1041, %f1001, %f1039, %f943;
	shfl.sync.idx.b32	%r400|%p90, %r985, %r310, 31, -1;
	mov.b32 	%f1042, %r400;
	fma.rn.f32 	%f1043, %f999, %f1042, %f945;
	fma.rn.f32 	%f1044, %f1001, %f1042, %f946;
	shfl.sync.idx.b32	%r401|%p91, %r984, %r310, 31, -1;
	mov.b32 	%f1045, %r401;
	fma.rn.f32 	%f1046, %f999, %f1045, %f948;
	fma.rn.f32 	%f1047, %f1001, %f1045, %f949;
	shfl.sync.idx.b32	%r402|%p92, %r983, %r310, 31, -1;
	mov.b32 	%f1048, %r402;
	fma.rn.f32 	%f1049, %f999, %f1048, %f951;
	fma.rn.f32 	%f1050, %f1001, %f1048, %f952;
	shfl.sync.idx.b32	%r403|%p93, %r982, %r310, 31, -1;
	mov.b32 	%f1051, %r403;
	fma.rn.f32 	%f1052, %f999, %f1051, %f954;
	fma.rn.f32 	%f1053, %f1001, %f1051, %f955;
	shfl.sync.idx.b32	%r404|%p94, %r981, %r310, 31, -1;
	mov.b32 	%f1054, %r404;
	fma.rn.f32 	%f1055, %f999, %f1054, %f957;
	fma.rn.f32 	%f1056, %f1001, %f1054, %f958;
	shfl.sync.idx.b32	%r405|%p95, %r980, %r310, 31, -1;
	mov.b32 	%f1057, %r405;
	fma.rn.f32 	%f1058, %f999, %f1057, %f960;
	fma.rn.f32 	%f1059, %f1001, %f1057, %f961;
	shfl.sync.idx.b32	%r406|%p96, %r979, %r310, 31, -1;
	mov.b32 	%f1060, %r406;
	fma.rn.f32 	%f1061, %f999, %f1060, %f963;
	fma.rn.f32 	%f1062, %f1001, %f1060, %f964;
	shfl.sync.idx.b32	%r407|%p97, %r978, %r310, 31, -1;
	mov.b32 	%f1063, %r407;
	fma.rn.f32 	%f1064, %f999, %f1063, %f966;
	fma.rn.f32 	%f1065, %f1001, %f1063, %f967;
	shfl.sync.idx.b32	%r408|%p98, %r977, %r310, 31, -1;
	mov.b32 	%f1066, %r408;
	fma.rn.f32 	%f1067, %f999, %f1066, %f969;
	fma.rn.f32 	%f1068, %f1001, %f1066, %f970;
	shfl.sync.idx.b32	%r409|%p99, %r976, %r310, 31, -1;
	mov.b32 	%f1069, %r409;
	fma.rn.f32 	%f1070, %f999, %f1069, %f972;
	fma.rn.f32 	%f1071, %f1001, %f1069, %f973;
	shfl.sync.idx.b32	%r410|%p100, %r975, %r310, 31, -1;
	mov.b32 	%f1072, %r410;
	fma.rn.f32 	%f1073, %f999, %f1072, %f975;
	fma.rn.f32 	%f1074, %f1001, %f1072, %f976;
	shfl.sync.idx.b32	%r411|%p101, %r974, %r310, 31, -1;
	mov.b32 	%f1075, %r411;
	fma.rn.f32 	%f1076, %f999, %f1075, %f978;
	fma.rn.f32 	%f1077, %f1001, %f1075, %f979;
	shfl.sync.idx.b32	%r412|%p102, %r973, %r310, 31, -1;
	mov.b32 	%f1078, %r412;
	fma.rn.f32 	%f1079, %f999, %f1078, %f981;
	fma.rn.f32 	%f1080, %f1001, %f1078, %f982;
	shfl.sync.idx.b32	%r413|%p103, %r972, %r310, 31, -1;
	mov.b32 	%f1081, %r413;
	fma.rn.f32 	%f1082, %f999, %f1081, %f984;
	fma.rn.f32 	%f1083, %f1001, %f1081, %f985;
	shfl.sync.idx.b32	%r414|%p104, %r971, %r310, 31, -1;
	mov.b32 	%f1084, %r414;
	fma.rn.f32 	%f1085, %f999, %f1084, %f987;
	fma.rn.f32 	%f1086, %f1001, %f1084, %f988;
	shfl.sync.idx.b32	%r415|%p105, %r970, %r310, 31, -1;
	mov.b32 	%f1087, %r415;
	fma.rn.f32 	%f1088, %f999, %f1087, %f990;
	fma.rn.f32 	%f1089, %f1001, %f1087, %f991;
	shfl.sync.idx.b32	%r416|%p106, %r969, %r310, 31, -1;
	mov.b32 	%f1090, %r416;
	fma.rn.f32 	%f1091, %f999, %f1090, %f993;
	fma.rn.f32 	%f1092, %f1001, %f1090, %f994;
	shfl.sync.idx.b32	%r417|%p107, %r968, %r310, 31, -1;
	mov.b32 	%f1093, %r417;
	fma.rn.f32 	%f1094, %f999, %f1093, %f996;
	fma.rn.f32 	%f1095, %f1001, %f1093, %f997;
	mul.wide.s32 	%rd89, %r313, 4;
	add.s64 	%rd90, %rd82, %rd89;
	shfl.sync.idx.b32	%r418|%p108, %r999, %r312, 31, -1;
	mov.b32 	%f1096, %r418;
	ld.global.nc.f32 	%f1097, [%rd90];
	fma.rn.f32 	%f1098, %f1097, %f1096, %f1000;
	ld.global.nc.f32 	%f1099, [%rd90+128];
	fma.rn.f32 	%f1100, %f1099, %f1096, %f1002;
	shfl.sync.idx.b32	%r419|%p109, %r998, %r312, 31, -1;
	mov.b32 	%f1101, %r419;
	fma.rn.f32 	%f1102, %f1097, %f1101, %f1004;
	fma.rn.f32 	%f1103, %f1099, %f1101, %f1005;
	shfl.sync.idx.b32	%r420|%p110, %r997, %r312, 31, -1;
	mov.b32 	%f1104, %r420;
	fma.rn.f32 	%f1105, %f1097, %f1104, %f1007;
	fma.rn.f32 	%f1106, %f1099, %f1104, %f1008;
	shfl.sync.idx.b32	%r421|%p111, %r996, %r312, 31, -1;
	mov.b32 	%f1107, %r421;
	fma.rn.f32 	%f1108, %f1097, %f1107, %f1010;
	fma.rn.f32 	%f1109, %f1099, %f1107, %f1011;
	shfl.sync.idx.b32	%r422|%p112, %r995, %r312, 31, -1;
	mov.b32 	%f1110, %r422;
	fma.rn.f32 	%f1111, %f1097, %f1110, %f1013;
	fma.rn.f32 	%f1112, %f1099, %f1110, %f1014;
	shfl.sync.idx.b32	%r423|%p113, %r994, %r312, 31, -1;
	mov.b32 	%f1113, %r423;
	fma.rn.f32 	%f1114, %f1097, %f1113, %f1016;
	fma.rn.f32 	%f1115, %f1099, %f1113, %f1017;
	shfl.sync.idx.b32	%r424|%p114, %r993, %r312, 31, -1;
	mov.b32 	%f1116, %r424;
	fma.rn.f32 	%f1117, %f1097, %f1116, %f1019;
	fma.rn.f32 	%f1118, %f1099, %f1116, %f1020;
	shfl.sync.idx.b32	%r425|%p115, %r992, %r312, 31, -1;
	mov.b32 	%f1119, %r425;
	fma.rn.f32 	%f1120, %f1097, %f1119, %f1022;
	fma.rn.f32 	%f1121, %f1099, %f1119, %f1023;
	shfl.sync.idx.b32	%r426|%p116, %r991, %r312, 31, -1;
	mov.b32 	%f1122, %r426;
	fma.rn.f32 	%f1123, %f1097, %f1122, %f1025;
	fma.rn.f32 	%f1124, %f1099, %f1122, %f1026;
	shfl.sync.idx.b32	%r427|%p117, %r990, %r312, 31, -1;
	mov.b32 	%f1125, %r427;
	fma.rn.f32 	%f1126, %f1097, %f1125, %f1028;
	fma.rn.f32 	%f1127, %f1099, %f1125, %f1029;
	shfl.sync.idx.b32	%r428|%p118, %r989, %r312, 31, -1;
	mov.b32 	%f1128, %r428;
	fma.rn.f32 	%f1129, %f1097, %f1128, %f1031;
	fma.rn.f32 	%f1130, %f1099, %f1128, %f1032;
	shfl.sync.idx.b32	%r429|%p119, %r988, %r312, 31, -1;
	mov.b32 	%f1131, %r429;
	fma.rn.f32 	%f1132, %f1097, %f1131, %f1034;
	fma.rn.f32 	%f1133, %f1099, %f1131, %f1035;
	shfl.sync.idx.b32	%r430|%p120, %r987, %r312, 31, -1;
	mov.b32 	%f1134, %r430;
	fma.rn.f32 	%f1135, %f1097, %f1134, %f1037;
	fma.rn.f32 	%f1136, %f1099, %f1134, %f1038;
	shfl.sync.idx.b32	%r431|%p121, %r986, %r312, 31, -1;
	mov.b32 	%f1137, %r431;
	fma.rn.f32 	%f1138, %f1097, %f1137, %f1040;
	fma.rn.f32 	%f1139, %f1099, %f1137, %f1041;
	shfl.sync.idx.b32	%r432|%p122, %r985, %r312, 31, -1;
	mov.b32 	%f1140, %r432;
	fma.rn.f32 	%f1141, %f1097, %f1140, %f1043;
	fma.rn.f32 	%f1142, %f1099, %f1140, %f1044;
	shfl.sync.idx.b32	%r433|%p123, %r984, %r312, 31, -1;
	mov.b32 	%f1143, %r433;
	fma.rn.f32 	%f1144, %f1097, %f1143, %f1046;
	fma.rn.f32 	%f1145, %f1099, %f1143, %f1047;
	shfl.sync.idx.b32	%r434|%p124, %r983, %r312, 31, -1;
	mov.b32 	%f1146, %r434;
	fma.rn.f32 	%f1147, %f1097, %f1146, %f1049;
	fma.rn.f32 	%f1148, %f1099, %f1146, %f1050;
	shfl.sync.idx.b32	%r435|%p125, %r982, %r312, 31, -1;
	mov.b32 	%f1149, %r435;
	fma.rn.f32 	%f1150, %f1097, %f1149, %f1052;
	fma.rn.f32 	%f1151, %f1099, %f1149, %f1053;
	shfl.sync.idx.b32	%r436|%p126, %r981, %r312, 31, -1;
	mov.b32 	%f1152, %r436;
	fma.rn.f32 	%f1153, %f1097, %f1152, %f1055;
	fma.rn.f32 	%f1154, %f1099, %f1152, %f1056;
	shfl.sync.idx.b32	%r437|%p127, %r980, %r312, 31, -1;
	mov.b32 	%f1155, %r437;
	fma.rn.f32 	%f1156, %f1097, %f1155, %f1058;
	fma.rn.f32 	%f1157, %f1099, %f1155, %f1059;
	shfl.sync.idx.b32	%r438|%p128, %r979, %r312, 31, -1;
	mov.b32 	%f1158, %r438;
	fma.rn.f32 	%f1159, %f1097, %f1158, %f1061;
	fma.rn.f32 	%f1160, %f1099, %f1158, %f1062;
	shfl.sync.idx.b32	%r439|%p129, %r978, %r312, 31, -1;
	mov.b32 	%f1161, %r439;
	fma.rn.f32 	%f1162, %f1097, %f1161, %f1064;
	fma.rn.f32 	%f1163, %f1099, %f1161, %f1065;
	shfl.sync.idx.b32	%r440|%p130, %r977, %r312, 31, -1;
	mov.b32 	%f1164, %r440;
	fma.rn.f32 	%f1165, %f1097, %f1164, %f1067;
	fma.rn.f32 	%f1166, %f1099, %f1164, %f1068;
	shfl.sync.idx.b32	%r441|%p131, %r976, %r312, 31, -1;
	mov.b32 	%f1167, %r441;
	fma.rn.f32 	%f1168, %f1097, %f1167, %f1070;
	fma.rn.f32 	%f1169, %f1099, %f1167, %f1071;
	shfl.sync.idx.b32	%r442|%p132, %r975, %r312, 31, -1;
	mov.b32 	%f1170, %r442;
	fma.rn.f32 	%f1171, %f1097, %f1170, %f1073;
	fma.rn.f32 	%f1172, %f1099, %f1170, %f1074;
	shfl.sync.idx.b32	%r443|%p133, %r974, %r312, 31, -1;
	mov.b32 	%f1173, %r443;
	fma.rn.f32 	%f1174, %f1097, %f1173, %f1076;
	fma.rn.f32 	%f1175, %f1099, %f1173, %f1077;
	shfl.sync.idx.b32	%r444|%p134, %r973, %r312, 31, -1;
	mov.b32 	%f1176, %r444;
	fma.rn.f32 	%f1177, %f1097, %f1176, %f1079;
	fma.rn.f32 	%f1178, %f1099, %f1176, %f1080;
	shfl.sync.idx.b32	%r445|%p135, %r972, %r312, 31, -1;
	mov.b32 	%f1179, %r445;
	fma.rn.f32 	%f1180, %f1097, %f1179, %f1082;
	fma.rn.f32 	%f1181, %f1099, %f1179, %f1083;
	shfl.sync.idx.b32	%r446|%p136, %r971, %r312, 31, -1;
	mov.b32 	%f1182, %r446;
	fma.rn.f32 	%f1183, %f1097, %f1182, %f1085;
	fma.rn.f32 	%f1184, %f1099, %f1182, %f1086;
	shfl.sync.idx.b32	%r447|%p137, %r970, %r312, 31, -1;
	mov.b32 	%f1185, %r447;
	fma.rn.f32 	%f1186, %f1097, %f1185, %f1088;
	fma.rn.f32 	%f1187, %f1099, %f1185, %f1089;
	shfl.sync.idx.b32	%r448|%p138, %r969, %r312, 31, -1;
	mov.b32 	%f1188, %r448;
	fma.rn.f32 	%f1189, %f1097, %f1188, %f1091;
	fma.rn.f32 	%f1190, %f1099, %f1188, %f1092;
	shfl.sync.idx.b32	%r449|%p139, %r968, %r312, 31, -1;
	mov.b32 	%f1191, %r449;
	fma.rn.f32 	%f1192, %f1097, %f1191, %f1094;
	fma.rn.f32 	%f1193, %f1099, %f1191, %f1095;
	mul.wide.s32 	%rd91, %r315, 4;
	add.s64 	%rd92, %rd82, %rd91;
	shfl.sync.idx.b32	%r450|%p140, %r999, %r314, 31, -1;
	mov.b32 	%f1194, %r450;
	ld.global.nc.f32 	%f1195, [%rd92];
	fma.rn.f32 	%f1196, %f1195, %f1194, %f1098;
	ld.global.nc.f32 	%f1197, [%rd92+128];
	fma.rn.f32 	%f1198, %f1197, %f1194, %f1100;
	shfl.sync.idx.b32	%r451|%p141, %r998, %r314, 31, -1;
	mov.b32 	%f1199, %r451;
	fma.rn.f32 	%f1200, %f1195, %f1199, %f1102;
	fma.rn.f32 	%f1201, %f1197, %f1199, %f1103;
	shfl.sync.idx.b32	%r452|%p142, %r997, %r314, 31, -1;
	mov.b32 	%f1202, %r452;
	fma.rn.f32 	%f1203, %f1195, %f1202, %f1105;
	fma.rn.f32 	%f1204, %f1197, %f1202, %f1106;
	shfl.sync.idx.b32	%r453|%p143, %r996, %r314, 31, -1;
	mov.b32 	%f1205, %r453;
	fma.rn.f32 	%f1206, %f1195, %f1205, %f1108;
	fma.rn.f32 	%f1207, %f1197, %f1205, %f1109;
	shfl.sync.idx.b32	%r454|%p144, %r995, %r314, 31, -1;
	mov.b32 	%f1208, %r454;
	fma.rn.f32 	%f1209, %f1195, %f1208, %f1111;
	fma.rn.f32 	%f1210, %f1197, %f1208, %f1112;
	shfl.sync.idx.b32	%r455|%p145, %r994, %r314, 31, -1;
	mov.b32 	%f1211, %r455;
	fma.rn.f32 	%f1212, %f1195, %f1211, %f1114;
	fma.rn.f32 	%f1213, %f1197, %f1211, %f1115;
	shfl.sync.idx.b32	%r456|%p146, %r993, %r314, 31, -1;
	mov.b32 	%f1214, %r456;
	fma.rn.f32 	%f1215, %f1195, %f1214, %f1117;
	fma.rn.f32 	%f1216, %f1197, %f1214, %f1118;
	shfl.sync.idx.b32	%r457|%p147, %r992, %r314, 31, -1;
	mov.b32 	%f1217, %r457;
	fma.rn.f32 	%f1218, %f1195, %f1217, %f1120;
	fma.rn.f32 	%f1219, %f1197, %f1217, %f1121;
	shfl.sync.idx.b32	%r458|%p148, %r991, %r314, 31, -1;
	mov.b32 	%f1220, %r458;
	fma.rn.f32 	%f1221, %f1195, %f1220, %f1123;
	fma.rn.f32 	%f1222, %f1197, %f1220, %f1124;
	shfl.sync.idx.b32	%r459|%p149, %r990, %r314, 31, -1;
	mov.b32 	%f1223, %r459;
	fma.rn.f32 	%f1224, %f1195, %f1223, %f1126;
	fma.rn.f32 	%f1225, %f1197, %f1223, %f1127;
	shfl.sync.idx.b32	%r460|%p150, %r989, %r314, 31, -1;
	mov.b32 	%f1226, %r460;
	fma.rn.f32 	%f1227, %f1195, %f1226, %f1129;
	fma.rn.f32 	%f1228, %f1197, %f1226, %f1130;
	shfl.sync.idx.b32	%r461|%p151, %r988, %r314, 31, -1;
	mov.b32 	%f1229, %r461;
	fma.rn.f32 	%f1230, %f1195, %f1229, %f1132;
	fma.rn.f32 	%f1231, %f1197, %f1229, %f1133;
	shfl.sync.idx.b32	%r462|%p152, %r987, %r314, 31, -1;
	mov.b32 	%f1232, %r462;
	fma.rn.f32 	%f1233, %f1195, %f1232, %f1135;
	fma.rn.f32 	%f1234, %f1197, %f1232, %f1136;
	shfl.sync.idx.b32	%r463|%p153, %r986, %r314, 31, -1;
	mov.b32 	%f1235, %r463;
	fma.rn.f32 	%f1236, %f1195, %f1235, %f1138;
	fma.rn.f32 	%f1237, %f1197, %f1235, %f1139;
	shfl.sync.idx.b32	%r464|%p154, %r985, %r314, 31, -1;
	mov.b32 	%f1238, %r464;
	fma.rn.f32 	%f1239, %f1195, %f1238, %f1141;
	fma.rn.f32 	%f1240, %f1197, %f1238, %f1142;
	shfl.sync.idx.b32	%r465|%p155, %r984, %r314, 31, -1;
	mov.b32 	%f1241, %r465;
	fma.rn.f32 	%f1242, %f1195, %f1241, %f1144;
	fma.rn.f32 	%f1243, %f1197, %f1241, %f1145;
	shfl.sync.idx.b32	%r466|%p156, %r983, %r314, 31, -1;
	mov.b32 	%f1244, %r466;
	fma.rn.f32 	%f1245, %f1195, %f1244, %f1147;
	fma.rn.f32 	%f1246, %f1197, %f1244, %f1148;
	shfl.sync.idx.b32	%r467|%p157, %r982, %r314, 31, -1;
	mov.b32 	%f1247, %r467;
	fma.rn.f32 	%f1248, %f1195, %f1247, %f1150;
	fma.rn.f32 	%f1249, %f1197, %f1247, %f1151;
	shfl.sync.idx.b32	%r468|%p158, %r981, %r314, 31, -1;
	mov.b32 	%f1250, %r468;
	fma.rn.f32 	%f1251, %f1195, %f1250, %f1153;
	fma.rn.f32 	%f1252, %f1197, %f1250, %f1154;
	shfl.sync.idx.b32	%r469|%p159, %r980, %r314, 31, -1;
	mov.b32 	%f1253, %r469;
	fma.rn.f32 	%f1254, %f1195, %f1253, %f1156;
	fma.rn.f32 	%f1255, %f1197, %f1253, %f1157;
	shfl.sync.idx.b32	%r470|%p160, %r979, %r314, 31, -1;
	mov.b32 	%f1256, %r470;
	fma.rn.f32 	%f1257, %f1195, %f1256, %f1159;
	fma.rn.f32 	%f1258, %f1197, %f1256, %f1160;
	shfl.sync.idx.b32	%r471|%p161, %r978, %r314, 31, -1;
	mov.b32 	%f1259, %r471;
	fma.rn.f32 	%f1260, %f1195, %f1259, %f1162;
	fma.rn.f32 	%f1261, %f1197, %f1259, %f1163;
	shfl.sync.idx.b32	%r472|%p162, %r977, %r314, 31, -1;
	mov.b32 	%f1262, %r472;
	fma.rn.f32 	%f1263, %f1195, %f1262, %f1165;
	fma.rn.f32 	%f1264, %f1197, %f1262, %f1166;
	shfl.sync.idx.b32	%r473|%p163, %r976, %r314, 31, -1;
	mov.b32 	%f1265, %r473;
	fma.rn.f32 	%f1266, %f1195, %f1265, %f1168;
	fma.rn.f32 	%f1267, %f1197, %f1265, %f1169;
	shfl.sync.idx.b32	%r474|%p164, %r975, %r314, 31, -1;
	mov.b32 	%f1268, %r474;
	fma.rn.f32 	%f1269, %f1195, %f1268, %f1171;
	fma.rn.f32 	%f1270, %f1197, %f1268, %f1172;
	shfl.sync.idx.b32	%r475|%p165, %r974, %r314, 31, -1;
	mov.b32 	%f1271, %r475;
	fma.rn.f32 	%f1272, %f1195, %f1271, %f1174;
	fma.rn.f32 	%f1273, %f1197, %f1271, %f1175;
	shfl.sync.idx.b32	%r476|%p166, %r973, %r314, 31, -1;
	mov.b32 	%f1274, %r476;
	fma.rn.f32 	%f1275, %f1195, %f1274, %f1177;
	fma.rn.f32 	%f1276, %f1197, %f1274, %f1178;
	shfl.sync.idx.b32	%r477|%p167, %r972, %r314, 31, -1;
	mov.b32 	%f1277, %r477;
	fma.rn.f32 	%f1278, %f1195, %f1277, %f1180;
	fma.rn.f32 	%f1279, %f1197, %f1277, %f1181;
	shfl.sync.idx.b32	%r478|%p168, %r971, %r314, 31, -1;
	mov.b32 	%f1280, %r478;
	fma.rn.f32 	%f1281, %f1195, %f1280, %f1183;
	fma.rn.f32 	%f1282, %f1197, %f1280, %f1184;
	shfl.sync.idx.b32	%r479|%p169, %r970, %r314, 31, -1;
	mov.b32 	%f1283, %r479;
	fma.rn.f32 	%f1284, %f1195, %f1283, %f1186;
	fma.rn.f32 	%f1285, %f1197, %f1283, %f1187;
	shfl.sync.idx.b32	%r480|%p170, %r969, %r314, 31, -1;
	mov.b32 	%f1286, %r480;
	fma.rn.f32 	%f1287, %f1195, %f1286, %f1189;
	fma.rn.f32 	%f1288, %f1197, %f1286, %f1190;
	shfl.sync.idx.b32	%r481|%p171, %r968, %r314, 31, -1;
	mov.b32 	%f1289, %r481;
	fma.rn.f32 	%f1290, %f1195, %f1289, %f1192;
	fma.rn.f32 	%f1291, %f1197, %f1289, %f1193;
	mul.wide.s32 	%rd93, %r317, 4;
	add.s64 	%rd94, %rd82, %rd93;
	shfl.sync.idx.b32	%r482|%p172, %r999, %r316, 31, -1;
	mov.b32 	%f1292, %r482;
	ld.global.nc.f32 	%f1293, [%rd94];
	fma.rn.f32 	%f1294, %f1293, %f1292, %f1196;
	ld.global.nc.f32 	%f1295, [%rd94+128];
	fma.rn.f32 	%f1296, %f1295, %f1292, %f1198;
	shfl.sync.idx.b32	%r483|%p173, %r998, %r316, 31, -1;
	mov.b32 	%f1297, %r483;
	fma.rn.f32 	%f1298, %f1293, %f1297, %f1200;
	fma.rn.f32 	%f1299, %f1295, %f1297, %f1201;
	shfl.sync.idx.b32	%r484|%p174, %r997, %r316, 31, -1;
	mov.b32 	%f1300, %r484;
	fma.rn.f32 	%f1301, %f1293, %f1300, %f1203;
	fma.rn.f32 	%f1302, %f1295, %f1300, %f1204;
	shfl.sync.idx.b32	%r485|%p175, %r996, %r316, 31, -1;
	mov.b32 	%f1303, %r485;
	fma.rn.f32 	%f1304, %f1293, %f1303, %f1206;
	fma.rn.f32 	%f1305, %f1295, %f1303, %f1207;
	shfl.sync.idx.b32	%r486|%p176, %r995, %r316, 31, -1;
	mov.b32 	%f1306, %r486;
	fma.rn.f32 	%f1307, %f1293, %f1306, %f1209;
	fma.rn.f32 	%f1308, %f1295, %f1306, %f1210;
	shfl.sync.idx.b32	%r487|%p177, %r994, %r316, 31, -1;
	mov.b32 	%f1309, %r487;
	fma.rn.f32 	%f1310, %f1293, %f1309, %f1212;
	fma.rn.f32 	%f1311, %f1295, %f1309, %f1213;
	shfl.sync.idx.b32	%r488|%p178, %r993, %r316, 31, -1;
	mov.b32 	%f1312, %r488;
	fma.rn.f32 	%f1313, %f1293, %f1312, %f1215;
	fma.rn.f32 	%f1314, %f1295, %f1312, %f1216;
	shfl.sync.idx.b32	%r489|%p179, %r992, %r316, 31, -1;
	mov.b32 	%f1315, %r489;
	fma.rn.f32 	%f1316, %f1293, %f1315, %f1218;
	fma.rn.f32 	%f1317, %f1295, %f1315, %f1219;
	shfl.sync.idx.b32	%r490|%p180, %r991, %r316, 31, -1;
	mov.b32 	%f1318, %r490;
	fma.rn.f32 	%f1319, %f1293, %f1318, %f1221;
	fma.rn.f32 	%f1320, %f1295, %f1318, %f1222;
	shfl.sync.idx.b32	%r491|%p181, %r990, %r316, 31, -1;
	mov.b32 	%f1321, %r491;
	fma.rn.f32 	%f1322, %f1293, %f1321, %f1224;
	fma.rn.f32 	%f1323, %f1295, %f1321, %f1225;
	shfl.sync.idx.b32	%r492|%p182, %r989, %r316, 31, -1;
	mov.b32 	%f1324, %r492;
	fma.rn.f32 	%f1325, %f1293, %f1324, %f1227;
	fma.rn.f32 	%f1326, %f1295, %f1324, %f1228;
	shfl.sync.idx.b32	%r493|%p183, %r988, %r316, 31, -1;
	mov.b32 	%f1327, %r493;
	fma.rn.f32 	%f1328, %f1293, %f1327, %f1230;
	fma.rn.f32 	%f1329, %f1295, %f1327, %f1231;
	shfl.sync.idx.b32	%r494|%p184, %r987, %r316, 31, -1;
	mov.b32 	%f1330, %r494;
	fma.rn.f32 	%f1331, %f1293, %f1330, %f1233;
	fma.rn.f32 	%f1332, %f1295, %f1330, %f1234;
	shfl.sync.idx.b32	%r495|%p185, %r986, %r316, 31, -1;
	mov.b32 	%f1333, %r495;
	fma.rn.f32 	%f1334, %f1293, %f1333, %f1236;
	fma.rn.f32 	%f1335, %f1295, %f1333, %f1237;
	shfl.sync.idx.b32	%r496|%p186, %r985, %r316, 31, -1;
	mov.b32 	%f1336, %r496;
	fma.rn.f32 	%f1337, %f1293, %f1336, %f1239;
	fma.rn.f32 	%f1338, %f1295, %f1336, %f1240;
	shfl.sync.idx.b32	%r497|%p187, %r984, %r316, 31, -1;
	mov.b32 	%f1339, %r497;
	fma.rn.f32 	%f1340, %f1293, %f1339, %f1242;
	fma.rn.f32 	%f1341, %f1295, %f1339, %f1243;
	shfl.sync.idx.b32	%r498|%p188, %r983, %r316, 31, -1;
	mov.b32 	%f1342, %r498;
	fma.rn.f32 	%f1343, %f1293, %f1342, %f1245;
	fma.rn.f32 	%f1344, %f1295, %f1342, %f1246;
	shfl.sync.idx.b32	%r499|%p189, %r982, %r316, 31, -1;
	mov.b32 	%f1345, %r499;
	fma.rn.f32 	%f1346, %f1293, %f1345, %f1248;
	fma.rn.f32 	%f1347, %f1295, %f1345, %f1249;
	shfl.sync.idx.b32	%r500|%p190, %r981, %r316, 31, -1;
	mov.b32 	%f1348, %r500;
	fma.rn.f32 	%f1349, %f1293, %f1348, %f1251;
	fma.rn.f32 	%f1350, %f1295, %f1348, %f1252;
	shfl.sync.idx.b32	%r501|%p191, %r980, %r316, 31, -1;
	mov.b32 	%f1351, %r501;
	fma.rn.f32 	%f1352, %f1293, %f1351, %f1254;
	fma.rn.f32 	%f1353, %f1295, %f1351, %f1255;
	shfl.sync.idx.b32	%r502|%p192, %r979, %r316, 31, -1;
	mov.b32 	%f1354, %r502;
	fma.rn.f32 	%f1355, %f1293, %f1354, %f1257;
	fma.rn.f32 	%f1356, %f1295, %f1354, %f1258;
	shfl.sync.idx.b32	%r503|%p193, %r978, %r316, 31, -1;
	mov.b32 	%f1357, %r503;
	fma.rn.f32 	%f1358, %f1293, %f1357, %f1260;
	fma.rn.f32 	%f1359, %f1295, %f1357, %f1261;
	shfl.sync.idx.b32	%r504|%p194, %r977, %r316, 31, -1;
	mov.b32 	%f1360, %r504;
	fma.rn.f32 	%f1361, %f1293, %f1360, %f1263;
	fma.rn.f32 	%f1362, %f1295, %f1360, %f1264;
	shfl.sync.idx.b32	%r505|%p195, %r976, %r316, 31, -1;
	mov.b32 	%f1363, %r505;
	fma.rn.f32 	%f1364, %f1293, %f1363, %f1266;
	fma.rn.f32 	%f1365, %f1295, %f1363, %f1267;
	shfl.sync.idx.b32	%r506|%p196, %r975, %r316, 31, -1;
	mov.b32 	%f1366, %r506;
	fma.rn.f32 	%f1367, %f1293, %f1366, %f1269;
	fma.rn.f32 	%f1368, %f1295, %f1366, %f1270;
	shfl.sync.idx.b32	%r507|%p197, %r974, %r316, 31, -1;
	mov.b32 	%f1369, %r507;
	fma.rn.f32 	%f1370, %f1293, %f1369, %f1272;
	fma.rn.f32 	%f1371, %f1295, %f1369, %f1273;
	shfl.sync.idx.b32	%r508|%p198, %r973, %r316, 31, -1;
	mov.b32 	%f1372, %r508;
	fma.rn.f32 	%f1373, %f1293, %f1372, %f1275;
	fma.rn.f32 	%f1374, %f1295, %f1372, %f1276;
	shfl.sync.idx.b32	%r509|%p199, %r972, %r316, 31, -1;
	mov.b32 	%f1375, %r509;
	fma.rn.f32 	%f1376, %f1293, %f1375, %f1278;
	fma.rn.f32 	%f1377, %f1295, %f1375, %f1279;
	shfl.sync.idx.b32	%r510|%p200, %r971, %r316, 31, -1;
	mov.b32 	%f1378, %r510;
	fma.rn.f32 	%f1379, %f1293, %f1378, %f1281;
	fma.rn.f32 	%f1380, %f1295, %f1378, %f1282;
	shfl.sync.idx.b32	%r511|%p201, %r970, %r316, 31, -1;
	mov.b32 	%f1381, %r511;
	fma.rn.f32 	%f1382, %f1293, %f1381, %f1284;
	fma.rn.f32 	%f1383, %f1295, %f1381, %f1285;
	shfl.sync.idx.b32	%r512|%p202, %r969, %r316, 31, -1;
	mov.b32 	%f1384, %r512;
	fma.rn.f32 	%f1385, %f1293, %f1384, %f1287;
	fma.rn.f32 	%f1386, %f1295, %f1384, %f1288;
	shfl.sync.idx.b32	%r513|%p203, %r968, %r316, 31, -1;
	mov.b32 	%f1387, %r513;
	fma.rn.f32 	%f1388, %f1293, %f1387, %f1290;
	fma.rn.f32 	%f1389, %f1295, %f1387, %f1291;
	mul.wide.s32 	%rd95, %r319, 4;
	add.s64 	%rd96, %rd82, %rd95;
	shfl.sync.idx.b32	%r514|%p204, %r999, %r318, 31, -1;
	mov.b32 	%f1390, %r514;
	ld.global.nc.f32 	%f1391, [%rd96];
	fma.rn.f32 	%f1392, %f1391, %f1390, %f1294;
	ld.global.nc.f32 	%f1393, [%rd96+128];
	fma.rn.f32 	%f1394, %f1393, %f1390, %f1296;
	shfl.sync.idx.b32	%r515|%p205, %r998, %r318, 31, -1;
	mov.b32 	%f1395, %r515;
	fma.rn.f32 	%f1396, %f1391, %f1395, %f1298;
	fma.rn.f32 	%f1397, %f1393, %f1395, %f1299;
	shfl.sync.idx.b32	%r516|%p206, %r997, %r318, 31, -1;
	mov.b32 	%f1398, %r516;
	fma.rn.f32 	%f1399, %f1391, %f1398, %f1301;
	fma.rn.f32 	%f1400, %f1393, %f1398, %f1302;
	shfl.sync.idx.b32	%r517|%p207, %r996, %r318, 31, -1;
	mov.b32 	%f1401, %r517;
	fma.rn.f32 	%f1402, %f1391, %f1401, %f1304;
	fma.rn.f32 	%f1403, %f1393, %f1401, %f1305;
	shfl.sync.idx.b32	%r518|%p208, %r995, %r318, 31, -1;
	mov.b32 	%f1404, %r518;
	fma.rn.f32 	%f1405, %f1391, %f1404, %f1307;
	fma.rn.f32 	%f1406, %f1393, %f1404, %f1308;
	shfl.sync.idx.b32	%r519|%p209, %r994, %r318, 31, -1;
	mov.b32 	%f1407, %r519;
	fma.rn.f32 	%f1408, %f1391, %f1407, %f1310;
	fma.rn.f32 	%f1409, %f1393, %f1407, %f1311;
	shfl.sync.idx.b32	%r520|%p210, %r993, %r318, 31, -1;
	mov.b32 	%f1410, %r520;
	fma.rn.f32 	%f1411, %f1391, %f1410, %f1313;
	fma.rn.f32 	%f1412, %f1393, %f1410, %f1314;
	shfl.sync.idx.b32	%r521|%p211, %r992, %r318, 31, -1;
	mov.b32 	%f1413, %r521;
	fma.rn.f32 	%f1414, %f1391, %f1413, %f1316;
	fma.rn.f32 	%f1415, %f1393, %f1413, %f1317;
	shfl.sync.idx.b32	%r522|%p212, %r991, %r318, 31, -1;
	mov.b32 	%f1416, %r522;
	fma.rn.f32 	%f1417, %f1391, %f1416, %f1319;
	fma.rn.f32 	%f1418, %f1393, %f1416, %f1320;
	shfl.sync.idx.b32	%r523|%p213, %r990, %r318, 31, -1;
	mov.b32 	%f1419, %r523;
	fma.rn.f32 	%f1420, %f1391, %f1419, %f1322;
	fma.rn.f32 	%f1421, %f1393, %f1419, %f1323;
	shfl.sync.idx.b32	%r524|%p214, %r989, %r318, 31, -1;
	mov.b32 	%f1422, %r524;
	fma.rn.f32 	%f1423, %f1391, %f1422, %f1325;
	fma.rn.f32 	%f1424, %f1393, %f1422, %f1326;
	shfl.sync.idx.b32	%r525|%p215, %r988, %r318, 31, -1;
	mov.b32 	%f1425, %r525;
	fma.rn.f32 	%f1426, %f1391, %f1425, %f1328;
	fma.rn.f32 	%f1427, %f1393, %f1425, %f1329;
	shfl.sync.idx.b32	%r526|%p216, %r987, %r318, 31, -1;
	mov.b32 	%f1428, %r526;
	fma.rn.f32 	%f1429, %f1391, %f1428, %f1331;
	fma.rn.f32 	%f1430, %f1393, %f1428, %f1332;
	shfl.sync.idx.b32	%r527|%p217, %r986, %r318, 31, -1;
	mov.b32 	%f1431, %r527;
	fma.rn.f32 	%f1432, %f1391, %f1431, %f1334;
	fma.rn.f32 	%f1433, %f1393, %f1431, %f1335;
	shfl.sync.idx.b32	%r528|%p218, %r985, %r318, 31, -1;
	mov.b32 	%f1434, %r528;
	fma.rn.f32 	%f1435, %f1391, %f1434, %f1337;
	fma.rn.f32 	%f1436, %f1393, %f1434, %f1338;
	shfl.sync.idx.b32	%r529|%p219, %r984, %r318, 31, -1;
	mov.b32 	%f1437, %r529;
	fma.rn.f32 	%f1438, %f1391, %f1437, %f1340;
	fma.rn.f32 	%f1439, %f1393, %f1437, %f1341;
	shfl.sync.idx.b32	%r530|%p220, %r983, %r318, 31, -1;
	mov.b32 	%f1440, %r530;
	fma.rn.f32 	%f1441, %f1391, %f1440, %f1343;
	fma.rn.f32 	%f1442, %f1393, %f1440, %f1344;
	shfl.sync.idx.b32	%r531|%p221, %r982, %r318, 31, -1;
	mov.b32 	%f1443, %r531;
	fma.rn.f32 	%f1444, %f1391, %f1443, %f1346;
	fma.rn.f32 	%f1445, %f1393, %f1443, %f1347;
	shfl.sync.idx.b32	%r532|%p222, %r981, %r318, 31, -1;
	mov.b32 	%f1446, %r532;
	fma.rn.f32 	%f1447, %f1391, %f1446, %f1349;
	fma.rn.f32 	%f1448, %f1393, %f1446, %f1350;
	shfl.sync.idx.b32	%r533|%p223, %r980, %r318, 31, -1;
	mov.b32 	%f1449, %r533;
	fma.rn.f32 	%f1450, %f1391, %f1449, %f1352;
	fma.rn.f32 	%f1451, %f1393, %f1449, %f1353;
	shfl.sync.idx.b32	%r534|%p224, %r979, %r318, 31, -1;
	mov.b32 	%f1452, %r534;
	fma.rn.f32 	%f1453, %f1391, %f1452, %f1355;
	fma.rn.f32 	%f1454, %f1393, %f1452, %f1356;
	shfl.sync.idx.b32	%r535|%p225, %r978, %r318, 31, -1;
	mov.b32 	%f1455, %r535;
	fma.rn.f32 	%f1456, %f1391, %f1455, %f1358;
	fma.rn.f32 	%f1457, %f1393, %f1455, %f1359;
	shfl.sync.idx.b32	%r536|%p226, %r977, %r318, 31, -1;
	mov.b32 	%f1458, %r536;
	fma.rn.f32 	%f1459, %f1391, %f1458, %f1361;
	fma.rn.f32 	%f1460, %f1393, %f1458, %f1362;
	shfl.sync.idx.b32	%r537|%p227, %r976, %r318, 31, -1;
	mov.b32 	%f1461, %r537;
	fma.rn.f32 	%f1462, %f1391, %f1461, %f1364;
	fma.rn.f32 	%f1463, %f1393, %f1461, %f1365;
	shfl.sync.idx.b32	%r538|%p228, %r975, %r318, 31, -1;
	mov.b32 	%f1464, %r538;
	fma.rn.f32 	%f1465, %f1391, %f1464, %f1367;
	fma.rn.f32 	%f1466, %f1393, %f1464, %f1368;
	shfl.sync.idx.b32	%r539|%p229, %r974, %r318, 31, -1;
	mov.b32 	%f1467, %r539;
	fma.rn.f32 	%f1468, %f1391, %f1467, %f1370;
	fma.rn.f32 	%f1469, %f1393, %f1467, %f1371;
	shfl.sync.idx.b32	%r540|%p230, %r973, %r318, 31, -1;
	mov.b32 	%f1470, %r540;
	fma.rn.f32 	%f1471, %f1391, %f1470, %f1373;
	fma.rn.f32 	%f1472, %f1393, %f1470, %f1374;
	shfl.sync.idx.b32	%r541|%p231, %r972, %r318, 31, -1;
	mov.b32 	%f1473, %r541;
	fma.rn.f32 	%f1474, %f1391, %f1473, %f1376;
	fma.rn.f32 	%f1475, %f1393, %f1473, %f1377;
	shfl.sync.idx.b32	%r542|%p232, %r971, %r318, 31, -1;
	mov.b32 	%f1476, %r542;
	fma.rn.f32 	%f1477, %f1391, %f1476, %f1379;
	fma.rn.f32 	%f1478, %f1393, %f1476, %f1380;
	shfl.sync.idx.b32	%r543|%p233, %r970, %r318, 31, -1;
	mov.b32 	%f1479, %r543;
	fma.rn.f32 	%f1480, %f1391, %f1479, %f1382;
	fma.rn.f32 	%f1481, %f1393, %f1479, %f1383;
	shfl.sync.idx.b32	%r544|%p234, %r969, %r318, 31, -1;
	mov.b32 	%f1482, %r544;
	fma.rn.f32 	%f1483, %f1391, %f1482, %f1385;
	fma.rn.f32 	%f1484, %f1393, %f1482, %f1386;
	shfl.sync.idx.b32	%r545|%p235, %r968, %r318, 31, -1;
	mov.b32 	%f1485, %r545;
	fma.rn.f32 	%f1486, %f1391, %f1485, %f1388;
	fma.rn.f32 	%f1487, %f1393, %f1485, %f1389;
	mul.wide.s32 	%rd97, %r321, 4;
	add.s64 	%rd98, %rd82, %rd97;
	shfl.sync.idx.b32	%r546|%p236, %r999, %r320, 31, -1;
	mov.b32 	%f1488, %r546;
	ld.global.nc.f32 	%f1489, [%rd98];
	fma.rn.f32 	%f2173, %f1489, %f1488, %f1392;
	ld.global.nc.f32 	%f1490, [%rd98+128];
	fma.rn.f32 	%f2172, %f1490, %f1488, %f1394;
	shfl.sync.idx.b32	%r547|%p237, %r998, %r320, 31, -1;
	mov.b32 	%f1491, %r547;
	fma.rn.f32 	%f2171, %f1489, %f1491, %f1396;
	fma.rn.f32 	%f2170, %f1490, %f1491, %f1397;
	shfl.sync.idx.b32	%r548|%p238, %r997, %r320, 31, -1;
	mov.b32 	%f1492, %r548;
	fma.rn.f32 	%f2169, %f1489, %f1492, %f1399;
	fma.rn.f32 	%f2168, %f1490, %f1492, %f1400;
	shfl.sync.idx.b32	%r549|%p239, %r996, %r320, 31, -1;
	mov.b32 	%f1493, %r549;
	fma.rn.f32 	%f2167, %f1489, %f1493, %f1402;
	fma.rn.f32 	%f2166, %f1490, %f1493, %f1403;
	shfl.sync.idx.b32	%r550|%p240, %r995, %r320, 31, -1;
	mov.b32 	%f1494, %r550;
	fma.rn.f32 	%f2165, %f1489, %f1494, %f1405;
	fma.rn.f32 	%f2164, %f1490, %f1494, %f1406;
	shfl.sync.idx.b32	%r551|%p241, %r994, %r320, 31, -1;
	mov.b32 	%f1495, %r551;
	fma.rn.f32 	%f2163, %f1489, %f1495, %f1408;
	fma.rn.f32 	%f2162, %f1490, %f1495, %f1409;
	shfl.sync.idx.b32	%r552|%p242, %r993, %r320, 31, -1;
	mov.b32 	%f1496, %r552;
	fma.rn.f32 	%f2161, %f1489, %f1496, %f1411;
	fma.rn.f32 	%f2160, %f1490, %f1496, %f1412;
	shfl.sync.idx.b32	%r553|%p243, %r992, %r320, 31, -1;
	mov.b32 	%f1497, %r553;
	fma.rn.f32 	%f2159, %f1489, %f1497, %f1414;
	fma.rn.f32 	%f2158, %f1490, %f1497, %f1415;
	shfl.sync.idx.b32	%r554|%p244, %r991, %r320, 31, -1;
	mov.b32 	%f1498, %r554;
	fma.rn.f32 	%f2157, %f1489, %f1498, %f1417;
	fma.rn.f32 	%f2156, %f1490, %f1498, %f1418;
	shfl.sync.idx.b32	%r555|%p245, %r990, %r320, 31, -1;
	mov.b32 	%f1499, %r555;
	fma.rn.f32 	%f2155, %f1489, %f1499, %f1420;
	fma.rn.f32 	%f2154, %f1490, %f1499, %f1421;
	shfl.sync.idx.b32	%r556|%p246, %r989, %r320, 31, -1;
	mov.b32 	%f1500, %r556;
	fma.rn.f32 	%f2153, %f1489, %f1500, %f1423;
	fma.rn.f32 	%f2152, %f1490, %f1500, %f1424;
	shfl.sync.idx.b32	%r557|%p247, %r988, %r320, 31, -1;
	mov.b32 	%f1501, %r557;
	fma.rn.f32 	%f2151, %f1489, %f1501, %f1426;
	fma.rn.f32 	%f2150, %f1490, %f1501, %f1427;
	shfl.sync.idx.b32	%r558|%p248, %r987, %r320, 31, -1;
	mov.b32 	%f1502, %r558;
	fma.rn.f32 	%f2149, %f1489, %f1502, %f1429;
	fma.rn.f32 	%f2148, %f1490, %f1502, %f1430;
	shfl.sync.idx.b32	%r559|%p249, %r986, %r320, 31, -1;
	mov.b32 	%f1503, %r559;
	fma.rn.f32 	%f2147, %f1489, %f1503, %f1432;
	fma.rn.f32 	%f2146, %f1490, %f1503, %f1433;
	shfl.sync.idx.b32	%r560|%p250, %r985, %r320, 31, -1;
	mov.b32 	%f1504, %r560;
	fma.rn.f32 	%f2145, %f1489, %f1504, %f1435;
	fma.rn.f32 	%f2144, %f1490, %f1504, %f1436;
	shfl.sync.idx.b32	%r561|%p251, %r984, %r320, 31, -1;
	mov.b32 	%f1505, %r561;
	fma.rn.f32 	%f2143, %f1489, %f1505, %f1438;
	fma.rn.f32 	%f2142, %f1490, %f1505, %f1439;
	shfl.sync.idx.b32	%r562|%p252, %r983, %r320, 31, -1;
	mov.b32 	%f1506, %r562;
	fma.rn.f32 	%f2141, %f1489, %f1506, %f1441;
	fma.rn.f32 	%f2140, %f1490, %f1506, %f1442;
	shfl.sync.idx.b32	%r563|%p253, %r982, %r320, 31, -1;
	mov.b32 	%f1507, %r563;
	fma.rn.f32 	%f2139, %f1489, %f1507, %f1444;
	fma.rn.f32 	%f2138, %f1490, %f1507, %f1445;
	shfl.sync.idx.b32	%r564|%p254, %r981, %r320, 31, -1;
	mov.b32 	%f1508, %r564;
	fma.rn.f32 	%f2137, %f1489, %f1508, %f1447;
	fma.rn.f32 	%f2136, %f1490, %f1508, %f1448;
	shfl.sync.idx.b32	%r565|%p255, %r980, %r320, 31, -1;
	mov.b32 	%f1509, %r565;
	fma.rn.f32 	%f2135, %f1489, %f1509, %f1450;
	fma.rn.f32 	%f2134, %f1490, %f1509, %f1451;
	shfl.sync.idx.b32	%r566|%p256, %r979, %r320, 31, -1;
	mov.b32 	%f1510, %r566;
	fma.rn.f32 	%f2133, %f1489, %f1510, %f1453;
	fma.rn.f32 	%f2132, %f1490, %f1510, %f1454;
	shfl.sync.idx.b32	%r567|%p257, %r978, %r320, 31, -1;
	mov.b32 	%f1511, %r567;
	fma.rn.f32 	%f2131, %f1489, %f1511, %f1456;
	fma.rn.f32 	%f2130, %f1490, %f1511, %f1457;
	shfl.sync.idx.b32	%r568|%p258, %r977, %r320, 31, -1;
	mov.b32 	%f1512, %r568;
	fma.rn.f32 	%f2129, %f1489, %f1512, %f1459;
	fma.rn.f32 	%f2128, %f1490, %f1512, %f1460;
	shfl.sync.idx.b32	%r569|%p259, %r976, %r320, 31, -1;
	mov.b32 	%f1513, %r569;
	fma.rn.f32 	%f2127, %f1489, %f1513, %f1462;
	fma.rn.f32 	%f2126, %f1490, %f1513, %f1463;
	shfl.sync.idx.b32	%r570|%p260, %r975, %r320, 31, -1;
	mov.b32 	%f1514, %r570;
	fma.rn.f32 	%f2125, %f1489, %f1514, %f1465;
	fma.rn.f32 	%f2124, %f1490, %f1514, %f1466;
	shfl.sync.idx.b32	%r571|%p261, %r974, %r320, 31, -1;
	mov.b32 	%f1515, %r571;
	fma.rn.f32 	%f2123, %f1489, %f1515, %f1468;
	fma.rn.f32 	%f2122, %f1490, %f1515, %f1469;
	shfl.sync.idx.b32	%r572|%p262, %r973, %r320, 31, -1;
	mov.b32 	%f1516, %r572;
	fma.rn.f32 	%f2121, %f1489, %f1516, %f1471;
	fma.rn.f32 	%f2120, %f1490, %f1516, %f1472;
	shfl.sync.idx.b32	%r573|%p263, %r972, %r320, 31, -1;
	mov.b32 	%f1517, %r573;
	fma.rn.f32 	%f2119, %f1489, %f1517, %f1474;
	fma.rn.f32 	%f2118, %f1490, %f1517, %f1475;
	shfl.sync.idx.b32	%r574|%p264, %r971, %r320, 31, -1;
	mov.b32 	%f1518, %r574;
	fma.rn.f32 	%f2117, %f1489, %f1518, %f1477;
	fma.rn.f32 	%f2116, %f1490, %f1518, %f1478;
	shfl.sync.idx.b32	%r575|%p265, %r970, %r320, 31, -1;
	mov.b32 	%f1519, %r575;
	fma.rn.f32 	%f2115, %f1489, %f1519, %f1480;
	fma.rn.f32 	%f2114, %f1490, %f1519, %f1481;
	shfl.sync.idx.b32	%r576|%p266, %r969, %r320, 31, -1;
	mov.b32 	%f1520, %r576;
	fma.rn.f32 	%f2113, %f1489, %f1520, %f1483;
	fma.rn.f32 	%f2112, %f1490, %f1520, %f1484;
	shfl.sync.idx.b32	%r577|%p267, %r968, %r320, 31, -1;
	mov.b32 	%f1521, %r577;
	fma.rn.f32 	%f2111, %f1489, %f1521, %f1486;
	fma.rn.f32 	%f2110, %f1490, %f1521, %f1487;
	add.s32 	%r1000, %r1000, 8;
	and.b32  	%r578, %r4, -8;
	add.s32 	%r579, %r578, %r2;
	setp.lt.s32 	%p268, %r1000, %r579;
	@%p268 bra 	$L__BB6_2;
$L__BB6_6:
	and.b32  	%r144, %r4, -8;
	add.s32 	%r145, %r144, %r2;
	setp.le.s32 	%p269, %r3, %r145;
	and.b32  	%r580, %r4, 24;
	setp.ne.s32 	%p270, %r580, 0;
	or.pred  	%p271, %p270, %p269;
	@%p271 bra 	$L__BB6_9;
	sub.s32 	%r581, %r3, %r145;
	setp.ge.u32 	%p272, %r1, %r581;
	mov.u32 	%r1002, %r145;
	@%p272 bra 	$L__BB6_9;
	ld.param.u64 	%rd258, [_Z12_spmm_conv_6PKfPfiiPKiS3_S3_S0__param_7];
	ld.param.u64 	%rd256, [_Z12_spmm_conv_6PKfPfiiPKiS3_S3_S0__param_6];
	add.s32 	%r582, %r145, %r1;
	cvta.to.global.u64 	%rd99, %rd256;
	mul.wide.u32 	%rd100, %r582, 4;
	add.s64 	%rd101, %rd99, %rd100;
	ld.global.nc.u32 	%r583, [%rd101];
	mul.hi.s32 	%r584, %r583, 715827883;
	shr.u32 	%r585, %r584, 31;
	shr.u32 	%r586, %r584, 8;
	add.s32 	%r587, %r586, %r585;
	mad.lo.s32 	%r588, %r587, 2129920, %r5;
	shr.s32 	%r589, %r583, 31;
	shr.u32 	%r590, %r589, 23;
	add.s32 	%r591, %r583, %r590;
	shr.s32 	%r592, %r591, 9;
	mul.hi.s32 	%r593, %r592, 1431655766;
	shr.u32 	%r594, %r593, 31;
	add.s32 	%r595, %r593, %r594;
	mul.lo.s32 	%r596, %r595, 3;
	sub.s32 	%r597, %r592, %r596;
	shl.b32 	%r598, %r597, 15;
	add.s32 	%r599, %r588, %r598;
	and.b32  	%r600, %r591, 67108352;
	sub.s32 	%r601, %r583, %r600;
	shl.b32 	%r602, %r601, 6;
	add.s32 	%r1001, %r599, %r602;
	cvta.to.global.u64 	%rd102, %rd258;
	add.s64 	%rd103, %rd102, %rd100;
	ld.global.nc.u32 	%r999, [%rd103];
	add.s32 	%r603, %r4, %r582;
	mul.wide.u32 	%rd104, %r603, 4;
	add.s64 	%rd105, %rd102, %rd104;
	ld.global.nc.u32 	%r998, [%rd105];
	add.s32 	%r604, %r603, %r4;
	mul.wide.u32 	%rd106, %r604, 4;
	add.s64 	%rd107, %rd102, %rd106;
	ld.global.nc.u32 	%r997, [%rd107];
	add.s32 	%r605, %r604, %r4;
	mul.wide.u32 	%rd108, %r605, 4;
	add.s64 	%rd109, %rd102, %rd108;
	ld.global.nc.u32 	%r996, [%rd109];
	add.s32 	%r606, %r605, %r4;
	mul.wide.u32 	%rd110, %r606, 4;
	add.s64 	%rd111, %rd102, %rd110;
	ld.global.nc.u32 	%r995, [%rd111];
	add.s32 	%r607, %r606, %r4;
	mul.wide.u32 	%rd112, %r607, 4;
	add.s64 	%rd113, %rd102, %rd112;
	ld.global.nc.u32 	%r994, [%rd113];
	add.s32 	%r608, %r607, %r4;
	mul.wide.u32 	%rd114, %r608, 4;
	add.s64 	%rd115, %rd102, %rd114;
	ld.global.nc.u32 	%r993, [%rd115];
	add.s32 	%r609, %r608, %r4;
	mul.wide.u32 	%rd116, %r609, 4;
	add.s64 	%rd117, %rd102, %rd116;
	ld.global.nc.u32 	%r992, [%rd117];
	add.s32 	%r610, %r609, %r4;
	mul.wide.u32 	%rd118, %r610, 4;
	add.s64 	%rd119, %rd102, %rd118;
	ld.global.nc.u32 	%r991, [%rd119];
	add.s32 	%r611, %r610, %r4;
	mul.wide.u32 	%rd120, %r611, 4;
	add.s64 	%rd121, %rd102, %rd120;
	ld.global.nc.u32 	%r990, [%rd121];
	add.s32 	%r612, %r611, %r4;
	mul.wide.u32 	%rd122, %r612, 4;
	add.s64 	%rd123, %rd102, %rd122;
	ld.global.nc.u32 	%r989, [%rd123];
	add.s32 	%r613, %r612, %r4;
	mul.wide.u32 	%rd124, %r613, 4;
	add.s64 	%rd125, %rd102, %rd124;
	ld.global.nc.u32 	%r988, [%rd125];
	add.s32 	%r614, %r613, %r4;
	mul.wide.u32 	%rd126, %r614, 4;
	add.s64 	%rd127, %rd102, %rd126;
	ld.global.nc.u32 	%r987, [%rd127];
	add.s32 	%r615, %r614, %r4;
	mul.wide.u32 	%rd128, %r615, 4;
	add.s64 	%rd129, %rd102, %rd128;
	ld.global.nc.u32 	%r986, [%rd129];
	add.s32 	%r616, %r615, %r4;
	mul.wide.u32 	%rd130, %r616, 4;
	add.s64 	%rd131, %rd102, %rd130;
	ld.global.nc.u32 	%r985, [%rd131];
	add.s32 	%r617, %r616, %r4;
	mul.wide.u32 	%rd132, %r617, 4;
	add.s64 	%rd133, %rd102, %rd132;
	ld.global.nc.u32 	%r984, [%rd133];
	add.s32 	%r618, %r617, %r4;
	mul.wide.u32 	%rd134, %r618, 4;
	add.s64 	%rd135, %rd102, %rd134;
	ld.global.nc.u32 	%r983, [%rd135];
	add.s32 	%r619, %r618, %r4;
	mul.wide.u32 	%rd136, %r619, 4;
	add.s64 	%rd137, %rd102, %rd136;
	ld.global.nc.u32 	%r982, [%rd137];
	add.s32 	%r620, %r619, %r4;
	mul.wide.u32 	%rd138, %r620, 4;
	add.s64 	%rd139, %rd102, %rd138;
	ld.global.nc.u32 	%r981, [%rd139];
	add.s32 	%r621, %r620, %r4;
	mul.wide.u32 	%rd140, %r621, 4;
	add.s64 	%rd141, %rd102, %rd140;
	ld.global.nc.u32 	%r980, [%rd141];
	add.s32 	%r622, %r621, %r4;
	mul.wide.u32 	%rd142, %r622, 4;
	add.s64 	%rd143, %rd102, %rd142;
	ld.global.nc.u32 	%r979, [%rd143];
	add.s32 	%r623, %r622, %r4;
	mul.wide.u32 	%rd144, %r623, 4;
	add.s64 	%rd145, %rd102, %rd144;
	ld.global.nc.u32 	%r978, [%rd145];
	add.s32 	%r624, %r623, %r4;
	mul.wide.u32 	%rd146, %r624, 4;
	add.s64 	%rd147, %rd102, %rd146;
	ld.global.nc.u32 	%r977, [%rd147];
	add.s32 	%r625, %r624, %r4;
	mul.wide.u32 	%rd148, %r625, 4;
	add.s64 	%rd149, %rd102, %rd148;
	ld.global.nc.u32 	%r976, [%rd149];
	add.s32 	%r626, %r625, %r4;
	mul.wide.u32 	%rd150, %r626, 4;
	add.s64 	%rd151, %rd102, %rd150;
	ld.global.nc.u32 	%r975, [%rd151];
	add.s32 	%r627, %r626, %r4;
	mul.wide.u32 	%rd152, %r627, 4;
	add.s64 	%rd153, %rd102, %rd152;
	ld.global.nc.u32 	%r974, [%rd153];
	add.s32 	%r628, %r627, %r4;
	mul.wide.u32 	%rd154, %r628, 4;
	add.s64 	%rd155, %rd102, %rd154;
	ld.global.nc.u32 	%r973, [%rd155];
	add.s32 	%r629, %r628, %r4;
	mul.wide.u32 	%rd156, %r629, 4;
	add.s64 	%rd157, %rd102, %rd156;
	ld.global.nc.u32 	%r972, [%rd157];
	add.s32 	%r630, %r629, %r4;
	mul.wide.u32 	%rd158, %r630, 4;
	add.s64 	%rd159, %rd102, %rd158;
	ld.global.nc.u32 	%r971, [%rd159];
	add.s32 	%r631, %r630, %r4;
	mul.wide.u32 	%rd160, %r631, 4;
	add.s64 	%rd161, %rd102, %rd160;
	ld.global.nc.u32 	%r970, [%rd161];
	add.s32 	%r632, %r631, %r4;
	mul.wide.u32 	%rd162, %r632, 4;
	add.s64 	%rd163, %rd102, %rd162;
	ld.global.nc.u32 	%r969, [%rd163];
	add.s32 	%r633, %r632, %r4;
	mul.wide.u32 	%rd164, %r633, 4;
	add.s64 	%rd165, %rd102, %rd164;
	ld.global.nc.u32 	%r968, [%rd165];
$L__BB6_9:
	and.b32  	%r634, %r4, -4;
	setp.ge.s32 	%p273, %r144, %r634;
	@%p273 bra 	$L__BB6_138;
	ld.param.u64 	%rd250, [_Z12_spmm_conv_6PKfPfiiPKiS3_S3_S0__param_0];
	and.b32  	%r635, %r4, -8;
	add.s32 	%r636, %r635, %r2;
	sub.s32 	%r213, %r636, %r1002;
	shfl.sync.idx.b32	%r637|%p274, %r1001, %r213, 31, -1;
	add.s32 	%r214, %r213, 1;
	shfl.sync.idx.b32	%r215|%p275, %r1001, %r214, 31, -1;
	add.s32 	%r216, %r213, 2;
	shfl.sync.idx.b32	%r217|%p276, %r1001, %r216, 31, -1;
	add.s32 	%r218, %r213, 3;
	shfl.sync.idx.b32	%r219|%p277, %r1001, %r218, 31, -1;
	cvta.to.global.u64 	%rd166, %rd250;
	mul.wide.s32 	%rd167, %r637, 4;
	add.s64 	%rd2, %rd166, %rd167;
	shfl.sync.idx.b32	%r638|%p278, %r999, %r213, 31, -1;
	mov.b32 	%f193, %r638;
	setp.leu.f32 	%p279, %f193, 0f00000000;
	@%p279 bra 	$L__BB6_12;
	ld.global.nc.f32 	%f1523, [%rd2];
	fma.rn.f32 	%f2174, %f1523, %f193, %f2173;
	ld.global.nc.f32 	%f1524, [%rd2+128];
	mul.f32 	%f2175, %f1524, %f193;
	bra.uni 	$L__BB6_13;
$L__BB6_12:
	add.f32 	%f2174, %f2173, 0f00000000;
	mov.f32 	%f2175, 0f00000000;
$L__BB6_13:
	add.f32 	%f199, %f2175, %f2172;
	shfl.sync.idx.b32	%r639|%p280, %r998, %r213, 31, -1;
	mov.b32 	%f200, %r639;
	setp.leu.f32 	%p281, %f200, 0f00000000;
	mov.f32 	%f2176, 0f00000000;
	@%p281 bra 	$L__BB6_15;
	ld.global.nc.f32 	%f1526, [%rd2];
	mul.f32 	%f2176, %f1526, %f200;
$L__BB6_15:
	add.f32 	%f203, %f2176, %f2171;
	mov.f32 	%f2177, 0f00000000;
	@%p281 bra 	$L__BB6_17;
	ld.global.nc.f32 	%f1528, [%rd2+128];
	mul.f32 	%f2177, %f1528, %f200;
$L__BB6_17:
	add.f32 	%f206, %f2177, %f2170;
	shfl.sync.idx.b32	%r640|%p283, %r997, %r213, 31, -1;
	mov.b32 	%f207, %r640;
	setp.leu.f32 	%p284, %f207, 0f00000000;
	mov.f32 	%f2178, 0f00000000;
	@%p284 bra 	$L__BB6_19;
	ld.global.nc.f32 	%f1530, [%rd2];
	mul.f32 	%f2178, %f1530, %f207;
$L__BB6_19:
	add.f32 	%f210, %f2178, %f2169;
	mov.f32 	%f2179, 0f00000000;
	@%p284 bra 	$L__BB6_21;
	ld.global.nc.f32 	%f1532, [%rd2+128];
	mul.f32 	%f2179, %f1532, %f207;
$L__BB6_21:
	add.f32 	%f213, %f2179, %f2168;
	shfl.sync.idx.b32	%r641|%p286, %r996, %r213, 31, -1;
	mov.b32 	%f214, %r641;
	setp.leu.f32 	%p287, %f214, 0f00000000;
	mov.f32 	%f2180, 0f00000000;
	@%p287 bra 	$L__BB6_23;
	ld.global.nc.f32 	%f1534, [%rd2];
	mul.f32 	%f2180, %f1534, %f214;
$L__BB6_23:
	add.f32 	%f217, %f2180, %f2167;
	mov.f32 	%f2181, 0f00000000;
	@%p287 bra 	$L__BB6_25;
	ld.global.nc.f32 	%f1536, [%rd2+128];
	mul.f32 	%f2181, %f1536, %f214;
$L__BB6_25:
	add.f32 	%f220, %f2181, %f2166;
	shfl.sync.idx.b32	%r642|%p289, %r995, %r213, 31, -1;
	mov.b32 	%f221, %r642;
	setp.leu.f32 	%p290, %f221, 0f00000000;
	mov.f32 	%f2182, 0f00000000;
	@%p290 bra 	$L__BB6_27;
	ld.global.nc.f32 	%f1538, [%rd2];
	mul.f32 	%f2182, %f1538, %f221;
$L__BB6_27:
	add.f32 	%f224, %f2182, %f2165;
	mov.f32 	%f2183, 0f00000000;
	@%p290 bra 	$L__BB6_29;
	ld.global.nc.f32 	%f1540, [%rd2+128];
	mul.f32 	%f2183, %f1540, %f221;
$L__BB6_29:
	add.f32 	%f227, %f2183, %f2164;
	shfl.sync.idx.b32	%r643|%p292, %r994, %r213, 31, -1;
	mov.b32 	%f228, %r643;
	setp.leu.f32 	%p293, %f228, 0f00000000;
	mov.f32 	%f2184, 0f00000000;
	@%p293 bra 	$L__BB6_31;
	ld.global.nc.f32 	%f1542, [%rd2];
	mul.f32 	%f2184, %f1542, %f228;
$L__BB6_31:
	add.f32 	%f231, %f2184, %f2163;
	mov.f32 	%f2185, 0f00000000;
	@%p293 bra 	$L__BB6_33;
	ld.global.nc.f32 	%f1544, [%rd2+128];
	mul.f32 	%f2185, %f1544, %f228;
$L__BB6_33:
	add.f32 	%f234, %f2185, %f2162;
	shfl.sync.idx.b32	%r644|%p295, %r993, %r213, 31, -1;
	mov.b32 	%f235, %r644;
	setp.leu.f32 	%p296, %f235, 0f00000000;
	mov.f32 	%f2186, 0f00000000;
	@%p296 bra 	$L__BB6_35;
	ld.global.nc.f32 	%f1546, [%rd2];
	mul.f32 	%f2186, %f1546, %f235;
$L__BB6_35:
	add.f32 	%f238, %f2186, %f2161;
	mov.f32 	%f2187, 0f00000000;
	@%p296 bra 	$L__BB6_37;
	ld.global.nc.f32 	%f1548, [%rd2+128];
	mul.f32 	%f2187, %f1548, %f235;
$L__BB6_37:
	add.f32 	%f241, %f2187, %f2160;
	shfl.sync.idx.b32	%r645|%p298, %r992, %r213, 31, -1;
	mov.b32 	%f242, %r645;
	setp.leu.f32 	%p299, %f242, 0f00000000;
	mov.f32 	%f2188, 0f00000000;
	@%p299 bra 	$L__BB6_39;
	ld.global.nc.f32 	%f1550, [%rd2];
	mul.f32 	%f2188, %f1550, %f242;
$L__BB6_39:
	add.f32 	%f245, %f2188, %f2159;
	mov.f32 	%f2189, 0f00000000;
	@%p299 bra 	$L__BB6_41;
	ld.global.nc.f32 	%f1552, [%rd2+128];
	mul.f32 	%f2189, %f1552, %f242;
$L__BB6_41:
	add.f32 	%f248, %f2189, %f2158;
	shfl.sync.idx.b32	%r646|%p301, %r991, %r213, 31, -1;
	mov.b32 	%f249, %r646;
	setp.leu.f32 	%p302, %f249, 0f00000000;
	mov.f32 	%f2190, 0f00000000;
	@%p302 bra 	$L__BB6_43;
	ld.global.nc.f32 	%f1554, [%rd2];
	mul.f32 	%f2190, %f1554, %f249;
$L__BB6_43:
	add.f32 	%f252, %f2190, %f2157;
	mov.f32 	%f2191, 0f00000000;
	@%p302 bra 	$L__BB6_45;
	ld.global.nc.f32 	%f1556, [%rd2+128];
	mul.f32 	%f2191, %f1556, %f249;
$L__BB6_45:
	add.f32 	%f255, %f2191, %f2156;
	shfl.sync.idx.b32	%r647|%p304, %r990, %r213, 31, -1;
	mov.b32 	%f256, %r647;
	setp.leu.f32 	%p305, %f256, 0f00000000;
	mov.f32 	%f2192, 0f00000000;
	@%p305 bra 	$L__BB6_47;
	ld.global.nc.f32 	%f1558, [%rd2];
	mul.f32 	%f2192, %f1558, %f256;
$L__BB6_47:
	add.f32 	%f259, %f2192, %f2155;
	mov.f32 	%f2193, 0f00000000;
	@%p305 bra 	$L__BB6_49;
	ld.global.nc.f32 	%f1560, [%rd2+128];
	mul.f32 	%f2193, %f1560, %f256;
$L__BB6_49:
	add.f32 	%f262, %f2193, %f2154;
	shfl.sync.idx.b32	%r648|%p307, %r989, %r213, 31, -1;
	mov.b32 	%f263, %r648;
	setp.leu.f32 	%p308, %f263, 0f00000000;
	mov.f32 	%f2194, 0f00000000;
	@%p308 bra 	$L__BB6_51;
	ld.global.nc.f32 	%f1562, [%rd2];
	mul.f32 	%f2194, %f1562, %f263;
$L__BB6_51:
	add.f32 	%f266, %f2194, %f2153;
	mov.f32 	%f2195, 0f00000000;
	@%p308 bra 	$L__BB6_53;
	ld.global.nc.f32 	%f1564, [%rd2+128];
	mul.f32 	%f2195, %f1564, %f263;
$L__BB6_53:
	add.f32 	%f269, %f2195, %f2152;
	shfl.sync.idx.b32	%r649|%p310, %r988, %r213, 31, -1;
	mov.b32 	%f270, %r649;
	setp.leu.f32 	%p311, %f270, 0f00000000;
	mov.f32 	%f2196, 0f00000000;
	@%p311 bra 	$L__BB6_55;
	ld.global.nc.f32 	%f1566, [%rd2];
	mul.f32 	%f2196, %f1566, %f270;
$L__BB6_55:
	add.f32 	%f273, %f2196, %f2151;
	mov.f32 	%f2197, 0f00000000;
	@%p311 bra 	$L__BB6_57;
	ld.global.nc.f32 	%f1568, [%rd2+128];
	mul.f32 	%f2197, %f1568, %f270;
$L__BB6_57:
	add.f32 	%f276, %f2197, %f2150;
	shfl.sync.idx.b32	%r650|%p313, %r987, %r213, 31, -1;
	mov.b32 	%f277, %r650;
	setp.leu.f32 	%p314, %f277, 0f00000000;
	mov.f32 	%f2198, 0f00000000;
	@%p314 bra 	$L__BB6_59;
	ld.global.nc.f32 	%f1570, [%rd2];
	mul.f32 	%f2198, %f1570, %f277;
$L__BB6_59:
	add.f32 	%f280, %f2198, %f2149;
	mov.f32 	%f2199, 0f00000000;
	@%p314 bra 	$L__BB6_61;
	ld.global.nc.f32 	%f1572, [%rd2+128];
	mul.f32 	%f2199, %f1572, %f277;
$L__BB6_61:
	add.f32 	%f283, %f2199, %f2148;
	shfl.sync.idx.b32	%r651|%p316, %r986, %r213, 31, -1;
	mov.b32 	%f284, %r651;
	setp.leu.f32 	%p317, %f284, 0f00000000;
	mov.f32 	%f2200, 0f00000000;
	@%p317 bra 	$L__BB6_63;
	ld.global.nc.f32 	%f1574, [%rd2];
	mul.f32 	%f2200, %f1574, %f284;
$L__BB6_63:
	add.f32 	%f287, %f2200, %f2147;
	mov.f32 	%f2201, 0f00000000;
	@%p317 bra 	$L__BB6_65;
	ld.global.nc.f32 	%f1576, [%rd2+128];
	mul.f32 	%f2201, %f1576, %f284;
$L__BB6_65:
	add.f32 	%f290, %f2201, %f2146;
	shfl.sync.idx.b32	%r652|%p319, %r985, %r213, 31, -1;
	mov.b32 	%f291, %r652;
	setp.leu.f32 	%p320, %f291, 0f00000000;
	mov.f32 	%f2202, 0f00000000;
	@%p320 bra 	$L__BB6_67;
	ld.global.nc.f32 	%f1578, [%rd2];
	mul.f32 	%f2202, %f1578, %f291;
$L__BB6_67:
	add.f32 	%f294, %f2202, %f2145;
	mov.f32 	%f2203, 0f00000000;
	@%p320 bra 	$L__BB6_69;
	ld.global.nc.f32 	%f1580, [%rd2+128];
	mul.f32 	%f2203, %f1580, %f291;
$L__BB6_69:
	add.f32 	%f297, %f2203, %f2144;
	shfl.sync.idx.b32	%r653|%p322, %r984, %r213, 31, -1;
	mov.b32 	%f298, %r653;
	setp.leu.f32 	%p323, %f298, 0f00000000;
	mov.f32 	%f2204, 0f00000000;
	@%p323 bra 	$L__BB6_71;
	ld.global.nc.f32 	%f1582, [%rd2];
	mul.f32 	%f2204, %f1582, %f298;
$L__BB6_71:
	add.f32 	%f301, %f2204, %f2143;
	mov.f32 	%f2205, 0f00000000;
	@%p323 bra 	$L__BB6_73;
	ld.global.nc.f32 	%f1584, [%rd2+128];
	mul.f32 	%f2205, %f1584, %f298;
$L__BB6_73:
	add.f32 	%f304, %f2205, %f2142;
	shfl.sync.idx.b32	%r654|%p325, %r983, %r213, 31, -1;
	mov.b32 	%f305, %r654;
	setp.leu.f32 	%p326, %f305, 0f00000000;
	mov.f32 	%f2206, 0f00000000;
	@%p326 bra 	$L__BB6_75;
	ld.global.nc.f32 	%f1586, [%rd2];
	mul.f32 	%f2206, %f1586, %f305;
$L__BB6_75:
	add.f32 	%f308, %f2206, %f2141;
	mov.f32 	%f2207, 0f00000000;
	@%p326 bra 	$L__BB6_77;
	ld.global.nc.f32 	%f1588, [%rd2+128];
	mul.f32 	%f2207, %f1588, %f305;
$L__BB6_77:
	add.f32 	%f311, %f2207, %f2140;
	shfl.sync.idx.b32	%r655|%p328, %r982, %r213, 31, -1;
	mov.b32 	%f312, %r655;
	setp.leu.f32 	%p329, %f312, 0f00000000;
	mov.f32 	%f2208, 0f00000000;
	@%p329 bra 	$L__BB6_79;
	ld.global.nc.f32 	%f1590, [%rd2];
	mul.f32 	%f2208, %f1590, %f312;
$L__BB6_79:
	add.f32 	%f315, %f2208, %f2139;
	mov.f32 	%f2209, 0f00000000;
	@%p329 bra 	$L__BB6_81;
	ld.global.nc.f32 	%f1592, [%rd2+128];
	mul.f32 	%f2209, %f1592, %f312;
$L__BB6_81:
	add.f32 	%f318, %f2209, %f2138;
	shfl.sync.idx.b32	%r656|%p331, %r981, %r213, 31, -1;
	mov.b32 	%f319, %r656;
	setp.leu.f32 	%p332, %f319, 0f00000000;
	mov.f32 	%f2210, 0f00000000;
	@%p332 bra 	$L__BB6_83;
	ld.global.nc.f32 	%f1594, [%rd2];
	mul.f32 	%f2210, %f1594, %f319;
$L__BB6_83:
	add.f32 	%f322, %f2210, %f2137;
	mov.f32 	%f2211, 0f00000000;
	@%p332 bra 	$L__BB6_85;
	ld.global.nc.f32 	%f1596, [%rd2+128];
	mul.f32 	%f2211, %f1596, %f319;
$L__BB6_85:
	add.f32 	%f325, %f2211, %f2136;
	shfl.sync.idx.b32	%r657|%p334, %r980, %r213, 31, -1;
	mov.b32 	%f326, %r657;
	setp.leu.f32 	%p335, %f326, 0f00000000;
	mov.f32 	%f2212, 0f00000000;
	@%p335 bra 	$L__BB6_87;
	ld.global.nc.f32 	%f1598, [%rd2];
	mul.f32 	%f2212, %f1598, %f326;
$L__BB6_87:
	add.f32 	%f329, %f2212, %f2135;
	mov.f32 	%f2213, 0f00000000;
	@%p335 bra 	$L__BB6_89;
	ld.global.nc.f32 	%f1600, [%rd2+128];
	mul.f32 	%f2213, %f1600, %f326;
$L__BB6_89:
	add.f32 	%f332, %f2213, %f2134;
	shfl.sync.idx.b32	%r658|%p337, %r979, %r213, 31, -1;
	mov.b32 	%f333, %r658;
	setp.leu.f32 	%p338, %f333, 0f00000000;
	mov.f32 	%f2214, 0f00000000;
	@%p338 bra 	$L__BB6_91;
	ld.global.nc.f32 	%f1602, [%rd2];
	mul.f32 	%f2214, %f1602, %f333;
$L__BB6_91:
	add.f32 	%f336, %f2214, %f2133;
	mov.f32 	%f2215, 0f00000000;
	@%p338 bra 	$L__BB6_93;
	ld.global.nc.f32 	%f1604, [%rd2+128];
	mul.f32 	%f2215, %f1604, %f333;
$L__BB6_93:
	add.f32 	%f339, %f2215, %f2132;
	shfl.sync.idx.b32	%r659|%p340, %r978, %r213, 31, -1;
	mov.b32 	%f340, %r659;
	setp.leu.f32 	%p341, %f340, 0f00000000;
	mov.f32 	%f2216, 0f00000000;
	@%p341 bra 	$L__BB6_95;
	ld.global.nc.f32 	%f1606, [%rd2];
	mul.f32 	%f2216, %f1606, %f340;
$L__BB6_95:
	add.f32 	%f343, %f2216, %f2131;
	mov.f32 	%f2217, 0f00000000;
	@%p341 bra 	$L__BB6_97;
	ld.global.nc.f32 	%f1608, [%rd2+128];
	mul.f32 	%f2217, %f1608, %f340;
$L__BB6_97:
	add.f32 	%f346, %f2217, %f2130;
	shfl.sync.idx.b32	%r660|%p343, %r977, %r213, 31, -1;
	mov.b32 	%f347, %r660;
	setp.leu.f32 	%p344, %f347, 0f00000000;
	mov.f32 	%f2218, 0f00000000;
	@%p344 bra 	$L__BB6_99;
	ld.global.nc.f32 	%f1610, [%rd2];
	mul.f32 	%f2218, %f1610, %f347;
$L__BB6_99:
	add.f32 	%f350, %f2218, %f2129;
	mov.f32 	%f2219, 0f00000000;
	@%p344 bra 	$L__BB6_101;
	ld.global.nc.f32 	%f1612, [%rd2+128];
	mul.f32 	%f2219, %f1612, %f347;
$L__BB6_101:
	add.f32 	%f353, %f2219, %f2128;
	shfl.sync.idx.b32	%r661|%p346, %r976, %r213, 31, -1;
	mov.b32 	%f354, %r661;
	setp.leu.f32 	%p347, %f354, 0f00000000;
	mov.f32 	%f2220, 0f00000000;
	@%p347 bra 	$L__BB6_103;
	ld.global.nc.f32 	%f1614, [%rd2];
	mul.f32 	%f2220, %f1614, %f354;
$L__BB6_103:
	add.f32 	%f357, %f2220, %f2127;
	mov.f32 	%f2221, 0f00000000;
	@%p347 bra 	$L__BB6_105;
	ld.global.nc.f32 	%f1616, [%rd2+128];
	mul.f32 	%f2221, %f1616, %f354;
$L__BB6_105:
	add.f32 	%f360, %f2221, %f2126;
	shfl.sync.idx.b32	%r662|%p349, %r975, %r213, 31, -1;
	mov.b32 	%f361, %r662;
	setp.leu.f32 	%p350, %f361, 0f00000000;
	mov.f32 	%f2222, 0f00000000;
	@%p350 bra 	$L__BB6_107;
	ld.global.nc.f32 	%f1618, [%rd2];
	mul.f32 	%f2222, %f1618, %f361;
$L__BB6_107:
	add.f32 	%f364, %f2222, %f2125;
	mov.f32 	%f2223, 0f00000000;
	@%p350 bra 	$L__BB6_109;
	ld.global.nc.f32 	%f1620, [%rd2+128];
	mul.f32 	%f2223, %f1620, %f361;
$L__BB6_109:
	add.f32 	%f367, %f2223, %f2124;
	shfl.sync.idx.b32	%r663|%p352, %r974, %r213, 31, -1;
	mov.b32 	%f368, %r663;
	setp.leu.f32 	%p353, %f368, 0f00000000;
	mov.f32 	%f2224, 0f00000000;
	@%p353 bra 	$L__BB6_111;
	ld.global.nc.f32 	%f1622, [%rd2];
	mul.f32 	%f2224, %f1622, %f368;
$L__BB6_111:
	add.f32 	%f371, %f2224, %f2123;
	mov.f32 	%f2225, 0f00000000;
	@%p353 bra 	$L__BB6_113;
	ld.global.nc.f32 	%f1624, [%rd2+128];
	mul.f32 	%f2225, %f1624, %f368;
$L__BB6_113:
	add.f32 	%f374, %f2225, %f2122;
	shfl.sync.idx.b32	%r664|%p355, %r973, %r213, 31, -1;
	mov.b32 	%f375, %r664;
	setp.leu.f32 	%p356, %f375, 0f00000000;
	mov.f32 	%f2226, 0f00000000;
	@%p356 bra 	$L__BB6_115;
	ld.global.nc.f32 	%f1626, [%rd2];
	mul.f32 	%f2226, %f1626, %f375;
$L__BB6_115:
	add.f32 	%f378, %f2226, %f2121;
	mov.f32 	%f2227, 0f00000000;
	@%p356 bra 	$L__BB6_117;
	ld.global.nc.f32 	%f1628, [%rd2+128];
	mul.f32 	%f2227, %f1628, %f375;
$L__BB6_117:
	add.f32 	%f381, %f2227, %f2120;
	shfl.sync.idx.b32	%r665|%p358, %r972, %r213, 31, -1;
	mov.b32 	%f382, %r665;
	setp.leu.f32 	%p359, %f382, 0f00000000;
	mov.f32 	%f2228, 0f00000000;
	@%p359 bra 	$L__BB6_119;
	ld.global.nc.f32 	%f1630, [%rd2];
	mul.f32 	%f2228, %f1630, %f382;
$L__BB6_119:
	add.f32 	%f385, %f2228, %f2119;
	mov.f32 	%f2229, 0f00000000;
	@%p359 bra 	$L__BB6_121;
	ld.global.nc.f32 	%f1632, [%rd2+128];
	mul.f32 	%f2229, %f1632, %f382;
$L__BB6_121:
	add.f32 	%f388, %f2229, %f2118;
	shfl.sync.idx.b32	%r666|%p361, %r971, %r213, 31, -1;
	mov.b32 	%f389, %r666;
	setp.leu.f32 	%p362, %f389, 0f00000000;
	mov.f32 	%f2230, 0f00000000;
	@%p362 bra 	$L__BB6_123;
	ld.global.nc.f32 	%f1634, [%rd2];
	mul.f32 	%f2230, %f1634, %f389;
$L__BB6_123:
	add.f32 	%f392, %f2230, %f2117;
	mov.f32 	%f2231, 0f00000000;
	@%p362 bra 	$L__BB6_125;
	ld.global.nc.f32 	%f1636, [%rd2+128];
	mul.f32 	%f2231, %f1636, %f389;
$L__BB6_125:
	add.f32 	%f395, %f2231, %f2116;
	shfl.sync.idx.b32	%r667|%p364, %r970, %r213, 31, -1;
	mov.b32 	%f396, %r667;
	setp.leu.f32 	%p365, %f396, 0f00000000;
	mov.f32 	%f2232, 0f00000000;
	@%p365 bra 	$L__BB6_127;
	ld.global.nc.f32 	%f1638, [%rd2];
	mul.f32 	%f2232, %f1638, %f396;
$L__BB6_127:
	add.f32 	%f399, %f2232, %f2115;
	mov.f32 	%f2233, 0f00000000;
	@%p365 bra 	$L__BB6_129;
	ld.global.nc.f32 	%f1640, [%rd2+128];
	mul.f32 	%f2233, %f1640, %f396;
$L__BB6_129:
	add.f32 	%f402, %f2233, %f2114;
	shfl.sync.idx.b32	%r668|%p367, %r969, %r213, 31, -1;
	mov.b32 	%f403, %r668;
	setp.leu.f32 	%p368, %f403, 0f00000000;
	mov.f32 	%f2234, 0f00000000;
	@%p368 bra 	$L__BB6_131;
	ld.global.nc.f32 	%f1642, [%rd2];
	mul.f32 	%f2234, %f1642, %f403;
$L__BB6_131:
	add.f32 	%f406, %f2234, %f2113;
	mov.f32 	%f2235, 0f00000000;
	@%p368 bra 	$L__BB6_133;
	ld.global.nc.f32 	%f1644, [%rd2+128];
	mul.f32 	%f2235, %f1644, %f403;
$L__BB6_133:
	add.f32 	%f409, %f2235, %f2112;
	shfl.sync.idx.b32	%r669|%p370, %r968, %r213, 31, -1;
	mov.b32 	%f410, %r669;
	setp.leu.f32 	%p371, %f410, 0f00000000;
	mov.f32 	%f2236, 0f00000000;
	@%p371 bra 	$L__BB6_135;
	ld.global.nc.f32 	%f1646, [%rd2];
	mul.f32 	%f2236, %f1646, %f410;
$L__BB6_135:
	add.f32 	%f413, %f2236, %f2111;
	mov.f32 	%f2237, 0f00000000;
	@%p371 bra 	$L__BB6_137;
	ld.global.nc.f32 	%f1648, [%rd2+128];
	mul.f32 	%f2237, %f1648, %f410;
$L__BB6_137:
	ld.param.u64 	%rd251, [_Z12_spmm_conv_6PKfPfiiPKiS3_S3_S0__param_0];
	add.f32 	%f1649, %f2237, %f2110;
	cvta.to.global.u64 	%rd168, %rd251;
	mul.wide.s32 	%rd169, %r215, 4;
	add.s64 	%rd170, %rd168, %rd169;
	shfl.sync.idx.b32	%r670|%p373, %r999, %r214, 31, -1;
	mov.b32 	%f1650, %r670;
	ld.global.nc.f32 	%f1651, [%rd170];
	fma.rn.f32 	%f1652, %f1651, %f1650, %f2174;
	ld.global.nc.f32 	%f1653, [%rd170+128];
	fma.rn.f32 	%f1654, %f1653, %f1650, %f199;
	shfl.sync.idx.b32	%r671|%p374, %r998, %r214, 31, -1;
	mov.b32 	%f1655, %r671;
	fma.rn.f32 	%f1656, %f1651, %f1655, %f203;
	fma.rn.f32 	%f1657, %f1653, %f1655, %f206;
	shfl.sync.idx.b32	%r672|%p375, %r997, %r214, 31, -1;
	mov.b32 	%f1658, %r672;
	fma.rn.f32 	%f1659, %f1651, %f1658, %f210;
	fma.rn.f32 	%f1660, %f1653, %f1658, %f213;
	shfl.sync.idx.b32	%r673|%p376, %r996, %r214, 31, -1;
	mov.b32 	%f1661, %r673;
	fma.rn.f32 	%f1662, %f1651, %f1661, %f217;
	fma.rn.f32 	%f1663, %f1653, %f1661, %f220;
	shfl.sync.idx.b32	%r674|%p377, %r995, %r214, 31, -1;
	mov.b32 	%f1664, %r674;
	fma.rn.f32 	%f1665, %f1651, %f1664, %f224;
	fma.rn.f32 	%f1666, %f1653, %f1664, %f227;
	shfl.sync.idx.b32	%r675|%p378, %r994, %r214, 31, -1;
	mov.b32 	%f1667, %r675;
	fma.rn.f32 	%f1668, %f1651, %f1667, %f231;
	fma.rn.f32 	%f1669, %f1653, %f1667, %f234;
	shfl.sync.idx.b32	%r676|%p379, %r993, %r214, 31, -1;
	mov.b32 	%f1670, %r676;
	fma.rn.f32 	%f1671, %f1651, %f1670, %f238;
	fma.rn.f32 	%f1672, %f1653, %f1670, %f241;
	shfl.sync.idx.b32	%r677|%p380, %r992, %r214, 31, -1;
	mov.b32 	%f1673, %r677;
	fma.rn.f32 	%f1674, %f1651, %f1673, %f245;
	fma.rn.f32 	%f1675, %f1653, %f1673, %f248;
	shfl.sync.idx.b32	%r678|%p381, %r991, %r214, 31, -1;
	mov.b32 	%f1676, %r678;
	fma.rn.f32 	%f1677, %f1651, %f1676, %f252;
	fma.rn.f32 	%f1678, %f1653, %f1676, %f255;
	shfl.sync.idx.b32	%r679|%p382, %r990, %r214, 31, -1;
	mov.b32 	%f1679, %r679;
	fma.rn.f32 	%f1680, %f1651, %f1679, %f259;
	fma.rn.f32 	%f1681, %f1653, %f1679, %f262;
	shfl.sync.idx.b32	%r680|%p383, %r989, %r214, 31, -1;
	mov.b32 	%f1682, %r680;
	fma.rn.f32 	%f1683, %f1651, %f1682, %f266;
	fma.rn.f32 	%f1684, %f1653, %f1682, %f269;
	shfl.sync.idx.b32	%r681|%p384, %r988, %r214, 31, -1;
	mov.b32 	%f1685, %r681;
	fma.rn.f32 	%f1686, %f1651, %f1685, %f273;
	fma.rn.f32 	%f1687, %f1653, %f1685, %f276;
	shfl.sync.idx.b32	%r682|%p385, %r987, %r214, 31, -1;
	mov.b32 	%f1688, %r682;
	fma.rn.f32 	%f1689, %f1651, %f1688, %f280;
	fma.rn.f32 	%f1690, %f1653, %f1688, %f283;
	shfl.sync.idx.b32	%r683|%p386, %r986, %r214, 31, -1;
	mov.b32 	%f1691, %r683;
	fma.rn.f32 	%f1692, %f1651, %f1691, %f287;
	fma.rn.f32 	%f1693, %f1653, %f1691, %f290;
	shfl.sync.idx.b32	%r684|%p387, %r985, %r214, 31, -1;
	mov.b32 	%f1694, %r684;
	fma.rn.f32 	%f1695, %f1651, %f1694, %f294;
	fma.rn.f32 	%f1696, %f1653, %f1694, %f297;
	shfl.sync.idx.b32	%r685|%p388, %r984, %r214, 31, -1;
	mov.b32 	%f1697, %r685;
	fma.rn.f32 	%f1698, %f1651, %f1697, %f301;
	fma.rn.f32 	%f1699, %f1653, %f1697, %f304;
	shfl.sync.idx.b32	%r686|%p389, %r983, %r214, 31, -1;
	mov.b32 	%f1700, %r686;
	fma.rn.f32 	%f1701, %f1651, %f1700, %f308;
	fma.rn.f32 	%f1702, %f1653, %f1700, %f311;
	shfl.sync.idx.b32	%r687|%p390, %r982, %r214, 31, -1;
	mov.b32 	%f1703, %r687;
	fma.rn.f32 	%f1704, %f1651, %f1703, %f315;
	fma.rn.f32 	%f1705, %f1653, %f1703, %f318;
	shfl.sync.idx.b32	%r688|%p391, %r981, %r214, 31, -1;
	mov.b32 	%f1706, %r688;
	fma.rn.f32 	%f1707, %f1651, %f1706, %f322;
	fma.rn.f32 	%f1708, %f1653, %f1706, %f325;
	shfl.sync.idx.b32	%r689|%p392, %r980, %r214, 31, -1;
	mov.b32 	%f1709, %r689;
	fma.rn.f32 	%f1710, %f1651, %f1709, %f329;
	fma.rn.f32 	%f1711, %f1653, %f1709, %f332;
	shfl.sync.idx.b32	%r690|%p393, %r979, %r214, 31, -1;
	mov.b32 	%f1712, %r690;
	fma.rn.f32 	%f1713, %f1651, %f1712, %f336;
	fma.rn.f32 	%f1714, %f1653, %f1712, %f339;
	shfl.sync.idx.b32	%r691|%p394, %r978, %r214, 31, -1;
	mov.b32 	%f1715, %r691;
	fma.rn.f32 	%f1716, %f1651, %f1715, %f343;
	fma.rn.f32 	%f1717, %f1653, %f1715, %f346;
	shfl.sync.idx.b32	%r692|%p395, %r977, %r214, 31, -1;
	mov.b32 	%f1718, %r692;
	fma.rn.f32 	%f1719, %f1651, %f1718, %f350;
	fma.rn.f32 	%f1720, %f1653, %f1718, %f353;
	shfl.sync.idx.b32	%r693|%p396, %r976, %r214, 31, -1;
	mov.b32 	%f1721, %r693;
	fma.rn.f32 	%f1722, %f1651, %f1721, %f357;
	fma.rn.f32 	%f1723, %f1653, %f1721, %f360;
	shfl.sync.idx.b32	%r694|%p397, %r975, %r214, 31, -1;
	mov.b32 	%f1724, %r694;
	fma.rn.f32 	%f1725, %f1651, %f1724, %f364;
	fma.rn.f32 	%f1726, %f1653, %f1724, %f367;
	shfl.sync.idx.b32	%r695|%p398, %r974, %r214, 31, -1;
	mov.b32 	%f1727, %r695;
	fma.rn.f32 	%f1728, %f1651, %f1727, %f371;
	fma.rn.f32 	%f1729, %f1653, %f1727, %f374;
	shfl.sync.idx.b32	%r696|%p399, %r973, %r214, 31, -1;
	mov.b32 	%f1730, %r696;
	fma.rn.f32 	%f1731, %f1651, %f1730, %f378;
	fma.rn.f32 	%f1732, %f1653, %f1730, %f381;
	shfl.sync.idx.b32	%r697|%p400, %r972, %r214, 31, -1;
	mov.b32 	%f1733, %r697;
	fma.rn.f32 	%f1734, %f1651, %f1733, %f385;
	fma.rn.f32 	%f1735, %f1653, %f1733, %f388;
	shfl.sync.idx.b32	%r698|%p401, %r971, %r214, 31, -1;
	mov.b32 	%f1736, %r698;
	fma.rn.f32 	%f1737, %f1651, %f1736, %f392;
	fma.rn.f32 	%f1738, %f1653, %f1736, %f395;
	shfl.sync.idx.b32	%r699|%p402, %r970, %r214, 31, -1;
	mov.b32 	%f1739, %r699;
	fma.rn.f32 	%f1740, %f1651, %f1739, %f399;
	fma.rn.f32 	%f1741, %f1653, %f1739, %f402;
	shfl.sync.idx.b32	%r700|%p403, %r969, %r214, 31, -1;
	mov.b32 	%f1742, %r700;
	fma.rn.f32 	%f1743, %f1651, %f1742, %f406;
	fma.rn.f32 	%f1744, %f1653, %f1742, %f409;
	shfl.sync.idx.b32	%r701|%p404, %r968, %r214, 31, -1;
	mov.b32 	%f1745, %r701;
	fma.rn.f32 	%f1746, %f1651, %f1745, %f413;
	fma.rn.f32 	%f1747, %f1653, %f1745, %f1649;
	mul.wide.s32 	%rd171, %r217, 4;
	add.s64 	%rd172, %rd168, %rd171;
	shfl.sync.idx.b32	%r702|%p405, %r999, %r216, 31, -1;
	mov.b32 	%f1748, %r702;
	ld.global.nc.f32 	%f1749, [%rd172];
	fma.rn.f32 	%f1750, %f1749, %f1748, %f1652;
	ld.global.nc.f32 	%f1751, [%rd172+128];
	fma.rn.f32 	%f1752, %f1751, %f1748, %f1654;
	shfl.sync.idx.b32	%r703|%p406, %r998, %r216, 31, -1;
	mov.b32 	%f1753, %r703;
	fma.rn.f32 	%f1754, %f1749, %f1753, %f1656;
	fma.rn.f32 	%f1755, %f1751, %f1753, %f1657;
	shfl.sync.idx.b32	%r704|%p407, %r997, %r216, 31, -1;
	mov.b32 	%f1756, %r704;
	fma.rn.f32 	%f1757, %f1749, %f1756, %f1659;
	fma.rn.f32 	%f1758, %f1751, %f1756, %f1660;
	shfl.sync.idx.b32	%r705|%p408, %r996, %r216, 31, -1;
	mov.b32 	%f1759, %r705;
	fma.rn.f32 	%f1760, %f1749, %f1759, %f1662;
	fma.rn.f32 	%f1761, %f1751, %f1759, %f1663;
	shfl.sync.idx.b32	%r706|%p409, %r995, %r216, 31, -1;
	mov.b32 	%f1762, %r706;
	fma.rn.f32 	%f1763, %f1749, %f1762, %f1665;
	fma.rn.f32 	%f1764, %f1751, %f1762, %f1666;
	shfl.sync.idx.b32	%r707|%p410, %r994, %r216, 31, -1;
	mov.b32 	%f1765, %r707;
	fma.rn.f32 	%f1766, %f1749, %f1765, %f1668;
	fma.rn.f32 	%f1767, %f1751, %f1765, %f1669;
	shfl.sync.idx.b32	%r708|%p411, %r993, %r216, 31, -1;
	mov.b32 	%f1768, %r708;
	fma.rn.f32 	%f1769, %f1749, %f1768, %f1671;
	fma.rn.f32 	%f1770, %f1751, %f1768, %f1672;
	shfl.sync.idx.b32	%r709|%p412, %r992, %r216, 31, -1;
	mov.b32 	%f1771, %r709;
	fma.rn.f32 	%f1772, %f1749, %f1771, %f1674;
	fma.rn.f32 	%f1773, %f1751, %f1771, %f1675;
	shfl.sync.idx.b32	%r710|%p413, %r991, %r216, 31, -1;
	mov.b32 	%f1774, %r710;
	fma.rn.f32 	%f1775, %f1749, %f1774, %f1677;
	fma.rn.f32 	%f1776, %f1751, %f1774, %f1678;
	shfl.sync.idx.b32	%r711|%p414, %r990, %r216, 31, -1;
	mov.b32 	%f1777, %r711;
	fma.rn.f32 	%f1778, %f1749, %f1777, %f1680;
	fma.rn.f32 	%f1779, %f1751, %f1777, %f1681;
	shfl.sync.idx.b32	%r712|%p415, %r989, %r216, 31, -1;
	mov.b32 	%f1780, %r712;
	fma.rn.f32 	%f1781, %f1749, %f1780, %f1683;
	fma.rn.f32 	%f1782, %f1751, %f1780, %f1684;
	shfl.sync.idx.b32	%r713|%p416, %r988, %r216, 31, -1;
	mov.b32 	%f1783, %r713;
	fma.rn.f32 	%f1784, %f1749, %f1783, %f1686;
	fma.rn.f32 	%f1785, %f1751, %f1783, %f1687;
	shfl.sync.idx.b32	%r714|%p417, %r987, %r216, 31, -1;
	mov.b32 	%f1786, %r714;
	fma.rn.f32 	%f1787, %f1749, %f1786, %f1689;
	fma.rn.f32 	%f1788, %f1751, %f1786, %f1690;
	shfl.sync.idx.b32	%r715|%p418, %r986, %r216, 31, -1;
	mov.b32 	%f1789, %r715;
	fma.rn.f32 	%f1790, %f1749, %f1789, %f1692;
	fma.rn.f32 	%f1791, %f1751, %f1789, %f1693;
	shfl.sync.idx.b32	%r716|%p419, %r985, %r216, 31, -1;
	mov.b32 	%f1792, %r716;
	fma.rn.f32 	%f1793, %f1749, %f1792, %f1695;
	fma.rn.f32 	%f1794, %f1751, %f1792, %f1696;
	shfl.sync.idx.b32	%r717|%p420, %r984, %r216, 31, -1;
	mov.b32 	%f1795, %r717;
	fma.rn.f32 	%f1796, %f1749, %f1795, %f1698;
	fma.rn.f32 	%f1797, %f1751, %f1795, %f1699;
	shfl.sync.idx.b32	%r718|%p421, %r983, %r216, 31, -1;
	mov.b32 	%f1798, %r718;
	fma.rn.f32 	%f1799, %f1749, %f1798, %f1701;
	fma.rn.f32 	%f1800, %f1751, %f1798, %f1702;
	shfl.sync.idx.b32	%r719|%p422, %r982, %r216, 31, -1;
	mov.b32 	%f1801, %r719;
	fma.rn.f32 	%f1802, %f1749, %f1801, %f1704;
	fma.rn.f32 	%f1803, %f1751, %f1801, %f1705;
	shfl.sync.idx.b32	%r720|%p423, %r981, %r216, 31, -1;
	mov.b32 	%f1804, %r720;
	fma.rn.f32 	%f1805, %f1749, %f1804, %f1707;
	fma.rn.f32 	%f1806, %f1751, %f1804, %f1708;
	shfl.sync.idx.b32	%r721|%p424, %r980, %r216, 31, -1;
	mov.b32 	%f1807, %r721;
	fma.rn.f32 	%f1808, %f1749, %f1807, %f1710;
	fma.rn.f32 	%f1809, %f1751, %f1807, %f1711;
	shfl.sync.idx.b32	%r722|%p425, %r979, %r216, 31, -1;
	mov.b32 	%f1810, %r722;
	fma.rn.f32 	%f1811, %f1749, %f1810, %f1713;
	fma.rn.f32 	%f1812, %f1751, %f1810, %f1714;
	shfl.sync.idx.b32	%r723|%p426, %r978, %r216, 31, -1;
	mov.b32 	%f1813, %r723;
	fma.rn.f32 	%f1814, %f1749, %f1813, %f1716;
	fma.rn.f32 	%f1815, %f1751, %f1813, %f1717;
	shfl.sync.idx.b32	%r724|%p427, %r977, %r216, 31, -1;
	mov.b32 	%f1816, %r724;
	fma.rn.f32 	%f1817, %f1749, %f1816, %f1719;
	fma.rn.f32 	%f1818, %f1751, %f1816, %f1720;
	shfl.sync.idx.b32	%r725|%p428, %r976, %r216, 31, -1;
	mov.b32 	%f1819, %r725;
	fma.rn.f32 	%f1820, %f1749, %f1819, %f1722;
	fma.rn.f32 	%f1821, %f1751, %f1819, %f1723;
	shfl.sync.idx.b32	%r726|%p429, %r975, %r216, 31, -1;
	mov.b32 	%f1822, %r726;
	fma.rn.f32 	%f1823, %f1749, %f1822, %f1725;
	fma.rn.f32 	%f1824, %f1751, %f1822, %f1726;
	shfl.sync.idx.b32	%r727|%p430, %r974, %r216, 31, -1;
	mov.b32 	%f1825, %r727;
	fma.rn.f32 	%f1826, %f1749, %f1825, %f1728;
	fma.rn.f32 	%f1827, %f1751, %f1825, %f1729;
	shfl.sync.idx.b32	%r728|%p431, %r973, %r216, 31, -1;
	mov.b32 	%f1828, %r728;
	fma.rn.f32 	%f1829, %f1749, %f1828, %f1731;
	fma.rn.f32 	%f1830, %f1751, %f1828, %f1732;
	shfl.sync.idx.b32	%r729|%p432, %r972, %r216, 31, -1;
	mov.b32 	%f1831, %r729;
	fma.rn.f32 	%f1832, %f1749, %f1831, %f1734;
	fma.rn.f32 	%f1833, %f1751, %f1831, %f1735;
	shfl.sync.idx.b32	%r730|%p433, %r971, %r216, 31, -1;
	mov.b32 	%f1834, %r730;
	fma.rn.f32 	%f1835, %f1749, %f1834, %f1737;
	fma.rn.f32 	%f1836, %f1751, %f1834, %f1738;
	shfl.sync.idx.b32	%r731|%p434, %r970, %r216, 31, -1;
	mov.b32 	%f1837, %r731;
	fma.rn.f32 	%f1838, %f1749, %f1837, %f1740;
	fma.rn.f32 	%f1839, %f1751, %f1837, %f1741;
	shfl.sync.idx.b32	%r732|%p435, %r969, %r216, 31, -1;
	mov.b32 	%f1840, %r732;
	fma.rn.f32 	%f1841, %f1749, %f1840, %f1743;
	fma.rn.f32 	%f1842, %f1751, %f1840, %f1744;
	shfl.sync.idx.b32	%r733|%p436, %r968, %r216, 31, -1;
	mov.b32 	%f1843, %r733;
	fma.rn.f32 	%f1844, %f1749, %f1843, %f1746;
	fma.rn.f32 	%f1845, %f1751, %f1843, %f1747;
	mul.wide.s32 	%rd173, %r219, 4;
	add.s64 	%rd174, %rd168, %rd173;
	shfl.sync.idx.b32	%r734|%p437, %r999, %r218, 31, -1;
	mov.b32 	%f1846, %r734;
	ld.global.nc.f32 	%f1847, [%rd174];
	fma.rn.f32 	%f2173, %f1847, %f1846, %f1750;
	ld.global.nc.f32 	%f1848, [%rd174+128];
	fma.rn.f32 	%f2172, %f1848, %f1846, %f1752;
	shfl.sync.idx.b32	%r735|%p438, %r998, %r218, 31, -1;
	mov.b32 	%f1849, %r735;
	fma.rn.f32 	%f2171, %f1847, %f1849, %f1754;
	fma.rn.f32 	%f2170, %f1848, %f1849, %f1755;
	shfl.sync.idx.b32	%r736|%p439, %r997, %r218, 31, -1;
	mov.b32 	%f1850, %r736;
	fma.rn.f32 	%f2169, %f1847, %f1850, %f1757;
	fma.rn.f32 	%f2168, %f1848, %f1850, %f1758;
	shfl.sync.idx.b32	%r737|%p440, %r996, %r218, 31, -1;
	mov.b32 	%f1851, %r737;
	fma.rn.f32 	%f2167, %f1847, %f1851, %f1760;
	fma.rn.f32 	%f2166, %f1848, %f1851, %f1761;
	shfl.sync.idx.b32	%r738|%p441, %r995, %r218, 31, -1;
	mov.b32 	%f1852, %r738;
	fma.rn.f32 	%f2165, %f1847, %f1852, %f1763;
	fma.rn.f32 	%f2164, %f1848, %f1852, %f1764;
	shfl.sync.idx.b32	%r739|%p442, %r994, %r218, 31, -1;
	mov.b32 	%f1853, %r739;
	fma.rn.f32 	%f2163, %f1847, %f1853, %f1766;
	fma.rn.f32 	%f2162, %f1848, %f1853, %f1767;
	shfl.sync.idx.b32	%r740|%p443, %r993, %r218, 31, -1;
	mov.b32 	%f1854, %r740;
	fma.rn.f32 	%f2161, %f1847, %f1854, %f1769;
	fma.rn.f32 	%f2160, %f1848, %f1854, %f1770;
	shfl.sync.idx.b32	%r741|%p444, %r992, %r218, 31, -1;
	mov.b32 	%f1855, %r741;
	fma.rn.f32 	%f2159, %f1847, %f1855, %f1772;
	fma.rn.f32 	%f2158, %f1848, %f1855, %f1773;
	shfl.sync.idx.b32	%r742|%p445, %r991, %r218, 31, -1;
	mov.b32 	%f1856, %r742;
	fma.rn.f32 	%f2157, %f1847, %f1856, %f1775;
	fma.rn.f32 	%f2156, %f1848, %f1856, %f1776;
	shfl.sync.idx.b32	%r743|%p446, %r990, %r218, 31, -1;
	mov.b32 	%f1857, %r743;
	fma.rn.f32 	%f2155, %f1847, %f1857, %f1778;
	fma.rn.f32 	%f2154, %f1848, %f1857, %f1779;
	shfl.sync.idx.b32	%r744|%p447, %r989, %r218, 31, -1;
	mov.b32 	%f1858, %r744;
	fma.rn.f32 	%f2153, %f1847, %f1858, %f1781;
	fma.rn.f32 	%f2152, %f1848, %f1858, %f1782;
	shfl.sync.idx.b32	%r745|%p448, %r988, %r218, 31, -1;
	mov.b32 	%f1859, %r745;
	fma.rn.f32 	%f2151, %f1847, %f1859, %f1784;
	fma.rn.f32 	%f2150, %f1848, %f1859, %f1785;
	shfl.sync.idx.b32	%r746|%p449, %r987, %r218, 31, -1;
	mov.b32 	%f1860, %r746;
	fma.rn.f32 	%f2149, %f1847, %f1860, %f1787;
	fma.rn.f32 	%f2148, %f1848, %f1860, %f1788;
	shfl.sync.idx.b32	%r747|%p450, %r986, %r218, 31, -1;
	mov.b32 	%f1861, %r747;
	fma.rn.f32 	%f2147, %f1847, %f1861, %f1790;
	fma.rn.f32 	%f2146, %f1848, %f1861, %f1791;
	shfl.sync.idx.b32	%r748|%p451, %r985, %r218, 31, -1;
	mov.b32 	%f1862, %r748;
	fma.rn.f32 	%f2145, %f1847, %f1862, %f1793;
	fma.rn.f32 	%f2144, %f1848, %f1862, %f1794;
	shfl.sync.idx.b32	%r749|%p452, %r984, %r218, 31, -1;
	mov.b32 	%f1863, %r749;
	fma.rn.f32 	%f2143, %f1847, %f1863, %f1796;
	fma.rn.f32 	%f2142, %f1848, %f1863, %f1797;
	shfl.sync.idx.b32	%r750|%p453, %r983, %r218, 31, -1;
	mov.b32 	%f1864, %r750;
	fma.rn.f32 	%f2141, %f1847, %f1864, %f1799;
	fma.rn.f32 	%f2140, %f1848, %f1864, %f1800;
	shfl.sync.idx.b32	%r751|%p454, %r982, %r218, 31, -1;
	mov.b32 	%f1865, %r751;
	fma.rn.f32 	%f2139, %f1847, %f1865, %f1802;
	fma.rn.f32 	%f2138, %f1848, %f1865, %f1803;
	shfl.sync.idx.b32	%r752|%p455, %r981, %r218, 31, -1;
	mov.b32 	%f1866, %r752;
	fma.rn.f32 	%f2137, %f1847, %f1866, %f1805;
	fma.rn.f32 	%f2136, %f1848, %f1866, %f1806;
	shfl.sync.idx.b32	%r753|%p456, %r980, %r218, 31, -1;
	mov.b32 	%f1867, %r753;
	fma.rn.f32 	%f2135, %f1847, %f1867, %f1808;
	fma.rn.f32 	%f2134, %f1848, %f1867, %f1809;
	shfl.sync.idx.b32	%r754|%p457, %r979, %r218, 31, -1;
	mov.b32 	%f1868, %r754;
	fma.rn.f32 	%f2133, %f1847, %f1868, %f1811;
	fma.rn.f32 	%f2132, %f1848, %f1868, %f1812;
	shfl.sync.idx.b32	%r755|%p458, %r978, %r218, 31, -1;
	mov.b32 	%f1869, %r755;
	fma.rn.f32 	%f2131, %f1847, %f1869, %f1814;
	fma.rn.f32 	%f2130, %f1848, %f1869, %f1815;
	shfl.sync.idx.b32	%r756|%p459, %r977, %r218, 31, -1;
	mov.b32 	%f1870, %r756;
	fma.rn.f32 	%f2129, %f1847, %f1870, %f1817;
	fma.rn.f32 	%f2128, %f1848, %f1870, %f1818;
	shfl.sync.idx.b32	%r757|%p460, %r976, %r218, 31, -1;
	mov.b32 	%f1871, %r757;
	fma.rn.f32 	%f2127, %f1847, %f1871, %f1820;
	fma.rn.f32 	%f2126, %f1848, %f1871, %f1821;
	shfl.sync.idx.b32	%r758|%p461, %r975, %r218, 31, -1;
	mov.b32 	%f1872, %r758;
	fma.rn.f32 	%f2125, %f1847, %f1872, %f1823;
	fma.rn.f32 	%f2124, %f1848, %f1872, %f1824;
	shfl.sync.idx.b32	%r759|%p462, %r974, %r218, 31, -1;
	mov.b32 	%f1873, %r759;
	fma.rn.f32 	%f2123, %f1847, %f1873, %f1826;
	fma.rn.f32 	%f2122, %f1848, %f1873, %f1827;
	shfl.sync.idx.b32	%r760|%p463, %r973, %r218, 31, -1;
	mov.b32 	%f1874, %r760;
	fma.rn.f32 	%f2121, %f1847, %f1874, %f1829;
	fma.rn.f32 	%f2120, %f1848, %f1874, %f1830;
	shfl.sync.idx.b32	%r761|%p464, %r972, %r218, 31, -1;
	mov.b32 	%f1875, %r761;
	fma.rn.f32 	%f2119, %f1847, %f1875, %f1832;
	fma.rn.f32 	%f2118, %f1848, %f1875, %f1833;
	shfl.sync.idx.b32	%r762|%p465, %r971, %r218, 31, -1;
	mov.b32 	%f1876, %r762;
	fma.rn.f32 	%f2117, %f1847, %f1876, %f1835;
	fma.rn.f32 	%f2116, %f1848, %f1876, %f1836;
	shfl.sync.idx.b32	%r763|%p466, %r970, %r218, 31, -1;
	mov.b32 	%f1877, %r763;
	fma.rn.f32 	%f2115, %f1847, %f1877, %f1838;
	fma.rn.f32 	%f2114, %f1848, %f1877, %f1839;
	shfl.sync.idx.b32	%r764|%p467, %r969, %r218, 31, -1;
	mov.b32 	%f1878, %r764;
	fma.rn.f32 	%f2113, %f1847, %f1878, %f1841;
	fma.rn.f32 	%f2112, %f1848, %f1878, %f1842;
	shfl.sync.idx.b32	%r765|%p468, %r968, %r218, 31, -1;
	mov.b32 	%f1879, %r765;
	fma.rn.f32 	%f2111, %f1847, %f1879, %f1844;
	fma.rn.f32 	%f2110, %f1848, %f1879, %f1845;
$L__BB6_138:
	ld.param.u64 	%rd252, [_Z12_spmm_conv_6PKfPfiiPKiS3_S3_S0__param_0];
	cvta.to.global.u64 	%rd3, %rd252;
	and.b32  	%r766, %r4, -4;
	and.b32  	%r767, %r4, -2;
	setp.ge.s32 	%p469, %r766, %r767;
	@%p469 bra 	$L__BB6_140;
	and.b32  	%r768, %r4, -4;
	add.s32 	%r769, %r768, %r2;
	sub.s32 	%r770, %r769, %r1002;
	shfl.sync.idx.b32	%r771|%p470, %r1001, %r770, 31, -1;
	add.s32 	%r772, %r770, 1;
	shfl.sync.idx.b32	%r773|%p471, %r1001, %r772, 31, -1;
	mul.wide.s32 	%rd175, %r771, 4;
	add.s64 	%rd176, %rd3, %rd175;
	shfl.sync.idx.b32	%r774|%p472, %r999, %r770, 31, -1;
	mov.b32 	%f1880, %r774;
	ld.global.nc.f32 	%f1881, [%rd176];
	fma.rn.f32 	%f1882, %f1881, %f1880, %f2173;
	ld.global.nc.f32 	%f1883, [%rd176+128];
	fma.rn.f32 	%f1884, %f1883, %f1880, %f2172;
	shfl.sync.idx.b32	%r775|%p473, %r998, %r770, 31, -1;
	mov.b32 	%f1885, %r775;
	fma.rn.f32 	%f1886, %f1881, %f1885, %f2171;
	fma.rn.f32 	%f1887, %f1883, %f1885, %f2170;
	shfl.sync.idx.b32	%r776|%p474, %r997, %r770, 31, -1;
	mov.b32 	%f1888, %r776;
	fma.rn.f32 	%f1889, %f1881, %f1888, %f2169;
	fma.rn.f32 	%f1890, %f1883, %f1888, %f2168;
	shfl.sync.idx.b32	%r777|%p475, %r996, %r770, 31, -1;
	mov.b32 	%f1891, %r777;
	fma.rn.f32 	%f1892, %f1881, %f1891, %f2167;
	fma.rn.f32 	%f1893, %f1883, %f1891, %f2166;
	shfl.sync.idx.b32	%r778|%p476, %r995, %r770, 31, -1;
	mov.b32 	%f1894, %r778;
	fma.rn.f32 	%f1895, %f1881, %f1894, %f2165;
	fma.rn.f32 	%f1896, %f1883, %f1894, %f2164;
	shfl.sync.idx.b32	%r779|%p477, %r994, %r770, 31, -1;
	mov.b32 	%f1897, %r779;
	fma.rn.f32 	%f1898, %f1881, %f1897, %f2163;
	fma.rn.f32 	%f1899, %f1883, %f1897, %f2162;
	shfl.sync.idx.b32	%r780|%p478, %r993, %r770, 31, -1;
	mov.b32 	%f1900, %r780;
	fma.rn.f32 	%f1901, %f1881, %f1900, %f2161;
	fma.rn.f32 	%f1902, %f1883, %f1900, %f2160;
	shfl.sync.idx.b32	%r781|%p479, %r992, %r770, 31, -1;
	mov.b32 	%f1903, %r781;
	fma.rn.f32 	%f1904, %f1881, %f1903, %f2159;
	fma.rn.f32 	%f1905, %f1883, %f1903, %f2158;
	shfl.sync.idx.b32	%r782|%p480, %r991, %r770, 31, -1;
	mov.b32 	%f1906, %r782;
	fma.rn.f32 	%f1907, %f1881, %f1906, %f2157;
	fma.rn.f32 	%f1908, %f1883, %f1906, %f2156;
	shfl.sync.idx.b32	%r783|%p481, %r990, %r770, 31, -1;
	mov.b32 	%f1909, %r783;
	fma.rn.f32 	%f1910, %f1881, %f1909, %f2155;
	fma.rn.f32 	%f1911, %f1883, %f1909, %f2154;
	shfl.sync.idx.b32	%r784|%p482, %r989, %r770, 31, -1;
	mov.b32 	%f1912, %r784;
	fma.rn.f32 	%f1913, %f1881, %f1912, %f2153;
	fma.rn.f32 	%f1914, %f1883, %f1912, %f2152;
	shfl.sync.idx.b32	%r785|%p483, %r988, %r770, 31, -1;
	mov.b32 	%f1915, %r785;
	fma.rn.f32 	%f1916, %f1881, %f1915, %f2151;
	fma.rn.f32 	%f1917, %f1883, %f1915, %f2150;
	shfl.sync.idx.b32	%r786|%p484, %r987, %r770, 31, -1;
	mov.b32 	%f1918, %r786;
	fma.rn.f32 	%f1919, %f1881, %f1918, %f2149;
	fma.rn.f32 	%f1920, %f1883, %f1918, %f2148;
	shfl.sync.idx.b32	%r787|%p485, %r986, %r770, 31, -1;
	mov.b32 	%f1921, %r787;
	fma.rn.f32 	%f1922, %f1881, %f1921, %f2147;
	fma.rn.f32 	%f1923, %f1883, %f1921, %f2146;
	shfl.sync.idx.b32	%r788|%p486, %r985, %r770, 31, -1;
	mov.b32 	%f1924, %r788;
	fma.rn.f32 	%f1925, %f1881, %f1924, %f2145;
	fma.rn.f32 	%f1926, %f1883, %f1924, %f2144;
	shfl.sync.idx.b32	%r789|%p487, %r984, %r770, 31, -1;
	mov.b32 	%f1927, %r789;
	fma.rn.f32 	%f1928, %f1881, %f1927, %f2143;
	fma.rn.f32 	%f1929, %f1883, %f1927, %f2142;
	shfl.sync.idx.b32	%r790|%p488, %r983, %r770, 31, -1;
	mov.b32 	%f1930, %r790;
	fma.rn.f32 	%f1931, %f1881, %f1930, %f2141;
	fma.rn.f32 	%f1932, %f1883, %f1930, %f2140;
	shfl.sync.idx.b32	%r791|%p489, %r982, %r770, 31, -1;
	mov.b32 	%f1933, %r791;
	fma.rn.f32 	%f1934, %f1881, %f1933, %f2139;
	fma.rn.f32 	%f1935, %f1883, %f1933, %f2138;
	shfl.sync.idx.b32	%r792|%p490, %r981, %r770, 31, -1;
	mov.b32 	%f1936, %r792;
	fma.rn.f32 	%f1937, %f1881, %f1936, %f2137;
	fma.rn.f32 	%f1938, %f1883, %f1936, %f2136;
	shfl.sync.idx.b32	%r793|%p491, %r980, %r770, 31, -1;
	mov.b32 	%f1939, %r793;
	fma.rn.f32 	%f1940, %f1881, %f1939, %f2135;
	fma.rn.f32 	%f1941, %f1883, %f1939, %f2134;
	shfl.sync.idx.b32	%r794|%p492, %r979, %r770, 31, -1;
	mov.b32 	%f1942, %r794;
	fma.rn.f32 	%f1943, %f1881, %f1942, %f2133;
	fma.rn.f32 	%f1944, %f1883, %f1942, %f2132;
	shfl.sync.idx.b32	%r795|%p493, %r978, %r770, 31, -1;
	mov.b32 	%f1945, %r795;
	fma.rn.f32 	%f1946, %f1881, %f1945, %f2131;
	fma.rn.f32 	%f1947, %f1883, %f1945, %f2130;
	shfl.sync.idx.b32	%r796|%p494, %r977, %r770, 31, -1;
	mov.b32 	%f1948, %r796;
	fma.rn.f32 	%f1949, %f1881, %f1948, %f2129;
	fma.rn.f32 	%f1950, %f1883, %f1948, %f2128;
	shfl.sync.idx.b32	%r797|%p495, %r976, %r770, 31, -1;
	mov.b32 	%f1951, %r797;
	fma.rn.f32 	%f1952, %f1881, %f1951, %f2127;
	fma.rn.f32 	%f1953, %f1883, %f1951, %f2126;
	shfl.sync.idx.b32	%r798|%p496, %r975, %r770, 31, -1;
	mov.b32 	%f1954, %r798;
	fma.rn.f32 	%f1955, %f1881, %f1954, %f2125;
	fma.rn.f32 	%f1956, %f1883, %f1954, %f2124;
	shfl.sync.idx.b32	%r799|%p497, %r974, %r770, 31, -1;
	mov.b32 	%f1957, %r799;
	fma.rn.f32 	%f1958, %f1881, %f1957, %f2123;
	fma.rn.f32 	%f1959, %f1883, %f1957, %f2122;
	shfl.sync.idx.b32	%r800|%p498, %r973, %r770, 31, -1;
	mov.b32 	%f1960, %r800;
	fma.rn.f32 	%f1961, %f1881, %f1960, %f2121;
	fma.rn.f32 	%f1962, %f1883, %f1960, %f2120;
	shfl.sync.idx.b32	%r801|%p499, %r972, %r770, 31, -1;
	mov.b32 	%f1963, %r801;
	fma.rn.f32 	%f1964, %f1881, %f1963, %f2119;
	fma.rn.f32 	%f1965, %f1883, %f1963, %f2118;
	shfl.sync.idx.b32	%r802|%p500, %r971, %r770, 31, -1;
	mov.b32 	%f1966, %r802;
	fma.rn.f32 	%f1967, %f1881, %f1966, %f2117;
	fma.rn.f32 	%f1968, %f1883, %f1966, %f2116;
	shfl.sync.idx.b32	%r803|%p501, %r970, %r770, 31, -1;
	mov.b32 	%f1969, %r803;
	fma.rn.f32 	%f1970, %f1881, %f1969, %f2115;
	fma.rn.f32 	%f1971, %f1883, %f1969, %f2114;
	shfl.sync.idx.b32	%r804|%p502, %r969, %r770, 31, -1;
	mov.b32 	%f1972, %r804;
	fma.rn.f32 	%f1973, %f1881, %f1972, %f2113;
	fma.rn.f32 	%f1974, %f1883, %f1972, %f2112;
	shfl.sync.idx.b32	%r805|%p503, %r968, %r770, 31, -1;
	mov.b32 	%f1975, %r805;
	fma.rn.f32 	%f1976, %f1881, %f1975, %f2111;
	fma.rn.f32 	%f1977, %f1883, %f1975, %f2110;
	mul.wide.s32 	%rd177, %r773, 4;
	add.s64 	%rd178, %rd3, %rd177;
	shfl.sync.idx.b32	%r806|%p504, %r999, %r772, 31, -1;
	mov.b32 	%f1978, %r806;
	ld.global.nc.f32 	%f1979, [%rd178];
	fma.rn.f32 	%f2173, %f1979, %f1978, %f1882;
	ld.global.nc.f32 	%f1980, [%rd178+128];
	fma.rn.f32 	%f2172, %f1980, %f1978, %f1884;
	shfl.sync.idx.b32	%r807|%p505, %r998, %r772, 31, -1;
	mov.b32 	%f1981, %r807;
	fma.rn.f32 	%f2171, %f1979, %f1981, %f1886;
	fma.rn.f32 	%f2170, %f1980, %f1981, %f1887;
	shfl.sync.idx.b32	%r808|%p506, %r997, %r772, 31, -1;
	mov.b32 	%f1982, %r808;
	fma.rn.f32 	%f2169, %f1979, %f1982, %f1889;
	fma.rn.f32 	%f2168, %f1980, %f1982, %f1890;
	shfl.sync.idx.b32	%r809|%p507, %r996, %r772, 31, -1;
	mov.b32 	%f1983, %r809;
	fma.rn.f32 	%f2167, %f1979, %f1983, %f1892;
	fma.rn.f32 	%f2166, %f1980, %f1983, %f1893;
	shfl.sync.idx.b32	%r810|%p508, %r995, %r772, 31, -1;
	mov.b32 	%f1984, %r810;
	fma.rn.f32 	%f2165, %f1979, %f1984, %f1895;
	fma.rn.f32 	%f2164, %f1980, %f1984, %f1896;
	shfl.sync.idx.b32	%r811|%p509, %r994, %r772, 31, -1;
	mov.b32 	%f1985, %r811;
	fma.rn.f32 	%f2163, %f1979, %f1985, %f1898;
	fma.rn.f32 	%f2162, %f1980, %f1985, %f1899;
	shfl.sync.idx.b32	%r812|%p510, %r993, %r772, 31, -1;
	mov.b32 	%f1986, %r812;
	fma.rn.f32 	%f2161, %f1979, %f1986, %f1901;
	fma.rn.f32 	%f2160, %f1980, %f1986, %f1902;
	shfl.sync.idx.b32	%r813|%p511, %r992, %r772, 31, -1;
	mov.b32 	%f1987, %r813;
	fma.rn.f32 	%f2159, %f1979, %f1987, %f1904;
	fma.rn.f32 	%f2158, %f1980, %f1987, %f1905;
	shfl.sync.idx.b32	%r814|%p512, %r991, %r772, 31, -1;
	mov.b32 	%f1988, %r814;
	fma.rn.f32 	%f2157, %f1979, %f1988, %f1907;
	fma.rn.f32 	%f2156, %f1980, %f1988, %f1908;
	shfl.sync.idx.b32	%r815|%p513, %r990, %r772, 31, -1;
	mov.b32 	%f1989, %r815;
	fma.rn.f32 	%f2155, %f1979, %f1989, %f1910;
	fma.rn.f32 	%f2154, %f1980, %f1989, %f1911;
	shfl.sync.idx.b32	%r816|%p514, %r989, %r772, 31, -1;
	mov.b32 	%f1990, %r816;
	fma.rn.f32 	%f2153, %f1979, %f1990, %f1913;
	fma.rn.f32 	%f2152, %f1980, %f1990, %f1914;
	shfl.sync.idx.b32	%r817|%p515, %r988, %r772, 31, -1;
	mov.b32 	%f1991, %r817;
	fma.rn.f32 	%f2151, %f1979, %f1991, %f1916;
	fma.rn.f32 	%f2150, %f1980, %f1991, %f1917;
	shfl.sync.idx.b32	%r818|%p516, %r987, %r772, 31, -1;
	mov.b32 	%f1992, %r818;
	fma.rn.f32 	%f2149, %f1979, %f1992, %f1919;
	fma.rn.f32 	%f2148, %f1980, %f1992, %f1920;
	shfl.sync.idx.b32	%r819|%p517, %r986, %r772, 31, -1;
	mov.b32 	%f1993, %r819;
	fma.rn.f32 	%f2147, %f1979, %f1993, %f1922;
	fma.rn.f32 	%f2146, %f1980, %f1993, %f1923;
	shfl.sync.idx.b32	%r820|%p518, %r985, %r772, 31, -1;
	mov.b32 	%f1994, %r820;
	fma.rn.f32 	%f2145, %f1979, %f1994, %f1925;
	fma.rn.f32 	%f2144, %f1980, %f1994, %f1926;
	shfl.sync.idx.b32	%r821|%p519, %r984, %r772, 31, -1;
	mov.b32 	%f1995, %r821;
	fma.rn.f32 	%f2143, %f1979, %f1995, %f1928;
	fma.rn.f32 	%f2142, %f1980, %f1995, %f1929;
	shfl.sync.idx.b32	%r822|%p520, %r983, %r772, 31, -1;
	mov.b32 	%f1996, %r822;
	fma.rn.f32 	%f2141, %f1979, %f1996, %f1931;
	fma.rn.f32 	%f2140, %f1980, %f1996, %f1932;
	shfl.sync.idx.b32	%r823|%p521, %r982, %r772, 31, -1;
	mov.b32 	%f1997, %r823;
	fma.rn.f32 	%f2139, %f1979, %f1997, %f1934;
	fma.rn.f32 	%f2138, %f1980, %f1997, %f1935;
	shfl.sync.idx.b32	%r824|%p522, %r981, %r772, 31, -1;
	mov.b32 	%f1998, %r824;
	fma.rn.f32 	%f2137, %f1979, %f1998, %f1937;
	fma.rn.f32 	%f2136, %f1980, %f1998, %f1938;
	shfl.sync.idx.b32	%r825|%p523, %r980, %r772, 31, -1;
	mov.b32 	%f1999, %r825;
	fma.rn.f32 	%f2135, %f1979, %f1999, %f1940;
	fma.rn.f32 	%f2134, %f1980, %f1999, %f1941;
	shfl.sync.idx.b32	%r826|%p524, %r979, %r772, 31, -1;
	mov.b32 	%f2000, %r826;
	fma.rn.f32 	%f2133, %f1979, %f2000, %f1943;
	fma.rn.f32 	%f2132, %f1980, %f2000, %f1944;
	shfl.sync.idx.b32	%r827|%p525, %r978, %r772, 31, -1;
	mov.b32 	%f2001, %r827;
	fma.rn.f32 	%f2131, %f1979, %f2001, %f1946;
	fma.rn.f32 	%f2130, %f1980, %f2001, %f1947;
	shfl.sync.idx.b32	%r828|%p526, %r977, %r772, 31, -1;
	mov.b32 	%f2002, %r828;
	fma.rn.f32 	%f2129, %f1979, %f2002, %f1949;
	fma.rn.f32 	%f2128, %f1980, %f2002, %f1950;
	shfl.sync.idx.b32	%r829|%p527, %r976, %r772, 31, -1;
	mov.b32 	%f2003, %r829;
	fma.rn.f32 	%f2127, %f1979, %f2003, %f1952;
	fma.rn.f32 	%f2126, %f1980, %f2003, %f1953;
	shfl.sync.idx.b32	%r830|%p528, %r975, %r772, 31, -1;
	mov.b32 	%f2004, %r830;
	fma.rn.f32 	%f2125, %f1979, %f2004, %f1955;
	fma.rn.f32 	%f2124, %f1980, %f2004, %f1956;
	shfl.sync.idx.b32	%r831|%p529, %r974, %r772, 31, -1;
	mov.b32 	%f2005, %r831;
	fma.rn.f32 	%f2123, %f1979, %f2005, %f1958;
	fma.rn.f32 	%f2122, %f1980, %f2005, %f1959;
	shfl.sync.idx.b32	%r832|%p530, %r973, %r772, 31, -1;
	mov.b32 	%f2006, %r832;
	fma.rn.f32 	%f2121, %f1979, %f2006, %f1961;
	fma.rn.f32 	%f2120, %f1980, %f2006, %f1962;
	shfl.sync.idx.b32	%r833|%p531, %r972, %r772, 31, -1;
	mov.b32 	%f2007, %r833;
	fma.rn.f32 	%f2119, %f1979, %f2007, %f1964;
	fma.rn.f32 	%f2118, %f1980, %f2007, %f1965;
	shfl.sync.idx.b32	%r834|%p532, %r971, %r772, 31, -1;
	mov.b32 	%f2008, %r834;
	fma.rn.f32 	%f2117, %f1979, %f2008, %f1967;
	fma.rn.f32 	%f2116, %f1980, %f2008, %f1968;
	shfl.sync.idx.b32	%r835|%p533, %r970, %r772, 31, -1;
	mov.b32 	%f2009, %r835;
	fma.rn.f32 	%f2115, %f1979, %f2009, %f1970;
	fma.rn.f32 	%f2114, %f1980, %f2009, %f1971;
	shfl.sync.idx.b32	%r836|%p534, %r969, %r772, 31, -1;
	mov.b32 	%f2010, %r836;
	fma.rn.f32 	%f2113, %f1979, %f2010, %f1973;
	fma.rn.f32 	%f2112, %f1980, %f2010, %f1974;
	shfl.sync.idx.b32	%r837|%p535, %r968, %r772, 31, -1;
	mov.b32 	%f2011, %r837;
	fma.rn.f32 	%f2111, %f1979, %f2011, %f1976;
	fma.rn.f32 	%f2110, %f1980, %f2011, %f1977;
$L__BB6_140:
	setp.ge.s32 	%p536, %r6, %r4;
	@%p536 bra 	$L__BB6_142;
	sub.s32 	%r838, %r6, %r1002;
	shfl.sync.idx.b32	%r839|%p537, %r1001, %r838, 31, -1;
	mul.wide.s32 	%rd179, %r839, 4;
	add.s64 	%rd180, %rd3, %rd179;
	shfl.sync.idx.b32	%r840|%p538, %r999, %r838, 31, -1;
	mov.b32 	%f2012, %r840;
	ld.global.nc.f32 	%f2013, [%rd180];
	fma.rn.f32 	%f2173, %f2013, %f2012, %f2173;
	ld.global.nc.f32 	%f2014, [%rd180+128];
	fma.rn.f32 	%f2172, %f2014, %f2012, %f2172;
	shfl.sync.idx.b32	%r841|%p539, %r998, %r838, 31, -1;
	mov.b32 	%f2015, %r841;
	fma.rn.f32 	%f2171, %f2013, %f2015, %f2171;
	fma.rn.f32 	%f2170, %f2014, %f2015, %f2170;
	shfl.sync.idx.b32	%r842|%p540, %r997, %r838, 31, -1;
	mov.b32 	%f2016, %r842;
	fma.rn.f32 	%f2169, %f2013, %f2016, %f2169;
	fma.rn.f32 	%f2168, %f2014, %f2016, %f2168;
	shfl.sync.idx.b32	%r843|%p541, %r996, %r838, 31, -1;
	mov.b32 	%f2017, %r843;
	fma.rn.f32 	%f2167, %f2013, %f2017, %f2167;
	fma.rn.f32 	%f2166, %f2014, %f2017, %f2166;
	shfl.sync.idx.b32	%r844|%p542, %r995, %r838, 31, -1;
	mov.b32 	%f2018, %r844;
	fma.rn.f32 	%f2165, %f2013, %f2018, %f2165;
	fma.rn.f32 	%f2164, %f2014, %f2018, %f2164;
	shfl.sync.idx.b32	%r845|%p543, %r994, %r838, 31, -1;
	mov.b32 	%f2019, %r845;
	fma.rn.f32 	%f2163, %f2013, %f2019, %f2163;
	fma.rn.f32 	%f2162, %f2014, %f2019, %f2162;
	shfl.sync.idx.b32	%r846|%p544, %r993, %r838, 31, -1;
	mov.b32 	%f2020, %r846;
	fma.rn.f32 	%f2161, %f2013, %f2020, %f2161;
	fma.rn.f32 	%f2160, %f2014, %f2020, %f2160;
	shfl.sync.idx.b32	%r847|%p545, %r992, %r838, 31, -1;
	mov.b32 	%f2021, %r847;
	fma.rn.f32 	%f2159, %f2013, %f2021, %f2159;
	fma.rn.f32 	%f2158, %f2014, %f2021, %f2158;
	shfl.sync.idx.b32	%r848|%p546, %r991, %r838, 31, -1;
	mov.b32 	%f2022, %r848;
	fma.rn.f32 	%f2157, %f2013, %f2022, %f2157;
	fma.rn.f32 	%f2156, %f2014, %f2022, %f2156;
	shfl.sync.idx.b32	%r849|%p547, %r990, %r838, 31, -1;
	mov.b32 	%f2023, %r849;
	fma.rn.f32 	%f2155, %f2013, %f2023, %f2155;
	fma.rn.f32 	%f2154, %f2014, %f2023, %f2154;
	shfl.sync.idx.b32	%r850|%p548, %r989, %r838, 31, -1;
	mov.b32 	%f2024, %r850;
	fma.rn.f32 	%f2153, %f2013, %f2024, %f2153;
	fma.rn.f32 	%f2152, %f2014, %f2024, %f2152;
	shfl.sync.idx.b32	%r851|%p549, %r988, %r838, 31, -1;
	mov.b32 	%f2025, %r851;
	fma.rn.f32 	%f2151, %f2013, %f2025, %f2151;
	fma.rn.f32 	%f2150, %f2014, %f2025, %f2150;
	shfl.sync.idx.b32	%r852|%p550, %r987, %r838, 31, -1;
	mov.b32 	%f2026, %r852;
	fma.rn.f32 	%f2149, %f2013, %f2026, %f2149;
	fma.rn.f32 	%f2148, %f2014, %f2026, %f2148;
	shfl.sync.idx.b32	%r853|%p551, %r986, %r838, 31, -1;
	mov.b32 	%f2027, %r853;
	fma.rn.f32 	%f2147, %f2013, %f2027, %f2147;
	fma.rn.f32 	%f2146, %f2014, %f2027, %f2146;
	shfl.sync.idx.b32	%r854|%p552, %r985, %r838, 31, -1;
	mov.b32 	%f2028, %r854;
	fma.rn.f32 	%f2145, %f2013, %f2028, %f2145;
	fma.rn.f32 	%f2144, %f2014, %f2028, %f2144;
	shfl.sync.idx.b32	%r855|%p553, %r984, %r838, 31, -1;
	mov.b32 	%f2029, %r855;
	fma.rn.f32 	%f2143, %f2013, %f2029, %f2143;
	fma.rn.f32 	%f2142, %f2014, %f2029, %f2142;
	shfl.sync.idx.b32	%r856|%p554, %r983, %r838, 31, -1;
	mov.b32 	%f2030, %r856;
	fma.rn.f32 	%f2141, %f2013, %f2030, %f2141;
	fma.rn.f32 	%f2140, %f2014, %f2030, %f2140;
	shfl.sync.idx.b32	%r857|%p555, %r982, %r838, 31, -1;
	mov.b32 	%f2031, %r857;
	fma.rn.f32 	%f2139, %f2013, %f2031, %f2139;
	fma.rn.f32 	%f2138, %f2014, %f2031, %f2138;
	shfl.sync.idx.b32	%r858|%p556, %r981, %r838, 31, -1;
	mov.b32 	%f2032, %r858;
	fma.rn.f32 	%f2137, %f2013, %f2032, %f2137;
	fma.rn.f32 	%f2136, %f2014, %f2032, %f2136;
	shfl.sync.idx.b32	%r859|%p557, %r980, %r838, 31, -1;
	mov.b32 	%f2033, %r859;
	fma.rn.f32 	%f2135, %f2013, %f2033, %f2135;
	fma.rn.f32 	%f2134, %f2014, %f2033, %f2134;
	shfl.sync.idx.b32	%r860|%p558, %r979, %r838, 31, -1;
	mov.b32 	%f2034, %r860;
	fma.rn.f32 	%f2133, %f2013, %f2034, %f2133;
	fma.rn.f32 	%f2132, %f2014, %f2034, %f2132;
	shfl.sync.idx.b32	%r861|%p559, %r978, %r838, 31, -1;
	mov.b32 	%f2035, %r861;
	fma.rn.f32 	%f2131, %f2013, %f2035, %f2131;
	fma.rn.f32 	%f2130, %f2014, %f2035, %f2130;
	shfl.sync.idx.b32	%r862|%p560, %r977, %r838, 31, -1;
	mov.b32 	%f2036, %r862;
	fma.rn.f32 	%f2129, %f2013, %f2036, %f2129;
	fma.rn.f32 	%f2128, %f2014, %f2036, %f2128;
	shfl.sync.idx.b32	%r863|%p561, %r976, %r838, 31, -1;
	mov.b32 	%f2037, %r863;
	fma.rn.f32 	%f2127, %f2013, %f2037, %f2127;
	fma.rn.f32 	%f2126, %f2014, %f2037, %f2126;
	shfl.sync.idx.b32	%r864|%p562, %r975, %r838, 31, -1;
	mov.b32 	%f2038, %r864;
	fma.rn.f32 	%f2125, %f2013, %f2038, %f2125;
	fma.rn.f32 	%f2124, %f2014, %f2038, %f2124;
	shfl.sync.idx.b32	%r865|%p563, %r974, %r838, 31, -1;
	mov.b32 	%f2039, %r865;
	fma.rn.f32 	%f2123, %f2013, %f2039, %f2123;
	fma.rn.f32 	%f2122, %f2014, %f2039, %f2122;
	shfl.sync.idx.b32	%r866|%p564, %r973, %r838, 31, -1;
	mov.b32 	%f2040, %r866;
	fma.rn.f32 	%f2121, %f2013, %f2040, %f2121;
	fma.rn.f32 	%f2120, %f2014, %f2040, %f2120;
	shfl.sync.idx.b32	%r867|%p565, %r972, %r838, 31, -1;
	mov.b32 	%f2041, %r867;
	fma.rn.f32 	%f2119, %f2013, %f2041, %f2119;
	fma.rn.f32 	%f2118, %f2014, %f2041, %f2118;
	shfl.sync.idx.b32	%r868|%p566, %r971, %r838, 31, -1;
	mov.b32 	%f2042, %r868;
	fma.rn.f32 	%f2117, %f2013, %f2042, %f2117;
	fma.rn.f32 	%f2116, %f2014, %f2042, %f2116;
	shfl.sync.idx.b32	%r869|%p567, %r970, %r838, 31, -1;
	mov.b32 	%f2043, %r869;
	fma.rn.f32 	%f2115, %f2013, %f2043, %f2115;
	fma.rn.f32 	%f2114, %f2014, %f2043, %f2114;
	shfl.sync.idx.b32	%r870|%p568, %r969, %r838, 31, -1;
	mov.b32 	%f2044, %r870;
	fma.rn.f32 	%f2113, %f2013, %f2044, %f2113;
	fma.rn.f32 	%f2112, %f2014, %f2044, %f2112;
	shfl.sync.idx.b32	%r871|%p569, %r968, %r838, 31, -1;
	mov.b32 	%f2045, %r871;
	fma.rn.f32 	%f2111, %f2013, %f2045, %f2111;
	fma.rn.f32 	%f2110, %f2014, %f2045, %f2110;
$L__BB6_142:
	ld.param.u64 	%rd254, [_Z12_spmm_conv_6PKfPfiiPKiS3_S3_S0__param_5];
	ld.param.u64 	%rd253, [_Z12_spmm_conv_6PKfPfiiPKiS3_S3_S0__param_1];
	cvta.to.global.u64 	%rd181, %rd253;
	cvta.to.global.u64 	%rd182, %rd254;
	add.s64 	%rd184, %rd182, %rd13;
	ld.global.nc.u32 	%r872, [%rd184];
	shl.b32 	%r873, %r872, 6;
	add.s32 	%r874, %r873, %r5;
	mul.wide.s32 	%rd185, %r874, 4;
	add.s64 	%rd186, %rd181, %rd185;
	st.global.f32 	[%rd186], %f2173;
	st.global.f32 	[%rd186+128], %f2172;
	ld.global.nc.u32 	%r875, [%rd184+4];
	shl.b32 	%r876, %r875, 6;
	add.s32 	%r877, %r876, %r5;
	mul.wide.s32 	%rd187, %r877, 4;
	add.s64 	%rd188, %rd181, %rd187;
	st.global.f32 	[%rd188], %f2171;
	st.global.f32 	[%rd188+128], %f2170;
	ld.global.nc.u32 	%r878, [%rd184+8];
	shl.b32 	%r879, %r878, 6;
	add.s32 	%r880, %r879, %r5;
	mul.wide.s32 	%rd189, %r880, 4;
	add.s64 	%rd190, %rd181, %rd189;
	st.global.f32 	[%rd190], %f2169;
	st.global.f32 	[%rd190+128], %f2168;
	ld.global.nc.u32 	%r881, [%rd184+12];
	shl.b32 	%r882, %r881, 6;
	add.s32 	%r883, %r882, %r5;
	mul.wide.s32 	%rd191, %r883, 4;
	add.s64 	%rd192, %rd181, %rd191;
	st.global.f32 	[%rd192], %f2167;
	st.global.f32 	[%rd192+128], %f2166;
	ld.global.nc.u32 	%r884, [%rd184+16];
	shl.b32 	%r885, %r884, 6;
	add.s32 	%r886, %r885, %r5;
	mul.wide.s32 	%rd193, %r886, 4;
	add.s64 	%rd194, %rd181, %rd193;
	st.global.f32 	[%rd194], %f2165;
	st.global.f32 	[%rd194+128], %f2164;
	ld.global.nc.u32 	%r887, [%rd184+20];
	shl.b32 	%r888, %r887, 6;
	add.s32 	%r889, %r888, %r5;
	mul.wide.s32 	%rd195, %r889, 4;
	add.s64 	%rd196, %rd181, %rd195;
	st.global.f32 	[%rd196], %f2163;
	st.global.f32 	[%rd196+128], %f2162;
	ld.global.nc.u32 	%r890, [%rd184+24];
	shl.b32 	%r891, %r890, 6;
	add.s32 	%r892, %r891, %r5;
	mul.wide.s32 	%rd197, %r892, 4;
	add.s64 	%rd198, %rd181, %rd197;
	st.global.f32 	[%rd198], %f2161;
	st.global.f32 	[%rd198+128], %f2160;
	ld.global.nc.u32 	%r893, [%rd184+28];
	shl.b32 	%r894, %r893, 6;
	add.s32 	%r895, %r894, %r5;
	mul.wide.s32 	%rd199, %r895, 4;
	add.s64 	%rd200, %rd181, %rd199;
	st.global.f32 	[%rd200], %f2159;
	st.global.f32 	[%rd200+128], %f2158;
	ld.global.nc.u32 	%r896, [%rd184+32];
	shl.b32 	%r897, %r896, 6;
	add.s32 	%r898, %r897, %r5;
	mul.wide.s32 	%rd201, %r898, 4;
	add.s64 	%rd202, %rd181, %rd201;
	st.global.f32 	[%rd202], %f2157;
	st.global.f32 	[%rd202+128], %f2156;
	ld.global.nc.u32 	%r899, [%rd184+36];
	shl.b32 	%r900, %r899, 6;
	add.s32 	%r901, %r900, %r5;
	mul.wide.s32 	%rd203, %r901, 4;
	add.s64 	%rd204, %rd181, %rd203;
	st.global.f32 	[%rd204], %f2155;
	st.global.f32 	[%rd204+128], %f2154;
	ld.global.nc.u32 	%r902, [%rd184+40];
	shl.b32 	%r903, %r902, 6;
	add.s32 	%r904, %r903, %r5;
	mul.wide.s32 	%rd205, %r904, 4;
	add.s64 	%rd206, %rd181, %rd205;
	st.global.f32 	[%rd206], %f2153;
	st.global.f32 	[%rd206+128], %f2152;
	ld.global.nc.u32 	%r905, [%rd184+44];
	shl.b32 	%r906, %r905, 6;
	add.s32 	%r907, %r906, %r5;
	mul.wide.s32 	%rd207, %r907, 4;
	add.s64 	%rd208, %rd181, %rd207;
	st.global.f32 	[%rd208], %f2151;
	st.global.f32 	[%rd208+128], %f2150;
	ld.global.nc.u32 	%r908, [%rd184+48];
	shl.b32 	%r909, %r908, 6;
	add.s32 	%r910, %r909, %r5;
	mul.wide.s32 	%rd209, %r910, 4;
	add.s64 	%rd210, %rd181, %rd209;
	st.global.f32 	[%rd210], %f2149;
	st.global.f32 	[%rd210+128], %f2148;
	ld.global.nc.u32 	%r911, [%rd184+52];
	shl.b32 	%r912, %r911, 6;
	add.s32 	%r913, %r912, %r5;
	mul.wide.s32 	%rd211, %r913, 4;
	add.s64 	%rd212, %rd181, %rd211;
	st.global.f32 	[%rd212], %f2147;
	st.global.f32 	[%rd212+128], %f2146;
	ld.global.nc.u32 	%r914, [%rd184+56];
	shl.b32 	%r915, %r914, 6;
	add.s32 	%r916, %r915, %r5;
	mul.wide.s32 	%rd213, %r916, 4;
	add.s64 	%rd214, %rd181, %rd213;
	st.global.f32 	[%rd214], %f2145;
	st.global.f32 	[%rd214+128], %f2144;
	ld.global.nc.u32 	%r917, [%rd184+60];
	shl.b32 	%r918, %r917, 6;
	add.s32 	%r919, %r918, %r5;
	mul.wide.s32 	%rd215, %r919, 4;
	add.s64 	%rd216, %rd181, %rd215;
	st.global.f32 	[%rd216], %f2143;
	st.global.f32 	[%rd216+128], %f2142;
	ld.global.nc.u32 	%r920, [%rd184+64];
	shl.b32 	%r921, %r920, 6;
	add.s32 	%r922, %r921, %r5;
	mul.wide.s32 	%rd217, %r922, 4;
	add.s64 	%rd218, %rd181, %rd217;
	st.global.f32 	[%rd218], %f2141;
	st.global.f32 	[%rd218+128], %f2140;
	ld.global.nc.u32 	%r923, [%rd184+68];
	shl.b32 	%r924, %r923, 6;
	add.s32 	%r925, %r924, %r5;
	mul.wide.s32 	%rd219, %r925, 4;
	add.s64 	%rd220, %rd181, %rd219;
	st.global.f32 	[%rd220], %f2139;
	st.global.f32 	[%rd220+128], %f2138;
	ld.global.nc.u32 	%r926, [%rd184+72];
	shl.b32 	%r927, %r926, 6;
	add.s32 	%r928, %r927, %r5;
	mul.wide.s32 	%rd221, %r928, 4;
	add.s64 	%rd222, %rd181, %rd221;
	st.global.f32 	[%rd222], %f2137;
	st.global.f32 	[%rd222+128], %f2136;
	ld.global.nc.u32 	%r929, [%rd184+76];
	shl.b32 	%r930, %r929, 6;
	add.s32 	%r931, %r930, %r5;
	mul.wide.s32 	%rd223, %r931, 4;
	add.s64 	%rd224, %rd181, %rd223;
	st.global.f32 	[%rd224], %f2135;
	st.global.f32 	[%rd224+128], %f2134;
	ld.global.nc.u32 	%r932, [%rd184+80];
	shl.b32 	%r933, %r932, 6;
	add.s32 	%r934, %r933, %r5;
	mul.wide.s32 	%rd225, %r934, 4;
	add.s64 	%rd226, %rd181, %rd225;
	st.global.f32 	[%rd226], %f2133;
	st.global.f32 	[%rd226+128], %f2132;
	ld.global.nc.u32 	%r935, [%rd184+84];
	shl.b32 	%r936, %r935, 6;
	add.s32 	%r937, %r936, %r5;
	mul.wide.s32 	%rd227, %r937, 4;
	add.s64 	%rd228, %rd181, %rd227;
	st.global.f32 	[%rd228], %f2131;
	st.global.f32 	[%rd228+128], %f2130;
	ld.global.nc.u32 	%r938, [%rd184+88];
	shl.b32 	%r939, %r938, 6;
	add.s32 	%r940, %r939, %r5;
	mul.wide.s32 	%rd229, %r940, 4;
	add.s64 	%rd230, %rd181, %rd229;
	st.global.f32 	[%rd230], %f2129;
	st.global.f32 	[%rd230+128], %f2128;
	ld.global.nc.u32 	%r941, [%rd184+92];
	shl.b32 	%r942, %r941, 6;
	add.s32 	%r943, %r942, %r5;
	mul.wide.s32 	%rd231, %r943, 4;
	add.s64 	%rd232, %rd181, %rd231;
	st.global.f32 	[%rd232], %f2127;
	st.global.f32 	[%rd232+128], %f2126;
	ld.global.nc.u32 	%r944, [%rd184+96];
	shl.b32 	%r945, %r944, 6;
	add.s32 	%r946, %r945, %r5;
	mul.wide.s32 	%rd233, %r946, 4;
	add.s64 	%rd234, %rd181, %rd233;
	st.global.f32 	[%rd234], %f2125;
	st.global.f32 	[%rd234+128], %f2124;
	ld.global.nc.u32 	%r947, [%rd184+100];
	shl.b32 	%r948, %r947, 6;
	add.s32 	%r949, %r948, %r5;
	mul.wide.s32 	%rd235, %r949, 4;
	add.s64 	%rd236, %rd181, %rd235;
	st.global.f32 	[%rd236], %f2123;
	st.global.f32 	[%rd236+128], %f2122;
	ld.global.nc.u32 	%r950, [%rd184+104];
	shl.b32 	%r951, %r950, 6;
	add.s32 	%r952, %r951, %r5;
	mul.wide.s32 	%rd237, %r952, 4;
	add.s64 	%rd238, %rd181, %rd237;
	st.global.f32 	[%rd238], %f2121;
	st.global.f32 	[%rd238+128], %f2120;
	ld.global.nc.u32 	%r953, [%rd184+108];
	shl.b32 	%r954, %r953, 6;
	add.s32 	%r955, %r954, %r5;
	mul.wide.s32 	%rd239, %r955, 4;
	add.s64 	%rd240, %rd181, %rd239;
	st.global.f32 	[%rd240], %f2119;
	st.global.f32 	[%rd240+128], %f2118;
	ld.global.nc.u32 	%r956, [%rd184+112];
	shl.b32 	%r957, %r956, 6;
	add.s32 	%r958, %r957, %r5;
	mul.wide.s32 	%rd241, %r958, 4;
	add.s64 	%rd242, %rd181, %rd241;
	st.global.f32 	[%rd242], %f2117;
	st.global.f32 	[%rd242+128], %f2116;
	ld.global.nc.u32 	%r959, [%rd184+116];
	shl.b32 	%r960, %r959, 6;
	add.s32 	%r961, %r960, %r5;
	mul.wide.s32 	%rd243, %r961, 4;
	add.s64 	%rd244, %rd181, %rd243;
	st.global.f32 	[%rd244], %f2115;
	st.global.f32 	[%rd244+128], %f2114;
	ld.global.nc.u32 	%r962, [%rd184+120];
	shl.b32 	%r963, %r962, 6;
	add.s32 	%r964, %r963, %r5;
	mul.wide.s32 	%rd245, %r964, 4;
	add.s64 	%rd246, %rd181, %rd245;
	st.global.f32 	[%rd246], %f2113;
	st.global.f32 	[%rd246+128], %f2112;
	ld.global.nc.u32 	%r965, [%rd184+124];
	shl.b32 	%r966, %r965, 6;
	add.s32 	%r967, %r966, %r5;
	mul.wide.s32 	%rd247, %r967, 4;
	add.s64 	%rd248, %rd181, %rd247;
	st.global.f32 	[%rd248], %f2111;
	st.global.f32 	[%rd248+128], %f2110;
	ret;

}
	// .globl	_Z12_spmm_conv_7PKfPfiiPKiS3_S3_S0_
.visible .entry _Z12_spmm_conv_7PKfPfiiPKiS3_S3_S0_(
	.param .u64 .ptr .align 1 _Z12_spmm_conv_7PKfPfiiPKiS3_S3_S0__param_0,
	.param .u64 .ptr .align 1 _Z12_spmm_conv_7PKfPfiiPKiS3_S3_S0__param_1,
	.param .u32 _Z12_spmm_conv_7PKfPfiiPKiS3_S3_S0__param_2,
	.param .u32 _Z12_spmm_conv_7PKfPfiiPKiS3_S3_S0__param_3,
	.param .u64 .ptr .align 1 _Z12_spmm_conv_7PKfPfiiPKiS3_S3_S0__param_4,
	.param .u64 .ptr .align 1 _Z12_spmm_conv_7PKfPfiiPKiS3_S3_S0__param_5,
	.param .u64 .ptr .align 1 _Z12_spmm_conv_7PKfPfiiPKiS3_S3_S0__param_6,
	.param .u64 .ptr .align 1 _Z12_spmm_conv_7PKfPfiiPKiS3_S3_S0__param_7
)
{
	.reg .pred 	%p<44>;
	.reg .b32 	%r<165>;
	.reg .b32 	%f<106>;
	.reg .b64 	%rd<60>;

	ld.param.u64 	%rd7, [_Z12_spmm_conv_7PKfPfiiPKiS3_S3_S0__param_0];
	ld.param.u32 	%r44, [_Z12_spmm_conv_7PKfPfiiPKiS3_S3_S0__param_2];
	ld.param.u64 	%rd8, [_Z12_spmm_conv_7PKfPfiiPKiS3_S3_S0__param_4];
	ld.param.u64 	%rd9, [_Z12_spmm_conv_7PKfPfiiPKiS3_S3_S0__param_6];
	cvta.to.global.u64 	%rd1, %rd7;
	cvta.to.global.u64 	%rd2, %rd9;
	cvta.to.global.u64 	%rd10, %rd8;
	mov.u32 	%r47, %tid.y;
	mov.u32 	%r48, %ctaid.x;
	mov.u32 	%r1, %tid.x;
	mov.u32 	%r49, %ctaid.y;
	shl.b32 	%r50, %r49, 6;
	add.s32 	%r51, %r50, %r1;
	mul.wide.s32 	%rd11, %r44, 4;
	add.s64 	%rd12, %rd10, %rd11;
	ld.global.nc.u32 	%r2, [%rd12];
	ld.global.nc.u32 	%r3, [%rd12+4];
	sub.s32 	%r4, %r3, %r2;
	shl.b32 	%r52, %r48, 17;
	shl.b32 	%r53, %r47, 15;
	add.s32 	%r54, %r52, %r53;
	add.s32 	%r5, %r54, %r51;
	and.b32  	%r6, %r4, -8;
	and.b32  	%r7, %r4, -2;
	add.s32 	%r8, %r7, %r2;
	setp.lt.s32 	%p1, %r4, 8;
	mov.b32 	%r154, 0;
	mov.f32 	%f96, 0f00000000;
	mov.f32 	%f97, %f96;
	@%p1 bra 	$L__BB7_6;
	add.s32 	%r152, %r2, 3;
	add.s32 	%r151, %r1, %r2;
	mov.b32 	%r154, 0;
	mov.f32 	%f96, 0f00000000;
	mov.b32 	%r149, 3;
	mov.u32 	%r150, %r4;
$L__BB7_2:
	mov.u32 	%r14, %r152;
	add.s32 	%r58, %r149, -3;
	and.b32  	%r59, %r58, 31;
	setp.ne.s32 	%p2, %r59, 0;
	@%p2 bra 	$L__BB7_5;
	add.s32 	%r154, %r14, -3;
	setp.ge.u32 	%p3, %r1, %r150;
	@%p3 bra 	$L__BB7_5;
	ld.param.u64 	%rd58, [_Z12_spmm_conv_7PKfPfiiPKiS3_S3_S0__param_7];
	mul.wide.u32 	%rd13, %r151, 4;
	add.s64 	%rd14, %rd2, %rd13;
	ld.global.nc.u32 	%r60, [%rd14];
	mul.hi.s32 	%r61, %r60, 715827883;
	shr.u32 	%r62, %r61, 31;
	shr.u32 	%r63, %r61, 8;
	add.s32 	%r64, %r63, %r62;
	mad.lo.s32 	%r65, %r64, 2129920, %r5;
	shr.s32 	%r66, %r60, 31;
	shr.u32 	%r67, %r66, 23;
	add.s32 	%r68, %r60, %r67;
	shr.s32 	%r69, %r68, 9;
	mul.hi.s32 	%r70, %r69, 1431655766;
	shr.u32 	%r71, %r70, 31;
	add.s32 	%r72, %r70, %r71;
	mul.lo.s32 	%r73, %r72, 3;
	sub.s32 	%r74, %r69, %r73;
	shl.b32 	%r75, %r74, 15;
	add.s32 	%r76, %r65, %r75;
	and.b32  	%r77, %r68, 67108352;
	sub.s32 	%r78, %r60, %r77;
	shl.b32 	%r79, %r78, 6;
	add.s32 	%r153, %r76, %r79;
	cvta.to.global.u64 	%rd15, %rd58;
	add.s64 	%rd16, %rd15, %rd13;
	ld.global.nc.u32 	%r155, [%rd16];
$L__BB7_5:
	sub.s32 	%r80, %r14, %r154;
	add.s32 	%r81, %r80, -3;
	shfl.sync.idx.b32	%r82|%p4, %r153, %r81, 31, -1;
	add.s32 	%r83, %r80, -2;
	shfl.sync.idx.b32	%r84|%p5, %r153, %r83, 31, -1;
	add.s32 	%r85, %r80, -1;
	shfl.sync.idx.b32	%r86|%p6, %r153, %r85, 31, -1;
	shfl.sync.idx.b32	%r87|%p7, %r153, %r80, 31, -1;
	add.s32 	%r88, %r80, 1;
	shfl.sync.idx.b32	%r89|%p8, %r153, %r88, 31, -1;
	add.s32 	%r90, %r80, 2;
	shfl.sync.idx.b32	%r91|%p9, %r153, %r90, 31, -1;
	add.s32 	%r92, %r80, 3;
	shfl.sync.idx.b32	%r93|%p10, %r153, %r92, 31, -1;
	add.s32 	%r94, %r80, 4;
	shfl.sync.idx.b32	%r95|%p11, %r153, %r94, 31, -1;
	shfl.sync.idx.b32	%r96|%p12, %r155, %r81, 31, -1;
	mov.b32 	%f27, %r96;
	mul.wide.s32 	%rd17, %r82, 4;
	add.s64 	%rd18, %rd1, %rd17;
	ld.global.nc.f32 	%f28, [%rd18];
	fma.rn.f32 	%f29, %f28, %f27, %f97;
	ld.global.nc.f32 	%f30, [%rd18+128];
	fma.rn.f32 	%f31, %f30, %f27, %f96;
	shfl.sync.idx.b32	%r97|%p13, %r155, %r83, 31, -1;
	mov.b32 	%f32, %r97;
	mul.wide.s32 	%rd19, %r84, 4;
	add.s64 	%rd20, %rd1, %rd19;
	ld.global.nc.f32 	%f33, [%rd20];
	fma.rn.f32 	%f34, %f33, %f32, %f29;
	ld.global.nc.f32 	%f35, [%rd20+128];
	fma.rn.f32 	%f36, %f35, %f32, %f31;
	shfl.sync.idx.b32	%r98|%p14, %r155, %r85, 31, -1;
	mov.b32 	%f37, %r98;
	mul.wide.s32 	%rd21, %r86, 4;
	add.s64 	%rd22, %rd1, %rd21;
	ld.global.nc.f32 	%f38, [%rd22];
	fma.rn.f32 	%f39, %f38, %f37, %f34;
	ld.global.nc.f32 	%f40, [%rd22+128];
	fma.rn.f32 	%f41, %f40, %f37, %f36;
	shfl.sync.idx.b32	%r99|%p15, %r155, %r80, 31, -1;
	mov.b32 	%f42, %r99;
	mul.wide.s32 	%rd23, %r87, 4;
	add.s64 	%rd24, %rd1, %rd23;
	ld.global.nc.f32 	%f43, [%rd24];
	fma.rn.f32 	%f44, %f43, %f42, %f39;
	ld.global.nc.f32 	%f45, [%rd24+128];
	fma.rn.f32 	%f46, %f45, %f42, %f41;
	shfl.sync.idx.b32	%r100|%p16, %r155, %r88, 31, -1;
	mov.b32 	%f47, %r100;
	mul.wide.s32 	%rd25, %r89, 4;
	add.s64 	%rd26, %rd1, %rd25;
	ld.global.nc.f32 	%f48, [%rd26];
	fma.rn.f32 	%f49, %f48, %f47, %f44;
	ld.global.nc.f32 	%f50, [%rd26+128];
	fma.rn.f32 	%f51, %f50, %f47, %f46;
	shfl.sync.idx.b32	%r101|%p17, %r155, %r90, 31, -1;
	mov.b32 	%f52, %r101;
	mul.wide.s32 	%rd27, %r91, 4;
	add.s64 	%rd28, %rd1, %rd27;
	ld.global.nc.f32 	%f53, [%rd28];
	fma.rn.f32 	%f54, %f53, %f52, %f49;
	ld.global.nc.f32 	%f55, [%rd28+128];
	fma.rn.f32 	%f56, %f55, %f52, %f51;
	shfl.sync.idx.b32	%r102|%p18, %r155, %r92, 31, -1;
	mov.b32 	%f57, %r102;
	mul.wide.s32 	%rd29, %r93, 4;
	add.s64 	%rd30, %rd1, %rd29;
	ld.global.nc.f32 	%f58, [%rd30];
	fma.rn.f32 	%f59, %f58, %f57, %f54;
	ld.global.nc.f32 	%f60, [%rd30+128];
	fma.rn.f32 	%f61, %f60, %f57, %f56;
	shfl.sync.idx.b32	%r103|%p19, %r155, %r94, 31, -1;
	mov.b32 	%f62, %r103;
	mul.wide.s32 	%rd31, %r95, 4;
	add.s64 	%rd32, %rd1, %rd31;
	ld.global.nc.f32 	%f63, [%rd32];
	fma.rn.f32 	%f97, %f63, %f62, %f59;
	ld.global.nc.f32 	%f64, [%rd32+128];
	fma.rn.f32 	%f96, %f64, %f62, %f61;
	add.s32 	%r152, %r14, 8;
	add.s32 	%r104, %r14, 5;
	add.s32 	%r151, %r151, 8;
	add.s32 	%r150, %r150, -8;
	add.s32 	%r149, %r149, 8;
	add.s32 	%r105, %r6, %r2;
	setp.lt.s32 	%p20, %r104, %r105;
	@%p20 bra 	$L__BB7_2;
$L__BB7_6:
	add.s32 	%r31, %r6, %r2;
	setp.le.s32 	%p21, %r3, %r31;
	and.b32  	%r106, %r4, 24;
	setp.ne.s32 	%p22, %r106, 0;
	or.pred  	%p23, %p22, %p21;
	@%p23 bra 	$L__BB7_9;
	sub.s32 	%r107, %r3, %r31;
	setp.ge.u32 	%p24, %r1, %r107;
	mov.u32 	%r154, %r31;
	@%p24 bra 	$L__BB7_9;
	ld.param.u64 	%rd59, [_Z12_spmm_conv_7PKfPfiiPKiS3_S3_S0__param_7];
	add.s32 	%r108, %r31, %r1;
	mul.wide.u32 	%rd33, %r108, 4;
	add.s64 	%rd34, %rd2, %rd33;
	ld.global.nc.u32 	%r109, [%rd34];
	mul.hi.s32 	%r110, %r109, 715827883;
	shr.u32 	%r111, %r110, 31;
	shr.u32 	%r112, %r110, 8;
	add.s32 	%r113, %r112, %r111;
	mad.lo.s32 	%r114, %r113, 2129920, %r5;
	shr.s32 	%r115, %r109, 31;
	shr.u32 	%r116, %r115, 23;
	add.s32 	%r117, %r109, %r116;
	shr.s32 	%r118, %r117, 9;
	mul.hi.s32 	%r119, %r118, 1431655766;
	shr.u32 	%r120, %r119, 31;
	add.s32 	%r121, %r119, %r120;
	mul.lo.s32 	%r122, %r121, 3;
	sub.s32 	%r123, %r118, %r122;
	shl.b32 	%r124, %r123, 15;
	add.s32 	%r125, %r114, %r124;
	and.b32  	%r126, %r117, 67108352;
	sub.s32 	%r127, %r109, %r126;
	shl.b32 	%r128, %r127, 6;
	add.s32 	%r153, %r125, %r128;
	cvta.to.global.u64 	%rd35, %rd59;
	add.s64 	%rd36, %rd35, %rd33;
	ld.global.nc.u32 	%r155, [%rd36];
$L__BB7_9:
	and.b32  	%r37, %r4, -4;
	setp.ge.s32 	%p25, %r6, %r37;
	@%p25 bra 	$L__BB7_15;
	sub.s32 	%r129, %r31, %r154;
	shfl.sync.idx.b32	%r130|%p26, %r153, %r129, 31, -1;
	add.s32 	%r38, %r129, 1;
	shfl.sync.idx.b32	%r39|%p27, %r153, %r38, 31, -1;
	add.s32 	%r40, %r129, 2;
	shfl.sync.idx.b32	%r41|%p28, %r153, %r40, 31, -1;
	add.s32 	%r42, %r129, 3;
	shfl.sync.idx.b32	%r43|%p29, %r153, %r42, 31, -1;
	shfl.sync.idx.b32	%r131|%p30, %r155, %r129, 31, -1;
	mov.b32 	%f7, %r131;
	setp.leu.f32 	%p31, %f7, 0f00000000;
	mul.wide.s32 	%rd37, %r130, 4;
	add.s64 	%rd3, %rd1, %rd37;
	mov.f32 	%f98, 0f00000000;
	@%p31 bra 	$L__BB7_12;
	ld.global.nc.f32 	%f66, [%rd3];
	mul.f32 	%f98, %f66, %f7;
$L__BB7_12:
	setp.leu.f32 	%p32, %f7, 0f00000000;
	add.f32 	%f10, %f98, %f97;
	mov.f32 	%f99, 0f00000000;
	@%p32 bra 	$L__BB7_14;
	ld.global.nc.f32 	%f68, [%rd3+128];
	mul.f32 	%f99, %f68, %f7;
$L__BB7_14:
	add.f32 	%f69, %f99, %f96;
	shfl.sync.idx.b32	%r132|%p33, %r155, %r38, 31, -1;
	mov.b32 	%f70, %r132;
	mul.wide.s32 	%rd38, %r39, 4;
	add.s64 	%rd39, %rd1, %rd38;
	ld.global.nc.f32 	%f71, [%rd39];
	fma.rn.f32 	%f72, %f71, %f70, %f10;
	ld.global.nc.f32 	%f73, [%rd39+128];
	fma.rn.f32 	%f74, %f73, %f70, %f69;
	shfl.sync.idx.b32	%r133|%p34, %r155, %r40, 31, -1;
	mov.b32 	%f75, %r133;
	mul.wide.s32 	%rd40, %r41, 4;
	add.s64 	%rd41, %rd1, %rd40;
	ld.global.nc.f32 	%f76, [%rd41];
	fma.rn.f32 	%f77, %f76, %f75, %f72;
	ld.global.nc.f32 	%f78, [%rd41+128];
	fma.rn.f32 	%f79, %f78, %f75, %f74;
	shfl.sync.idx.b32	%r134|%p35, %r155, %r42, 31, -1;
	mov.b32 	%f80, %r134;
	mul.wide.s32 	%rd42, %r43, 4;
	add.s64 	%rd43, %rd1, %rd42;
	ld.global.nc.f32 	%f81, [%rd43];
	fma.rn.f32 	%f97, %f81, %f80, %f77;
	ld.global.nc.f32 	%f82, [%rd43+128];
	fma.rn.f32 	%f96, %f82, %f80, %f79;
$L__BB7_15:
	setp.ge.s32 	%p36, %r37, %r7;
	@%p36 bra 	$L__BB7_17;
	add.s32 	%r135, %r37, %r2;
	sub.s32 	%r136, %r135, %r154;
	shfl.sync.idx.b32	%r137|%p37, %r153, %r136, 31, -1;
	add.s32 	%r138, %r136, 1;
	shfl.sync.idx.b32	%r139|%p38, %r153, %r138, 31, -1;
	shfl.sync.idx.b32	%r140|%p39, %r155, %r136, 31, -1;
	mov.b32 	%f83, %r140;
	mul.wide.s32 	%rd44, %r137, 4;
	add.s64 	%rd45, %rd1, %rd44;
	ld.global.nc.f32 	%f84, [%rd45];
	fma.rn.f32 	%f85, %f84, %f83, %f97;
	ld.global.nc.f32 	%f86, [%rd45+128];
	fma.rn.f32 	%f87, %f86, %f83, %f96;
	shfl.sync.idx.b32	%r141|%p40, %r155, %r138, 31, -1;
	mov.b32 	%f88, %r141;
	mul.wide.s32 	%rd46, %r139, 4;
	add.s64 	%rd47, %rd1, %rd46;
	ld.global.nc.f32 	%f89, [%rd47];
	fma.rn.f32 	%f97, %f89, %f88, %f85;
	ld.global.nc.f32 	%f90, [%rd47+128];
	fma.rn.f32 	%f96, %f90, %f88, %f87;
$L__BB7_17:
	setp.ge.s32 	%p41, %r8, %r4;
	@%p41 bra 	$L__BB7_19;
	sub.s32 	%r142, %r8, %r154;
	shfl.sync.idx.b32	%r143|%p42, %r153, %r142, 31, -1;
	shfl.sync.idx.b32	%r144|%p43, %r155, %r142, 31, -1;
	mov.b32 	%f91, %r144;
	mul.wide.s32 	%rd48, %r143, 4;
	add.s64 	%rd49, %rd1, %rd48;
	ld.global.nc.f32 	%f92, [%rd49];
	fma.rn.f32 	%f97, %f92, %f91, %f97;
	ld.global.nc.f32 	%f93, [%rd49+128];
	fma.rn.f32 	%f96, %f93, %f91, %f96;
$L__BB7_19:
	ld.param.u64 	%rd57, [_Z12_spmm_conv_7PKfPfiiPKiS3_S3_S0__param_5];
	ld.param.u32 	%r148, [_Z12_spmm_conv_7PKfPfiiPKiS3_S3_S0__param_2];
	ld.param.u64 	%rd56, [_Z12_spmm_conv_7PKfPfiiPKiS3_S3_S0__param_1];
	cvta.to.global.u64 	%rd50, %rd56;
	cvta.to.global.u64 	%rd51, %rd57;
	mul.wide.s32 	%rd52, %r148, 4;
	add.s64 	%rd53, %rd51, %rd52;
	ld.global.nc.u32 	%r145, [%rd53];
	shl.b32 	%r146, %r145, 6;
	add.s32 	%r147, %r146, %r5;
	mul.wide.s32 	%rd54, %r147, 4;
	add.s64 	%rd55, %rd50, %rd54;
	st.global.f32 	[%rd55], %f97;
	st.global.f32 	[%rd55+128], %f96;
	ret;

}
	// .globl	_Z12_spmm_conv_8PKfPfiiPKiS3_S3_S0_
.visible .entry _Z12_spmm_conv_8PKfPfiiPKiS3_S3_S0_(
	.param .u64 .ptr .align 1 _Z12_spmm_conv_8PKfPfiiPKiS3_S3_S0__param_0,
	.param .u64 .ptr .align 1 _Z12_spmm_conv_8PKfPfiiPKiS3_S3_S0__param_1,
	.param .u32 _Z12_spmm_conv_8PKfPfiiPKiS3_S3_S0__param_2,
	.param .u32 _Z12_spmm_conv_8PKfPfiiPKiS3_S3_S0__param_3,
	.param .u64 .ptr .align 1 _Z12_spmm_conv_8PKfPfiiPKiS3_S3_S0__param_4,
	.param .u64 .ptr .align 1 _Z12_spmm_conv_8PKfPfiiPKiS3_S3_S0__param_5,
	.param .u64 .ptr .align 1 _Z12_spmm_conv_8PKfPfiiPKiS3_S3_S0__param_6,
	.param .u64 .ptr .align 1 _Z12_spmm_conv_8PKfPfiiPKiS3_S3_S0__param_7
)
{
	.reg .pred 	%p<570>;
	.reg .b32 	%r<1100>;
	.reg .b32 	%f<2430>;
	.reg .b64 	%rd<256>;

	ld.param.u32 	%r220, [_Z12_spmm_conv_8PKfPfiiPKiS3_S3_S0__param_2];
	ld.param.u64 	%rd8, [_Z12_spmm_conv_8PKfPfiiPKiS3_S3_S0__param_4];
	cvta.to.global.u64 	%rd9, %rd8;
	mov.u32 	%r223, %tid.y;
	shl.b32 	%r224, %r223, 5;
	mov.u32 	%r225, %ctaid.x;
	shl.b32 	%r226, %r225, 7;
	add.s32 	%r227, %r224, %r226;
	mov.u32 	%r1, %tid.x;
	mov.u32 	%r228, %ctaid.y;
	shl.b32 	%r229, %r228, 6;
	mul.wide.s32 	%rd10, %r220, 4;
	add.s64 	%rd11, %rd9, %rd10;
	ld.global.nc.u32 	%r2, [%rd11];
	ld.global.nc.u32 	%r3, [%rd11+4];
	sub.s32 	%r4, %r3, %r2;
	mul.hi.s32 	%r230, %r227, 2114445439;
	shr.u32 	%r231, %r230, 31;
	shr.u32 	%r232, %r230, 10;
	add.s32 	%r233, %r232, %r231;
	shr.s32 	%r234, %r227, 5;
	mul.hi.s32 	%r235, %r234, 2114445439;
	shr.u32 	%r236, %r235, 31;
	shr.u32 	%r237, %r235, 5;
	add.s32 	%r238, %r237, %r236;
	mul.lo.s32 	%r239, %r238, 65;
	sub.s32 	%r240, %r234, %r239;
	shl.b32 	%r241, %r240, 15;
	add.s32 	%r242, %r229, %r1;
	mad.lo.s32 	%r243, %r233, 2129920, %r242;
	add.s32 	%r5, %r243, %r241;
	and.b32  	%r6, %r4, -8;
	and.b32  	%r244, %r4, -2;
	add.s32 	%r7, %r244, %r2;
	setp.lt.s32 	%p1, %r4, 8;
	mov.b32 	%r997, 0;
	mov.f32 	%f2110, 0f00000000;
	mov.f32 	%f2111, %f2110;
	mov.f32 	%f2112, %f2110;
	mov.f32 	%f2113, %f2110;
	mov.f32 	%f2114, %f2110;
	mov.f32 	%f2115, %f2110;
	mov.f32 	%f2116, %f2110;
	mov.f32 	%f2117, %f2110;
	mov.f32 	%f2118, %f2110;
	mov.f32 	%f2119, %f2110;
	mov.f32 	%f2120, %f2110;
	mov.f32 	%f2121, %f2110;
	mov.f32 	%f2122, %f2110;
	mov.f32 	%f2123, %f2110;
	mov.f32 	%f2124, %f2110;
	mov.f32 	%f2125, %f2110;
	mov.f32 	%f2126, %f2110;
	mov.f32 	%f2127, %f2110;
	mov.f32 	%f2128, %f2110;
	mov.f32 	%f2129, %f2110;
	mov.f32 	%f2130, %f2110;
	mov.f32 	%f2131, %f2110;
	mov.f32 	%f2132, %f2110;
	mov.f32 	%f2133, %f2110;
	mov.f32 	%f2134, %f2110;
	mov.f32 	%f2135, %f2110;
	mov.f32 	%f2136, %f2110;
	mov.f32 	%f2137, %f2110;
	mov.f32 	%f2138, %f2110;
	mov.f32 	%f2139, %f2110;
	mov.f32 	%f2140, %f2110;
	mov.f32 	%f2141, %f2110;
	mov.f32 	%f2142, %f2110;
	mov.f32 	%f2143, %f2110;
	mov.f32 	%f2144, %f2110;
	mov.f32 	%f2145, %f2110;
	mov.f32 	%f2146, %f2110;
	mov.f32 	%f2147, %f2110;
	mov.f32 	%f2148, %f2110;
	mov.f32 	%f2149, %f2110;
	mov.f32 	%f2150, %f2110;
	mov.f32 	%f2151, %f2110;
	mov.f32 	%f2152, %f2110;
	mov.f32 	%f2153, %f2110;
	mov.f32 	%f2154, %f2110;
	mov.f32 	%f2155, %f2110;
	mov.f32 	%f2156, %f2110;
	mov.f32 	%f2157, %f2110;
	mov.f32 	%f2158, %f2110;
	mov.f32 	%f2159, %f2110;
	mov.f32 	%f2160, %f2110;
	mov.f32 	%f2161, %f2110;
	mov.f32 	%f2162, %f2110;
	mov.f32 	%f2163, %f2110;
	mov.f32 	%f2164, %f2110;
	mov.f32 	%f2165, %f2110;
	mov.f32 	%f2166, %f2110;
	mov.f32 	%f2167, %f2110;
	mov.f32 	%f2168, %f2110;
	mov.f32 	%f2169, %f2110;
	mov.f32 	%f2170, %f2110;
	mov.f32 	%f2171, %f2110;
	mov.f32 	%f2172, %f2110;
	mov.f32 	%f2173, %f2110;
	@%p1 bra 	$L__BB8_6;
	mov.b32 	%r997, 0;
	mov.f32 	%f2110, 0f00000000;
	mov.u32 	%r995, %r2;
$L__BB8_2:
	sub.s32 	%r247, %r995, %r2;
	and.b32  	%r248, %r247, 31;
	setp.ne.s32 	%p2, %r248, 0;
	@%p2 bra 	$L__BB8_5;
	sub.s32 	%r249, %r3, %r995;
	setp.ge.u32 	%p3, %r1, %r249;
	mov.u32 	%r997, %r995;
	@%p3 bra 	$L__BB8_5;
	ld.param.u64 	%rd254, [_Z12_spmm_conv_8PKfPfiiPKiS3_S3_S0__param_7];
	ld.param.u64 	%rd252, [_Z12_spmm_conv_8PKfPfiiPKiS3_S3_S0__param_6];
	add.s32 	%r250, %r995, %r1;
	cvta.to.global.u64 	%rd12, %rd252;
	mul.wide.u32 	%rd13, %r250, 4;
	add.s64 	%rd14, %rd12, %rd13;
	ld.global.nc.u32 	%r251, [%rd14];
	mul.hi.s32 	%r252, %r251, 715827883;
	shr.u32 	%r253, %r252, 31;
	shr.u32 	%r254, %r252, 8;
	add.s32 	%r255, %r254, %r253;
	mad.lo.s32 	%r256, %r255, 2129920, %r5;
	shr.s32 	%r257, %r251, 31;
	shr.u32 	%r258, %r257, 23;
	add.s32 	%r259, %r251, %r258;
	shr.s32 	%r260, %r259, 9;
	mul.hi.s32 	%r261, %r260, 1431655766;
	shr.u32 	%r262, %r261, 31;
	add.s32 	%r263, %r261, %r262;
	mul.lo.s32 	%r264, %r263, 3;
	sub.s32 	%r265, %r260, %r264;
	shl.b32 	%r266, %r265, 15;
	add.s32 	%r267, %r256, %r266;
	and.b32  	%r268, %r259, 67108352;
	sub.s32 	%r269, %r251, %r268;
	shl.b32 	%r270, %r269, 6;
	add.s32 	%r996, %r267, %r270;
	cvta.to.global.u64 	%rd15, %rd254;
	add.s64 	%rd16, %rd15, %rd13;
	ld.global.nc.u32 	%r994, [%rd16];
	add.s32 	%r271, %r4, %r250;
	mul.wide.u32 	%rd17, %r271, 4;
	add.s64 	%rd18, %rd15, %rd17;
	ld.global.nc.u32 	%r993, [%rd18];
	add.s32 	%r272, %r271, %r4;
	mul.wide.u32 	%rd19, %r272, 4;
	add.s64 	%rd20, %rd15, %rd19;
	ld.global.nc.u32 	%r992, [%rd20];
	add.s32 	%r273, %r272, %r4;
	mul.wide.u32 	%rd21, %r273, 4;
	add.s64 	%rd22, %rd15, %rd21;
	ld.global.nc.u32 	%r991, [%rd22];
	add.s32 	%r274, %r273, %r4;
	mul.wide.u32 	%rd23, %r274, 4;
	add.s64 	%rd24, %rd15, %rd23;
	ld.global.nc.u32 	%r990, [%rd24];
	add.s32 	%r275, %r274, %r4;
	mul.wide.u32 	%rd25, %r275, 4;
	add.s64 	%rd26, %rd15, %rd25;
	ld.global.nc.u32 	%r989, [%rd26];
	add.s32 	%r276, %r275, %r4;
	mul.wide.u32 	%rd27, %r276, 4;
	add.s64 	%rd28, %rd15, %rd27;
	ld.global.nc.u32 	%r988, [%rd28];
	add.s32 	%r277, %r276, %r4;
	mul.wide.u32 	%rd29, %r277, 4;
	add.s64 	%rd30, %rd15, %rd29;
	ld.global.nc.u32 	%r987, [%rd30];
	add.s32 	%r278, %r277, %r4;
	mul.wide.u32 	%rd31, %r278, 4;
	add.s64 	%rd32, %rd15, %rd31;
	ld.global.nc.u32 	%r986, [%rd32];
	add.s32 	%r279, %r278, %r4;
	mul.wide.u32 	%rd33, %r279, 4;
	add.s64 	%rd34, %rd15, %rd33;
	ld.global.nc.u32 	%r985, [%rd34];
	add.s32 	%r280, %r279, %r4;
	mul.wide.u32 	%rd35, %r280, 4;
	add.s64 	%rd36, %rd15, %rd35;
	ld.global.nc.u32 	%r984, [%rd36];
	add.s32 	%r281, %r280, %r4;
	mul.wide.u32 	%rd37, %r281, 4;
	add.s64 	%rd38, %rd15, %rd37;
	ld.global.nc.u32 	%r983, [%rd38];
	add.s32 	%r282, %r281, %r4;
	mul.wide.u32 	%rd39, %r282, 4;
	add.s64 	%rd40, %rd15, %rd39;
	ld.global.nc.u32 	%r982, [%rd40];
	add.s32 	%r283, %r282, %r4;
	mul.wide.u32 	%rd41, %r283, 4;
	add.s64 	%rd42, %rd15, %rd41;
	ld.global.nc.u32 	%r981, [%rd42];
	add.s32 	%r284, %r283, %r4;
	mul.wide.u32 	%rd43, %r284, 4;
	add.s64 	%rd44, %rd15, %rd43;
	ld.global.nc.u32 	%r980, [%rd44];
	add.s32 	%r285, %r284, %r4;
	mul.wide.u32 	%rd45, %r285, 4;
	add.s64 	%rd46, %rd15, %rd45;
	ld.global.nc.u32 	%r979, [%rd46];
	add.s32 	%r286, %r285, %r4;
	mul.wide.u32 	%rd47, %r286, 4;
	add.s64 	%rd48, %rd15, %rd47;
	ld.global.nc.u32 	%r978, [%rd48];
	add.s32 	%r287, %r286, %r4;
	mul.wide.u32 	%rd49, %r287, 4;
	add.s64 	%rd50, %rd15, %rd49;
	ld.global.nc.u32 	%r977, [%rd50];
	add.s32 	%r288, %r287, %r4;
	mul.wide.u32 	%rd51, %r288, 4;
	add.s64 	%rd52, %rd15, %rd51;
	ld.global.nc.u32 	%r976, [%rd52];
	add.s32 	%r289, %r288, %r4;
	mul.wide.u32 	%rd53, %r289, 4;
	add.s64 	%rd54, %rd15, %rd53;
	ld.global.nc.u32 	%r975, [%rd54];
	add.s32 	%r290, %r289, %r4;
	mul.wide.u32 	%rd55, %r290, 4;
	add.s64 	%rd56, %rd15, %rd55;
	ld.global.nc.u32 	%r974, [%rd56];
	add.s32 	%r291, %r290, %r4;
	mul.wide.u32 	%rd57, %r291, 4;
	add.s64 	%rd58, %rd15, %rd57;
	ld.global.nc.u32 	%r973, [%rd58];
	add.s32 	%r292, %r291, %r4;
	mul.wide.u32 	%rd59, %r292, 4;
	add.s64 	%rd60, %rd15, %rd59;
	ld.global.nc.u32 	%r972, [%rd60];
	add.s32 	%r293, %r292, %r4;
	mul.wide.u32 	%rd61, %r293, 4;
	add.s64 	%rd62, %rd15, %rd61;
	ld.global.nc.u32 	%r971, [%rd62];
	add.s32 	%r294, %r293, %r4;
	mul.wide.u32 	%rd63, %r294, 4;
	add.s64 	%rd64, %rd15, %rd63;
	ld.global.nc.u32 	%r970, [%rd64];
	add.s32 	%r295, %r294, %r4;
	mul.wide.u32 	%rd65, %r295, 4;
	add.s64 	%rd66, %rd15, %rd65;
	ld.global.nc.u32 	%r969, [%rd66];
	add.s32 	%r296, %r295, %r4;
	mul.wide.u32 	%rd67, %r296, 4;
	add.s64 	%rd68, %rd15, %rd67;
	ld.global.nc.u32 	%r968, [%rd68];
	add.s32 	%r297, %r296, %r4;
	mul.wide.u32 	%rd69, %r297, 4;
	add.s64 	%rd70, %rd15, %rd69;
	ld.global.nc.u32 	%r967, [%rd70];
	add.s32 	%r298, %r297, %r4;
	mul.wide.u32 	%rd71, %r298, 4;
	add.s64 	%rd72, %rd15, %rd71;
	ld.global.nc.u32 	%r966, [%rd72];
	add.s32 	%r299, %r298, %r4;
	mul.wide.u32 	%rd73, %r299, 4;
	add.s64 	%rd74, %rd15, %rd73;
	ld.global.nc.u32 	%r965, [%rd74];
	add.s32 	%r300, %r299, %r4;
	mul.wide.u32 	%rd75, %r300, 4;
	add.s64 	%rd76, %rd15, %rd75;
	ld.global.nc.u32 	%r964, [%rd76];
	add.s32 	%r301, %r300, %r4;
	mul.wide.u32 	%rd77, %r301, 4;
	add.s64 	%rd78, %rd15, %rd77;
	ld.global.nc.u32 	%r963, [%rd78];
$L__BB8_5:
	ld.param.u64 	%rd246, [_Z12_spmm_conv_8PKfPfiiPKiS3_S3_S0__param_0];
	sub.s32 	%r302, %r995, %r997;
	shfl.sync.idx.b32	%r303|%p4, %r996, %r302, 31, -1;
	add.s32 	%r304, %r302, 1;
	shfl.sync.idx.b32	%r305|%p5, %r996, %r304, 31, -1;
	add.s32 	%r306, %r302, 2;
	shfl.sync.idx.b32	%r307|%p6, %r996, %r306, 31, -1;
	add.s32 	%r308, %r302, 3;
	shfl.sync.idx.b32	%r309|%p7, %r996, %r308, 31, -1;
	add.s32 	%r310, %r302, 4;
	shfl.sync.idx.b32	%r311|%p8, %r996, %r310, 31, -1;
	add.s32 	%r312, %r302, 5;
	shfl.sync.idx.b32	%r313|%p9, %r996, %r312, 31, -1;
	add.s32 	%r314, %r302, 6;
	shfl.sync.idx.b32	%r315|%p10, %r996, %r314, 31, -1;
	add.s32 	%r316, %r302, 7;
	shfl.sync.idx.b32	%r317|%p11, %r996, %r316, 31, -1;
	cvta.to.global.u64 	%rd79, %rd246;
	mul.wide.s32 	%rd80, %r303, 4;
	add.s64 	%rd81, %rd79, %rd80;
	shfl.sync.idx.b32	%r318|%p12, %r994, %r302, 31, -1;
	mov.b32 	%f802, %r318;
	ld.global.nc.f32 	%f803, [%rd81];
	fma.rn.f32 	%f804, %f803, %f802, %f2173;
	ld.global.nc.f32 	%f805, [%rd81+128];
	fma.rn.f32 	%f806, %f805, %f802, %f2172;
	shfl.sync.idx.b32	%r319|%p13, %r993, %r302, 31, -1;
	mov.b32 	%f807, %r319;
	fma.rn.f32 	%f808, %f803, %f807, %f2171;
	fma.rn.f32 	%f809, %f805, %f807, %f2170;
	shfl.sync.idx.b32	%r320|%p14, %r992, %r302, 31, -1;
	mov.b32 	%f810, %r320;
	fma.rn.f32 	%f811, %f803, %f810, %f2169;
	fma.rn.f32 	%f812, %f805, %f810, %f2168;
	shfl.sync.idx.b32	%r321|%p15, %r991, %r302, 31, -1;
	mov.b32 	%f813, %r321;
	fma.rn.f32 	%f814, %f803, %f813, %f2167;
	fma.rn.f32 	%f815, %f805, %f813, %f2166;
	shfl.sync.idx.b32	%r322|%p16, %r990, %r302, 31, -1;
	mov.b32 	%f816, %r322;
	fma.rn.f32 	%f817, %f803, %f816, %f2165;
	fma.rn.f32 	%f818, %f805, %f816, %f2164;
	shfl.sync.idx.b32	%r323|%p17, %r989, %r302, 31, -1;
	mov.b32 	%f819, %r323;
	fma.rn.f32 	%f820, %f803, %f819, %f2163;
	fma.rn.f32 	%f821, %f805, %f819, %f2162;
	shfl.sync.idx.b32	%r324|%p18, %r988, %r302, 31, -1;
	mov.b32 	%f822, %r324;
	fma.rn.f32 	%f823, %f803, %f822, %f2161;
	fma.rn.f32 	%f824, %f805, %f822, %f2160;
	shfl.sync.idx.b32	%r325|%p19, %r987, %r302, 31, -1;
	mov.b32 	%f825, %r325;
	fma.rn.f32 	%f826, %f803, %f825, %f2159;
	fma.rn.f32 	%f827, %f805, %f825, %f2158;
	shfl.sync.idx.b32	%r326|%p20, %r986, %r302, 31, -1;
	mov.b32 	%f828, %r326;
	fma.rn.f32 	%f829, %f803, %f828, %f2157;
	fma.rn.f32 	%f830, %f805, %f828, %f2156;
	shfl.sync.idx.b32	%r327|%p21, %r985, %r302, 31, -1;
	mov.b32 	%f831, %r327;
	fma.rn.f32 	%f832, %f803, %f831, %f2155;
	fma.rn.f32 	%f833, %f805, %f831, %f2154;
	shfl.sync.idx.b32	%r328|%p22, %r984, %r302, 31, -1;
	mov.b32 	%f834, %r328;
	fma.rn.f32 	%f835, %f803, %f834, %f2153;
	fma.rn.f32 	%f836, %f805, %f834, %f2152;
	shfl.sync.idx.b32	%r329|%p23, %r983, %r302, 31, -1;
	mov.b32 	%f837, %r329;
	fma.rn.f32 	%f838, %f803, %f837, %f2151;
	fma.rn.f32 	%f839, %f805, %f837, %f2150;
	shfl.sync.idx.b32	%r330|%p24, %r982, %r302, 31, -1;
	mov.b32 	%f840, %r330;
	fma.rn.f32 	%f841, %f803, %f840, %f2149;
	fma.rn.f32 	%f842, %f805, %f840, %f2148;
	shfl.sync.idx.b32	%r331|%p25, %r981, %r302, 31, -1;
	mov.b32 	%f843, %r331;
	fma.rn.f32 	%f844, %f803, %f843, %f2147;
	fma.rn.f32 	%f845, %f805, %f843, %f2146;
	shfl.sync.idx.b32	%r332|%p26, %r980, %r302, 31, -1;
	mov.b32 	%f846, %r332;
	fma.rn.f32 	%f847, %f803, %f846, %f2145;
	fma.rn.f32 	%f848, %f805, %f846, %f2144;
	shfl.sync.idx.b32	%r333|%p27, %r979, %r302, 31, -1;
	mov.b32 	%f849, %r333;
	fma.rn.f32 	%f850, %f803, %f849, %f2143;
	fma.rn.f32 	%f851, %f805, %f849, %f2142;
	shfl.sync.idx.b32	%r334|%p28, %r978, %r302, 31, -1;
	mov.b32 	%f852, %r334;
	fma.rn.f32 	%f853, %f803, %f852, %f2141;
	fma.rn.f32 	%f854, %f805, %f852, %f2140;
	shfl.sync.idx.b32	%r335|%p29, %r977, %r302, 31, -1;
	mov.b32 	%f855, %r335;
	fma.rn.f32 	%f856, %f803, %f855, %f2139;
	fma.rn.f32 	%f857, %f805, %f855, %f2138;
	shfl.sync.idx.b32	%r336|%p30, %r976, %r302, 31, -1;
	mov.b32 	%f858, %r336;
	fma.rn.f32 	%f859, %f803, %f858, %f2137;
	fma.rn.f32 	%f860, %f805, %f858, %f2136;
	shfl.sync.idx.b32	%r337|%p31, %r975, %r302, 31, -1;
	mov.b32 	%f861, %r337;
	fma.rn.f32 	%f862, %f803, %f861, %f2135;
	fma.rn.f32 	%f863, %f805, %f861, %f2134;
	shfl.sync.idx.b32	%r338|%p32, %r974, %r302, 31, -1;
	mov.b32 	%f864, %r338;
	fma.rn.f32 	%f865, %f803, %f864, %f2133;
	fma.rn.f32 	%f866, %f805, %f864, %f2132;
	shfl.sync.idx.b32	%r339|%p33, %r973, %r302, 31, -1;
	mov.b32 	%f867, %r339;
	fma.rn.f32 	%f868, %f803, %f867, %f2131;
	fma.rn.f32 	%f869, %f805, %f867, %f2130;
	shfl.sync.idx.b32	%r340|%p34, %r972, %r302, 31, -1;
	mov.b32 	%f870, %r340;
	fma.rn.f32 	%f871, %f803, %f870, %f2129;
	fma.rn.f32 	%f872, %f805, %f870, %f2128;
	shfl.sync.idx.b32	%r341|%p35, %r971, %r302, 31, -1;
	mov.b32 	%f873, %r341;
	fma.rn.f32 	%f874, %f803, %f873, %f2127;
	fma.rn.f32 	%f875, %f805, %f873, %f2126;
	shfl.sync.idx.b32	%r342|%p36, %r970, %r302, 31, -1;
	mov.b32 	%f876, %r342;
	fma.rn.f32 	%f877, %f803, %f876, %f2125;
	fma.rn.f32 	%f878, %f805, %f876, %f2124;
	shfl.sync.idx.b32	%r343|%p37, %r969, %r302, 31, -1;
	mov.b32 	%f879, %r343;
	fma.rn.f32 	%f880, %f803, %f879, %f2123;
	fma.rn.f32 	%f881, %f805, %f879, %f2122;
	shfl.sync.idx.b32	%r344|%p38, %r968, %r302, 31, -1;
	mov.b32 	%f882, %r344;
	fma.rn.f32 	%f883, %f803, %f882, %f2121;
	fma.rn.f32 	%f884, %f805, %f882, %f2120;
	shfl.sync.idx.b32	%r345|%p39, %r967, %r302, 31, -1;
	mov.b32 	%f885, %r345;
	fma.rn.f32 	%f886, %f803, %f885, %f2119;
	fma.rn.f32 	%f887, %f805, %f885, %f2118;
	shfl.sync.idx.b32	%r346|%p40, %r966, %r302, 31, -1;
	mov.b32 	%f888, %r346;
	fma.rn.f32 	%f889, %f803, %f888, %f2117;
	fma.rn.f32 	%f890, %f805, %f888, %f2116;
	shfl.sync.idx.b32	%r347|%p41, %r965, %r302, 31, -1;
	mov.b32 	%f891, %r347;
	fma.rn.f32 	%f892, %f803, %f891, %f2115;
	fma.rn.f32 	%f893, %f805, %f891, %f2114;
	shfl.sync.idx.b32	%r348|%p42, %r964, %r302, 31, -1;
	mov.b32 	%f894, %r348;
	fma.rn.f32 	%f895, %f803, %f894, %f2113;
	fma.rn.f32 	%f896, %f805, %f894, %f2112;
	shfl.sync.idx.b32	%r349|%p43, %r963, %r302, 31, -1;
	mov.b32 	%f897, %r349;
	fma.rn.f32 	%f898, %f803, %f897, %f2111;
	fma.rn.f32 	%f899, %f805, %f897, %f2110;
	mul.wide.s32 	%rd82, %r305, 4;
	add.s64 	%rd83, %rd79, %rd82;
	shfl.sync.idx.b32	%r350|%p44, %r994, %r304, 31, -1;
	mov.b32 	%f900, %r350;
	ld.global.nc.f32 	%f901, [%rd83];
	fma.rn.f32 	%f902, %f901, %f900, %f804;
	ld.global.nc.f32 	%f903, [%rd83+128];
	fma.rn.f32 	%f904, %f903, %f900, %f806;
	shfl.sync.idx.b32	%r351|%p45, %r993, %r304, 31, -1;
	mov.b32 	%f905, %r351;
	fma.rn.f32 	%f906, %f901, %f905, %f808;
	fma.rn.f32 	%f907, %f903, %f905, %f809;
	shfl.sync.idx.b32	%r352|%p46, %r992, %r304, 31, -1;
	mov.b32 	%f908, %r352;
	fma.rn.f32 	%f909, %f901, %f908, %f811;
	fma.rn.f32 	%f910, %f903, %f908, %f812;
	shfl.sync.idx.b32	%r353|%p47, %r991, %r304, 31, -1;
	mov.b32 	%f911, %r353;
	fma.rn.f32 	%f912, %f901, %f911, %f814;
	fma.rn.f32 	%f913, %f903, %f911, %f815;
	shfl.sync.idx.b32	%r354|%p48, %r990, %r304, 31, -1;
	mov.b32 	%f914, %r354;
	fma.rn.f32 	%f915, %f901, %f914, %f817;
	fma.rn.f32 	%f916, %f903, %f914, %f818;
	shfl.sync.idx.b32	%r355|%p49, %r989, %r304, 31, -1;
	mov.b32 	%f917, %r355;
	fma.rn.f32 	%f918, %f901, %f917, %f820;
	fma.rn.f32 	%f919, %f903, %f917, %f821;
	shfl.sync.idx.b32	%r356|%p50, %r988, %r304, 31, -1;
	mov.b32 	%f920, %r356;
	fma.rn.f32 	%f921, %f901, %f920, %f823;
	fma.rn.f32 	%f922, %f903, %f920, %f824;
	shfl.sync.idx.b32	%r357|%p51, %r987, %r304, 31, -1;
	mov.b32 	%f923, %r357;
	fma.rn.f32 	%f924, %f901, %f923, %f826;
	fma.rn.f32 	%f925, %f903, %f923, %f827;
	shfl.sync.idx.b32	%r358|%p52, %r986, %r304, 31, -1;
	mov.b32 	%f926, %r358;
	fma.rn.f32 	%f927, %f901, %f926, %f829;
	fma.rn.f32 	%f928, %f903, %f926, %f830;
	shfl.sync.idx.b32	%r359|%p53, %r985, %r304, 31, -1;
	mov.b32 	%f929, %r359;
	fma.rn.f32 	%f930, %f901, %f929, %f832;
	fma.rn.f32 	%f931, %f903, %f929, %f833;
	shfl.sync.idx.b32	%r360|%p54, %r984, %r304, 31, -1;
	mov.b32 	%f932, %r360;
	fma.rn.f32 	%f933, %f901, %f932, %f835;
	fma.rn.f32 	%f934, %f903, %f932, %f836;
	shfl.sync.idx.b32	%r361|%p55, %r983, %r304, 31, -1;
	mov.b32 	%f935, %r361;
	fma.rn.f32 	%f936, %f901, %f935, %f838;
	fma.rn.f32 	%f937, %f903, %f935, %f839;
	shfl.sync.idx.b32	%r362|%p56, %r982, %r304, 31, -1;
	mov.b32 	%f938, %r362;
	fma.rn.f32 	%f939, %f901, %f938, %f841;
	fma.rn.f32 	%f940, %f903, %f938, %f842;
	shfl.sync.idx.b32	%r363|%p57, %r981, %r304, 31, -1;
	mov.b32 	%f941, %r363;
	fma.rn.f32 	%f942, %f901, %f941, %f844;
	fma.rn.f32 	%f943, %f903, %f941, %f845;
	shfl.sync.idx.b32	%r364|%p58, %r980, %r304, 31, -1;
	mov.b32 	%f944, %r364;
	fma.rn.f32 	%f945, %f901, %f944, %f847;
	fma.rn.f32 	%f946, %f903, %f944, %f848;
	shfl.sync.idx.b32	%r365|%p59, %r979, %r304, 31, -1;
	mov.b32 	%f947, %r365;
	fma.rn.f32 	%f948, %f901, %f947, %f850;
	fma.rn.f32 	%f949, %f903, %f947, %f851;
	shfl.sync.idx.b32	%r366|%p60, %r978, %r304, 31, -1;
	mov.b32 	%f950, %r366;
	fma.rn.f32 	%f951, %f901, %f950, %f853;
	fma.rn.f32 	%f952, %f903, %f950, %f854;
	shfl.sync.idx.b32	%r367|%p61, %r977, %r304, 31, -1;
	mov.b32 	%f953, %r367;
	fma.rn.f32 	%f954, %f901, %f953, %f856;
	fma.rn.f32 	%f955, %f903, %f953, %f857;
	shfl.sync.idx.b32	%r368|%p62, %r976, %r304, 31, -1;
	mov.b32 	%f956, %r368;
	fma.rn.f32 	%f957, %f901, %f956, %f859;
	fma.rn.f32 	%f958, %f903, %f956, %f860;
	shfl.sync.idx.b32	%r369|%p63, %r975, %r304, 31, -1;
	mov.b32 	%f959, %r369;
	fma.rn.f32 	%f960, %f901, %f959, %f862;
	fma.rn.f32 	%f961, %f903, %f959, %f863;
	shfl.sync.idx.b32	%r370|%p64, %r974, %r304, 31, -1;
	mov.b32 	%f962, %r370;
	fma.rn.f32 	%f963, %f901, %f962, %f865;
	fma.rn.f32 	%f964, %f903, %f962, %f866;
	shfl.sync.idx.b32	%r371|%p65, %r973, %r304, 31, -1;
	mov.b32 	%f965, %r371;
	fma.rn.f32 	%f966, %f901, %f965, %f868;
	fma.rn.f32 	%f967, %f903, %f965, %f869;
	shfl.sync.idx.b32	%r372|%p66, %r972, %r304, 31, -1;
	mov.b32 	%f968, %r372;
	fma.rn.f32 	%f969, %f901, %f968, %f871;
	fma.rn.f32 	%f970, %f903, %f968, %f872;
	shfl.sync.idx.b32	%r373|%p67, %r971, %r304, 31, -1;
	mov.b32 	%f971, %r373;
	fma.rn.f32 	%f972, %f901, %f971, %f874;
	fma.rn.f32 	%f973, %f903, %f971, %f875;
	shfl.sync.idx.b32	%r374|%p68, %r970, %r304, 31, -1;
	mov.b32 	%f974, %r374;
	fma.rn.f32 	%f975, %f901, %f974, %f877;
	fma.rn.f32 	%f976, %f903, %f974, %f878;
	shfl.sync.idx.b32	%r375|%p69, %r969, %r304, 31, -1;
	mov.b32 	%f977, %r375;
	fma.rn.f32 	%f978, %f901, %f977, %f880;
	fma.rn.f32 	%f979, %f903, %f977, %f881;
	shfl.sync.idx.b32	%r376|%p70, %r968, %r304, 31, -1;
	mov.b32 	%f980, %r376;
	fma.rn.f32 	%f981, %f901, %f980, %f883;
	fma.rn.f32 	%f982, %f903, %f980, %f884;
	shfl.sync.idx.b32	%r377|%p71, %r967, %r304, 31, -1;
	mov.b32 	%f983, %r377;
	fma.rn.f32 	%f984, %f901, %f983, %f886;
	fma.rn.f32 	%f985, %f903, %f983, %f887;
	shfl.sync.idx.b32	%r378|%p72, %r966, %r304, 31, -1;
	mov.b32 	%f986, %r378;
	fma.rn.f32 	%f987, %f901, %f986, %f889;
	fma.rn.f32 	%f988, %f903, %f986, %f890;
	shfl.sync.idx.b32	%r379|%p73, %r965, %r304, 31, -1;
	mov.b32 	%f989, %r379;
	fma.rn.f32 	%f990, %f901, %f989, %f892;
	fma.rn.f32 	%f991, %f903, %f989, %f893;
	shfl.sync.idx.b32	%r380|%p74, %r964, %r304, 31, -1;
	mov.b32 	%f992, %r380;
	fma.rn.f32 	%f993, %f901, %f992, %f895;
	fma.rn.f32 	%f994, %f903, %f992, %f896;
	shfl.sync.idx.b32	%r381|%p75, %r963, %r304, 31, -1;
	mov.b32 	%f995, %r381;
	fma.rn.f32 	%f996, %f901, %f995, %f898;
	fma.rn.f32 	%f997, %f903, %f995, %f899;
	mul.wide.s32 	%rd84, %r307, 4;
	add.s64 	%rd85, %rd79, %rd84;
	shfl.sync.idx.b32	%r382|%p76, %r994, %r306, 31, -1;
	mov.b32 	%f998, %r382;
	ld.global.nc.f32 	%f999, [%rd85];
	fma.rn.f32 	%f1000, %f999, %f998, %f902;
	ld.global.nc.f32 	%f1001, [%rd85+128];
	fma.rn.f32 	%f1002, %f1001, %f998, %f904;
	shfl.sync.idx.b32	%r383|%p77, %r993, %r306, 31, -1;
	mov.b32 	%f1003, %r383;
	fma.rn.f32 	%f1004, %f999, %f1003, %f906;
	fma.rn.f32 	%f1005, %f1001, %f1003, %f907;
	shfl.sync.idx.b32	%r384|%p78, %r992, %r306, 31, -1;
	mov.b32 	%f1006, %r384;
	fma.rn.f32 	%f1007, %f999, %f1006, %f909;
	fma.rn.f32 	%f1008, %f1001, %f1006, %f910;
	shfl.sync.idx.b32	%r385|%p79, %r991, %r306, 31, -1;
	mov.b32 	%f1009, %r385;
	fma.rn.f32 	%f1010, %f999, %f1009, %f912;
	fma.rn.f32 	%f1011, %f1001, %f1009, %f913;
	shfl.sync.idx.b32	%r386|%p80, %r990, %r306, 31, -1;
	mov.b32 	%f1012, %r386;
	fma.rn.f32 	%f1013, %f999, %f1012, %f915;
	fma.rn.f32 	%f1014, %f1001, %f1012, %f916;
	shfl.sync.idx.b32	%r387|%p81, %r989, %r306, 31, -1;
	mov.b32 	%f1015, %r387;
	fma.rn.f32 	%f1016, %f999, %f1015, %f918;
	fma.rn.f32 	%f1017, %f1001, %f1015, %f919;
	shfl.sync.idx.b32	%r388|%p82, %r988, %r306, 31, -1;
	mov.b32 	%f1018, %r388;
	fma.rn.f32 	%f1019, %f999, %f1018, %f921;
	fma.rn.f32 	%f1020, %f1001, %f1018, %f922;
	shfl.sync.idx.b32	%r389|%p83, %r987, %r306, 31, -1;
	mov.b32 	%f1021, %r389;
	fma.rn.f32 	%f1022, %f999, %f1021, %f924;
	fma.rn.f32 	%f1023, %f1001, %f1021, %f925;
	shfl.sync.idx.b32	%r390|%p84, %r986, %r306, 31, -1;
	mov.b32 	%f1024, %r390;
	fma.rn.f32 	%f1025, %f999, %f1024, %f927;
	fma.rn.f32 	%f1026, %f1001, %f1024, %f928;
	shfl.sync.idx.b32	%r391|%p85, %r985, %r306, 31, -1;
	mov.b32 	%f1027, %r391;
	fma.rn.f32 	%f1028, %f999, %f1027, %f930;
	fma.rn.f32 	%f1029, %f1001, %f1027, %f931;
	shfl.sync.idx.b32	%r392|%p86, %r984, %r306, 31, -1;
	mov.b32 	%f1030, %r392;
	fma.rn.f32 	%f1031, %f999, %f1030, %f933;
	fma.rn.f32 	%f1032, %f1001, %f1030, %f934;
	shfl.sync.idx.b32	%r393|%p87, %r983, %r306, 31, -1;
	mov.b32 	%f1033, %r393;
	fma.rn.f32 	%f1034, %f999, %f1033, %f936;
	fma.rn.f32 	%f1035, %f1001, %f1033, %f937;
	shfl.sync.idx.b32	%r394|%p88, %r982, %r306, 31, -1;
	mov.b32 	%f1036, %r394;
	fma.rn.f32 	%f1037, %f999, %f1036, %f939;
	fma.rn.f32 	%f1038, %f1001, %f1036, %f940;
	shfl.sync.idx.b32	%r395|%p89, %r981, %r306, 31, -1;
	mov.b32 	%f1039, %r395;
	fma.rn.f32 	%f1040, %f999, %f1039, %f942;
	fma.rn.f32 	%f1041, %f1001, %f1039, %f943;
	shfl.sync.idx.b32	%r396|%p90, %r980, %r306, 31, -1;
	mov.b32 	%f1042, %r396;
	fma.rn.f32 	%f1043, %f999, %f1042, %f945;
	fma.rn.f32 	%f1044, %f1001, %f1042, %f946;
	shfl.sync.idx.b32	%r397|%p91, %r979, %r306, 31, -1;
	mov.b32 	%f1045, %r397;
	fma.rn.f32 	%f1046, %f999, %f1045, %f948;
	fma.rn.f32 	%f1047, %f1001, %f1045, %f949;
	shfl.sync.idx.b32	%r398|%p92, %r978, %r306, 31, -1;
	mov.b32 	%f1048, %r398;
	fma.rn.f32 	%f1049, %f999, %f1048, %f951;
	fma.rn.f32 	%f1050, %f1001, %f1048, %f952;
	shfl.sync.idx.b32	%r399|%p93, %r977, %r306, 31, -1;
	mov.b32 	%f1051, %r399;
	fma.rn.f32 	%f1052, %f999, %f1051, %f954;
	fma.rn.f32 	%f1053, %f1001, %f1051, %f955;
	shfl.sync.idx.b32	%r400|%p94, %r976, %r306, 31, -1;
	mov.b32 	%f1054, %r400;
	fma.rn.f32 	%f1055, %f999, %f1054, %f957;
	fma.rn.f32 	%f1056, %f1001, %f1054, %f958;
	shfl.sync.idx.b32	%r401|%p95, %r975, %r306, 31, -1;
	mov.b32 	%f1057, %r401;
	fma.rn.f32 	%f1058, %f999, %f1057, %f960;
	fma.rn.f32 	%f1059, %f1001, %f1057, %f961;
	shfl.sync.idx.b32	%r402|%p96, %r974, %r306, 31, -1;
	mov.b32 	%f1060, %r402;
	fma.rn.f32 	%f1061, %f999, %f1060, %f963;
	fma.rn.f32 	%f1062, %f1001, %f1060, %f964;
	shfl.sync.idx.b32	%r403|%p97, %r973, %r306, 31, -1;
	mov.b32 	%f1063, %r403;
	fma.rn.f32 	%f1064, %f999, %f1063, %f966;
	fma.rn.f32 	%f1065, %f1001, %f1063, %f967;
	shfl.sync.idx.b32	%r404|%p98, %r972, %r306, 31, -1;
	mov.b32 	%f1066, %r404;
	fma.rn.f32 	%f1067, %f999, %f1066, %f969;
	fma.rn.f32 	%f1068, %f1001, %f1066, %f970;
	shfl.sync.idx.b32	%r405|%p99, %r971, %r306, 31, -1;
	mov.b32 	%f1069, %r405;
	fma.rn.f32 	%f1070, %f999, %f1069, %f972;
	fma.rn.f32 	%f1071, %f1001, %f1069, %f973;
	shfl.sync.idx.b32	%r406|%p100, %r970, %r306, 31, -1;
	mov.b32 	%f1072, %r406;
	fma.rn.f32 	%f1073, %f999, %f1072, %f975;
	fma.rn.f32 	%f1074, %f1001, %f1072, %f976;
	shfl.sync.idx.b32	%r407|%p101, %r969, %r306, 31, -1;
	mov.b32 	%f1075, %r407;
	fma.rn.f32 	%f1076, %f999, %f1075, %f978;
	fma.rn.f32 	%f1077, %f1001, %f1075, %f979;
	shfl.sync.idx.b32	%r408|%p102, %r968, %r306, 31, -1;
	mov.b32 	%f1078, %r408;
	fma.rn.f32 	%f1079, %f999, %f1078, %f981;
	fma.rn.f32 	%f1080, %f1001, %f1078, %f982;
	shfl.sync.idx.b32	%r409|%p103, %r967, %r306, 31, -1;
	mov.b32 	%f1081, %r409;
	fma.rn.f32 	%f1082, %f999, %f1081, %f984;
	fma.rn.f32 	%f1083, %f1001, %f1081, %f985;
	shfl.sync.idx.b32	%r410|%p104, %r966, %r306, 31, -1;
	mov.b32 	%f1084, %r410;
	fma.rn.f32 	%f1085, %f999, %f1084, %f987;
	fma.rn.f32 	%f1086, %f1001, %f1084, %f988;
	shfl.sync.idx.b32	%r411|%p105, %r965, %r306, 31, -1;
	mov.b32 	%f1087, %r411;
	fma.rn.f32 	%f1088, %f999, %f1087, %f990;
	fma.rn.f32 	%f1089, %f1001, %f1087, %f991;
	shfl.sync.idx.b32	%r412|%p106, %r964, %r306, 31, -1;
	mov.b32 	%f1090, %r412;
	fma.rn.f32 	%f1091, %f999, %f1090, %f993;
	fma.rn.f32 	%f1092, %f1001, %f1090, %f994;
	shfl.sync.idx.b32	%r413|%p107, %r963, %r306, 31, -1;
	mov.b32 	%f1093, %r413;
	fma.rn.f32 	%f1094, %f999, %f1093, %f996;
	fma.rn.f32 	%f1095, %f1001, %f1093, %f997;
	mul.wide.s32 	%rd86, %r309, 4;
	add.s64 	%rd87, %rd79, %rd86;
	shfl.sync.idx.b32	%r414|%p108, %r994, %r308, 31, -1;
	mov.b32 	%f1096, %r414;
	ld.global.nc.f32 	%f1097, [%rd87];
	fma.rn.f32 	%f1098, %f1097, %f1096, %f1000;
	ld.global.nc.f32 	%f1099, [%rd87+128];
	fma.rn.f32 	%f1100, %f1099, %f1096, %f1002;
	shfl.sync.idx.b32	%r415|%p109, %r993, %r308, 31, -1;
	mov.b32 	%f1101, %r415;
	fma.rn.f32 	%f1102, %f1097, %f1101, %f1004;
	fma.rn.f32 	%f1103, %f1099, %f1101, %f1005;
	shfl.sync.idx.b32	%r416|%p110, %r992, %r308, 31, -1;
	mov.b32 	%f1104, %r416;
	fma.rn.f32 	%f1105, %f1097, %f1104, %f1007;
	fma.rn.f32 	%f1106, %f1099, %f1104, %f1008;
	shfl.sync.idx.b32	%r417|%p111, %r991, %r308, 31, -1;
	mov.b32 	%f1107, %r417;
	fma.rn.f32 	%f1108, %f1097, %f1107, %f1010;
	fma.rn.f32 	%f1109, %f1099, %f1107, %f1011;
	shfl.sync.idx.b32	%r418|%p112, %r990, %r308, 31, -1;
	mov.b32 	%f1110, %r418;
	fma.rn.f32 	%f1111, %f1097, %f1110, %f1013;
	fma.rn.f32 	%f1112, %f1099, %f1110, %f1014;
	shfl.sync.idx.b32	%r419|%p113, %r989, %r308, 31, -1;
	mov.b32 	%f1113, %r419;
	fma.rn.f32 	%f1114, %f1097, %f1113, %f1016;
	fma.rn.f32 	%f1115, %f1099, %f1113, %f1017;
	shfl.sync.idx.b32	%r420|%p114, %r988, %r308, 31, -1;
	mov.b32 	%f1116, %r420;
	fma.rn.f32 	%f1117, %f1097, %f1116, %f1019;
	fma.rn.f32 	%f1118, %f1099, %f1116, %f1020;
	shfl.sync.idx.b32	%r421|%p115, %r987, %r308, 31, -1;
	mov.b32 	%f1119, %r421;
	fma.rn.f32 	%f1120, %f1097, %f1119, %f1022;
	fma.rn.f32 	%f1121, %f1099, %f1119, %f1023;
	shfl.sync.idx.b32	%r422|%p116, %r986, %r308, 31, -1;
	mov.b32 	%f1122, %r422;
	fma.rn.f32 	%f1123, %f1097, %f1122, %f1025;
	fma.rn.f32 	%f1124, %f1099, %f1122, %f1026;
	shfl.sync.idx.b32	%r423|%p117, %r985, %r308, 31, -1;
	mov.b32 	%f1125, %r423;
	fma.rn.f32 	%f1126, %f1097, %f1125, %f1028;
	fma.rn.f32 	%f1127, %f1099, %f1125, %f1029;
	shfl.sync.idx.b32	%r424|%p118, %r984, %r308, 31, -1;
	mov.b32 	%f1128, %r424;
	fma.rn.f32 	%f1129, %f1097, %f1128, %f1031;
	fma.rn.f32 	%f1130, %f1099, %f1128, %f1032;
	shfl.sync.idx.b32	%r425|%p119, %r983, %r308, 31, -1;
	mov.b32 	%f1131, %r425;
	fma.rn.f32 	%f1132, %f1097, %f1131, %f1034;
	fma.rn.f32 	%f1133, %f1099, %f1131, %f1035;
	shfl.sync.idx.b32	%r426|%p120, %r982, %r308, 31, -1;
	mov.b32 	%f1134, %r426;
	fma.rn.f32 	%f1135, %f1097, %f1134, %f1037;
	fma.rn.f32 	%f1136, %f1099, %f1134, %f1038;
	shfl.sync.idx.b32	%r427|%p121, %r981, %r308, 31, -1;
	mov.b32 	%f1137, %r427;
	fma.rn.f32 	%f1138, %f1097, %f1137, %f1040;
	fma.rn.f32 	%f1139, %f1099, %f1137, %f1041;
	shfl.sync.idx.b32	%r428|%p122, %r980, %r308, 31, -1;
	mov.b32 	%f1140, %r428;
	fma.rn.f32 	%f1141, %f1097, %f1140, %f1043;
	fma.rn.f32 	%f1142, %f1099, %f1140, %f1044;
	shfl.sync.idx.b32	%r429|%p123, %r979, %r308, 31, -1;
	mov.b32 	%f1143, %r429;
	fma.rn.f32 	%f1144, %f1097, %f1143, %f1046;
	fma.rn.f32 	%f1145, %f1099, %f1143, %f1047;
	shfl.sync.idx.b32	%r430|%p124, %r978, %r308, 31, -1;
	mov.b32 	%f1146, %r430;
	fma.rn.f32 	%f1147, %f1097, %f1146, %f1049;
	fma.rn.f32 	%f1148, %f1099, %f1146, %f1050;
	shfl.sync.idx.b32	%r431|%p125, %r977, %r308, 31, -1;
	mov.b32 	%f1149, %r431;
	fma.rn.f32 	%f1150, %f1097, %f1149, %f1052;
	fma.rn.f32 	%f1151, %f1099, %f1149, %f1053;
	shfl.sync.idx.b32	%r432|%p126, %r976, %r308, 31, -1;
	mov.b32 	%f1152, %r432;
	fma.rn.f32 	%f1153, %f1097, %f1152, %f1055;
	fma.rn.f32 	%f1154, %f1099, %f1152, %f1056;
	shfl.sync.idx.b32	%r433|%p127, %r975, %r308, 31, -1;
	mov.b32 	%f1155, %r433;
	fma.rn.f32 	%f1156, %f1097, %f1155, %f1058;
	fma.rn.f32 	%f1157, %f1099, %f1155, %f1059;
	shfl.sync.idx.b32	%r434|%p128, %r974, %r308, 31, -1;
	mov.b32 	%f1158, %r434;
	fma.rn.f32 	%f1159, %f1097, %f1158, %f1061;
	fma.rn.f32 	%f1160, %f1099, %f1158, %f1062;
	shfl.sync.idx.b32	%r435|%p129, %r973, %r308, 31, -1;
	mov.b32 	%f1161, %r435;
	fma.rn.f32 	%f1162, %f1097, %f1161, %f1064;
	fma.rn.f32 	%f1163, %f1099, %f1161, %f1065;
	shfl.sync.idx.b32	%r436|%p130, %r972, %r308, 31, -1;
	mov.b32 	%f1164, %r436;
	fma.rn.f32 	%f1165, %f1097, %f1164, %f1067;
	fma.rn.f32 	%f1166, %f1099, %f1164, %f1068;
	shfl.sync.idx.b32	%r437|%p131, %r971, %r308, 31, -1;
	mov.b32 	%f1167, %r437;
	fma.rn.f32 	%f1168, %f1097, %f1167, %f1070;
	fma.rn.f32 	%f1169, %f1099, %f1167, %f1071;
	shfl.sync.idx.b32	%r438|%p132, %r970, %r308, 31, -1;
	mov.b32 	%f1170, %r438;
	fma.rn.f32 	%f1171, %f1097, %f1170, %f1073;
	fma.rn.f32 	%f1172, %f1099, %f1170, %f1074;
	shfl.sync.idx.b32	%r439|%p133, %r969, %r308, 31, -1;
	mov.b32 	%f1173, %r439;
	fma.rn.f32 	%f1174, %f1097, %f1173, %f1076;
	fma.rn.f32 	%f1175, %f1099, %f1173, %f1077;
	shfl.sync.idx.b32	%r440|%p134, %r968, %r308, 31, -1;
	mov.b32 	%f1176, %r440;
	fma.rn.f32 	%f1177, %f1097, %f1176, %f1079;
	fma.rn.f32 	%f1178, %f1099, %f1176, %f1080;
	shfl.sync.idx.b32	%r441|%p135, %r967, %r308, 31, -1;
	mov.b32 	%f1179, %r441;
	fma.rn.f32 	%f1180, %f1097, %f1179, %f1082;
	fma.rn.f32 	%f1181, %f1099, %f1179, %f1083;
	shfl.sync.idx.b32	%r442|%p136, %r966, %r308, 31, -1;
	mov.b32 	%f1182, %r442;
	fma.rn.f32 	%f1183, %f1097, %f1182, %f1085;
	fma.rn.f32 	%f1184, %f1099, %f1182, %f1086;
	shfl.sync.idx.b32	%r443|%p137, %r965, %r308, 31, -1;
	mov.b32 	%f1185, %r443;
	fma.rn.f32 	%f1186, %f1097, %f1185, %f1088;
	fma.rn.f32 	%f1187, %f1099, %f1185, %f1089;
	shfl.sync.idx.b32	%r444|%p138, %r964, %r308, 31, -1;
	mov.b32 	%f1188, %r444;
	fma.rn.f32 	%f1189, %f1097, %f1188, %f1091;
	fma.rn.f32 	%f1190, %f1099, %f1188, %f1092;
	shfl.sync.idx.b32	%r445|%p139, %r963, %r308, 31, -1;
	mov.b32 	%f1191, %r445;
	fma.rn.f32 	%f1192, %f1097, %f1191, %f1094;
	fma.rn.f32 	%f1193, %f1099, %f1191, %f1095;
	mul.wide.s32 	%rd88, %r311, 4;
	add.s64 	%rd89, %rd79, %rd88;
	shfl.sync.idx.b32	%r446|%p140, %r994, %r310, 31, -1;
	mov.b32 	%f1194, %r446;
	ld.global.nc.f32 	%f1195, [%rd89];
	fma.rn.f32 	%f1196, %f1195, %f1194, %f1098;
	ld.global.nc.f32 	%f1197, [%rd89+128];
	fma.rn.f32 	%f1198, %f1197, %f1194, %f1100;
	shfl.sync.idx.b32	%r447|%p141, %r993, %r310, 31, -1;
	mov.b32 	%f1199, %r447;
	fma.rn.f32 	%f1200, %f1195, %f1199, %f1102;
	fma.rn.f32 	%f1201, %f1197, %f1199, %f1103;
	shfl.sync.idx.b32	%r448|%p142, %r992, %r310, 31, -1;
	mov.b32 	%f1202, %r448;
	fma.rn.f32 	%f1203, %f1195, %f1202, %f1105;
	fma.rn.f32 	%f1204, %f1197, %f1202, %f1106;
	shfl.sync.idx.b32	%r449|%p143, %r991, %r310, 31, -1;
	mov.b32 	%f1205, %r449;
	fma.rn.f32 	%f1206, %f1195, %f1205, %f1108;
	fma.rn.f32 	%f1207, %f1197, %f1205, %f1109;
	shfl.sync.idx.b32	%r450|%p144, %r990, %r310, 31, -1;
	mov.b32 	%f1208, %r450;
	fma.rn.f32 	%f1209, %f1195, %f1208, %f1111;
	fma.rn.f32 	%f1210, %f1197, %f1208, %f1112;
	shfl.sync.idx.b32	%r451|%p145, %r989, %r310, 31, -1;
	mov.b32 	%f1211, %r451;
	fma.rn.f32 	%f1212, %f1195, %f1211, %f1114;
	fma.rn.f32 	%f1213, %f1197, %f1211, %f1115;
	shfl.sync.idx.b32	%r452|%p146, %r988, %r310, 31, -1;
	mov.b32 	%f1214, %r452;
	fma.rn.f32 	%f1215, %f1195, %f1214, %f1117;
	fma.rn.f32 	%f1216, %f1197, %f1214, %f1118;
	shfl.sync.idx.b32	%r453|%p147, %r987, %r310, 31, -1;
	mov.b32 	%f1217, %r453;
	fma.rn.f32 	%f1218, %f1195, %f1217, %f1120;
	fma.rn.f32 	%f1219, %f1197, %f1217, %f1121;
	shfl.sync.idx.b32	%r454|%p148, %r986, %r310, 31, -1;
	mov.b32 	%f1220, %r454;
	fma.rn.f32 	%f1221, %f1195, %f1220, %f1123;
	fma.rn.f32 	%f1222, %f1197, %f1220, %f1124;
	shfl.sync.idx.b32	%r455|%p149, %r985, %r310, 31, -1;
	mov.b32 	%f1223, %r455;
	fma.rn.f32 	%f1224, %f1195, %f1223, %f1126;
	fma.rn.f32 	%f1225, %f1197, %f1223, %f1127;
	shfl.sync.idx.b32	%r456|%p150, %r984, %r310, 31, -1;
	mov.b32 	%f1226, %r456;
	fma.rn.f32 	%f1227, %f1195, %f1226, %f1129;
	fma.rn.f32 	%f1228, %f1197, %f1226, %f1130;
	shfl.sync.idx.b32	%r457|%p151, %r983, %r310, 31, -1;
	mov.b32 	%f1229, %r457;
	fma.rn.f32 	%f1230, %f1195, %f1229, %f1132;
	fma.rn.f32 	%f1231, %f1197, %f1229, %f1133;
	shfl.sync.idx.b32	%r458|%p152, %r982, %r310, 31, -1;
	mov.b32 	%f1232, %r458;
	fma.rn.f32 	%f1233, %f1195, %f1232, %f1135;
	fma.rn.f32 	%f1234, %f1197, %f1232, %f1136;
	shfl.sync.idx.b32	%r459|%p153, %r981, %r310, 31, -1;
	mov.b32 	%f1235, %r459;
	fma.rn.f32 	%f1236, %f1195, %f1235, %f1138;
	fma.rn.f32 	%f1237, %f1197, %f1235, %f1139;
	shfl.sync.idx.b32	%r460|%p154, %r980, %r310, 31, -1;
	mov.b32 	%f1238, %r460;
	fma.rn.f32 	%f1239, %f1195, %f1238, %f1141;
	fma.rn.f32 	%f1240, %f1197, %f1238, %f1142;
	shfl.sync.idx.b32	%r461|%p155, %r979, %r310, 31, -1;
	mov.b32 	%f1241, %r461;
	fma.rn.f32 	%f1242, %f1195, %f1241, %f1144;
	fma.rn.f32 	%f1243, %f1197, %f1241, %f1145;
	shfl.sync.idx.b32	%r462|%p156, %r978, %r310, 31, -1;
	mov.b32 	%f1244, %r462;
	fma.rn.f32 	%f1245, %f1195, %f1244, %f1147;
	fma.rn.f32 	%f1246, %f1197, %f1244, %f1148;
	shfl.sync.idx.b32	%r463|%p157, %r977, %r310, 31, -1;
	mov.b32 	%f1247, %r463;
	fma.rn.f32 	%f1248, %f1195, %f1247, %f1150;
	fma.rn.f32 	%f1249, %f1197, %f1247, %f1151;
	shfl.sync.idx.b32	%r464|%p158, %r976, %r310, 31, -1;
	mov.b32 	%f1250, %r464;
	fma.rn.f32 	%f1251, %f1195, %f1250, %f1153;
	fma.rn.f32 	%f1252, %f1197, %f1250, %f1154;
	shfl.sync.idx.b32	%r465|%p159, %r975, %r310, 31, -1;
	mov.b32 	%f1253, %r465;
	fma.rn.f32 	%f1254, %f1195, %f1253, %f1156;
	fma.rn.f32 	%f1255, %f1197, %f1253, %f1157;
	shfl.sync.idx.b32	%r466|%p160, %r974, %r310, 31, -1;
	mov.b32 	%f1256, %r466;
	fma.rn.f32 	%f1257, %f1195, %f1256, %f1159;
	fma.rn.f32 	%f1258, %f1197, %f1256, %f1160;
	shfl.sync.idx.b32	%r467|%p161, %r973, %r310, 31, -1;
	mov.b32 	%f1259, %r467;
	fma.rn.f32 	%f1260, %f1195, %f1259, %f1162;
	fma.rn.f32 	%f1261, %f1197, %f1259, %f1163;
	shfl.sync.idx.b32	%r468|%p162, %r972, %r310, 31, -1;
	mov.b32 	%f1262, %r468;
	fma.rn.f32 	%f1263, %f1195, %f1262, %f1165;
	fma.rn.f32 	%f1264, %f1197, %f1262, %f1166;
	shfl.sync.idx.b32	%r469|%p163, %r971, %r310, 31, -1;
	mov.b32 	%f1265, %r469;
	fma.rn.f32 	%f1266, %f1195, %f1265, %f1168;
	fma.rn.f32 	%f1267, %f1197, %f1265, %f1169;
	shfl.sync.idx.b32	%r470|%p164, %r970, %r310, 31, -1;
	mov.b32 	%f1268, %r470;
	fma.rn.f32 	%f1269, %f1195, %f1268, %f1171;
	fma.rn.f32 	%f1270, %f1197, %f1268, %f1172;
	shfl.sync.idx.b32	%r471|%p165, %r969, %r310, 31, -1;
	mov.b32 	%f1271, %r471;
	fma.rn.f32 	%f1272, %f1195, %f1271, %f1174;
	fma.rn.f32 	%f1273, %f1197, %f1271, %f1175;
	shfl.sync.idx.b32	%r472|%p166, %r968, %r310, 31, -1;
	mov.b32 	%f1274, %r472;
	fma.rn.f32 	%f1275, %f1195, %f1274, %f1177;
	fma.rn.f32 	%f1276, %f1197, %f1274, %f1178;
	shfl.sync.idx.b32	%r473|%p167, %r967, %r310, 31, -1;
	mov.b32 	%f1277, %r473;
	fma.rn.f32 	%f1278, %f1195, %f1277, %f1180;
	fma.rn.f32 	%f1279, %f1197, %f1277, %f1181;
	shfl.sync.idx.b32	%r474|%p168, %r966, %r310, 31, -1;
	mov.b32 	%f1280, %r474;
	fma.rn.f32 	%f1281, %f1195, %f1280, %f1183;
	fma.rn.f32 	%f1282, %f1197, %f1280, %f1184;
	shfl.sync.idx.b32	%r475|%p169, %r965, %r310, 31, -1;
	mov.b32 	%f1283, %r475;
	fma.rn.f32 	%f1284, %f1195, %f1283, %f1186;
	fma.rn.f32 	%f1285, %f1197, %f1283, %f1187;
	shfl.sync.idx.b32	%r476|%p170, %r964, %r310, 31, -1;
	mov.b32 	%f1286, %r476;
	fma.rn.f32 	%f1287, %f1195, %f1286, %f1189;
	fma.rn.f32 	%f1288, %f1197, %f1286, %f1190;
	shfl.sync.idx.b32	%r477|%p171, %r963, %r310, 31, -1;
	mov.b32 	%f1289, %r477;
	fma.rn.f32 	%f1290, %f1195, %f1289, %f1192;
	fma.rn.f32 	%f1291, %f1197, %f1289, %f1193;
	mul.wide.s32 	%rd90, %r313, 4;
	add.s64 	%rd91, %rd79, %rd90;
	shfl.sync.idx.b32	%r478|%p172, %r994, %r312, 31, -1;
	mov.b32 	%f1292, %r478;
	ld.global.nc.f32 	%f1293, [%rd91];
	fma.rn.f32 	%f1294, %f1293, %f1292, %f1196;
	ld.global.nc.f32 	%f1295, [%rd91+128];
	fma.rn.f32 	%f1296, %f1295, %f1292, %f1198;
	shfl.sync.idx.b32	%r479|%p173, %r993, %r312, 31, -1;
	mov.b32 	%f1297, %r479;
	fma.rn.f32 	%f1298, %f1293, %f1297, %f1200;
	fma.rn.f32 	%f1299, %f1295, %f1297, %f1201;
	shfl.sync.idx.b32	%r480|%p174, %r992, %r312, 31, -1;
	mov.b32 	%f1300, %r480;
	fma.rn.f32 	%f1301, %f1293, %f1300, %f1203;
	fma.rn.f32 	%f1302, %f1295, %f1300, %f1204;
	shfl.sync.idx.b32	%r481|%p175, %r991, %r312, 31, -1;
	mov.b32 	%f1303, %r481;
	fma.rn.f32 	%f1304, %f1293, %f1303, %f1206;
	fma.rn.f32 	%f1305, %f1295, %f1303, %f1207;
	shfl.sync.idx.b32	%r482|%p176, %r990, %r312, 31, -1;
	mov.b32 	%f1306, %r482;
	fma.rn.f32 	%f1307, %f1293, %f1306, %f1209;
	fma.rn.f32 	%f1308, %f1295, %f1306, %f1210;
	shfl.sync.idx.b32	%r483|%p177, %r989, %r312, 31, -1;
	mov.b32 	%f1309, %r483;
	fma.rn.f32 	%f1310, %f1293, %f1309, %f1212;
	fma.rn.f32 	%f1311, %f1295, %f1309, %f1213;
	shfl.sync.idx.b32	%r484|%p178, %r988, %r312, 31, -1;
	mov.b32 	%f1312, %r484;
	fma.rn.f32 	%f1313, %f1293, %f1312, %f1215;
	fma.rn.f32 	%f1314, %f1295, %f1312, %f1216;
	shfl.sync.idx.b32	%r485|%p179, %r987, %r312, 31, -1;
	mov.b32 	%f1315, %r485;
	fma.rn.f32 	%f1316, %f1293, %f1315, %f1218;
	fma.rn.f32 	%f1317, %f1295, %f1315, %f1219;
	shfl.sync.idx.b32	%r486|%p180, %r986, %r312, 31, -1;
	mov.b32 	%f1318, %r486;
	fma.rn.f32 	%f1319, %f1293, %f1318, %f1221;
	fma.rn.f32 	%f1320, %f1295, %f1318, %f1222;
	shfl.sync.idx.b32	%r487|%p181, %r985, %r312, 31, -1;
	mov.b32 	%f1321, %r487;
	fma.rn.f32 	%f1322, %f1293, %f1321, %f1224;
	fma.rn.f32 	%f1323, %f1295, %f1321, %f1225;
	shfl.sync.idx.b32	%r488|%p182, %r984, %r312, 31, -1;
	mov.b32 	%f1324, %r488;
	fma.rn.f32 	%f1325, %f1293, %f1324, %f1227;
	fma.rn.f32 	%f1326, %f1295, %f1324, %f1228;
	shfl.sync.idx.b32	%r489|%p183, %r983, %r312, 31, -1;
	mov.b32 	%f1327, %r489;
	fma.rn.f32 	%f1328, %f1293, %f1327, %f1230;
	fma.rn.f32 	%f1329, %f1295, %f1327, %f1231;
	shfl.sync.idx.b32	%r490|%p184, %r982, %r312, 31, -1;
	mov.b32 	%f1330, %r490;
	fma.rn.f32 	%f1331, %f1293, %f1330, %f1233;
	fma.rn.f32 	%f1332, %f1295, %f1330, %f1234;
	shfl.sync.idx.b32	%r491|%p185, %r981, %r312, 31, -1;
	mov.b32 	%f1333, %r491;
	fma.rn.f32 	%f1334, %f1293, %f1333, %f1236;
	fma.rn.f32 	%f1335, %f1295, %f1333, %f1237;
	shfl.sync.idx.b32	%r492|%p186, %r980, %r312, 31, -1;
	mov.b32 	%f1336, %r492;
	fma.rn.f32 	%f1337, %f1293, %f1336, %f1239;
	fma.rn.f32 	%f1338, %f1295, %f1336, %f1240;
	shfl.sync.idx.b32	%r493|%p187, %r979, %r312, 31, -1;
	mov.b32 	%f1339, %r493;
	fma.rn.f32 	%f1340, %f1293, %f1339, %f1242;
	fma.rn.f32 	%f1341, %f1295, %f1339, %f1243;
	shfl.sync.idx.b32	%r494|%p188, %r978, %r312, 31, -1;
	mov.b32 	%f1342, %r494;
	fma.rn.f32 	%f1343, %f1293, %f1342, %f1245;
	fma.rn.f32 	%f1344, %f1295, %f1342, %f1246;
	shfl.sync.idx.b32	%r495|%p189, %r977, %r312, 31, -1;
	mov.b32 	%f1345, %r495;
	fma.rn.f32 	%f1346, %f1293, %f1345, %f1248;
	fma.rn.f32 	%f1347, %f1295, %f1345, %f1249;
	shfl.sync.idx.b32	%r496|%p190, %r976, %r312, 31, -1;
	mov.b32 	%f1348, %r496;
	fma.rn.f32 	%f1349, %f1293, %f1348, %f1251;
	fma.rn.f32 	%f1350, %f1295, %f1348, %f1252;
	shfl.sync.idx.b32	%r497|%p191, %r975, %r312, 31, -1;
	mov.b32 	%f1351, %r497;
	fma.rn.f32 	%f1352, %f1293, %f1351, %f1254;
	fma.rn.f32 	%f1353, %f1295, %f1351, %f1255;
	shfl.sync.idx.b32	%r498|%p192, %r974, %r312, 31, -1;
	mov.b32 	%f1354, %r498;
	fma.rn.f32 	%f1355, %f1293, %f1354, %f1257;
	fma.rn.f32 	%f1356, %f1295, %f1354, %f1258;
	shfl.sync.idx.b32	%r499|%p193, %r973, %r312, 31, -1;
	mov.b32 	%f1357, %r499;
	fma.rn.f32 	%f1358, %f1293, %f1357, %f1260;
	fma.rn.f32 	%f1359, %f1295, %f1357, %f1261;
	shfl.sync.idx.b32	%r500|%p194, %r972, %r312, 31, -1;
	mov.b32 	%f1360, %r500;
	fma.rn.f32 	%f1361, %f1293, %f1360, %f1263;
	fma.rn.f32 	%f1362, %f1295, %f1360, %f1264;
	shfl.sync.idx.b32	%r501|%p195, %r971, %r312, 31, -1;
	mov.b32 	%f1363, %r501;
	fma.rn.f32 	%f1364, %f1293, %f1363, %f1266;
	fma.rn.f32 	%f1365, %f1295, %f1363, %f1267;
	shfl.sync.idx.b32	%r502|%p196, %r970, %r312, 31, -1;
	mov.b32 	%f1366, %r502;
	fma.rn.f32 	%f1367, %f1293, %f1366, %f1269;
	fma.rn.f32 	%f1368, %f1295, %f1366, %f1270;
	shfl.sync.idx.b32	%r503|%p197, %r969, %r312, 31, -1;
	mov.b32 	%f1369, %r503;
	fma.rn.f32 	%f1370, %f1293, %f1369, %f1272;
	fma.rn.f32 	%f1371, %f1295, %f1369, %f1273;
	shfl.sync.idx.b32	%r504|%p198, %r968, %r312, 31, -1;
	mov.b32 	%f1372, %r504;
	fma.rn.f32 	%f1373, %f1293, %f1372, %f1275;
	fma.rn.f32 	%f1374, %f1295, %f1372, %f1276;
	shfl.sync.idx.b32	%r505|%p199, %r967, %r312, 31, -1;
	mov.b32 	%f1375, %r505;
	fma.rn.f32 	%f1376, %f1293, %f1375, %f1278;
	fma.rn.f32 	%f1377, %f1295, %f1375, %f1279;
	shfl.sync.idx.b32	%r506|%p200, %r966, %r312, 31, -1;
	mov.b32 	%f1378, %r506;
	fma.rn.f32 	%f1379, %f1293, %f1378, %f1281;
	fma.rn.f32 	%f1380, %f1295, %f1378, %f1282;
	shfl.sync.idx.b32	%r507|%p201, %r965, %r312, 31, -1;
	mov.b32 	%f1381, %r507;
	fma.rn.f32 	%f1382, %f1293, %f1381, %f1284;
	fma.rn.f32 	%f1383, %f1295, %f1381, %f1285;
	shfl.sync.idx.b32	%r508|%p202, %r964, %r312, 31, -1;
	mov.b32 	%f1384, %r508;
	fma.rn.f32 	%f1385, %f1293, %f1384, %f1287;
	fma.rn.f32 	%f1386, %f1295, %f1384, %f1288;
	shfl.sync.idx.b32	%r509|%p203, %r963, %r312, 31, -1;
	mov.b32 	%f1387, %r509;
	fma.rn.f32 	%f1388, %f1293, %f1387, %f1290;
	fma.rn.f32 	%f1389, %f1295, %f1387, %f1291;
	mul.wide.s32 	%rd92, %r315, 4;
	add.s64 	%rd93, %rd79, %rd92;
	shfl.sync.idx.b32	%r510|%p204, %r994, %r314, 31, -1;
	mov.b32 	%f1390, %r510;
	ld.global.nc.f32 	%f1391, [%rd93];
	fma.rn.f32 	%f1392, %f1391, %f1390, %f1294;
	ld.global.nc.f32 	%f1393, [%rd93+128];
	fma.rn.f32 	%f1394, %f1393, %f1390, %f1296;
	shfl.sync.idx.b32	%r511|%p205, %r993, %r314, 31, -1;
	mov.b32 	%f1395, %r511;
	fma.rn.f32 	%f1396, %f1391, %f1395, %f1298;
	fma.rn.f32 	%f1397, %f1393, %f1395, %f1299;
	shfl.sync.idx.b32	%r512|%p206, %r992, %r314, 31, -1;
	mov.b32 	%f1398, %r512;
	fma.rn.f32 	%f1399, %f1391, %f1398, %f1301;
	fma.rn.f32 	%f1400, %f1393, %f1398, %f1302;
	shfl.sync.idx.b32	%r513|%p207, %r991, %r314, 31, -1;
	mov.b32 	%f1401, %r513;
	fma.rn.f32 	%f1402, %f1391, %f1401, %f1304;
	fma.rn.f32 	%f1403, %f1393, %f1401, %f1305;
	shfl.sync.idx.b32	%r514|%p208, %r990, %r314, 31, -1;
	mov.b32 	%f1404, %r514;
	fma.rn.f32 	%f1405, %f1391, %f1404, %f1307;
	fma.rn.f32 	%f1406, %f1393, %f1404, %f1308;
	shfl.sync.idx.b32	%r515|%p209, %r989, %r314, 31, -1;
	mov.b32 	%f1407, %r515;
	fma.rn.f32 	%f1408, %f1391, %f1407, %f1310;
	fma.rn.f32 	%f1409, %f1393, %f1407, %f1311;
	shfl.sync.idx.b32	%r516|%p210, %r988, %r314, 31, -1;
	mov.b32 	%f1410, %r516;
	fma.rn.f32 	%f1411, %f1391, %f1410, %f1313;
	fma.rn.f32 	%f1412, %f1393, %f1410, %f1314;
	shfl.sync.idx.b32	%r517|%p211, %r987, %r314, 31, -1;
	mov.b32 	%f1413, %r517;
	fma.rn.f32 	%f1414, %f1391, %f1413, %f1316;
	fma.rn.f32 	%f1415, %f1393, %f1413, %f1317;
	shfl.sync.idx.b32	%r518|%p212, %r986, %r314, 31, -1;
	mov.b32 	%f1416, %r518;
	fma.rn.f32 	%f1417, %f1391, %f1416, %f1319;
	fma.rn.f32 	%f1418, %f1393, %f1416, %f1320;
	shfl.sync.idx.b32	%r519|%p213, %r985, %r314, 31, -1;
	mov.b32 	%f1419, %r519;
	fma.rn.f32 	%f1420, %f1391, %f1419, %f1322;
	fma.rn.f32 	%f1421, %f1393, %f1419, %f1323;
	shfl.sync.idx.b32	%r520|%p214, %r984, %r314, 31, -1;
	mov.b32 	%f1422, %r520;
	fma.rn.f32 	%f1423, %f1391, %f1422, %f1325;
	fma.rn.f32 	%f1424, %f1393, %f1422, %f1326;
	shfl.sync.idx.b32	%r521|%p215, %r983, %r314, 31, -1;
	mov.b32 	%f1425, %r521;
	fma.rn.f32 	%f1426, %f1391, %f1425, %f1328;
	fma.rn.f32 	%f1427, %f1393, %f1425, %f1329;
	shfl.sync.idx.b32	%r522|%p216, %r982, %r314, 31, -1;
	mov.b32 	%f1428, %r522;
	fma.rn.f32 	%f1429, %f1391, %f1428, %f1331;
	fma.rn.f32 	%f1430, %f1393, %f1428, %f1332;
	shfl.sync.idx.b32	%r523|%p217, %r981, %r314, 31, -1;
	mov.b32 	%f1431, %r523;
	fma.rn.f32 	%f1432, %f1391, %f1431, %f1334;
	fma.rn.f32 	%f1433, %f1393, %f1431, %f1335;
	shfl.sync.idx.b32	%r524|%p218, %r980, %r314, 31, -1;
	mov.b32 	%f1434, %r524;
	fma.rn.f32 	%f1435, %f1391, %f1434, %f1337;
	fma.rn.f32 	%f1436, %f1393, %f1434, %f1338;
	shfl.sync.idx.b32	%r525|%p219, %r979, %r314, 31, -1;
	mov.b32 	%f1437, %r525;
	fma.rn.f32 	%f1438, %f1391, %f1437, %f1340;
	fma.rn.f32 	%f1439, %f1393, %f1437, %f1341;
	shfl.sync.idx.b32	%r526|%p220, %r978, %r314, 31, -1;
	mov.b32 	%f1440, %r526;
	fma.rn.f32 	%f1441, %f1391, %f1440, %f1343;
	fma.rn.f32 	%f1442, %f1393, %f1440, %f1344;
	shfl.sync.idx.b32	%r527|%p221, %r977, %r314, 31, -1;
	mov.b32 	%f1443, %r527;
	fma.rn.f32 	%f1444, %f1391, %f1443, %f1346;
	fma.rn.f32 	%f1445, %f1393, %f1443, %f1347;
	shfl.sync.idx.b32	%r528|%p222, %r976, %r314, 31, -1;
	mov.b32 	%f1446, %r528;
	fma.rn.f32 	%f1447, %f1391, %f1446, %f1349;
	fma.rn.f32 	%f1448, %f1393, %f1446, %f1350;
	shfl.sync.idx.b32	%r529|%p223, %r975, %r314, 31, -1;
	mov.b32 	%f1449, %r529;
	fma.rn.f32 	%f1450, %f1391, %f1449, %f1352;
	fma.rn.f32 	%f1451, %f1393, %f1449, %f1353;
	shfl.sync.idx.b32	%r530|%p224, %r974, %r314, 31, -1;
	mov.b32 	%f1452, %r530;
	fma.rn.f32 	%f1453, %f1391, %f1452, %f1355;
	fma.rn.f32 	%f1454, %f1393, %f1452, %f1356;
	shfl.sync.idx.b32	%r531|%p225, %r973, %r314, 31, -1;
	mov.b32 	%f1455, %r531;
	fma.rn.f32 	%f1456, %f1391, %f1455, %f1358;
	fma.rn.f32 	%f1457, %f1393, %f1455, %f1359;
	shfl.sync.idx.b32	%r532|%p226, %r972, %r314, 31, -1;
	mov.b32 	%f1458, %r532;
	fma.rn.f32 	%f1459, %f1391, %f1458, %f1361;
	fma.rn.f32 	%f1460, %f1393, %f1458, %f1362;
	shfl.sync.idx.b32	%r533|%p227, %r971, %r314, 31, -1;
	mov.b32 	%f1461, %r533;
	fma.rn.f32 	%f1462, %f1391, %f1461, %f1364;
	fma.rn.f32 	%f1463, %f1393, %f1461, %f1365;
	shfl.sync.idx.b32	%r534|%p228, %r970, %r314, 31, -1;
	mov.b32 	%f1464, %r534;
	fma.rn.f32 	%f1465, %f1391, %f1464, %f1367;
	fma.rn.f32 	%f1466, %f1393, %f1464, %f1368;
	shfl.sync.idx.b32	%r535|%p229, %r969, %r314, 31, -1;
	mov.b32 	%f1467, %r535;
	fma.rn.f32 	%f1468, %f1391, %f1467, %f1370;
	fma.rn.f32 	%f1469, %f1393, %f1467, %f1371;
	shfl.sync.idx.b32	%r536|%p230, %r968, %r314, 31, -1;
	mov.b32 	%f1470, %r536;
	fma.rn.f32 	%f1471, %f1391, %f1470, %f1373;
	fma.rn.f32 	%f1472, %f1393, %f1470, %f1374;
	shfl.sync.idx.b32	%r537|%p231, %r967, %r314, 31, -1;
	mov.b32 	%f1473, %r537;
	fma.rn.f32 	%f1474, %f1391, %f1473, %f1376;
	fma.rn.f32 	%f1475, %f1393, %f1473, %f1377;
	shfl.sync.idx.b32	%r538|%p232, %r966, %r314, 31, -1;
	mov.b32 	%f1476, %r538;
	fma.rn.f32 	%f1477, %f1391, %f1476, %f1379;
	fma.rn.f32 	%f1478, %f1393, %f1476, %f1380;
	shfl.sync.idx.b32	%r539|%p233, %r965, %r314, 31, -1;
	mov.b32 	%f1479, %r539;
	fma.rn.f32 	%f1480, %f1391, %f1479, %f1382;
	fma.rn.f32 	%f1481, %f1393, %f1479, %f1383;
	shfl.sync.idx.b32	%r540|%p234, %r964, %r314, 31, -1;
	mov.b32 	%f1482, %r540;
	fma.rn.f32 	%f1483, %f1391, %f1482, %f1385;
	fma.rn.f32 	%f1484, %f1393, %f1482, %f1386;
	shfl.sync.idx.b32	%r541|%p235, %r963, %r314, 31, -1;
	mov.b32 	%f1485, %r541;
	fma.rn.f32 	%f1486, %f1391, %f1485, %f1388;
	fma.rn.f32 	%f1487, %f1393, %f1485, %f1389;
	mul.wide.s32 	%rd94, %r317, 4;
	add.s64 	%rd95, %rd79, %rd94;
	shfl.sync.idx.b32	%r542|%p236, %r994, %r316, 31, -1;
	mov.b32 	%f1488, %r542;
	ld.global.nc.f32 	%f1489, [%rd95];
	fma.rn.f32 	%f2173, %f1489, %f1488, %f1392;
	ld.global.nc.f32 	%f1490, [%rd95+128];
	fma.rn.f32 	%f2172, %f1490, %f1488, %f1394;
	shfl.sync.idx.b32	%r543|%p237, %r993, %r316, 31, -1;
	mov.b32 	%f1491, %r543;
	fma.rn.f32 	%f2171, %f1489, %f1491, %f1396;
	fma.rn.f32 	%f2170, %f1490, %f1491, %f1397;
	shfl.sync.idx.b32	%r544|%p238, %r992, %r316, 31, -1;
	mov.b32 	%f1492, %r544;
	fma.rn.f32 	%f2169, %f1489, %f1492, %f1399;
	fma.rn.f32 	%f2168, %f1490, %f1492, %f1400;
	shfl.sync.idx.b32	%r545|%p239, %r991, %r316, 31, -1;
	mov.b32 	%f1493, %r545;
	fma.rn.f32 	%f2167, %f1489, %f1493, %f1402;
	fma.rn.f32 	%f2166, %f1490, %f1493, %f1403;
	shfl.sync.idx.b32	%r546|%p240, %r990, %r316, 31, -1;
	mov.b32 	%f1494, %r546;
	fma.rn.f32 	%f2165, %f1489, %f1494, %f1405;
	fma.rn.f32 	%f2164, %f1490, %f1494, %f1406;
	shfl.sync.idx.b32	%r547|%p241, %r989, %r316, 31, -1;
	mov.b32 	%f1495, %r547;
	fma.rn.f32 	%f2163, %f1489, %f1495, %f1408;
	fma.rn.f32 	%f2162, %f1490, %f1495, %f1409;
	shfl.sync.idx.b32	%r548|%p242, %r988, %r316, 31, -1;
	mov.b32 	%f1496, %r548;
	fma.rn.f32 	%f2161, %f1489, %f1496, %f1411;
	fma.rn.f32 	%f2160, %f1490, %f1496, %f1412;
	shfl.sync.idx.b32	%r549|%p243, %r987, %r316, 31, -1;
	mov.b32 	%f1497, %r549;
	fma.rn.f32 	%f2159, %f1489, %f1497, %f1414;
	fma.rn.f32 	%f2158, %f1490, %f1497, %f1415;
	shfl.sync.idx.b32	%r550|%p244, %r986, %r316, 31, -1;
	mov.b32 	%f1498, %r550;
	fma.rn.f32 	%f2157, %f1489, %f1498, %f1417;
	fma.rn.f32 	%f2156, %f1490, %f1498, %f1418;
	shfl.sync.idx.b32	%r551|%p245, %r985, %r316, 31, -1;
	mov.b32 	%f1499, %r551;
	fma.rn.f32 	%f2155, %f1489, %f1499, %f1420;
	fma.rn.f32 	%f2154, %f1490, %f1499, %f1421;
	shfl.sync.idx.b32	%r552|%p246, %r984, %r316, 31, -1;
	mov.b32 	%f1500, %r552;
	fma.rn.f32 	%f2153, %f1489, %f1500, %f1423;
	fma.rn.f32 	%f2152, %f1490, %f1500, %f1424;
	shfl.sync.idx.b32	%r553|%p247, %r983, %r316, 31, -1;
	mov.b32 	%f1501, %r553;
	fma.rn.f32 	%f2151, %f1489, %f1501, %f1426;
	fma.rn.f32 	%f2150, %f1490, %f1501, %f1427;
	shfl.sync.idx.b32	%r554|%p248, %r982, %r316, 31, -1;
	mov.b32 	%f1502, %r554;
	fma.rn.f32 	%f2149, %f1489, %f1502, %f1429;
	fma.rn.f32 	%f2148, %f1490, %f1502, %f1430;
	shfl.sync.idx.b32	%r555|%p249, %r981, %r316, 31, -1;
	mov.b32 	%f1503, %r555;
	fma.rn.f32 	%f2147, %f1489, %f1503, %f1432;
	fma.rn.f32 	%f2146, %f1490, %f1503, %f1433;
	shfl.sync.idx.b32	%r556|%p250, %r980, %r316, 31, -1;
	mov.b32 	%f1504, %r556;
	fma.rn.f32 	%f2145, %f1489, %f1504, %f1435;
	fma.rn.f32 	%f2144, %f1490, %f1504, %f1436;
	shfl.sync.idx.b32	%r557|%p251, %r979, %r316, 31, -1;
	mov.b32 	%f1505, %r557;
	fma.rn.f32 	%f2143, %f1489, %f1505, %f1438;
	fma.rn.f32 	%f2142, %f1490, %f1505, %f1439;
	shfl.sync.idx.b32	%r558|%p252, %r978, %r316, 31, -1;
	mov.b32 	%f1506, %r558;
	fma.rn.f32 	%f2141, %f1489, %f1506, %f1441;
	fma.rn.f32 	%f2140, %f1490, %f1506, %f1442;
	shfl.sync.idx.b32	%r559|%p253, %r977, %r316, 31, -1;
	mov.b32 	%f1507, %r559;
	fma.rn.f32 	%f2139, %f1489, %f1507, %f1444;
	fma.rn.f32 	%f2138, %f1490, %f1507, %f1445;
	shfl.sync.idx.b32	%r560|%p254, %r976, %r316, 31, -1;
	mov.b32 	%f1508, %r560;
	fma.rn.f32 	%f2137, %f1489, %f1508, %f1447;
	fma.rn.f32 	%f2136, %f1490, %f1508, %f1448;
	shfl.sync.idx.b32	%r561|%p255, %r975, %r316, 31, -1;
	mov.b32 	%f1509, %r561;
	fma.rn.f32 	%f2135, %f1489, %f1509, %f1450;
	fma.rn.f32 	%f2134, %f1490, %f1509, %f1451;
	shfl.sync.idx.b32	%r562|%p256, %r974, %r316, 31, -1;
	mov.b32 	%f1510, %r562;
	fma.rn.f32 	%f2133, %f1489, %f1510, %f1453;
	fma.rn.f32 	%f2132, %f1490, %f1510, %f1454;
	shfl.sync.idx.b32	%r563|%p257, %r973, %r316, 31, -1;
	mov.b32 	%f1511, %r563;
	fma.rn.f32 	%f2131, %f1489, %f1511, %f1456;
	fma.rn.f32 	%f2130, %f1490, %f1511, %f1457;
	shfl.sync.idx.b32	%r564|%p258, %r972, %r316, 31, -1;
	mov.b32 	%f1512, %r564;
	fma.rn.f32 	%f2129, %f1489, %f1512, %f1459;
	fma.rn.f32 	%f2128, %f1490, %f1512, %f1460;
	shfl.sync.idx.b32	%r565|%p259, %r971, %r316, 31, -1;
	mov.b32 	%f1513, %r565;
	fma.rn.f32 	%f2127, %f1489, %f1513, %f1462;
	fma.rn.f32 	%f2126, %f1490, %f1513, %f1463;
	shfl.sync.idx.b32	%r566|%p260, %r970, %r316, 31, -1;
	mov.b32 	%f1514, %r566;
	fma.rn.f32 	%f2125, %f1489, %f1514, %f1465;
	fma.rn.f32 	%f2124, %f1490, %f1514, %f1466;
	shfl.sync.idx.b32	%r567|%p261, %r969, %r316, 31, -1;
	mov.b32 	%f1515, %r567;
	fma.rn.f32 	%f2123, %f1489, %f1515, %f1468;
	fma.rn.f32 	%f2122, %f1490, %f1515, %f1469;
	shfl.sync.idx.b32	%r568|%p262, %r968, %r316, 31, -1;
	mov.b32 	%f1516, %r568;
	fma.rn.f32 	%f2121, %f1489, %f1516, %f1471;
	fma.rn.f32 	%f2120, %f1490, %f1516, %f1472;
	shfl.sync.idx.b32	%r569|%p263, %r967, %r316, 31, -1;
	mov.b32 	%f1517, %r569;
	fma.rn.f32 	%f2119, %f1489, %f1517, %f1474;
	fma.rn.f32 	%f2118, %f1490, %f1517, %f1475;
	shfl.sync.idx.b32	%r570|%p264, %r966, %r316, 31, -1;
	mov.b32 	%f1518, %r570;
	fma.rn.f32 	%f2117, %f1489, %f1518, %f1477;
	fma.rn.f32 	%f2116, %f1490, %f1518, %f1478;
	shfl.sync.idx.b32	%r571|%p265, %r965, %r316, 31, -1;
	mov.b32 	%f1519, %r571;
	fma.rn.f32 	%f2115, %f1489, %f1519, %f1480;
	fma.rn.f32 	%f2114, %f1490, %f1519, %f1481;
	shfl.sync.idx.b32	%r572|%p266, %r964, %r316, 31, -1;
	mov.b32 	%f1520, %r572;
	fma.rn.f32 	%f2113, %f1489, %f1520, %f1483;
	fma.rn.f32 	%f2112, %f1490, %f1520, %f1484;
	shfl.sync.idx.b32	%r573|%p267, %r963, %r316, 31, -1;
	mov.b32 	%f1521, %r573;
	fma.rn.f32 	%f2111, %f1489, %f1521, %f1486;
	fma.rn.f32 	%f2110, %f1490, %f1521, %f1487;
	add.s32 	%r995, %r995, 8;
	add.s32 	%r574, %r6, %r2;
	setp.lt.s32 	%p268, %r995, %r574;
	@%p268 bra 	$L__BB8_2;
$L__BB8_6:
	add.s32 	%r145, %r6, %r2;
	setp.le.s32 	%p269, %r3, %r145;
	and.b32  	%r575, %r4, 24;
	setp.ne.s32 	%p270, %r575, 0;
	or.pred  	%p271, %p270, %p269;
	@%p271 bra 	$L__BB8_9;
	sub.s32 	%r576, %r3, %r145;
	setp.ge.u32 	%p272, %r1, %r576;
	mov.u32 	%r997, %r145;
	@%p272 bra 	$L__BB8_9;
	ld.param.u64 	%rd255, [_Z12_spmm_conv_8PKfPfiiPKiS3_S3_S0__param_7];
	ld.param.u64 	%rd253, [_Z12_spmm_conv_8PKfPfiiPKiS3_S3_S0__param_6];
	add.s32 	%r577, %r145, %r1;
	cvta.to.global.u64 	%rd96, %rd253;
	mul.wide.u32 	%rd97, %r577, 4;
	add.s64 	%rd98, %rd96, %rd97;
	ld.global.nc.u32 	%r578, [%rd98];
	mul.hi.s32 	%r579, %r578, 715827883;
	shr.u32 	%r580, %r579, 31;
	shr.u32 	%r581, %r579, 8;
	add.s32 	%r582, %r581, %r580;
	mad.lo.s32 	%r583, %r582, 2129920, %r5;
	shr.s32 	%r584, %r578, 31;
	shr.u32 	%r585, %r584, 23;
	add.s32 	%r586, %r578, %r585;
	shr.s32 	%r587, %r586, 9;
	mul.hi.s32 	%r588, %r587, 1431655766;
	shr.u32 	%r589, %r588, 31;
	add.s32 	%r590, %r588, %r589;
	mul.lo.s32 	%r591, %r590, 3;
	sub.s32 	%r592, %r587, %r591;
	shl.b32 	%r593, %r592, 15;
	add.s32 	%r594, %r583, %r593;
	and.b32  	%r595, %r586, 67108352;
	sub.s32 	%r596, %r578, %r595;
	shl.b32 	%r597, %r596, 6;
	add.s32 	%r996, %r594, %r597;
	cvta.to.global.u64 	%rd99, %rd255;
	add.s64 	%rd100, %rd99, %rd97;
	ld.global.nc.u32 	%r994, [%rd100];
	add.s32 	%r598, %r4, %r577;
	mul.wide.u32 	%rd101, %r598, 4;
	add.s64 	%rd102, %rd99, %rd101;
	ld.global.nc.u32 	%r993, [%rd102];
	add.s32 	%r599, %r598, %r4;
	mul.wide.u32 	%rd103, %r599, 4;
	add.s64 	%rd104, %rd99, %rd103;
	ld.global.nc.u32 	%r992, [%rd104];
	add.s32 	%r600, %r599, %r4;
	mul.wide.u32 	%rd105, %r600, 4;
	add.s64 	%rd106, %rd99, %rd105;
	ld.global.nc.u32 	%r991, [%rd106];
	add.s32 	%r601, %r600, %r4;
	mul.wide.u32 	%rd107, %r601, 4;
	add.s64 	%rd108, %rd99, %rd107;
	ld.global.nc.u32 	%r990, [%rd108];
	add.s32 	%r602, %r601, %r4;
	mul.wide.u32 	%rd109, %r602, 4;
	add.s64 	%rd110, %rd99, %rd109;
	ld.global.nc.u32 	%r989, [%rd110];
	add.s32 	%r603, %r602, %r4;
	mul.wide.u32 	%rd111, %r603, 4;
	add.s64 	%rd112, %rd99, %rd111;
	ld.global.nc.u32 	%r988, [%rd112];
	add.s32 	%r604, %r603, %r4;
	mul.wide.u32 	%rd113, %r604, 4;
	add.s64 	%rd114, %rd99, %rd113;
	ld.global.nc.u32 	%r987, [%rd114];
	add.s32 	%r605, %r604, %r4;
	mul.wide.u32 	%rd115, %r605, 4;
	add.s64 	%rd116, %rd99, %rd115;
	ld.global.nc.u32 	%r986, [%rd116];
	add.s32 	%r606, %r605, %r4;
	mul.wide.u32 	%rd117, %r606, 4;
	add.s64 	%rd118, %rd99, %rd117;
	ld.global.nc.u32 	%r985, [%rd118];
	add.s32 	%r607, %r606, %r4;
	mul.wide.u32 	%rd119, %r607, 4;
	add.s64 	%rd120, %rd99, %rd119;
	ld.global.nc.u32 	%r984, [%rd120];
	add.s32 	%r608, %r607, %r4;
	mul.wide.u32 	%rd121, %r608, 4;
	add.s64 	%rd122, %rd99, %rd121;
	ld.global.nc.u32 	%r983, [%rd122];
	add.s32 	%r609, %r608, %r4;
	mul.wide.u32 	%rd123, %r609, 4;
	add.s64 	%rd124, %rd99, %rd123;
	ld.global.nc.u32 	%r982, [%rd124];
	add.s32 	%r610, %r609, %r4;
	mul.wide.u32 	%rd125, %r610, 4;
	add.s64 	%rd126, %rd99, %rd125;
	ld.global.nc.u32 	%r981, [%rd126];
	add.s32 	%r611, %r610, %r4;
	mul.wide.u32 	%rd127, %r611, 4;
	add.s64 	%rd128, %rd99, %rd127;
	ld.global.nc.u32 	%r980, [%rd128];
	add.s32 	%r612, %r611, %r4;
	mul.wide.u32 	%rd129, %r612, 4;
	add.s64 	%rd130, %rd99, %rd129;
	ld.global.nc.u32 	%r979, [%rd130];
	add.s32 	%r613, %r612, %r4;
	mul.wide.u32 	%rd131, %r613, 4;
	add.s64 	%rd132, %rd99, %rd131;
	ld.global.nc.u32 	%r978, [%rd132];
	add.s32 	%r614, %r613, %r4;
	mul.wide.u32 	%rd133, %r614, 4;
	add.s64 	%rd134, %rd99, %rd133;
	ld.global.nc.u32 	%r977, [%rd134];
	add.s32 	%r615, %r614, %r4;
	mul.wide.u32 	%rd135, %r615, 4;
	add.s64 	%rd136, %rd99, %rd135;
	ld.global.nc.u32 	%r976, [%rd136];
	add.s32 	%r616, %r615, %r4;
	mul.wide.u32 	%rd137, %r616, 4;
	add.s64 	%rd138, %rd99, %rd137;
	ld.global.nc.u32 	%r975, [%rd138];
	add.s32 	%r617, %r616, %r4;
	mul.wide.u32 	%rd139, %r617, 4;
	add.s64 	%rd140, %rd99, %rd139;
	ld.global.nc.u32 	%r974, [%rd140];
	add.s32 	%r618, %r617, %r4;
	mul.wide.u32 	%rd141, %r618, 4;
	add.s64 	%rd142, %rd99, %rd141;
	ld.global.nc.u32 	%r973, [%rd142];
	add.s32 	%r619, %r618, %r4;
	mul.wide.u32 	%rd143, %r619, 4;
	add.s64 	%rd144, %rd99, %rd143;
	ld.global.nc.u32 	%r972, [%rd144];
	add.s32 	%r620, %r619, %r4;
	mul.wide.u32 	%rd145, %r620, 4;
	add.s64 	%rd146, %rd99, %rd145;
	ld.global.nc.u32 	%r971, [%rd146];
	add.s32 	%r621, %r620, %r4;
	mul.wide.u32 	%rd147, %r621, 4;
	add.s64 	%rd148, %rd99, %rd147;
	ld.global.nc.u32 	%r970, [%rd148];
	add.s32 	%r622, %r621, %r4;
	mul.wide.u32 	%rd149, %r622, 4;
	add.s64 	%rd150, %rd99, %rd149;
	ld.global.nc.u32 	%r969, [%rd150];
	add.s32 	%r623, %r622, %r4;
	mul.wide.u32 	%rd151, %r623, 4;
	add.s64 	%rd152, %rd99, %rd151;
	ld.global.nc.u32 	%r968, [%rd152];
	add.s32 	%r624, %r623, %r4;
	mul.wide.u32 	%rd153, %r624, 4;
	add.s64 	%rd154, %rd99, %rd153;
	ld.global.nc.u32 	%r967, [%rd154];
	add.s32 	%r625, %r624, %r4;
	mul.wide.u32 	%rd155, %r625, 4;
	add.s64 	%rd156, %rd99, %rd155;
	ld.global.nc.u32 	%r966, [%rd156];
	add.s32 	%r626, %r625, %r4;
	mul.wide.u32 	%rd157, %r626, 4;
	add.s64 	%rd158, %rd99, %rd157;
	ld.global.nc.u32 	%r965, [%rd158];
	add.s32 	%r627, %r626, %r4;
	mul.wide.u32 	%rd159, %r627, 4;
	add.s64 	%rd160, %rd99, %rd159;
	ld.global.nc.u32 	%r964, [%rd160];
	add.s32 	%r628, %r627, %r4;
	mul.wide.u32 	%rd161, %r628, 4;
	add.s64 	%rd162, %rd99, %rd161;
	ld.global.nc.u32 	%r963, [%rd162];
$L__BB8_9:
	and.b32  	%r629, %r4, -4;
	setp.ge.s32 	%p273, %r6, %r629;
	@%p273 bra 	$L__BB8_138;
	ld.param.u64 	%rd247, [_Z12_spmm_conv_8PKfPfiiPKiS3_S3_S0__param_0];
	and.b32  	%r630, %r4, -8;
	add.s32 	%r631, %r630, %r2;
	sub.s32 	%r213, %r631, %r997;
	shfl.sync.idx.b32	%r632|%p274, %r996, %r213, 31, -1;
	add.s32 	%r214, %r213, 1;
	shfl.sync.idx.b32	%r215|%p275, %r996, %r214, 31, -1;
	add.s32 	%r216, %r213, 2;
	shfl.sync.idx.b32	%r217|%p276, %r996, %r216, 31, -1;
	add.s32 	%r218, %r213, 3;
	shfl.sync.idx.b32	%r219|%p277, %r996, %r218, 31, -1;
	cvta.to.global.u64 	%rd163, %rd247;
	mul.wide.s32 	%rd164, %r632, 4;
	add.s64 	%rd1, %rd163, %rd164;
	shfl.sync.idx.b32	%r633|%p278, %r994, %r213, 31, -1;
	mov.b32 	%f193, %r633;
	setp.leu.f32 	%p279, %f193, 0f00000000;
	@%p279 bra 	$L__BB8_12;
	ld.global.nc.f32 	%f1523, [%rd1];
	fma.rn.f32 	%f2174, %f1523, %f193, %f2173;
	ld.global.nc.f32 	%f1524, [%rd1+128];
	mul.f32 	%f2175, %f1524, %f193;
	bra.uni 	$L__BB8_13;
$L__BB8_12:
	add.f32 	%f2174, %f2173, 0f00000000;
	mov.f32 	%f2175, 0f00000000;
$L__BB8_13:
	add.f32 	%f199, %f2175, %f2172;
	shfl.sync.idx.b32	%r634|%p280, %r993, %r213, 31, -1;
	mov.b32 	%f200, %r634;
	setp.leu.f32 	%p281, %f200, 0f00000000;
	mov.f32 	%f2176, 0f00000000;
	@%p281 bra 	$L__BB8_15;
	ld.global.nc.f32 	%f1526, [%rd1];
	mul.f32 	%f2176, %f1526, %f200;
$L__BB8_15:
	add.f32 	%f203, %f2176, %f2171;
	mov.f32 	%f2177, 0f00000000;
	@%p281 bra 	$L__BB8_17;
	ld.global.nc.f32 	%f1528, [%rd1+128];
	mul.f32 	%f2177, %f1528, %f200;
$L__BB8_17:
	add.f32 	%f206, %f2177, %f2170;
	shfl.sync.idx.b32	%r635|%p283, %r992, %r213, 31, -1;
	mov.b32 	%f207, %r635;
	setp.leu.f32 	%p284, %f207, 0f00000000;
	mov.f32 	%f2178, 0f00000000;
	@%p284 bra 	$L__BB8_19;
	ld.global.nc.f32 	%f1530, [%rd1];
	mul.f32 	%f2178, %f1530, %f207;
$L__BB8_19:
	add.f32 	%f210, %f2178, %f2169;
	mov.f32 	%f2179, 0f00000000;
	@%p284 bra 	$L__BB8_21;
	ld.global.nc.f32 	%f1532, [%rd1+128];
	mul.f32 	%f2179, %f1532, %f207;
$L__BB8_21:
	add.f32 	%f213, %f2179, %f2168;
	shfl.sync.idx.b32	%r636|%p286, %r991, %r213, 31, -1;
	mov.b32 	%f214, %r636;
	setp.leu.f32 	%p287, %f214, 0f00000000;
	mov.f32 	%f2180, 0f00000000;
	@%p287 bra 	$L__BB8_23;
	ld.global.nc.f32 	%f1534, [%rd1];
	mul.f32 	%f2180, %f1534, %f214;
$L__BB8_23:
	add.f32 	%f217, %f2180, %f2167;
	mov.f32 	%f2181, 0f00000000;
	@%p287 bra 	$L__BB8_25;
	ld.global.nc.f32 	%f1536, [%rd1+128];
	mul.f32 	%f2181, %f1536, %f214;
$L__BB8_25:
	add.f32 	%f220, %f2181, %f2166;
	shfl.sync.idx.b32	%r637|%p289, %r990, %r213, 31, -1;
	mov.b32 	%f221, %r637;
	setp.leu.f32 	%p290, %f221, 0f00000000;
	mov.f32 	%f2182, 0f00000000;
	@%p290 bra 	$L__BB8_27;
	ld.global.nc.f32 	%f1538, [%rd1];
	mul.f32 	%f2182, %f1538, %f221;
$L__BB8_27:
	add.f32 	%f224, %f2182, %f2165;
	mov.f32 	%f2183, 0f00000000;
	@%p290 bra 	$L__BB8_29;
	ld.global.nc.f32 	%f1540, [%rd1+128];
	mul.f32 	%f2183, %f1540, %f221;
$L__BB8_29:
	add.f32 	%f227, %f2183, %f2164;
	shfl.sync.idx.b32	%r638|%p292, %r989, %r213, 31, -1;
	mov.b32 	%f228, %r638;
	setp.leu.f32 	%p293, %f228, 0f00000000;
	mov.f32 	%f2184, 0f00000000;
	@%p293 bra 	$L__BB8_31;
	ld.global.nc.f32 	%f1542, [%rd1];
	mul.f32 	%f2184, %f1542, %f228;
$L__BB8_31:
	add.f32 	%f231, %f2184, %f2163;
	mov.f32 	%f2185, 0f00000000;
	@%p293 bra 	$L__BB8_33;
	ld.global.nc.f32 	%f1544, [%rd1+128];
	mul.f32 	%f2185, %f1544, %f228;
$L__BB8_33:
	add.f32 	%f234, %f2185, %f2162;
	shfl.sync.idx.b32	%r639|%p295, %r988, %r213, 31, -1;
	mov.b32 	%f235, %r639;
	setp.leu.f32 	%p296, %f235, 0f00000000;
	mov.f32 	%f2186, 0f00000000;
	@%p296 bra 	$L__BB8_35;
	ld.global.nc.f32 	%f1546, [%rd1];
	mul.f32 	%f2186, %f1546, %f235;
$L__BB8_35:
	add.f32 	%f238, %f2186, %f2161;
	mov.f32 	%f2187, 0f00000000;
	@%p296 bra 	$L__BB8_37;
	ld.global.nc.f32 	%f1548, [%rd1+128];
	mul.f32 	%f2187, %f1548, %f235;
$L__BB8_37:
	add.f32 	%f241, %f2187, %f2160;
	shfl.sync.idx.b32	%r640|%p298, %r987, %r213, 31, -1;
	mov.b32 	%f242, %r640;
	setp.leu.f32 	%p299, %f242, 0f00000000;
	mov.f32 	%f2188, 0f00000000;
	@%p299 bra 	$L__BB8_39;
	ld.global.nc.f32 	%f1550, [%rd1];
	mul.f32 	%f2188, %f1550, %f242;
$L__BB8_39:
	add.f32 	%f245, %f2188, %f2159;
	mov.f32 	%f2189, 0f00000000;
	@%p299 bra 	$L__BB8_41;
	ld.global.nc.f32 	%f1552, [%rd1+128];
	mul.f32 	%f2189, %f1552, %f242;
$L__BB8_41:
	add.f32 	%f248, %f2189, %f2158;
	shfl.sync.idx.b32	%r641|%p301, %r986, %r213, 31, -1;
	mov.b32 	%f249, %r641;
	setp.leu.f32 	%p302, %f249, 0f00000000;
	mov.f32 	%f2190, 0f00000000;
	@%p302 bra 	$L__BB8_43;
	ld.global.nc.f32 	%f1554, [%rd1];
	mul.f32 	%f2190, %f1554, %f249;
$L__BB8_43:
	add.f32 	%f252, %f2190, %f2157;
	mov.f32 	%f2191, 0f00000000;
	@%p302 bra 	$L__BB8_45;
	ld.global.nc.f32 	%f1556, [%rd1+128];
	mul.f32 	%f2191, %f1556, %f249;
$L__BB8_45:
	add.f32 	%f255, %f2191, %f2156;
	shfl.sync.idx.b32	%r642|%p304, %r985, %r213, 31, -1;
	mov.b32 	%f256, %r642;
	setp.leu.f32 	%p305, %f256, 0f00000000;
	mov.f32 	%f2192, 0f00000000;
	@%p305 bra 	$L__BB8_47;
	ld.global.nc.f32 	%f1558, [%rd1];
	mul.f32 	%f2192, %f1558, %f256;
$L__BB8_47:
	add.f32 	%f259, %f2192, %f2155;
	mov.f32 	%f2193, 0f00000000;
	@%p305 bra 	$L__BB8_49;
	ld.global.nc.f32 	%f1560, [%rd1+128];
	mul.f32 	%f2193, %f1560, %f256;
$L__BB8_49:
	add.f32 	%f262, %f2193, %f2154;
	shfl.sync.idx.b32	%r643|%p307, %r984, %r213, 31, -1;
	mov.b32 	%f263, %r643;
	setp.leu.f32 	%p308, %f263, 0f00000000;
	mov.f32 	%f2194, 0f00000000;
	@%p308 bra 	$L__BB8_51;
	ld.global.nc.f32 	%f1562, [%rd1];
	mul.f32 	%f2194, %f1562, %f263;
$L__BB8_51:
	add.f32 	%f266, %f2194, %f2153;
	mov.f32 	%f2195, 0f00000000;
	@%p308 bra 	$L__BB8_53;
	ld.global.nc.f32 	%f1564, [%rd1+128];
	mul.f32 	%f2195, %f1564, %f263;
$L__BB8_53:
	add.f32 	%f269, %f2195, %f2152;
	shfl.sync.idx.b32	%r644|%p310, %r983, %r213, 31, -1;
	mov.b32 	%f270, %r644;
	setp.leu.f32 	%p311, %f270, 0f00000000;
	mov.f32 	%f2196, 0f00000000;
	@%p311 bra 	$L__BB8_55;
	ld.global.nc.f32 	%f1566, [%rd1];
	mul.f32 	%f2196, %f1566, %f270;
$L__BB8_55:
	add.f32 	%f273, %f2196, %f2151;
	mov.f32 	%f2197, 0f00000000;
	@%p311 bra 	$L__BB8_57;
	ld.global.nc.f32 	%f1568, [%rd1+128];
	mul.f32 	%f2197, %f1568, %f270;
$L__BB8_57:
	add.f32 	%f276, %f2197, %f2150;
	shfl.sync.idx.b32	%r645|%p313, %r982, %r213, 31, -1;
	mov.b32 	%f277, %r645;
	setp.leu.f32 	%p314, %f277, 0f00000000;
	mov.f32 	%f2198, 0f00000000;
	@%p314 bra 	$L__BB8_59;
	ld.global.nc.f32 	%f1570, [%rd1];
	mul.f32 	%f2198, %f1570, %f277;
$L__BB8_59:
	add.f32 	%f280, %f2198, %f2149;
	mov.f32 	%f2199, 0f00000000;
	@%p314 bra 	$L__BB8_61;
	ld.global.nc.f32 	%f1572, [%rd1+128];
	mul.f32 	%f2199, %f1572, %f277;
$L__BB8_61:
	add.f32 	%f283, %f2199, %f2148;
	shfl.sync.idx.b32	%r646|%p316, %r981, %r213, 31, -1;
	mov.b32 	%f284, %r646;
	setp.leu.f32 	%p317, %f284, 0f00000000;
	mov.f32 	%f2200, 0f00000000;
	@%p317 bra 	$L__BB8_63;
	ld.global.nc.f32 	%f1574, [%rd1];
	mul.f32 	%f2200, %f1574, %f284;
$L__BB8_63:
	add.f32 	%f287, %f2200, %f2147;
	mov.f32 	%f2201, 0f00000000;
	@%p317 bra 	$L__BB8_65;
	ld.global.nc.f32 	%f1576, [%rd1+128];
	mul.f32 	%f2201, %f1576, %f284;
$L__BB8_65:
	add.f32 	%f290, %f2201, %f2146;
	shfl.sync.idx.b32	%r647|%p319, %r980, %r213, 31, -1;
	mov.b32 	%f291, %r647;
	setp.leu.f32 	%p320, %f291, 0f00000000;
	mov.f32 	%f2202, 0f00000000;
	@%p320 bra 	$L__BB8_67;
	ld.global.nc.f32 	%f1578, [%rd1];
	mul.f32 	%f2202, %f1578, %f291;
$L__BB8_67:
	add.f32 	%f294, %f2202, %f2145;
	mov.f32 	%f2203, 0f00000000;
	@%p320 bra 	$L__BB8_69;
	ld.global.nc.f32 	%f1580, [%rd1+128];
	mul.f32 	%f2203, %f1580, %f291;
$L__BB8_69:
	add.f32 	%f297, %f2203, %f2144;
	shfl.sync.idx.b32	%r648|%p322, %r979, %r213, 31, -1;
	mov.b32 	%f298, %r648;
	setp.leu.f32 	%p323, %f298, 0f00000000;
	mov.f32 	%f2204, 0f00000000;
	@%p323 bra 	$L__BB8_71;
	ld.global.nc.f32 	%f1582, [%rd1];
	mul.f32 	%f2204, %f1582, %f298;
$L__BB8_71:
	add.f32 	%f301, %f2204, %f2143;
	mov.f32 	%f2205, 0f00000000;
	@%p323 bra 	$L__BB8_73;
	ld.global.nc.f32 	%f1584, [%rd1+128];
	mul.f32 	%f2205, %f1584, %f298;
$L__BB8_73:
	add.f32 	%f304, %f2205, %f2142;
	shfl.sync.idx.b32	%r649|%p325, %r978, %r213, 31, -1;
	mov.b32 	%f305, %r649;
	setp.leu.f32 	%p326, %f305, 0f00000000;
	mov.f32 	%f2206, 0f00000000;
	@%p326 bra 	$L__BB8_75;
	ld.global.nc.f32 	%f1586, [%rd1];
	mul.f32 	%f2206, %f1586, %f305;
$L__BB8_75:
	add.f32 	%f308, %f2206, %f2141;
	mov.f32 	%f2207, 0f00000000;
	@%p326 bra 	$L__BB8_77;
	ld.global.nc.f32 	%f1588, [%rd1+128];
	mul.f32 	%f2207, %f1588, %f305;
$L__BB8_77:
	add.f32 	%f311, %f2207, %f2140;
	shfl.sync.idx.b32	%r650|%p328, %r977, %r213, 31, -1;
	mov.b32 	%f312, %r650;
	setp.leu.f32 	%p329, %f312, 0f00000000;
	mov.f32 	%f2208, 0f00000000;
	@%p329 bra 	$L__BB8_79;
	ld.global.nc.f32 	%f1590, [%rd1];
	mul.f32 	%f2208, %f1590, %f312;
$L__BB8_79:
	add.f32 	%f315, %f2208, %f2139;
	mov.f32 	%f2209, 0f00000000;
	@%p329 bra 	$L__BB8_81;
	ld.global.nc.f32 	%f1592, [%rd1+128];
	mul.f32 	%f2209, %f1592, %f312;
$L__BB8_81:
	add.f32 	%f318, %f2209, %f2138;
	shfl.sync.idx.b32	%r651|%p331, %r976, %r213, 31, -1;
	mov.b32 	%f319, %r651;
	setp.leu.f32 	%p332, %f319, 0f00000000;
	mov.f32 	%f2210, 0f00000000;
	@%p332 bra 	$L__BB8_83;
	ld.global.nc.f32 	%f1594, [%rd1];
	mul.f32 	%f2210, %f1594, %f319;
$L__BB8_83:
	add.f32 	%f322, %f2210, %f2137;
	mov.f32 	%f2211, 0f00000000;
	@%p332 bra 	$L__BB8_85;
	ld.global.nc.f32 	%f1596, [%rd1+128];
	mul.f32 	%f2211, %f1596, %f319;
$L__BB8_85:
	add.f32 	%f325, %f2211, %f2136;
	shfl.sync.idx.b32	%r652|%p334, %r975, %r213, 31, -1;
	mov.b32 	%f326, %r652;
	setp.leu.f32 	%p335, %f326, 0f00000000;
	mov.f32 	%f2212, 0f00000000;
	@%p335 bra 	$L__BB8_87;
	ld.global.nc.f32 	%f1598, [%rd1];
	mul.f32 	%f2212, %f1598, %f326;
$L__BB8_87:
	add.f32 	%f329, %f2212, %f2135;
	mov.f32 	%f2213, 0f00000000;
	@%p335 bra 	$L__BB8_89;
	ld.global.nc.f32 	%f1600, [%rd1+128];
	mul.f32 	%f2213, %f1600, %f326;
$L__BB8_89:
	add.f32 	%f332, %f2213, %f2134;
	shfl.sync.idx.b32	%r653|%p337, %r974, %r213, 31, -1;
	mov.b32 	%f333, %r653;
	setp.leu.f32 	%p338, %f333, 0f00000000;
	mov.f32 	%f2214, 0f00000000;
	@%p338 bra 	$L__BB8_91;
	ld.global.nc.f32 	%f1602, [%rd1];
	mul.f32 	%f2214, %f1602, %f333;
$L__BB8_91:
	add.f32 	%f336, %f2214, %f2133;
	mov.f32 	%f2215, 0f00000000;
	@%p338 bra 	$L__BB8_93;
	ld.global.nc.f32 	%f1604, [%rd1+128];
	mul.f32 	%f2215, %f1604, %f333;
$L__BB8_93:
	add.f32 	%f339, %f2215, %f2132;
	shfl.sync.idx.b32	%r654|%p340, %r973, %r213, 31, -1;
	mov.b32 	%f340, %r654;
	setp.leu.f32 	%p341, %f340, 0f00000000;
	mov.f32 	%f2216, 0f00000000;
	@%p341 bra 	$L__BB8_95;
	ld.global.nc.f32 	%f1606, [%rd1];
	mul.f32 	%f2216, %f1606, %f340;
$L__BB8_95:
	add.f32 	%f343, %f2216, %f2131;
	mov.f32 	%f2217, 0f00000000;
	@%p341 bra 	$L__BB8_97;
	ld.global.nc.f32 	%f1608, [%rd1+128];
	mul.f32 	%f2217, %f1608, %f340;
$L__BB8_97:
	add.f32 	%f346, %f2217, %f2130;
	shfl.sync.idx.b32	%r655|%p343, %r972, %r213, 31, -1;
	mov.b32 	%f347, %r655;
	setp.leu.f32 	%p344, %f347, 0f00000000;
	mov.f32 	%f2218, 0f00000000;
	@%p344 bra 	$L__BB8_99;
	ld.global.nc.f32 	%f1610, [%rd1];
	mul.f32 	%f2218, %f1610, %f347;
$L__BB8_99:
	add.f32 	%f350, %f2218, %f2129;
	mov.f32 	%f2219, 0f00000000;
	@%p344 bra 	$L__BB8_101;
	ld.global.nc.f32 	%f1612, [%rd1+128];
	mul.f32 	%f2219, %f1612, %f347;
$L__BB8_101:
	add.f32 	%f353, %f2219, %f2128;
	shfl.sync.idx.b32	%r656|%p346, %r971, %r213, 31, -1;
	mov.b32 	%f354, %r656;
	setp.leu.f32 	%p347, %f354, 0f00000000;
	mov.f32 	%f2220, 0f00000000;
	@%p347 bra 	$L__BB8_103;
	ld.global.nc.f32 	%f1614, [%rd1];
	mul.f32 	%f2220, %f1614, %f354;
$L__BB8_103:
	add.f32 	%f357, %f2220, %f2127;
	mov.f32 	%f2221, 0f00000000;
	@%p347 bra 	$L__BB8_105;
	ld.global.nc.f32 	%f1616, [%rd1+128];
	mul.f32 	%f2221, %f1616, %f354;
$L__BB8_105:
	add.f32 	%f360, %f2221, %f2126;
	shfl.sync.idx.b32	%r657|%p349, %r970, %r213, 31, -1;
	mov.b32 	%f361, %r657;
	setp.leu.f32 	%p350, %f361, 0f00000000;
	mov.f32 	%f2222, 0f00000000;
	@%p350 bra 	$L__BB8_107;
	ld.global.nc.f32 	%f1618, [%rd1];
	mul.f32 	%f2222, %f1618, %f361;
$L__BB8_107:
	add.f32 	%f364, %f2222, %f2125;
	mov.f32 	%f2223, 0f00000000;
	@%p350 bra 	$L__BB8_109;
	ld.global.nc.f32 	%f1620, [%rd1+128];
	mul.f32 	%f2223, %f1620, %f361;
$L__BB8_109:
	add.f32 	%f367, %f2223, %f2124;
	shfl.sync.idx.b32	%r658|%p352, %r969, %r213, 31, -1;
	mov.b32 	%f368, %r658;
	setp.leu.f32 	%p353, %f368, 0f00000000;
	mov.f32 	%f2224, 0f00000000;
	@%p353 bra 	$L__BB8_111;
	ld.global.nc.f32 	%f1622, [%rd1];
	mul.f32 	%f2224, %f1622, %f368;
$L__BB8_111:
	add.f32 	%f371, %f2224, %f2123;
	mov.f32 	%f2225, 0f00000000;
	@%p353 bra 	$L__BB8_113;
	ld.global.nc.f32 	%f1624, [%rd1+128];
	mul.f32 	%f2225, %f1624, %f368;
$L__BB8_113:
	add.f32 	%f374, %f2225, %f2122;
	shfl.sync.idx.b32	%r659|%p355, %r968, %r213, 31, -1;
	mov.b32 	%f375, %r659;
	setp.leu.f32 	%p356, %f375, 0f00000000;
	mov.f32 	%f2226, 0f00000000;
	@%p356 bra 	$L__BB8_115;
	ld.global.nc.f32 	%f1626, [%rd1];
	mul.f32 	%f2226, %f1626, %f375;
$L__BB8_115:
	add.f32 	%f378, %f2226, %f2121;
	mov.f32 	%f2227, 0f00000000;
	@%p356 bra 	$L__BB8_117;
	ld.global.nc.f32 	%f1628, [%rd1+128];
	mul.f32 	%f2227, %f1628, %f375;
$L__BB8_117:
	add.f32 	%f381, %f2227, %f2120;
	shfl.sync.idx.b32	%r660|%p358, %r967, %r213, 31, -1;
	mov.b32 	%f382, %r660;
	setp.leu.f32 	%p359, %f382, 0f00000000;
	mov.f32 	%f2228, 0f00000000;
	@%p359 bra 	$L__BB8_119;
	ld.global.nc.f32 	%f1630, [%rd1];
	mul.f32 	%f2228, %f1630, %f382;
$L__BB8_119:
	add.f32 	%f385, %f2228, %f2119;
	mov.f32 	%f2229, 0f00000000;
	@%p359 bra 	$L__BB8_121;
	ld.global.nc.f32 	%f1632, [%rd1+128];
	mul.f32 	%f2229, %f1632, %f382;
$L__BB8_121:
	add.f32 	%f388, %f2229, %f2118;
	shfl.sync.idx.b32	%r661|%p361, %r966, %r213, 31, -1;
	mov.b32 	%f389, %r661;
	setp.leu.f32 	%p362, %f389, 0f00000000;
	mov.f32 	%f2230, 0f00000000;
	@%p362 bra 	$L__BB8_123;
	ld.global.nc.f32 	%f1634, [%rd1];
	mul.f32 	%f2230, %f1634, %f389;
$L__BB8_123:
	add.f32 	%f392, %f2230, %f2117;
	mov.f32 	%f2231, 0f00000000;
	@%p362 bra 	$L__BB8_125;
	ld.global.nc.f32 	%f1636, [%rd1+128];
	mul.f32 	%f2231, %f1636, %f389;
$L__BB8_125:
	add.f32 	%f395, %f2231, %f2116;
	shfl.sync.idx.b32	%r662|%p364, %r965, %r213, 31, -1;
	mov.b32 	%f396, %r662;
	setp.leu.f32 	%p365, %f396, 0f00000000;
	mov.f32 	%f2232, 0f00000000;
	@%p365 bra 	$L__BB8_127;
	ld.global.nc.f32 	%f1638, [%rd1];
	mul.f32 	%f2232, %f1638, %f396;
$L__BB8_127:
	add.f32 	%f399, %f2232, %f2115;
	mov.f32 	%f2233, 0f00000000;
	@%p365 bra 	$L__BB8_129;
	ld.global.nc.f32 	%f1640, [%rd1+128];
	mul.f32 	%f2233, %f1640, %f396;
$L__BB8_129:
	add.f32 	%f402, %f2233, %f2114;
	shfl.sync.idx.b32	%r663|%p367, %r964, %r213, 31, -1;
	mov.b32 	%f403, %r663;
	setp.leu.f32 	%p368, %f403, 0f00000000;
	mov.f32 	%f2234, 0f00000000;
	@%p368 bra 	$L__BB8_131;
	ld.global.nc.f32 	%f1642, [%rd1];
	mul.f32 	%f2234, %f1642, %f403;
$L__BB8_131:
	add.f32 	%f406, %f2234, %f2113;
	mov.f32 	%f2235, 0f00000000;
	@%p368 bra 	$L__BB8_133;
	ld.global.nc.f32 	%f1644, [%rd1+128];
	mul.f32 	%f2235, %f1644, %f403;
$L__BB8_133:
	add.f32 	%f409, %f2235, %f2112;
	shfl.sync.idx.b32	%r664|%p370, %r963, %r213, 31, -1;
	mov.b32 	%f410, %r664;
	setp.leu.f32 	%p371, %f410, 0f00000000;
	mov.f32 	%f2236, 0f00000000;
	@%p371 bra 	$L__BB8_135;
	ld.global.nc.f32 	%f1646, [%rd1];
	mul.f32 	%f2236, %f1646, %f410;
$L__BB8_135:
	add.f32 	%f413, %f2236, %f2111;
	mov.f32 	%f2237, 0f00000000;
	@%p371 bra 	$L__BB8_137;
	ld.global.nc.f32 	%f1648, [%rd1+128];
	mul.f32 	%f2237, %f1648, %f410;
$L__BB8_137:
	ld.param.u64 	%rd248, [_Z12_spmm_conv_8PKfPfiiPKiS3_S3_S0__param_0];
	add.f32 	%f1649, %f2237, %f2110;
	cvta.to.global.u64 	%rd165, %rd248;
	mul.wide.s32 	%rd166, %r215, 4;
	add.s64 	%rd167, %rd165, %rd166;
	shfl.sync.idx.b32	%r665|%p373, %r994, %r214, 31, -1;
	mov.b32 	%f1650, %r665;
	ld.global.nc.f32 	%f1651, [%rd167];
	fma.rn.f32 	%f1652, %f1651, %f1650, %f2174;
	ld.global.nc.f32 	%f1653, [%rd167+128];
	fma.rn.f32 	%f1654, %f1653, %f1650, %f199;
	shfl.sync.idx.b32	%r666|%p374, %r993, %r214, 31, -1;
	mov.b32 	%f1655, %r666;
	fma.rn.f32 	%f1656, %f1651, %f1655, %f203;
	fma.rn.f32 	%f1657, %f1653, %f1655, %f206;
	shfl.sync.idx.b32	%r667|%p375, %r992, %r214, 31, -1;
	mov.b32 	%f1658, %r667;
	fma.rn.f32 	%f1659, %f1651, %f1658, %f210;
	fma.rn.f32 	%f1660, %f1653, %f1658, %f213;
	shfl.sync.idx.b32	%r668|%p376, %r991, %r214, 31, -1;
	mov.b32 	%f1661, %r668;
	fma.rn.f32 	%f1662, %f1651, %f1661, %f217;
	fma.rn.f32 	%f1663, %f1653, %f1661, %f220;
	shfl.sync.idx.b32	%r669|%p377, %r990, %r214, 31, -1;
	mov.b32 	%f1664, %r669;
	fma.rn.f32 	%f1665, %f1651, %f1664, %f224;
	fma.rn.f32 	%f1666, %f1653, %f1664, %f227;
	shfl.sync.idx.b32	%r670|%p378, %r989, %r214, 31, -1;
	mov.b32 	%f1667, %r670;
	fma.rn.f32 	%f1668, %f1651, %f1667, %f231;
	fma.rn.f32 	%f1669, %f1653, %f1667, %f234;
	shfl.sync.idx.b32	%r671|%p379, %r988, %r214, 31, -1;
	mov.b32 	%f1670, %r671;
	fma.rn.f32 	%f1671, %f1651, %f1670, %f238;
	fma.rn.f32 	%f1672, %f1653, %f1670, %f241;
	shfl.sync.idx.b32	%r672|%p380, %r987, %r214, 31, -1;
	mov.b32 	%f1673, %r672;
	fma.rn.f32 	%f1674, %f1651, %f1673, %f245;
	fma.rn.f32 	%f1675, %f1653, %f1673, %f248;
	shfl.sync.idx.b32	%r673|%p381, %r986, %r214, 31, -1;
	mov.b32 	%f1676, %r673;
	fma.rn.f32 	%f1677, %f1651, %f1676, %f252;
	fma.rn.f32 	%f1678, %f1653, %f1676, %f255;
	shfl.sync.idx.b32	%r674|%p382, %r985, %r214, 31, -1;
	mov.b32 	%f1679, %r674;
	fma.rn.f32 	%f1680, %f1651, %f1679, %f259;
	fma.rn.f32 	%f1681, %f1653, %f1679, %f262;
	shfl.sync.idx.b32	%r675|%p383, %r984, %r214, 31, -1;
	mov.b32 	%f1682, %r675;
	fma.rn.f32 	%f1683, %f1651, %f1682, %f266;
	fma.rn.f32 	%f1684, %f1653, %f1682, %f269;
	shfl.sync.idx.b32	%r676|%p384, %r983, %r214, 31, -1;
	mov.b32 	%f1685, %r676;
	fma.rn.f32 	%f1686, %f1651, %f1685, %f273;
	fma.rn.f32 	%f1687, %f1653, %f1685, %f276;
	shfl.sync.idx.b32	%r677|%p385, %r982, %r214, 31, -1;
	mov.b32 	%f1688, %r677;
	fma.rn.f32 	%f1689, %f1651, %f1688, %f280;
	fma.rn.f32 	%f1690, %f1653, %f1688, %f283;
	shfl.sync.idx.b32	%r678|%p386, %r981, %r214, 31, -1;
	mov.b32 	%f1691, %r678;
	fma.rn.f32 	%f1692, %f1651, %f1691, %f287;
	fma.rn.f32 	%f1693, %f1653, %f1691, %f290;
	shfl.sync.idx.b32	%r679|%p387, %r980, %r214, 31, -1;
	mov.b32 	%f1694, %r679;
	fma.rn.f32 	%f1695, %f1651, %f1694, %f294;
	fma.rn.f32 	%f1696, %f1653, %f1694, %f297;
	shfl.sync.idx.b32	%r680|%p388, %r979, %r214, 31, -1;
	mov.b32 	%f1697, %r680;
	fma.rn.f32 	%f1698, %f1651, %f1697, %f301;
	fma.rn.f32 	%f1699, %f1653, %f1697, %f304;
	shfl.sync.idx.b32	%r681|%p389, %r978, %r214, 31, -1;
	mov.b32 	%f1700, %r681;
	fma.rn.f32 	%f1701, %f1651, %f1700, %f308;
	fma.rn.f32 	%f1702, %f1653, %f1700, %f311;
	shfl.sync.idx.b32	%r682|%p390, %r977, %r214, 31, -1;
	mov.b32 	%f1703, %r682;
	fma.rn.f32 	%f1704, %f1651, %f1703, %f315;
	fma.rn.f32 	%f1705, %f1653, %f1703, %f318;
	shfl.sync.idx.b32	%r683|%p391, %r976, %r214, 31, -1;
	mov.b32 	%f1706, %r683;
	fma.rn.f32 	%f1707, %f1651, %f1706, %f322;
	fma.rn.f32 	%f1708, %f1653, %f1706, %f325;
	shfl.sync.idx.b32	%r684|%p392, %r975, %r214, 31, -1;
	mov.b32 	%f1709, %r684;
	fma.rn.f32 	%f1710, %f1651, %f1709, %f329;
	fma.rn.f32 	%f1711, %f1653, %f1709, %f332;
	shfl.sync.idx.b32	%r685|%p393, %r974, %r214, 31, -1;
	mov.b32 	%f1712, %r685;
	fma.rn.f32 	%f1713, %f1651, %f1712, %f336;
	fma.rn.f32 	%f1714, %f1653, %f1712, %f339;
	shfl.sync.idx.b32	%r686|%p394, %r973, %r214, 31, -1;
	mov.b32 	%f1715, %r686;
	fma.rn.f32 	%f1716, %f1651, %f1715, %f343;
	fma.rn.f32 	%f1717, %f1653, %f1715, %f346;
	shfl.sync.idx.b32	%r687|%p395, %r972, %r214, 31, -1;
	mov.b32 	%f1718, %r687;
	fma.rn.f32 	%f1719, %f1651, %f1718, %f350;
	fma.rn.f32 	%f1720, %f1653, %f1718, %f353;
	shfl.sync.idx.b32	%r688|%p396, %r971, %r214, 31, -1;
	mov.b32 	%f1721, %r688;
	fma.rn.f32 	%f1722, %f1651, %f1721, %f357;
	fma.rn.f32 	%f1723, %f1653, %f1721, %f360;
	shfl.sync.idx.b32	%r689|%p397, %r970, %r214, 31, -1;
	mov.b32 	%f1724, %r689;
	fma.rn.f32 	%f1725, %f1651, %f1724, %f364;
	fma.rn.f32 	%f1726, %f1653, %f1724, %f367;
	shfl.sync.idx.b32	%r690|%p398, %r969, %r214, 31, -1;
	mov.b32 	%f1727, %r690;
	fma.rn.f32 	%f1728, %f1651, %f1727, %f371;
	fma.rn.f32 	%f1729, %f1653, %f1727, %f374;
	shfl.sync.idx.b32	%r691|%p399, %r968, %r214, 31, -1;
	mov.b32 	%f1730, %r691;
	fma.rn.f32 	%f1731, %f1651, %f1730, %f378;
	fma.rn.f32 	%f1732, %f1653, %f1730, %f381;
	shfl.sync.idx.b32	%r692|%p400, %r967, %r214, 31, -1;
	mov.b32 	%f1733, %r692;
	fma.rn.f32 	%f1734, %f1651, %f1733, %f385;
	fma.rn.f32 	%f1735, %f1653, %f1733, %f388;
	shfl.sync.idx.b32	%r693|%p401, %r966, %r214, 31, -1;
	mov.b32 	%f1736, %r693;
	fma.rn.f32 	%f1737, %f1651, %f1736, %f392;
	fma.rn.f32 	%f1738, %f1653, %f1736, %f395;
	shfl.sync.idx.b32	%r694|%p402, %r965, %r214, 31, -1;
	mov.b32 	%f1739, %r694;
	fma.rn.f32 	%f1740, %f1651, %f1739, %f399;
	fma.rn.f32 	%f1741, %f1653, %f1739, %f402;
	shfl.sync.idx.b32	%r695|%p403, %r964, %r214, 31, -1;
	mov.b32 	%f1742, %r695;
	fma.rn.f32 	%f1743, %f1651, %f1742, %f406;
	fma.rn.f32 	%f1744, %f1653, %f1742, %f409;
	shfl.sync.idx.b32	%r696|%p404, %r963, %r214, 31, -1;
	mov.b32 	%f1745, %r696;
	fma.rn.f32 	%f1746, %f1651, %f1745, %f413;
	fma.rn.f32 	%f1747, %f1653, %f1745, %f1649;
	mul.wide.s32 	%rd168, %r217, 4;
	add.s64 	%rd169, %rd165, %rd168;
	shfl.sync.idx.b32	%r697|%p405, %r994, %r216, 31, -1;
	mov.b32 	%f1748, %r697;
	ld.global.nc.f32 	%f1749, [%rd169];
	fma.rn.f32 	%f1750, %f1749, %f1748, %f1652;
	ld.global.nc.f32 	%f1751, [%rd169+128];
	fma.rn.f32 	%f1752, %f1751, %f1748, %f1654;
	shfl.sync.idx.b32	%r698|%p406, %r993, %r216, 31, -1;
	mov.b32 	%f1753, %r698;
	fma.rn.f32 	%f1754, %f1749, %f1753, %f1656;
	fma.rn.f32 	%f1755, %f1751, %f1753, %f1657;
	shfl.sync.idx.b32	%r699|%p407, %r992, %r216, 31, -1;
	mov.b32 	%f1756, %r699;
	fma.rn.f32 	%f1757, %f1749, %f1756, %f1659;
	fma.rn.f32 	%f1758, %f1751, %f1756, %f1660;
	shfl.sync.idx.b32	%r700|%p408, %r991, %r216, 31, -1;
	mov.b32 	%f1759, %r700;
	fma.rn.f32 	%f1760, %f1749, %f1759, %f1662;
	fma.rn.f32 	%f1761, %f1751, %f1759, %f1663;
	shfl.sync.idx.b32	%r701|%p409, %r990, %r216, 31, -1;
	mov.b32 	%f1762, %r701;
	fma.rn.f32 	%f1763, %f1749, %f1762, %f1665;
	fma.rn.f32 	%f1764, %f1751, %f1762, %f1666;
	shfl.sync.idx.b32	%r702|%p410, %r989, %r216, 31, -1;
	mov.b32 	%f1765, %r702;
	fma.rn.f32 	%f1766, %f1749, %f1765, %f1668;
	fma.rn.f32 	%f1767, %f1751, %f1765, %f1669;
	shfl.sync.idx.b32	%r703|%p411, %r988, %r216, 31, -1;
	mov.b32 	%f1768, %r703;
	fma.rn.f32 	%f1769, %f1749, %f1768, %f1671;
	fma.rn.f32 	%f1770, %f1751, %f1768, %f1672;
	shfl.sync.idx.b32	%r704|%p412, %r987, %r216, 31, -1;
	mov.b32 	%f1771, %r704;
	fma.rn.f32 	%f1772, %f1749, %f1771, %f1674;
	fma.rn.f32 	%f1773, %f1751, %f1771, %f1675;
	shfl.sync.idx.b32	%r705|%p413, %r986, %r216, 31, -1;
	mov.b32 	%f1774, %r705;
	fma.rn.f32 	%f1775, %f1749, %f1774, %f1677;
	fma.rn.f32 	%f1776, %f1751, %f1774, %f1678;
	shfl.sync.idx.b32	%r706|%p414, %r985, %r216, 31, -1;
	mov.b32 	%f1777, %r706;
	fma.rn.f32 	%f1778, %f1749, %f1777, %f1680;
	fma.rn.f32 	%f1779, %f1751, %f1777, %f1681;
	shfl.sync.idx.b32	%r707|%p415, %r984, %r216, 31, -1;
	mov.b32 	%f1780, %r707;
	fma.rn.f32 	%f1781, %f1749, %f1780, %f1683;
	fma.rn.f32 	%f1782, %f1751, %f1780, %f1684;
	shfl.sync.idx.b32	%r708|%p416, %r983, %r216, 31, -1;
	mov.b32 	%f1783, %r708;
	fma.rn.f32 	%f1784, %f1749, %f1783, %f1686;
	fma.rn.f32 	%f1785, %f1751, %f1783, %f1687;
	shfl.sync.idx.b32	%r709|%p417, %r982, %r216, 31, -1;
	mov.b32 	%f1786, %r709;
	fma.rn.f32 	%f1787, %f1749, %f1786, %f1689;
	fma.rn.f32 	%f1788, %f1751, %f1786, %f1690;
	shfl.sync.idx.b32	%r710|%p418, %r981, %r216, 31, -1;
	mov.b32 	%f1789, %r710;
	fma.rn.f32 	%f1790, %f1749, %f1789, %f1692;
	fma.rn.f32 	%f1791, %f1751, %f1789, %f1693;
	shfl.sync.idx.b32	%r711|%p419, %r980, %r216, 31, -1;
	mov.b32 	%f1792, %r711;
	fma.rn.f32 	%f1793, %f1749, %f1792, %f1695;
	fma.rn.f32 	%f1794, %f1751, %f1792, %f1696;
	shfl.sync.idx.b32	%r712|%p420, %r979, %r216, 31, -1;
	mov.b32 	%f1795, %r712;
	fma.rn.f32 	%f1796, %f1749, %f1795, %f1698;
	fma.rn.f32 	%f1797, %f1751, %f1795, %f1699;
	shfl.sync.idx.b32	%r713|%p421, %r978, %r216, 31, -1;
	mov.b32 	%f1798, %r713;
	fma.rn.f32 	%f1799, %f1749, %f1798, %f1701;
	fma.rn.f32 	%f1800, %f1751, %f1798, %f1702;
	shfl.sync.idx.b32	%r714|%p422, %r977, %r216, 31, -1;
	mov.b32 	%f1801, %r714;
	fma.rn.f32 	%f1802, %f1749, %f1801, %f1704;
	fma.rn.f32 	%f1803, %f1751, %f1801, %f1705;
	shfl.sync.idx.b32	%r715|%p423, %r976, %r216, 31, -1;
	mov.b32 	%f1804, %r715;
	fma.rn.f32 	%f1805, %f1749, %f1804, %f1707;
	fma.rn.f32 	%f1806, %f1751, %f1804, %f1708;
	shfl.sync.idx.b32	%r716|%p424, %r975, %r216, 31, -1;
	mov.b32 	%f1807, %r716;
	fma.rn.f32 	%f1808, %f1749, %f1807, %f1710;
	fma.rn.f32 	%f1809, %f1751, %f1807, %f1711;
	shfl.sync.idx.b32	%r717|%p425, %r974, %r216, 31, -1;
	mov.b32 	%f1810, %r717;
	fma.rn.f32 	%f1811, %f1749, %f1810, %f1713;
	fma.rn.f32 	%f1812, %f1751, %f1810, %f1714;
	shfl.sync.idx.b32	%r718|%p426, %r973, %r216, 31, -1;
	mov.b32 	%f1813, %r718;
	fma.rn.f32 	%f1814, %f1749, %f1813, %f1716;
	fma.rn.f32 	%f1815, %f1751, %f1813, %f1717;
	shfl.sync.idx.b32	%r719|%p427, %r972, %r216, 31, -1;
	mov.b32 	%f1816, %r719;
	fma.rn.f32 	%f1817, %f1749, %f1816, %f1719;
	fma.rn.f32 	%f1818, %f1751, %f1816, %f1720;
	shfl.sync.idx.b32	%r720|%p428, %r971, %r216, 31, -1;
	mov.b32 	%f1819, %r720;
	fma.rn.f32 	%f1820, %f1749, %f1819, %f1722;
	fma.rn.f32 	%f1821, %f1751, %f1819, %f1723;
	shfl.sync.idx.b32	%r721|%p429, %r970, %r216, 31, -1;
	mov.b32 	%f1822, %r721;
	fma.rn.f32 	%f1823, %f1749, %f1822, %f1725;
	fma.rn.f32 	%f1824, %f1751, %f1822, %f1726;
	shfl.sync.idx.b32	%r722|%p430, %r969, %r216, 31, -1;
	mov.b32 	%f1825, %r722;
	fma.rn.f32 	%f1826, %f1749, %f1825, %f1728;
	fma.rn.f32 	%f1827, %f1751, %f1825, %f1729;
	shfl.sync.idx.b32	%r723|%p431, %r968, %r216, 31, -1;
	mov.b32 	%f1828, %r723;
	fma.rn.f32 	%f1829, %f1749, %f1828, %f1731;
	fma.rn.f32 	%f1830, %f1751, %f1828, %f1732;
	shfl.sync.idx.b32	%r724|%p432, %r967, %r216, 31, -1;
	mov.b32 	%f1831, %r724;
	fma.rn.f32 	%f1832, %f1749, %f1831, %f1734;
	fma.rn.f32 	%f1833, %f1751, %f1831, %f1735;
	shfl.sync.idx.b32	%r725|%p433, %r966, %r216, 31, -1;
	mov.b32 	%f1834, %r725;
	fma.rn.f32 	%f1835, %f1749, %f1834, %f1737;
	fma.rn.f32 	%f1836, %f1751, %f1834, %f1738;
	shfl.sync.idx.b32	%r726|%p434, %r965, %r216, 31, -1;
	mov.b32 	%f1837, %r726;
	fma.rn.f32 	%f1838, %f1749, %f1837, %f1740;
	fma.rn.f32 	%f1839, %f1751, %f1837, %f1741;
	shfl.sync.idx.b32	%r727|%p435, %r964, %r216, 31, -1;
	mov.b32 	%f1840, %r727;
	fma.rn.f32 	%f1841, %f1749, %f1840, %f1743;
	fma.rn.f32 	%f1842, %f1751, %f1840, %f1744;
	shfl.sync.idx.b32	%r728|%p436, %r963, %r216, 31, -1;
	mov.b32 	%f1843, %r728;
	fma.rn.f32 	%f1844, %f1749, %f1843, %f1746;
	fma.rn.f32 	%f1845, %f1751, %f1843, %f1747;
	mul.wide.s32 	%rd170, %r219, 4;
	add.s64 	%rd171, %rd165, %rd170;
	shfl.sync.idx.b32	%r729|%p437, %r994, %r218, 31, -1;
	mov.b32 	%f1846, %r729;
	ld.global.nc.f32 	%f1847, [%rd171];
	fma.rn.f32 	%f2173, %f1847, %f1846, %f1750;
	ld.global.nc.f32 	%f1848, [%rd171+128];
	fma.rn.f32 	%f2172, %f1848, %f1846, %f1752;
	shfl.sync.idx.b32	%r730|%p438, %r993, %r218, 31, -1;
	mov.b32 	%f1849, %r730;
	fma.rn.f32 	%f2171, %f1847, %f1849, %f1754;
	fma.rn.f32 	%f2170, %f1848, %f1849, %f1755;
	shfl.sync.idx.b32	%r731|%p439, %r992, %r218, 31, -1;
	mov.b32 	%f1850, %r731;
	fma.rn.f32 	%f2169, %f1847, %f1850, %f1757;
	fma.rn.f32 	%f2168, %f1848, %f1850, %f1758;
	shfl.sync.idx.b32	%r732|%p440, %r991, %r218, 31, -1;
	mov.b32 	%f1851, %r732;
	fma.rn.f32 	%f2167, %f1847, %f1851, %f1760;
	fma.rn.f32 	%f2166, %f1848, %f1851, %f1761;
	shfl.sync.idx.b32	%r733|%p441, %r990, %r218, 31, -1;
	mov.b32 	%f1852, %r733;
	fma.rn.f32 	%f2165, %f1847, %f1852, %f1763;
	fma.rn.f32 	%f2164, %f1848, %f1852, %f1764;
	shfl.sync.idx.b32	%r734|%p442, %r989, %r218, 31, -1;
	mov.b32 	%f1853, %r734;
	fma.rn.f32 	%f2163, %f1847, %f1853, %f1766;
	fma.rn.f32 	%f2162, %f1848, %f1853, %f1767;
	shfl.sync.idx.b32	%r735|%p443, %r988, %r218, 31, -1;
	mov.b32 	%f1854, %r735;
	fma.rn.f32 	%f2161, %f1847, %f1854, %f1769;
	fma.rn.f32 	%f2160, %f1848, %f1854, %f1770;
	shfl.sync.idx.b32	%r736|%p444, %r987, %r218, 31, -1;
	mov.b32 	%f1855, %r736;
	fma.rn.f32 	%f2159, %f1847, %f1855, %f1772;
	fma.rn.f32 	%f2158, %f1848, %f1855, %f1773;
	shfl.sync.idx.b32	%r737|%p445, %r986, %r218, 31, -1;
	mov.b32 	%f1856, %r737;
	fma.rn.f32 	%f2157, %f1847, %f1856, %f1775;
	fma.rn.f32 	%f2156, %f1848, %f1856, %f1776;
	shfl.sync.idx.b32	%r738|%p446, %r985, %r218, 31, -1;
	mov.b32 	%f1857, %r738;
	fma.rn.f32 	%f2155, %f1847, %f1857, %f1778;
	fma.rn.f32 	%f2154, %f1848, %f1857, %f1779;
	shfl.sync.idx.b32	%r739|%p447, %r984, %r218, 31, -1;
	mov.b32 	%f1858, %r739;
	fma.rn.f32 	%f2153, %f1847, %f1858, %f1781;
	fma.rn.f32 	%f2152, %f1848, %f1858, %f1782;
	shfl.sync.idx.b32	%r740|%p448, %r983, %r218, 31, -1;
	mov.b32 	%f1859, %r740;
	fma.rn.f32 	%f2151, %f1847, %f1859, %f1784;
	fma.rn.f32 	%f2150, %f1848, %f1859, %f1785;
	shfl.sync.idx.b32	%r741|%p449, %r982, %r218, 31, -1;
	mov.b32 	%f1860, %r741;
	fma.rn.f32 	%f2149, %f1847, %f1860, %f1787;
	fma.rn.f32 	%f2148, %f1848, %f1860, %f1788;
	shfl.sync.idx.b32	%r742|%p450, %r981, %r218, 31, -1;
	mov.b32 	%f1861, %r742;
	fma.rn.f32 	%f2147, %f1847, %f1861, %f1790;
	fma.rn.f32 	%f2146, %f1848, %f1861, %f1791;
	shfl.sync.idx.b32	%r743|%p451, %r980, %r218, 31, -1;
	mov.b32 	%f1862, %r743;
	fma.rn.f32 	%f2145, %f1847, %f1862, %f1793;
	fma.rn.f32 	%f2144, %f1848, %f1862, %f1794;
	shfl.sync.idx.b32	%r744|%p452, %r979, %r218, 31, -1;
	mov.b32 	%f1863, %r744;
	fma.rn.f32 	%f2143, %f1847, %f1863, %f1796;
	fma.rn.f32 	%f2142, %f1848, %f1863, %f1797;
	shfl.sync.idx.b32	%r745|%p453, %r978, %r218, 31, -1;
	mov.b32 	%f1864, %r745;
	fma.rn.f32 	%f2141, %f1847, %f1864, %f1799;
	fma.rn.f32 	%f2140, %f1848, %f1864, %f1800;
	shfl.sync.idx.b32	%r746|%p454, %r977, %r218, 31, -1;
	mov.b32 	%f1865, %r746;
	fma.rn.f32 	%f2139, %f1847, %f1865, %f1802;
	fma.rn.f32 	%f2138, %f1848, %f1865, %f1803;
	shfl.sync.idx.b32	%r747|%p455, %r976, %r218, 31, -1;
	mov.b32 	%f1866, %r747;
	fma.rn.f32 	%f2137, %f1847, %f1866, %f1805;
	fma.rn.f32 	%f2136, %f1848, %f1866, %f1806;
	shfl.sync.idx.b32	%r748|%p456, %r975, %r218, 31, -1;
	mov.b32 	%f1867, %r748;
	fma.rn.f32 	%f2135, %f1847, %f1867, %f1808;
	fma.rn.f32 	%f2134, %f1848, %f1867, %f1809;
	shfl.sync.idx.b32	%r749|%p457, %r974, %r218, 31, -1;
	mov.b32 	%f1868, %r749;
	fma.rn.f32 	%f2133, %f1847, %f1868, %f1811;
	fma.rn.f32 	%f2132, %f1848, %f1868, %f1812;
	shfl.sync.idx.b32	%r750|%p458, %r973, %r218, 31, -1;
	mov.b32 	%f1869, %r750;
	fma.rn.f32 	%f2131, %f1847, %f1869, %f1814;
	fma.rn.f32 	%f2130, %f1848, %f1869, %f1815;
	shfl.sync.idx.b32	%r751|%p459, %r972, %r218, 31, -1;
	mov.b32 	%f1870, %r751;
	fma.rn.f32 	%f2129, %f1847, %f1870, %f1817;
	fma.rn.f32 	%f2128, %f1848, %f1870, %f1818;
	shfl.sync.idx.b32	%r752|%p460, %r971, %r218, 31, -1;
	mov.b32 	%f1871, %r752;
	fma.rn.f32 	%f2127, %f1847, %f1871, %f1820;
	fma.rn.f32 	%f2126, %f1848, %f1871, %f1821;
	shfl.sync.idx.b32	%r753|%p461, %r970, %r218, 31, -1;
	mov.b32 	%f1872, %r753;
	fma.rn.f32 	%f2125, %f1847, %f1872, %f1823;
	fma.rn.f32 	%f2124, %f1848, %f1872, %f1824;
	shfl.sync.idx.b32	%r754|%p462, %r969, %r218, 31, -1;
	mov.b32 	%f1873, %r754;
	fma.rn.f32 	%f2123, %f1847, %f1873, %f1826;
	fma.rn.f32 	%f2122, %f1848, %f1873, %f1827;
	shfl.sync.idx.b32	%r755|%p463, %r968, %r218, 31, -1;
	mov.b32 	%f1874, %r755;
	fma.rn.f32 	%f2121, %f1847, %f1874, %f1829;
	fma.rn.f32 	%f2120, %f1848, %f1874, %f1830;
	shfl.sync.idx.b32	%r756|%p464, %r967, %r218, 31, -1;
	mov.b32 	%f1875, %r756;
	fma.rn.f32 	%f2119, %f1847, %f1875, %f1832;
	fma.rn.f32 	%f2118, %f1848, %f1875, %f1833;
	shfl.sync.idx.b32	%r757|%p465, %r966, %r218, 31, -1;
	mov.b32 	%f1876, %r757;
	fma.rn.f32 	%f2117, %f1847, %f1876, %f1835;
	fma.rn.f32 	%f2116, %f1848, %f1876, %f1836;
	shfl.sync.idx.b32	%r758|%p466, %r965, %r218, 31, -1;
	mov.b32 	%f1877, %r758;
	fma.rn.f32 	%f2115, %f1847, %f1877, %f1838;
	fma.rn.f32 	%f2114, %f1848, %f1877, %f1839;
	shfl.sync.idx.b32	%r759|%p467, %r964, %r218, 31, -1;
	mov.b32 	%f1878, %r759;
	fma.rn.f32 	%f2113, %f1847, %f1878, %f1841;
	fma.rn.f32 	%f2112, %f1848, %f1878, %f1842;
	shfl.sync.idx.b32	%r760|%p468, %r963, %r218, 31, -1;
	mov.b32 	%f1879, %r760;
	fma.rn.f32 	%f2111, %f1847, %f1879, %f1844;
	fma.rn.f32 	%f2110, %f1848, %f1879, %f1845;
$L__BB8_138:
	ld.param.u64 	%rd249, [_Z12_spmm_conv_8PKfPfiiPKiS3_S3_S0__param_0];
	cvta.to.global.u64 	%rd2, %rd249;
	and.b32  	%r761, %r4, -4;
	and.b32  	%r762, %r4, -2;
	setp.ge.s32 	%p469, %r761, %r762;
	@%p469 bra 	$L__BB8_140;
	and.b32  	%r763, %r4, -4;
	add.s32 	%r764, %r763, %r2;
	sub.s32 	%r765, %r764, %r997;
	shfl.sync.idx.b32	%r766|%p470, %r996, %r765, 31, -1;
	add.s32 	%r767, %r765, 1;
	shfl.sync.idx.b32	%r768|%p471, %r996, %r767, 31, -1;
	mul.wide.s32 	%rd172, %r766, 4;
	add.s64 	%rd173, %rd2, %rd172;
	shfl.sync.idx.b32	%r769|%p472, %r994, %r765, 31, -1;
	mov.b32 	%f1880, %r769;
	ld.global.nc.f32 	%f1881, [%rd173];
	fma.rn.f32 	%f1882, %f1881, %f1880, %f2173;
	ld.global.nc.f32 	%f1883, [%rd173+128];
	fma.rn.f32 	%f1884, %f1883, %f1880, %f2172;
	shfl.sync.idx.b32	%r770|%p473, %r993, %r765, 31, -1;
	mov.b32 	%f1885, %r770;
	fma.rn.f32 	%f1886, %f1881, %f1885, %f2171;
	fma.rn.f32 	%f1887, %f1883, %f1885, %f2170;
	shfl.sync.idx.b32	%r771|%p474, %r992, %r765, 31, -1;
	mov.b32 	%f1888, %r771;
	fma.rn.f32 	%f1889, %f1881, %f1888, %f2169;
	fma.rn.f32 	%f1890, %f1883, %f1888, %f2168;
	shfl.sync.idx.b32	%r772|%p475, %r991, %r765, 31, -1;
	mov.b32 	%f1891, %r772;
	fma.rn.f32 	%f1892, %f1881, %f1891, %f2167;
	fma.rn.f32 	%f1893, %f1883, %f1891, %f2166;
	shfl.sync.idx.b32	%r773|%p476, %r990, %r765, 31, -1;
	mov.b32 	%f1894, %r773;
	fma.rn.f32 	%f1895, %f1881, %f1894, %f2165;
	fma.rn.f32 	%f1896, %f1883, %f1894, %f2164;
	shfl.sync.idx.b32	%r774|%p477, %r989, %r765, 31, -1;
	mov.b32 	%f1897, %r774;
	fma.rn.f32 	%f1898, %f1881, %f1897, %f2163;
	fma.rn.f32 	%f1899, %f1883, %f1897, %f2162;
	shfl.sync.idx.b32	%r775|%p478, %r988, %r765, 31, -1;
	mov.b32 	%f1900, %r775;
	fma.rn.f32 	%f1901, %f1881, %f1900, %f2161;
	fma.rn.f32 	%f1902, %f1883, %f1900, %f2160;
	shfl.sync.idx.b32	%r776|%p479, %r987, %r765, 31, -1;
	mov.b32 	%f1903, %r776;
	fma.rn.f32 	%f1904, %f1881, %f1903, %f2159;
	fma.rn.f32 	%f1905, %f1883, %f1903, %f2158;
	shfl.sync.idx.b32	%r777|%p480, %r986, %r765, 31, -1;
	mov.b32 	%f1906, %r777;
	fma.rn.f32 	%f1907, %f1881, %f1906, %f2157;
	fma.rn.f32 	%f1908, %f1883, %f1906, %f2156;
	shfl.sync.idx.b32	%r778|%p481, %r985, %r765, 31, -1;
	mov.b32 	%f1909, %r778;
	fma.rn.f32 	%f1910, %f1881, %f1909, %f2155;
	fma.rn.f32 	%f1911, %f1883, %f1909, %f2154;
	shfl.sync.idx.b32	%r779|%p482, %r984, %r765, 31, -1;
	mov.b32 	%f1912, %r779;
	fma.rn.f32 	%f1913, %f1881, %f1912, %f2153;
	fma.rn.f32 	%f1914, %f1883, %f1912, %f2152;
	shfl.sync.idx.b32	%r780|%p483, %r983, %r765, 31, -1;
	mov.b32 	%f1915, %r780;
	fma.rn.f32 	%f1916, %f1881, %f1915, %f2151;
	fma.rn.f32 	%f1917, %f1883, %f1915, %f2150;
	shfl.sync.idx.b32	%r781|%p484, %r982, %r765, 31, -1;
	mov.b32 	%f1918, %r781;
	fma.rn.f32 	%f1919, %f1881, %f1918, %f2149;
	fma.rn.f32 	%f1920, %f1883, %f1918, %f2148;
	shfl.sync.idx.b32	%r782|%p485, %r981, %r765, 31, -1;
	mov.b32 	%f1921, %r782;
	fma.rn.f32 	%f1922, %f1881, %f1921, %f2147;
	fma.rn.f32 	%f1923, %f1883, %f1921, %f2146;
	shfl.sync.idx.b32	%r783|%p486, %r980, %r765, 31, -1;
	mov.b32 	%f1924, %r783;
	fma.rn.f32 	%f1925, %f1881, %f1924, %f2145;
	fma.rn.f32 	%f1926, %f1883, %f1924, %f2144;
	shfl.sync.idx.b32	%r784|%p487, %r979, %r765, 31, -1;
	mov.b32 	%f1927, %r784;
	fma.rn.f32 	%f1928, %f1881, %f1927, %f2143;
	fma.rn.f32 	%f1929, %f1883, %f1927, %f2142;
	shfl.sync.idx.b32	%r785|%p488, %r978, %r765, 31, -1;
	mov.b32 	%f1930, %r785;
	fma.rn.f32 	%f1931, %f1881, %f1930, %f2141;
	fma.rn.f32 	%f1932, %f1883, %f1930, %f2140;
	shfl.sync.idx.b32	%r786|%p489, %r977, %r765, 31, -1;
	mov.b32 	%f1933, %r786;
	fma.rn.f32 	%f1934, %f1881, %f1933, %f2139;
	fma.rn.f32 	%f1935, %f1883, %f1933, %f2138;
	shfl.sync.idx.b32	%r787|%p490, %r976, %r765, 31, -1;
	mov.b32 	%f1936, %r787;
	fma.rn.f32 	%f1937, %f1881, %f1936, %f2137;
	fma.rn.f32 	%f1938, %f1883, %f1936, %f2136;
	shfl.sync.idx.b32	%r788|%p491, %r975, %r765, 31, -1;
	mov.b32 	%f1939, %r788;
	fma.rn.f32 	%f1940, %f1881, %f1939, %f2135;
	fma.rn.f32 	%f1941, %f1883, %f1939, %f2134;
	shfl.sync.idx.b32	%r789|%p492, %r974, %r765, 31, -1;
	mov.b32 	%f1942, %r789;
	fma.rn.f32 	%f1943, %f1881, %f1942, %f2133;
	fma.rn.f32 	%f1944, %f1883, %f1942, %f2132;
	shfl.sync.idx.b32	%r790|%p493, %r973, %r765, 31, -1;
	mov.b32 	%f1945, %r790;
	fma.rn.f32 	%f1946, %f1881, %f1945, %f2131;
	fma.rn.f32 	%f1947, %f1883, %f1945, %f2130;
	shfl.sync.idx.b32	%r791|%p494, %r972, %r765, 31, -1;
	mov.b32 	%f1948, %r791;
	fma.rn.f32 	%f1949, %f1881, %f1948, %f2129;
	fma.rn.f32 	%f1950, %f1883, %f1948, %f2128;
	shfl.sync.idx.b32	%r792|%p495, %r971, %r765, 31, -1;
	mov.b32 	%f1951, %r792;
	fma.rn.f32 	%f1952, %f1881, %f1951, %f2127;
	fma.rn.f32 	%f1953, %f1883, %f1951, %f2126;
	shfl.sync.idx.b32	%r793|%p496, %r970, %r765, 31, -1;
	mov.b32 	%f1954, %r793;
	fma.rn.f32 	%f1955, %f1881, %f1954, %f2125;
	fma.rn.f32 	%f1956, %f1883, %f1954, %f2124;
	shfl.sync.idx.b32	%r794|%p497, %r969, %r765, 31, -1;
	mov.b32 	%f1957, %r794;
	fma.rn.f32 	%f1958, %f1881, %f1957, %f2123;
	fma.rn.f32 	%f1959, %f1883, %f1957, %f2122;
	shfl.sync.idx.b32	%r795|%p498, %r968, %r765, 31, -1;
	mov.b32 	%f1960, %r795;
	fma.rn.f32 	%f1961, %f1881, %f1960, %f2121;
	fma.rn.f32 	%f1962, %f1883, %f1960, %f2120;
	shfl.sync.idx.b32	%r796|%p499, %r967, %r765, 31, -1;
	mov.b32 	%f1963, %r796;
	fma.rn.f32 	%f1964, %f1881, %f1963, %f2119;
	fma.rn.f32 	%f1965, %f1883, %f1963, %f2118;
	shfl.sync.idx.b32	%r797|%p500, %r966, %r765, 31, -1;
	mov.b32 	%f1966, %r797;
	fma.rn.f32 	%f1967, %f1881, %f1966, %f2117;
	fma.rn.f32 	%f1968, %f1883, %f1966, %f2116;
	shfl.sync.idx.b32	%r798|%p501, %r965, %r765, 31, -1;
	mov.b32 	%f1969, %r798;
	fma.rn.f32 	%f1970, %f1881, %f1969, %f2115;
	fma.rn.f32 	%f1971, %f1883, %f1969, %f2114;
	shfl.sync.idx.b32	%r799|%p502, %r964, %r765, 31, -1;
	mov.b32 	%f1972, %r799;
	fma.rn.f32 	%f1973, %f1881, %f1972, %f2113;
	fma.rn.f32 	%f1974, %f1883, %f1972, %f2112;
	shfl.sync.idx.b32	%r800|%p503, %r963, %r765, 31, -1;
	mov.b32 	%f1975, %r800;
	fma.rn.f32 	%f1976, %f1881, %f1975, %f2111;
	fma.rn.f32 	%f1977, %f1883, %f1975, %f2110;
	mul.wide.s32 	%rd174, %r768, 4;
	add.s64 	%rd175, %rd2, %rd174;
	shfl.sync.idx.b32	%r801|%p504, %r994, %r767, 31, -1;
	mov.b32 	%f1978, %r801;
	ld.global.nc.f32 	%f1979, [%rd175];
	fma.rn.f32 	%f2173, %f1979, %f1978, %f1882;
	ld.global.nc.f32 	%f1980, [%rd175+128];
	fma.rn.f32 	%f2172, %f1980, %f1978, %f1884;
	shfl.sync.idx.b32	%r802|%p505, %r993, %r767, 31, -1;
	mov.b32 	%f1981, %r802;
	fma.rn.f32 	%f2171, %f1979, %f1981, %f1886;
	fma.rn.f32 	%f2170, %f1980, %f1981, %f1887;
	shfl.sync.idx.b32	%r803|%p506, %r992, %r767, 31, -1;
	mov.b32 	%f1982, %r803;
	fma.rn.f32 	%f2169, %f1979, %f1982, %f1889;
	fma.rn.f32 	%f2168, %f1980, %f1982, %f1890;
	shfl.sync.idx.b32	%r804|%p507, %r991, %r767, 31, -1;
	mov.b32 	%f1983, %r804;
	fma.rn.f32 	%f2167, %f1979, %f1983, %f1892;
	fma.rn.f32 	%f2166, %f1980, %f1983, %f1893;
	shfl.sync.idx.b32	%r805|%p508, %r990, %r767, 31, -1;
	mov.b32 	%f1984, %r805;
	fma.rn.f32 	%f2165, %f1979, %f1984, %f1895;
	fma.rn.f32 	%f2164, %f1980, %f1984, %f1896;
	shfl.sync.idx.b32	%r806|%p509, %r989, %r767, 31, -1;
	mov.b32 	%f1985, %r806;
	fma.rn.f32 	%f2163, %f1979, %f1985, %f1898;
	fma.rn.f32 	%f2162, %f1980, %f1985, %f1899;
	shfl.sync.idx.b32	%r807|%p510, %r988, %r767, 31, -1;
	mov.b32 	%f1986, %r807;
	fma.rn.f32 	%f2161, %f1979, %f1986, %f1901;
	fma.rn.f32 	%f2160, %f1980, %f1986, %f1902;
	shfl.sync.idx.b32	%r808|%p511, %r987, %r767, 31, -1;
	mov.b32 	%f1987, %r808;
	fma.rn.f32 	%f2159, %f1979, %f1987, %f1904;
	fma.rn.f32 	%f2158, %f1980, %f1987, %f1905;
	shfl.sync.idx.b32	%r809|%p512, %r986, %r767, 31, -1;
	mov.b32 	%f1988, %r809;
	fma.rn.f32 	%f2157, %f1979, %f1988, %f1907;
	fma.rn.f32 	%f2156, %f1980, %f1988, %f1908;
	shfl.sync.idx.b32	%r810|%p513, %r985, %r767, 31, -1;
	mov.b32 	%f1989, %r810;
	fma.rn.f32 	%f2155, %f1979, %f1989, %f1910;
	fma.rn.f32 	%f2154, %f1980, %f1989, %f1911;
	shfl.sync.idx.b32	%r811|%p514, %r984, %r767, 31, -1;
	mov.b32 	%f1990, %r811;
	fma.rn.f32 	%f2153, %f1979, %f1990, %f1913;
	fma.rn.f32 	%f2152, %f1980, %f1990, %f1914;
	shfl.sync.idx.b32	%r812|%p515, %r983, %r767, 31, -1;
	mov.b32 	%f1991, %r812;
	fma.rn.f32 	%f2151, %f1979, %f1991, %f1916;
	fma.rn.f32 	%f2150, %f1980, %f1991, %f1917;
	shfl.sync.idx.b32	%r813|%p516, %r982, %r767, 31, -1;
	mov.b32 	%f1992, %r813;
	fma.rn.f32 	%f2149, %f1979, %f1992, %f1919;
	fma.rn.f32 	%f2148, %f1980, %f1992, %f1920;
	shfl.sync.idx.b32	%r814|%p517, %r981, %r767, 31, -1;
	mov.b32 	%f1993, %r814;
	fma.rn.f32 	%f2147, %f1979, %f1993, %f1922;
	fma.rn.f32 	%f2146, %f1980, %f1993, %f1923;
	shfl.sync.idx.b32	%r815|%p518, %r980, %r767, 31, -1;
	mov.b32 	%f1994, %r815;
	fma.rn.f32 	%f2145, %f1979, %f1994, %f1925;
	fma.rn.f32 	%f2144, %f1980, %f1994, %f1926;
	shfl.sync.idx.b32	%r816|%p519, %r979, %r767, 31, -1;
	mov.b32 	%f1995, %r816;
	fma.rn.f32 	%f2143, %f1979, %f1995, %f1928;
	fma.rn.f32 	%f2142, %f1980, %f1995, %f1929;
	shfl.sync.idx.b32	%r817|%p520, %r978, %r767, 31, -1;
	mov.b32 	%f1996, %r817;
	fma.rn.f32 	%f2141, %f1979, %f1996, %f1931;
	fma.rn.f32 	%f2140, %f1980, %f1996, %f1932;
	shfl.sync.idx.b32	%r818|%p521, %r977, %r767, 31, -1;
	mov.b32 	%f1997, %r818;
	fma.rn.f32 	%f2139, %f1979, %f1997, %f1934;
	fma.rn.f32 	%f2138, %f1980, %f1997, %f1935;
	shfl.sync.idx.b32	%r819|%p522, %r976, %r767, 31, -1;
	mov.b32 	%f1998, %r819;
	fma.rn.f32 	%f2137, %f1979, %f1998, %f1937;
	fma.rn.f32 	%f2136, %f1980, %f1998, %f1938;
	shfl.sync.idx.b32	%r820|%p523, %r975, %r767, 31, -1;
	mov.b32 	%f1999, %r820;
	fma.rn.f32 	%f2135, %f1979, %f1999, %f1940;
	fma.rn.f32 	%f2134, %f1980, %f1999, %f1941;
	shfl.sync.idx.b32	%r821|%p524, %r974, %r767, 31, -1;
	mov.b32 	%f2000, %r821;
	fma.rn.f32 	%f2133, %f1979, %f2000, %f1943;
	fma.rn.f32 	%f2132, %f1980, %f2000, %f1944;
	shfl.sync.idx.b32	%r822|%p525, %r973, %r767, 31, -1;
	mov.b32 	%f2001, %r822;
	fma.rn.f32 	%f2131, %f1979, %f2001, %f1946;
	fma.rn.f32 	%f2130, %f1980, %f2001, %f1947;
	shfl.sync.idx.b32	%r823|%p526, %r972, %r767, 31, -1;
	mov.b32 	%f2002, %r823;
	fma.rn.f32 	%f2129, %f1979, %f2002, %f1949;
	fma.rn.f32 	%f2128, %f1980, %f2002, %f1950;
	shfl.sync.idx.b32	%r824|%p527, %r971, %r767, 31, -1;
	mov.b32 	%f2003, %r824;
	fma.rn.f32 	%f2127, %f1979, %f2003, %f1952;
	fma.rn.f32 	%f2126, %f1980, %f2003, %f1953;
	shfl.sync.idx.b32	%r825|%p528, %r970, %r767, 31, -1;
	mov.b32 	%f2004, %r825;
	fma.rn.f32 	%f2125, %f1979, %f2004, %f1955;
	fma.rn.f32 	%f2124, %f1980, %f2004, %f1956;
	shfl.sync.idx.b32	%r826|%p529, %r969, %r767, 31, -1;
	mov.b32 	%f2005, %r826;
	fma.rn.f32 	%f2123, %f1979, %f2005, %f1958;
	fma.rn.f32 	%f2122, %f1980, %f2005, %f1959;
	shfl.sync.idx.b32	%r827|%p530, %r968, %r767, 31, -1;
	mov.b32 	%f2006, %r827;
	fma.rn.f32 	%f2121, %f1979, %f2006, %f1961;
	fma.rn.f32 	%f2120, %f1980, %f2006, %f1962;
	shfl.sync.idx.b32	%r828|%p531, %r967, %r767, 31, -1;
	mov.b32 	%f2007, %r828;
	fma.rn.f32 	%f2119, %f1979, %f2007, %f1964;
	fma.rn.f32 	%f2118, %f1980, %f2007, %f1965;
	shfl.sync.idx.b32	%r829|%p532, %r966, %r767, 31, -1;
	mov.b32 	%f2008, %r829;
	fma.rn.f32 	%f2117, %f1979, %f2008, %f1967;
	fma.rn.f32 	%f2116, %f1980, %f2008, %f1968;
	shfl.sync.idx.b32	%r830|%p533, %r965, %r767, 31, -1;
	mov.b32 	%f2009, %r830;
	fma.rn.f32 	%f2115, %f1979, %f2009, %f1970;
	fma.rn.f32 	%f2114, %f1980, %f2009, %f1971;
	shfl.sync.idx.b32	%r831|%p534, %r964, %r767, 31, -1;
	mov.b32 	%f2010, %r831;
	fma.rn.f32 	%f2113, %f1979, %f2010, %f1973;
	fma.rn.f32 	%f2112, %f1980, %f2010, %f1974;
	shfl.sync.idx.b32	%r832|%p535, %r963, %r767, 31, -1;
	mov.b32 	%f2011, %r832;
	fma.rn.f32 	%f2111, %f1979, %f2011, %f1976;
	fma.rn.f32 	%f2110, %f1980, %f2011, %f1977;
$L__BB8_140:
	setp.ge.s32 	%p536, %r7, %r4;
	@%p536 bra 	$L__BB8_142;
	sub.s32 	%r833, %r7, %r997;
	shfl.sync.idx.b32	%r834|%p537, %r996, %r833, 31, -1;
	mul.wide.s32 	%rd176, %r834, 4;
	add.s64 	%rd177, %rd2, %rd176;
	shfl.sync.idx.b32	%r835|%p538, %r994, %r833, 31, -1;
	mov.b32 	%f2012, %r835;
	ld.global.nc.f32 	%f2013, [%rd177];
	fma.rn.f32 	%f2173, %f2013, %f2012, %f2173;
	ld.global.nc.f32 	%f2014, [%rd177+128];
	fma.rn.f32 	%f2172, %f2014, %f2012, %f2172;
	shfl.sync.idx.b32	%r836|%p539, %r993, %r833, 31, -1;
	mov.b32 	%f2015, %r836;
	fma.rn.f32 	%f2171, %f2013, %f2015, %f2171;
	fma.rn.f32 	%f2170, %f2014, %f2015, %f2170;
	shfl.sync.idx.b32	%r837|%p540, %r992, %r833, 31, -1;
	mov.b32 	%f2016, %r837;
	fma.rn.f32 	%f2169, %f2013, %f2016, %f2169;
	fma.rn.f32 	%f2168, %f2014, %f2016, %f2168;
	shfl.sync.idx.b32	%r838|%p541, %r991, %r833, 31, -1;
	mov.b32 	%f2017, %r838;
	fma.rn.f32 	%f2167, %f2013, %f2017, %f2167;
	fma.rn.f32 	%f2166, %f2014, %f2017, %f2166;
	shfl.sync.idx.b32	%r839|%p542, %r990, %r833, 31, -1;
	mov.b32 	%f2018, %r839;
	fma.rn.f32 	%f2165, %f2013, %f2018, %f2165;
	fma.rn.f32 	%f2164, %f2014, %f2018, %f2164;
	shfl.sync.idx.b32	%r840|%p543, %r989, %r833, 31, -1;
	mov.b32 	%f2019, %r840;
	fma.rn.f32 	%f2163, %f2013, %f2019, %f2163;
	fma.rn.f32 	%f2162, %f2014, %f2019, %f2162;
	shfl.sync.idx.b32	%r841|%p544, %r988, %r833, 31, -1;
	mov.b32 	%f2020, %r841;
	fma.rn.f32 	%f2161, %f2013, %f2020, %f2161;
	fma.rn.f32 	%f2160, %f2014, %f2020, %f2160;
	shfl.sync.idx.b32	%r842|%p545, %r987, %r833, 31, -1;
	mov.b32 	%f2021, %r842;
	fma.rn.f32 	%f2159, %f2013, %f2021, %f2159;
	fma.rn.f32 	%f2158, %f2014, %f2021, %f2158;
	shfl.sync.idx.b32	%r843|%p546, %r986, %r833, 31, -1;
	mov.b32 	%f2022, %r843;
	fma.rn.f32 	%f2157, %f2013, %f2022, %f2157;
	fma.rn.f32 	%f2156, %f2014, %f2022, %f2156;
	shfl.sync.idx.b32	%r844|%p547, %r985, %r833, 31, -1;
	mov.b32 	%f2023, %r844;
	fma.rn.f32 	%f2155, %f2013, %f2023, %f2155;
	fma.rn.f32 	%f2154, %f2014, %f2023, %f2154;
	shfl.sync.idx.b32	%r845|%p548, %r984, %r833, 31, -1;
	mov.b32 	%f2024, %r845;
	fma.rn.f32 	%f2153, %f2013, %f2024, %f2153;
	fma.rn.f32 	%f2152, %f2014, %f2024, %f2152;
	shfl.sync.idx.b32	%r846|%p549, %r983, %r833, 31, -1;
	mov.b32 	%f2025, %r846;
	fma.rn.f32 	%f2151, %f2013, %f2025, %f2151;
	fma.rn.f32 	%f2150, %f2014, %f2025, %f2150;
	shfl.sync.idx.b32	%r847|%p550, %r982, %r833, 31, -1;
	mov.b32 	%f2026, %r847;
	fma.rn.f32 	%f2149, %f2013, %f2026, %f2149;
	fma.rn.f32 	%f2148, %f2014, %f2026, %f2148;
	shfl.sync.idx.b32	%r848|%p551, %r981, %r833, 31, -1;
	mov.b32 	%f2027, %r848;
	fma.rn.f32 	%f2147, %f2013, %f2027, %f2147;
	fma.rn.f32 	%f2146, %f2014, %f2027, %f2146;
	shfl.sync.idx.b32	%r849|%p552, %r980, %r833, 31, -1;
	mov.b32 	%f2028, %r849;
	fma.rn.f32 	%f2145, %f2013, %f2028, %f2145;
	fma.rn.f32 	%f2144, %f2014, %f2028, %f2144;
	shfl.sync.idx.b32	%r850|%p553, %r979, %r833, 31, -1;
	mov.b32 	%f2029, %r850;
	fma.rn.f32 	%f2143, %f2013, %f2029, %f2143;
	fma.rn.f32 	%f2142, %f2014, %f2029, %f2142;
	shfl.sync.idx.b32	%r851|%p554, %r978, %r833, 31, -1;
	mov.b32 	%f2030, %r851;
	fma.rn.f32 	%f2141, %f2013, %f2030, %f2141;
	fma.rn.f32 	%f2140, %f2014, %f2030, %f2140;
	shfl.sync.idx.b32	%r852|%p555, %r977, %r833, 31, -1;
	mov.b32 	%f2031, %r852;
	fma.rn.f32 	%f2139, %f2013, %f2031, %f2139;
	fma.rn.f32 	%f2138, %f2014, %f2031, %f2138;
	shfl.sync.idx.b32	%r853|%p556, %r976, %r833, 31, -1;
	mov.b32 	%f2032, %r853;
	fma.rn.f32 	%f2137, %f2013, %f2032, %f2137;
	fma.rn.f32 	%f2136, %f2014, %f2032, %f2136;
	shfl.sync.idx.b32	%r854|%p557, %r975, %r833, 31, -1;
	mov.b32 	%f2033, %r854;
	fma.rn.f32 	%f2135, %f2013, %f2033, %f2135;
	fma.rn.f32 	%f2134, %f2014, %f2033, %f2134;
	shfl.sync.idx.b32	%r855|%p558, %r974, %r833, 31, -1;
	mov.b32 	%f2034, %r855;
	fma.rn.f32 	%f2133, %f2013, %f2034, %f2133;
	fma.rn.f32 	%f2132, %f2014, %f2034, %f2132;
	shfl.sync.idx.b32	%r856|%p559, %r973, %r833, 31, -1;
	mov.b32 	%f2035, %r856;
	fma.rn.f32 	%f2131, %f2013, %f2035, %f2131;
	fma.rn.f32 	%f2130, %f2014, %f2035, %f2130;
	shfl.sync.idx.b32	%r857|%p560, %r972, %r833, 31, -1;
	mov.b32 	%f2036, %r857;
	fma.rn.f32 	%f2129, %f2013, %f2036, %f2129;
	fma.rn.f32 	%f2128, %f2014, %f2036, %f2128;
	shfl.sync.idx.b32	%r858|%p561, %r971, %r833, 31, -1;
	mov.b32 	%f2037, %r858;
	fma.rn.f32 	%f2127, %f2013, %f2037, %f2127;
	fma.rn.f32 	%f2126, %f2014, %f2037, %f2126;
	shfl.sync.idx.b32	%r859|%p562, %r970, %r833, 31, -1;
	mov.b32 	%f2038, %r859;
	fma.rn.f32 	%f2125, %f2013, %f2038, %f2125;
	fma.rn.f32 	%f2124, %f2014, %f2038, %f2124;
	shfl.sync.idx.b32	%r860|%p563, %r969, %r833, 31, -1;
	mov.b32 	%f2039, %r860;
	fma.rn.f32 	%f2123, %f2013, %f2039, %f2123;
	fma.rn.f32 	%f2122, %f2014, %f2039, %f2122;
	shfl.sync.idx.b32	%r861|%p564, %r968, %r833, 31, -1;
	mov.b32 	%f2040, %r861;
	fma.rn.f32 	%f2121, %f2013, %f2040, %f2121;
	fma.rn.f32 	%f2120, %f2014, %f2040, %f2120;
	shfl.sync.idx.b32	%r862|%p565, %r967, %r833, 31, -1;
	mov.b32 	%f2041, %r862;
	fma.rn.f32 	%f2119, %f2013, %f2041, %f2119;
	fma.rn.f32 	%f2118, %f2014, %f2041, %f2118;
	shfl.sync.idx.b32	%r863|%p566, %r966, %r833, 31, -1;
	mov.b32 	%f2042, %r863;
	fma.rn.f32 	%f2117, %f2013, %f2042, %f2117;
	fma.rn.f32 	%f2116, %f2014, %f2042, %f2116;
	shfl.sync.idx.b32	%r864|%p567, %r965, %r833, 31, -1;
	mov.b32 	%f2043, %r864;
	fma.rn.f32 	%f2115, %f2013, %f2043, %f2115;
	fma.rn.f32 	%f2114, %f2014, %f2043, %f2114;
	shfl.sync.idx.b32	%r865|%p568, %r964, %r833, 31, -1;
	mov.b32 	%f2044, %r865;
	fma.rn.f32 	%f2113, %f2013, %f2044, %f2113;
	fma.rn.f32 	%f2112, %f2014, %f2044, %f2112;
	shfl.sync.idx.b32	%r866|%p569, %r963, %r833, 31, -1;
	mov.b32 	%f2045, %r866;
	fma.rn.f32 	%f2111, %f2013, %f2045, %f2111;
	fma.rn.f32 	%f2110, %f2014, %f2045, %f2110;
$L__BB8_142:
	ld.param.u64 	%rd251, [_Z12_spmm_conv_8PKfPfiiPKiS3_S3_S0__param_5];
	ld.param.u64 	%rd250, [_Z12_spmm_conv_8PKfPfiiPKiS3_S3_S0__param_1];
	cvta.to.global.u64 	%rd178, %rd250;
	cvta.to.global.u64 	%rd179, %rd251;
	mul.wide.s32 	%rd180, %r220, 4;
	add.s64 	%rd181, %rd179, %rd180;
	ld.global.nc.u32 	%r867, [%rd181];
	shl.b32 	%r868, %r867, 6;
	add.s32 	%r869, %r868, %r5;
	mul.wide.s32 	%rd182, %r869, 4;
	add.s64 	%rd183, %rd178, %rd182;
	st.global.f32 	[%rd183], %f2173;
	st.global.f32 	[%rd183+128], %f2172;
	ld.global.nc.u32 	%r870, [%rd181+4];
	shl.b32 	%r871, %r870, 6;
	add.s32 	%r872, %r871, %r5;
	mul.wide.s32 	%rd184, %r872, 4;
	add.s64 	%rd185, %rd178, %rd184;
	st.global.f32 	[%rd185], %f2171;
	st.global.f32 	[%rd185+128], %f2170;
	ld.global.nc.u32 	%r873, [%rd181+8];
	shl.b32 	%r874, %r873, 6;
	add.s32 	%r875, %r874, %r5;
	mul.wide.s32 	%rd186, %r875, 4;
	add.s64 	%rd187, %rd178, %rd186;
	st.global.f32 	[%rd187], %f2169;
	st.global.f32 	[%rd187+128], %f2168;
	ld.global.nc.u32 	%r876, [%rd181+12];
	shl.b32 	%r877, %r876, 6;
	add.s32 	%r878, %r877, %r5;
	mul.wide.s32 	%rd188, %r878, 4;
	add.s64 	%rd189, %rd178, %rd188;
	st.global.f32 	[%rd189], %f2167;
	st.global.f32 	[%rd189+128], %f2166;
	ld.global.nc.u32 	%r879, [%rd181+16];
	shl.b32 	%r880, %r879, 6;
	add.s32 	%r881, %r880, %r5;
	mul.wide.s32 	%rd190, %r881, 4;
	add.s64 	%rd191, %rd178, %rd190;
	st.global.f32 	[%rd191], %f2165;
	st.global.f32 	[%rd191+128], %f2164;
	ld.global.nc.u32 	%r882, [%rd181+20];
	shl.b32 	%r883, %r882, 6;
	add.s32 	%r884, %r883, %r5;
	mul.wide.s32 	%rd192, %r884, 4;
	add.s64 	%rd193, %rd178, %rd192;
	st.global.f32 	[%rd193], %f2163;
	st.global.f32 	[%rd193+128], %f2162;
	ld.global.nc.u32 	%r885, [%rd181+24];
	shl.b32 	%r886, %r885, 6;
	add.s32 	%r887, %r886, %r5;
	mul.wide.s32 	%rd194, %r887, 4;
	add.s64 	%rd195, %rd178, %rd194;
	st.global.f32 	[%rd195], %f2161;
	st.global.f32 	[%rd195+128], %f2160;
	ld.global.nc.u32 	%r888, [%rd181+28];
	shl.b32 	%r889, %r888, 6;
	add.s32 	%r890, %r889, %r5;
	mul.wide.s32 	%rd196, %r890, 4;
	add.s64 	%rd197, %rd178, %rd196;
	st.global.f32 	[%rd197], %f2159;
	st.global.f32 	[%rd197+128], %f2158;
	ld.global.nc.u32 	%r891, [%rd181+32];
	shl.b32 	%r892, %r891, 6;
	add.s32 	%r893, %r892, %r5;
	mul.wide.s32 	%rd198, %r893, 4;
	add.s64 	%rd199, %rd178, %rd198;
	st.global.f32 	[%rd199], %f2157;
	st.global.f32 	[%rd199+128], %f2156;
	ld.global.nc.u32 	%r894, [%rd181+36];
	shl.b32 	%r895, %r894, 6;
	add.s32 	%r896, %r895, %r5;
	mul.wide.s32 	%rd200, %r896, 4;
	add.s64 	%rd201, %rd178, %rd200;
	st.global.f32 	[%rd201], %f2155;
	st.global.f32 	[%rd201+128], %f2154;
	ld.global.nc.u32 	%r897, [%rd181+40];
	shl.b32 	%r898, %r897, 6;
	add.s32 	%r899, %r898, %r5;
	mul.wide.s32 	%rd202, %r899, 4;
	add.s64 	%rd203, %rd178, %rd202;
	st.global.f32 	[%rd203], %f2153;
	st.global.f32 	[%rd203+128], %f2152;
	ld.global.nc.u32 	%r900, [%rd181+44];
	shl.b32 	%r901, %r900, 6;
	add.s32 	%r902, %r901, %r5;
	mul.wide.s32 	%rd204, %r902, 4;
	add.s64 	%rd205, %rd178, %rd204;
	st.global.f32 	[%rd205], %f2151;
	st.global.f32 	[%rd205+128], %f2150;
	ld.global.nc.u32 	%r903, [%rd181+48];
	shl.b32 	%r904, %r903, 6;
	add.s32 	%r905, %r904, %r5;
	mul.wide.s32 	%rd206, %r905, 4;
	add.s64 	%rd207, %rd178, %rd206;
	st.global.f32 	[%rd207], %f2149;
	st.global.f32 	[%rd207+128], %f2148;
	ld.global.nc.u32 	%r906, [%rd181+52];
	shl.b32 	%r907, %r906, 6;
	add.s32 	%r908, %r907, %r5;
	mul.wide.s32 	%rd208, %r908, 4;
	add.s64 	%rd209, %rd178, %rd208;
	st.global.f32 	[%rd209], %f2147;
	st.global.f32 	[%rd209+128], %f2146;
	ld.global.nc.u32 	%r909, [%rd181+56];
	shl.b32 	%r910, %r909, 6;
	add.s32 	%r911, %r910, %r5;
	mul.wide.s32 	%rd210, %r911, 4;
	add.s64 	%rd211, %rd178, %rd210;
	st.global.f32 	[%rd211], %f2145;
	st.global.f32 	[%rd211+128], %f2144;
	ld.global.nc.u32 	%r912, [%rd181+60];
	shl.b32 	%r913, %r912, 6;
	add.s32 	%r914, %r913, %r5;
	mul.wide.s32 	%rd212, %r914, 4;
	add.s64 	%rd213, %rd178, %rd212;
	st.global.f32 	[%rd213], %f2143;
	st.global.f32 	[%rd213+128], %f2142;
	ld.global.nc.u32 	%r915, [%rd181+64];
	shl.b32 	%r916, %r915, 6;
	add.s32 	%r917, %r916, %r5;
	mul.wide.s32 	%rd214, %r917, 4;
	add.s64 	%rd215, %rd178, %rd214;
	st.global.f32 	[%rd215], %f2141;
	st.global.f32 	[%rd215+128], %f2140;
	ld.global.nc.u32 	%r918, [%rd181+68];
	shl.b32 	%r919, %r918, 6;
	add.s32 	%r920, %r919, %r5;
	mul.wide.s32 	%rd216, %r920, 4;
	add.s64 	%rd217, %rd178, %rd216;
	st.global.f32 	[%rd217], %f2139;
	st.global.f32 	[%rd217+128], %f2138;
	ld.global.nc.u32 	%r921, [%rd181+72];
	shl.b32 	%r922, %r921, 6;
	add.s32 	%r923, %r922, %r5;
	mul.wide.s32 	%rd218, %r923, 4;
	add.s64 	%rd219, %rd178, %rd218;
	st.global.f32 	[%rd219], %f2137;
	st.global.f32 	[%rd219+128], %f2136;
	ld.global.nc.u32 	%r924, [%rd181+76];
	shl.b32 	%r925, %r924, 6;
	add.s32 	%r926, %r925, %r5;
	mul.wide.s32 	%rd220, %r926, 4;
	add.s64 	%rd221, %rd178, %rd220;
	st.global.f32 	[%rd221], %f2135;
	st.global.f32 	[%rd221+128], %f2134;
	ld.global.nc.u32 	%r927, [%rd181+80];
	shl.b32 	%r928, %r927, 6;
	add.s32 	%r929, %r928, %r5;
	mul.wide.s32 	%rd222, %r929, 4;
	add.s64 	%rd223, %rd178, %rd222;
	st.global.f32 	[%rd223], %f2133;
	st.global.f32 	[%rd223+128], %f2132;
	ld.global.nc.u32 	%r930, [%rd181+84];
	shl.b32 	%r931, %r930, 6;
	add.s32 	%r932, %r931, %r5;
	mul.wide.s32 	%rd224, %r932, 4;
	add.s64 	%rd225, %rd178, %rd224;
	st.global.f32 	[%rd225], %f2131;
	st.global.f32 	[%rd225+128], %f2130;
	ld.global.nc.u32 	%r933, [%rd181+88];
	shl.b32 	%r934, %r933, 6;
	add.s32 	%r935, %r934, %r5;
	mul.wide.s32 	%rd226, %r935, 4;
	add.s64 	%rd227, %rd178, %rd226;
	st.global.f32 	[%rd227], %f2129;
	st.global.f32 	[%rd227+128], %f2128;
	ld.global.nc.u32 	%r936, [%rd181+92];
	shl.b32 	%r937, %r936, 6;
	add.s32 	%r938, %r937, %r5;
	mul.wide.s32 	%rd228, %r938, 4;
	add.s64 	%rd229, %rd178, %rd228;
	st.global.f32 	[%rd229], %f2127;
	st.global.f32 	[%rd229+128], %f2126;
	ld.global.nc.u32 	%r939, [%rd181+96];
	shl.b32 	%r940, %r939, 6;
	add.s32 	%r941, %r940, %r5;
	mul.wide.s32 	%rd230, %r941, 4;
	add.s64 	%rd231, %rd178, %rd230;
	st.global.f32 	[%rd231], %f2125;
	st.global.f32 	[%rd231+128], %f2124;
	ld.global.nc.u32 	%r942, [%rd181+100];
	shl.b32 	%r943, %r942, 6;
	add.s32 	%r944, %r943, %r5;
	mul.wide.s32 	%rd232, %r944, 4;
	add.s64 	%rd233, %rd178, %rd232;
	st.global.f32 	[%rd233], %f2123;
	st.global.f32 	[%rd233+128], %f2122;
	ld.global.nc.u32 	%r945, [%rd181+104];
	shl.b32 	%r946, %r945, 6;
	add.s32 	%r947, %r946, %r5;
	mul.wide.s32 	%rd234, %r947, 4;
	add.s64 	%rd235, %rd178, %rd234;
	st.global.f32 	[%rd235], %f2121;
	st.global.f32 	[%rd235+128], %f2120;
	ld.global.nc.u32 	%r948, [%rd181+108];
	shl.b32 	%r949, %r948, 6;
	add.s32 	%r950, %r949, %r5;
	mul.wide.s32 	%rd236, %r950, 4;
	add.s64 	%rd237, %rd178, %rd236;
	st.global.f32 	[%rd237], %f2119;
	st.global.f32 	[%rd237+128], %f2118;
	ld.global.nc.u32 	%r951, [%rd181+112];
	shl.b32 	%r952, %r951, 6;
	add.s32 	%r953, %r952, %r5;
	mul.wide.s32 	%rd238, %r953, 4;
	add.s64 	%rd239, %rd178, %rd238;
	st.global.f32 	[%rd239], %f2117;
	st.global.f32 	[%rd239+128], %f2116;
	ld.global.nc.u32 	%r954, [%rd181+116];
	shl.b32 	%r955, %r954, 6;
	add.s32 	%r956, %r955, %r5;
	mul.wide.s32 	%rd240, %r956, 4;
	add.s64 	%rd241, %rd178, %rd240;
	st.global.f32 	[%rd241], %f2115;
	st.global.f32 	[%rd241+128], %f2114;
	ld.global.nc.u32 	%r957, [%rd181+120];
	shl.b32 	%r958, %r957, 6;
	add.s32 	%r959, %r958, %r5;
	mul.wide.s32 	%rd242, %r959, 4;
	add.s64 	%rd243, %rd178, %rd242;
	st.global.f32 	[%rd243], %f2113;
	st.global.f32 	[%rd243+128], %f2112;
	ld.global.nc.u32 	%r960, [%rd181+124];
	shl.b32 	%r961, %r960, 6;
	add.s32 	%r962, %r961, %r5;
	mul.wide.s32 	%rd244, %r962, 4;
	add.s64 	%rd245, %rd178, %rd244;
	st.global.f32 	[%rd245], %f2111;
	st.global.f32 	[%rd245+128], %f2110;
	ret;

}
	// .globl	_Z12_spmm_conv_9PKfPfiiPKiS3_S3_S0_
.visible .entry _Z12_spmm_conv_9PKfPfiiPKiS3_S3_S0_(
	.param .u64 .ptr .align 1 _Z12_spmm_conv_9PKfPfiiPKiS3_S3_S0__param_0,
	.param .u64 .ptr .align 1 _Z12_spmm_conv_9PKfPfiiPKiS3_S3_S0__param_1,
	.param .u32 _Z12_spmm_conv_9PKfPfiiPKiS3_S3_S0__param_2,
	.param .u32 _Z12_spmm_conv_9PKfPfiiPKiS3_S3_S0__param_3,
	.param .u64 .ptr .align 1 _Z12_spmm_conv_9PKfPfiiPKiS3_S3_S0__param_4,
	.param .u64 .ptr .align 1 _Z12_spmm_conv_9PKfPfiiPKiS3_S3_S0__param_5,
	.param .u64 .ptr .align 1 _Z12_spmm_conv_9PKfPfiiPKiS3_S3_S0__param_6,
	.param .u64 .ptr .align 1 _Z12_spmm_conv_9PKfPfiiPKiS3_S3_S0__param_7
)
{
	.reg .pred 	%p<298>;
	.reg .b32 	%r<711>;
	.reg .b32 	%f<1230>;
	.reg .b64 	%rd<156>;

	ld.param.u32 	%r182, [_Z12_spmm_conv_9PKfPfiiPKiS3_S3_S0__param_2];
	ld.param.u64 	%rd8, [_Z12_spmm_conv_9PKfPfiiPKiS3_S3_S0__param_4];
	cvta.to.global.u64 	%rd9, %rd8;
	mov.u32 	%r185, %tid.y;
	shl.b32 	%r186, %r185, 4;
	mov.u32 	%r187, %ctaid.x;
	shl.b32 	%r188, %r187, 6;
	add.s32 	%r189, %r186, %r188;
	mov.u32 	%r1, %tid.x;
	mov.u32 	%r190, %ctaid.y;
	shl.b32 	%r191, %r190, 6;
	mul.wide.s32 	%rd10, %r182, 4;
	add.s64 	%rd11, %rd9, %rd10;
	ld.global.nc.u32 	%r2, [%rd11];
	ld.global.nc.u32 	%r3, [%rd11+4];
	sub.s32 	%r621, %r3, %r2;
	mul.hi.s32 	%r192, %r189, 2114445439;
	shr.u32 	%r193, %r192, 31;
	shr.u32 	%r194, %r192, 9;
	add.s32 	%r195, %r194, %r193;
	shr.s32 	%r196, %r189, 4;
	mul.hi.s32 	%r197, %r196, 2114445439;
	shr.u32 	%r198, %r197, 31;
	shr.u32 	%r199, %r197, 5;
	add.s32 	%r200, %r199, %r198;
	mul.lo.s32 	%r201, %r200, 65;
	sub.s32 	%r202, %r196, %r201;
	shl.b32 	%r203, %r202, 15;
	add.s32 	%r204, %r191, %r1;
	mad.lo.s32 	%r205, %r195, 2129920, %r204;
	add.s32 	%r5, %r205, %r203;
	and.b32  	%r206, %r621, -2;
	add.s32 	%r6, %r206, %r2;
	setp.lt.s32 	%p1, %r621, 8;
	mov.b32 	%r656, 0;
	mov.f32 	%f1070, 0f00000000;
	mov.f32 	%f1071, %f1070;
	mov.f32 	%f1072, %f1070;
	mov.f32 	%f1073, %f1070;
	mov.f32 	%f1074, %f1070;
	mov.f32 	%f1075, %f1070;
	mov.f32 	%f1076, %f1070;
	mov.f32 	%f1077, %f1070;
	mov.f32 	%f1078, %f1070;
	mov.f32 	%f1079, %f1070;
	mov.f32 	%f1080, %f1070;
	mov.f32 	%f1081, %f1070;
	mov.f32 	%f1082, %f1070;
	mov.f32 	%f1083, %f1070;
	mov.f32 	%f1084, %f1070;
	mov.f32 	%f1085, %f1070;
	mov.f32 	%f1086, %f1070;
	mov.f32 	%f1087, %f1070;
	mov.f32 	%f1088, %f1070;
	mov.f32 	%f1089, %f1070;
	mov.f32 	%f1090, %f1070;
	mov.f32 	%f1091, %f1070;
	mov.f32 	%f1092, %f1070;
	mov.f32 	%f1093, %f1070;
	mov.f32 	%f1094, %f1070;
	mov.f32 	%f1095, %f1070;
	mov.f32 	%f1096, %f1070;
	mov.f32 	%f1097, %f1070;
	mov.f32 	%f1098, %f1070;
	mov.f32 	%f1099, %f1070;
	mov.f32 	%f1100, %f1070;
	mov.f32 	%f1101, %f1070;
	@%p1 bra 	$L__BB9_6;
	add.s32 	%r638, %r2, 3;
	shl.b32 	%r210, %r3, 1;
	add.s32 	%r211, %r1, %r210;
	sub.s32 	%r637, %r211, %r2;
	mad.lo.s32 	%r212, %r3, 3, %r1;
	shl.b32 	%r213, %r2, 1;
	sub.s32 	%r636, %r212, %r213;
	shl.b32 	%r214, %r3, 2;
	add.s32 	%r215, %r1, %r214;
	mul.lo.s32 	%r216, %r2, 3;
	sub.s32 	%r635, %r215, %r216;
	mad.lo.s32 	%r217, %r3, 5, %r1;
	shl.b32 	%r218, %r2, 2;
	sub.s32 	%r634, %r217, %r218;
	mad.lo.s32 	%r219, %r3, 6, %r1;
	mul.lo.s32 	%r220, %r2, 5;
	sub.s32 	%r633, %r219, %r220;
	mad.lo.s32 	%r221, %r3, 7, %r1;
	mul.lo.s32 	%r222, %r2, 6;
	sub.s32 	%r632, %r221, %r222;
	shl.b32 	%r223, %r3, 3;
	add.s32 	%r224, %r1, %r223;
	mul.lo.s32 	%r225, %r2, 7;
	sub.s32 	%r631, %r224, %r225;
	mad.lo.s32 	%r226, %r3, 9, %r1;
	shl.b32 	%r227, %r2, 3;
	sub.s32 	%r630, %r226, %r227;
	mad.lo.s32 	%r228, %r3, 10, %r1;
	mul.lo.s32 	%r229, %r2, 9;
	sub.s32 	%r629, %r228, %r229;
	mad.lo.s32 	%r230, %r3, 11, %r1;
	mul.lo.s32 	%r231, %r2, 10;
	sub.s32 	%r628, %r230, %r231;
	mad.lo.s32 	%r232, %r3, 12, %r1;
	mul.lo.s32 	%r233, %r2, 11;
	sub.s32 	%r627, %r232, %r233;
	mad.lo.s32 	%r234, %r3, 13, %r1;
	mul.lo.s32 	%r235, %r2, 12;
	sub.s32 	%r626, %r234, %r235;
	mad.lo.s32 	%r236, %r3, 14, %r1;
	mul.lo.s32 	%r237, %r2, 13;
	sub.s32 	%r625, %r236, %r237;
	mad.lo.s32 	%r238, %r3, 15, %r1;
	mul.lo.s32 	%r239, %r2, 14;
	sub.s32 	%r624, %r238, %r239;
	add.s32 	%r623, %r1, %r3;
	add.s32 	%r622, %r1, %r2;
	mov.b32 	%r656, 0;
	mov.f32 	%f1070, 0f00000000;
	mov.b32 	%r620, 3;
$L__BB9_2:
	mov.u32 	%r42, %r638;
	add.s32 	%r240, %r620, -3;
	and.b32  	%r241, %r240, 31;
	setp.ne.s32 	%p2, %r241, 0;
	@%p2 bra 	$L__BB9_5;
	add.s32 	%r656, %r42, -3;
	mov.u32 	%r242, %tid.x;
	setp.ge.u32 	%p3, %r242, %r621;
	@%p3 bra 	$L__BB9_5;
	ld.param.u64 	%rd154, [_Z12_spmm_conv_9PKfPfiiPKiS3_S3_S0__param_7];
	ld.param.u64 	%rd152, [_Z12_spmm_conv_9PKfPfiiPKiS3_S3_S0__param_6];
	cvta.to.global.u64 	%rd12, %rd152;
	mul.wide.u32 	%rd13, %r622, 4;
	add.s64 	%rd14, %rd12, %rd13;
	ld.global.nc.u32 	%r243, [%rd14];
	mul.hi.s32 	%r244, %r243, 715827883;
	shr.u32 	%r245, %r244, 31;
	shr.u32 	%r246, %r244, 8;
	add.s32 	%r247, %r246, %r245;
	mad.lo.s32 	%r248, %r247, 2129920, %r5;
	shr.s32 	%r249, %r243, 31;
	shr.u32 	%r250, %r249, 23;
	add.s32 	%r251, %r243, %r250;
	shr.s32 	%r252, %r251, 9;
	mul.hi.s32 	%r253, %r252, 1431655766;
	shr.u32 	%r254, %r253, 31;
	add.s32 	%r255, %r253, %r254;
	mul.lo.s32 	%r256, %r255, 3;
	sub.s32 	%r257, %r252, %r256;
	shl.b32 	%r258, %r257, 15;
	add.s32 	%r259, %r248, %r258;
	and.b32  	%r260, %r251, 67108352;
	sub.s32 	%r261, %r243, %r260;
	shl.b32 	%r262, %r261, 6;
	add.s32 	%r655, %r259, %r262;
	cvta.to.global.u64 	%rd15, %rd154;
	add.s64 	%rd16, %rd15, %rd13;
	ld.global.nc.u32 	%r654, [%rd16];
	mul.wide.u32 	%rd17, %r623, 4;
	add.s64 	%rd18, %rd15, %rd17;
	ld.global.nc.u32 	%r653, [%rd18];
	mul.wide.u32 	%rd19, %r637, 4;
	add.s64 	%rd20, %rd15, %rd19;
	ld.global.nc.u32 	%r652, [%rd20];
	mul.wide.u32 	%rd21, %r636, 4;
	add.s64 	%rd22, %rd15, %rd21;
	ld.global.nc.u32 	%r651, [%rd22];
	mul.wide.u32 	%rd23, %r635, 4;
	add.s64 	%rd24, %rd15, %rd23;
	ld.global.nc.u32 	%r650, [%rd24];
	mul.wide.u32 	%rd25, %r634, 4;
	add.s64 	%rd26, %rd15, %rd25;
	ld.global.nc.u32 	%r649, [%rd26];
	mul.wide.u32 	%rd27, %r633, 4;
	add.s64 	%rd28, %rd15, %rd27;
	ld.global.nc.u32 	%r648, [%rd28];
	mul.wide.u32 	%rd29, %r632, 4;
	add.s64 	%rd30, %rd15, %rd29;
	ld.global.nc.u32 	%r647, [%rd30];
	mul.wide.u32 	%rd31, %r631, 4;
	add.s64 	%rd32, %rd15, %rd31;
	ld.global.nc.u32 	%r646, [%rd32];
	mul.wide.u32 	%rd33, %r630, 4;
	add.s64 	%rd34, %rd15, %rd33;
	ld.global.nc.u32 	%r645, [%rd34];
	mul.wide.u32 	%rd35, %r629, 4;
	add.s64 	%rd36, %rd15, %rd35;
	ld.global.nc.u32 	%r644, [%rd36];
	mul.wide.u32 	%rd37, %r628, 4;
	add.s64 	%rd38, %rd15, %rd37;
	ld.global.nc.u32 	%r643, [%rd38];
	mul.wide.u32 	%rd39, %r627, 4;
	add.s64 	%rd40, %rd15, %rd39;
	ld.global.nc.u32 	%r642, [%rd40];
	mul.wide.u32 	%rd41, %r626, 4;
	add.s64 	%rd42, %rd15, %rd41;
	ld.global.nc.u32 	%r641, [%rd42];
	mul.wide.u32 	%rd43, %r625, 4;
	add.s64 	%rd44, %rd15, %rd43;
	ld.global.nc.u32 	%r640, [%rd44];
	mul.wide.u32 	%rd45, %r624, 4;
	add.s64 	%rd46, %rd15, %rd45;
	ld.global.nc.u32 	%r639, [%rd46];
$L__BB9_5:
	ld.param.u64 	%rd148, [_Z12_spmm_conv_9PKfPfiiPKiS3_S3_S0__param_0];
	sub.s32 	%r263, %r42, %r656;
	add.s32 	%r264, %r263, -3;
	shfl.sync.idx.b32	%r265|%p4, %r655, %r264, 31, -1;
	add.s32 	%r266, %r263, -2;
	shfl.sync.idx.b32	%r267|%p5, %r655, %r266, 31, -1;
	add.s32 	%r268, %r263, -1;
	shfl.sync.idx.b32	%r269|%p6, %r655, %r268, 31, -1;
	shfl.sync.idx.b32	%r270|%p7, %r655, %r263, 31, -1;
	add.s32 	%r271, %r263, 1;
	shfl.sync.idx.b32	%r272|%p8, %r655, %r271, 31, -1;
	add.s32 	%r273, %r263, 2;
	shfl.sync.idx.b32	%r274|%p9, %r655, %r273, 31, -1;
	add.s32 	%r275, %r263, 3;
	shfl.sync.idx.b32	%r276|%p10, %r655, %r275, 31, -1;
	add.s32 	%r277, %r263, 4;
	shfl.sync.idx.b32	%r278|%p11, %r655, %r277, 31, -1;
	cvta.to.global.u64 	%rd47, %rd148;
	mul.wide.s32 	%rd48, %r265, 4;
	add.s64 	%rd49, %rd47, %rd48;
	shfl.sync.idx.b32	%r279|%p12, %r654, %r264, 31, -1;
	mov.b32 	%f402, %r279;
	ld.global.nc.f32 	%f403, [%rd49];
	fma.rn.f32 	%f404, %f403, %f402, %f1101;
	ld.global.nc.f32 	%f405, [%rd49+128];
	fma.rn.f32 	%f406, %f405, %f402, %f1100;
	shfl.sync.idx.b32	%r280|%p13, %r653, %r264, 31, -1;
	mov.b32 	%f407, %r280;
	fma.rn.f32 	%f408, %f403, %f407, %f1099;
	fma.rn.f32 	%f409, %f405, %f407, %f1098;
	shfl.sync.idx.b32	%r281|%p14, %r652, %r264, 31, -1;
	mov.b32 	%f410, %r281;
	fma.rn.f32 	%f411, %f403, %f410, %f1097;
	fma.rn.f32 	%f412, %f405, %f410, %f1096;
	shfl.sync.idx.b32	%r282|%p15, %r651, %r264, 31, -1;
	mov.b32 	%f413, %r282;
	fma.rn.f32 	%f414, %f403, %f413, %f1095;
	fma.rn.f32 	%f415, %f405, %f413, %f1094;
	shfl.sync.idx.b32	%r283|%p16, %r650, %r264, 31, -1;
	mov.b32 	%f416, %r283;
	fma.rn.f32 	%f417, %f403, %f416, %f1093;
	fma.rn.f32 	%f418, %f405, %f416, %f1092;
	shfl.sync.idx.b32	%r284|%p17, %r649, %r264, 31, -1;
	mov.b32 	%f419, %r284;
	fma.rn.f32 	%f420, %f403, %f419, %f1091;
	fma.rn.f32 	%f421, %f405, %f419, %f1090;
	shfl.sync.idx.b32	%r285|%p18, %r648, %r264, 31, -1;
	mov.b32 	%f422, %r285;
	fma.rn.f32 	%f423, %f403, %f422, %f1089;
	fma.rn.f32 	%f424, %f405, %f422, %f1088;
	shfl.sync.idx.b32	%r286|%p19, %r647, %r264, 31, -1;
	mov.b32 	%f425, %r286;
	fma.rn.f32 	%f426, %f403, %f425, %f1087;
	fma.rn.f32 	%f427, %f405, %f425, %f1086;
	shfl.sync.idx.b32	%r287|%p20, %r646, %r264, 31, -1;
	mov.b32 	%f428, %r287;
	fma.rn.f32 	%f429, %f403, %f428, %f1085;
	fma.rn.f32 	%f430, %f405, %f428, %f1084;
	shfl.sync.idx.b32	%r288|%p21, %r645, %r264, 31, -1;
	mov.b32 	%f431, %r288;
	fma.rn.f32 	%f432, %f403, %f431, %f1083;
	fma.rn.f32 	%f433, %f405, %f431, %f1082;
	shfl.sync.idx.b32	%r289|%p22, %r644, %r264, 31, -1;
	mov.b32 	%f434, %r289;
	fma.rn.f32 	%f435, %f403, %f434, %f1081;
	fma.rn.f32 	%f436, %f405, %f434, %f1080;
	shfl.sync.idx.b32	%r290|%p23, %r643, %r264, 31, -1;
	mov.b32 	%f437, %r290;
	fma.rn.f32 	%f438, %f403, %f437, %f1079;
	fma.rn.f32 	%f439, %f405, %f437, %f1078;
	shfl.sync.idx.b32	%r291|%p24, %r642, %r264, 31, -1;
	mov.b32 	%f440, %r291;
	fma.rn.f32 	%f441, %f403, %f440, %f1077;
	fma.rn.f32 	%f442, %f405, %f440, %f1076;
	shfl.sync.idx.b32	%r292|%p25, %r641, %r264, 31, -1;
	mov.b32 	%f443, %r292;
	fma.rn.f32 	%f444, %f403, %f443, %f1075;
	fma.rn.f32 	%f445, %f405, %f443, %f1074;
	shfl.sync.idx.b32	%r293|%p26, %r640, %r264, 31, -1;
	mov.b32 	%f446, %r293;
	fma.rn.f32 	%f447, %f403, %f446, %f1073;
	fma.rn.f32 	%f448, %f405, %f446, %f1072;
	shfl.sync.idx.b32	%r294|%p27, %r639, %r264, 31, -1;
	mov.b32 	%f449, %r294;
	fma.rn.f32 	%f450, %f403, %f449, %f1071;
	fma.rn.f32 	%f451, %f405, %f449, %f1070;
	mul.wide.s32 	%rd50, %r267, 4;
	add.s64 	%rd51, %rd47, %rd50;
	shfl.sync.idx.b32	%r295|%p28, %r654, %r266, 31, -1;
	mov.b32 	%f452, %r295;
	ld.global.nc.f32 	%f453, [%rd51];
	fma.rn.f32 	%f454, %f453, %f452, %f404;
	ld.global.nc.f32 	%f455, [%rd51+128];
	fma.rn.f32 	%f456, %f455, %f452, %f406;
	shfl.sync.idx.b32	%r296|%p29, %r653, %r266, 31, -1;
	mov.b32 	%f457, %r296;
	fma.rn.f32 	%f458, %f453, %f457, %f408;
	fma.rn.f32 	%f459, %f455, %f457, %f409;
	shfl.sync.idx.b32	%r297|%p30, %r652, %r266, 31, -1;
	mov.b32 	%f460, %r297;
	fma.rn.f32 	%f461, %f453, %f460, %f411;
	fma.rn.f32 	%f462, %f455, %f460, %f412;
	shfl.sync.idx.b32	%r298|%p31, %r651, %r266, 31, -1;
	mov.b32 	%f463, %r298;
	fma.rn.f32 	%f464, %f453, %f463, %f414;
	fma.rn.f32 	%f465, %f455, %f463, %f415;
	shfl.sync.idx.b32	%r299|%p32, %r650, %r266, 31, -1;
	mov.b32 	%f466, %r299;
	fma.rn.f32 	%f467, %f453, %f466, %f417;
	fma.rn.f32 	%f468, %f455, %f466, %f418;
	shfl.sync.idx.b32	%r300|%p33, %r649, %r266, 31, -1;
	mov.b32 	%f469, %r300;
	fma.rn.f32 	%f470, %f453, %f469, %f420;
	fma.rn.f32 	%f471, %f455, %f469, %f421;
	shfl.sync.idx.b32	%r301|%p34, %r648, %r266, 31, -1;
	mov.b32 	%f472, %r301;
	fma.rn.f32 	%f473, %f453, %f472, %f423;
	fma.rn.f32 	%f474, %f455, %f472, %f424;
	shfl.sync.idx.b32	%r302|%p35, %r647, %r266, 31, -1;
	mov.b32 	%f475, %r302;
	fma.rn.f32 	%f476, %f453, %f475, %f426;
	fma.rn.f32 	%f477, %f455, %f475, %f427;
	shfl.sync.idx.b32	%r303|%p36, %r646, %r266, 31, -1;
	mov.b32 	%f478, %r303;
	fma.rn.f32 	%f479, %f453, %f478, %f429;
	fma.rn.f32 	%f480, %f455, %f478, %f430;
	shfl.sync.idx.b32	%r304|%p37, %r645, %r266, 31, -1;
	mov.b32 	%f481, %r304;
	fma.rn.f32 	%f482, %f453, %f481, %f432;
	fma.rn.f32 	%f483, %f455, %f481, %f433;
	shfl.sync.idx.b32	%r305|%p38, %r644, %r266, 31, -1;
	mov.b32 	%f484, %r305;
	fma.rn.f32 	%f485, %f453, %f484, %f435;
	fma.rn.f32 	%f486, %f455, %f484, %f436;
	shfl.sync.idx.b32	%r306|%p39, %r643, %r266, 31, -1;
	mov.b32 	%f487, %r306;
	fma.rn.f32 	%f488, %f453, %f487, %f438;
	fma.rn.f32 	%f489, %f455, %f487, %f439;
	shfl.sync.idx.b32	%r307|%p40, %r642, %r266, 31, -1;
	mov.b32 	%f490, %r307;
	fma.rn.f32 	%f491, %f453, %f490, %f441;
	fma.rn.f32 	%f492, %f455, %f490, %f442;
	shfl.sync.idx.b32	%r308|%p41, %r641, %r266, 31, -1;
	mov.b32 	%f493, %r308;
	fma.rn.f32 	%f494, %f453, %f493, %f444;
	fma.rn.f32 	%f495, %f455, %f493, %f445;
	shfl.sync.idx.b32	%r309|%p42, %r640, %r266, 31, -1;
	mov.b32 	%f496, %r309;
	fma.rn.f32 	%f497, %f453, %f496, %f447;
	fma.rn.f32 	%f498, %f455, %f496, %f448;
	shfl.sync.idx.b32	%r310|%p43, %r639, %r266, 31, -1;
	mov.b32 	%f499, %r310;
	fma.rn.f32 	%f500, %f453, %f499, %f450;
	fma.rn.f32 	%f501, %f455, %f499, %f451;
	mul.wide.s32 	%rd52, %r269, 4;
	add.s64 	%rd53, %rd47, %rd52;
	shfl.sync.idx.b32	%r311|%p44, %r654, %r268, 31, -1;
	mov.b32 	%f502, %r311;
	ld.global.nc.f32 	%f503, [%rd53];
	fma.rn.f32 	%f504, %f503, %f502, %f454;
	ld.global.nc.f32 	%f505, [%rd53+128];
	fma.rn.f32 	%f506, %f505, %f502, %f456;
	shfl.sync.idx.b32	%r312|%p45, %r653, %r268, 31, -1;
	mov.b32 	%f507, %r312;
	fma.rn.f32 	%f508, %f503, %f507, %f458;
	fma.rn.f32 	%f509, %f505, %f507, %f459;
	shfl.sync.idx.b32	%r313|%p46, %r652, %r268, 31, -1;
	mov.b32 	%f510, %r313;
	fma.rn.f32 	%f511, %f503, %f510, %f461;
	fma.rn.f32 	%f512, %f505, %f510, %f462;
	shfl.sync.idx.b32	%r314|%p47, %r651, %r268, 31, -1;
	mov.b32 	%f513, %r314;
	fma.rn.f32 	%f514, %f503, %f513, %f464;
	fma.rn.f32 	%f515, %f505, %f513, %f465;
	shfl.sync.idx.b32	%r315|%p48, %r650, %r268, 31, -1;
	mov.b32 	%f516, %r315;
	fma.rn.f32 	%f517, %f503, %f516, %f467;
	fma.rn.f32 	%f518, %f505, %f516, %f468;
	shfl.sync.idx.b32	%r316|%p49, %r649, %r268, 31, -1;
	mov.b32 	%f519, %r316;
	fma.rn.f32 	%f520, %f503, %f519, %f470;
	fma.rn.f32 	%f521, %f505, %f519, %f471;
	shfl.sync.idx.b32	%r317|%p50, %r648, %r268, 31, -1;
	mov.b32 	%f522, %r317;
	fma.rn.f32 	%f523, %f503, %f522, %f473;
	fma.rn.f32 	%f524, %f505, %f522, %f474;
	shfl.sync.idx.b32	%r318|%p51, %r647, %r268, 31, -1;
	mov.b32 	%f525, %r318;
	fma.rn.f32 	%f526, %f503, %f525, %f476;
	fma.rn.f32 	%f527, %f505, %f525, %f477;
	shfl.sync.idx.b32	%r319|%p52, %r646, %r268, 31, -1;
	mov.b32 	%f528, %r319;
	fma.rn.f32 	%f529, %f503, %f528, %f479;
	fma.rn.f32 	%f530, %f505, %f528, %f480;
	shfl.sync.idx.b32	%r320|%p53, %r645, %r268, 31, -1;
	mov.b32 	%f531, %r320;
	fma.rn.f32 	%f532, %f503, %f531, %f482;
	fma.rn.f32 	%f533, %f505, %f531, %f483;
	shfl.sync.idx.b32	%r321|%p54, %r644, %r268, 31, -1;
	mov.b32 	%f534, %r321;
	fma.rn.f32 	%f535, %f503, %f534, %f485;
	fma.rn.f32 	%f536, %f505, %f534, %f486;
	shfl.sync.idx.b32	%r322|%p55, %r643, %r268, 31, -1;
	mov.b32 	%f537, %r322;
	fma.rn.f32 	%f538, %f503, %f537, %f488;
	fma.rn.f32 	%f539, %f505, %f537, %f489;
	shfl.sync.idx.b32	%r323|%p56, %r642, %r268, 31, -1;
	mov.b32 	%f540, %r323;
	fma.rn.f32 	%f541, %f503, %f540, %f491;
	fma.rn.f32 	%f542, %f505, %f540, %f492;
	shfl.sync.idx.b32	%r324|%p57, %r641, %r268, 31, -1;
	mov.b32 	%f543, %r324;
	fma.rn.f32 	%f544, %f503, %f543, %f494;
	fma.rn.f32 	%f545, %f505, %f543, %f495;
	shfl.sync.idx.b32	%r325|%p58, %r640, %r268, 31, -1;
	mov.b32 	%f546, %r325;
	fma.rn.f32 	%f547, %f503, %f546, %f497;
	fma.rn.f32 	%f548, %f505, %f546, %f498;
	shfl.sync.idx.b32	%r326|%p59, %r639, %r268, 31, -1;
	mov.b32 	%f549, %r326;
	fma.rn.f32 	%f550, %f503, %f549, %f500;
	fma.rn.f32 	%f551, %f505, %f549, %f501;
	mul.wide.s32 	%rd54, %r270, 4;
	add.s64 	%rd55, %rd47, %rd54;
	shfl.sync.idx.b32	%r327|%p60, %r654, %r263, 31, -1;
	mov.b32 	%f552, %r327;
	ld.global.nc.f32 	%f553, [%rd55];
	fma.rn.f32 	%f554, %f553, %f552, %f504;
	ld.global.nc.f32 	%f555, [%rd55+128];
	fma.rn.f32 	%f556, %f555, %f552, %f506;
	shfl.sync.idx.b32	%r328|%p61, %r653, %r263, 31, -1;
	mov.b32 	%f557, %r328;
	fma.rn.f32 	%f558, %f553, %f557, %f508;
	fma.rn.f32 	%f559, %f555, %f557, %f509;
	shfl.sync.idx.b32	%r329|%p62, %r652, %r263, 31, -1;
	mov.b32 	%f560, %r329;
	fma.rn.f32 	%f561, %f553, %f560, %f511;
	fma.rn.f32 	%f562, %f555, %f560, %f512;
	shfl.sync.idx.b32	%r330|%p63, %r651, %r263, 31, -1;
	mov.b32 	%f563, %r330;
	fma.rn.f32 	%f564, %f553, %f563, %f514;
	fma.rn.f32 	%f565, %f555, %f563, %f515;
	shfl.sync.idx.b32	%r331|%p64, %r650, %r263, 31, -1;
	mov.b32 	%f566, %r331;
	fma.rn.f32 	%f567, %f553, %f566, %f517;
	fma.rn.f32 	%f568, %f555, %f566, %f518;
	shfl.sync.idx.b32	%r332|%p65, %r649, %r263, 31, -1;
	mov.b32 	%f569, %r332;
	fma.rn.f32 	%f570, %f553, %f569, %f520;
	fma.rn.f32 	%f571, %f555, %f569, %f521;
	shfl.sync.idx.b32	%r333|%p66, %r648, %r263, 31, -1;
	mov.b32 	%f572, %r333;
	fma.rn.f32 	%f573, %f553, %f572, %f523;
	fma.rn.f32 	%f574, %f555, %f572, %f524;
	shfl.sync.idx.b32	%r334|%p67, %r647, %r263, 31, -1;
	mov.b32 	%f575, %r334;
	fma.rn.f32 	%f576, %f553, %f575, %f526;
	fma.rn.f32 	%f577, %f555, %f575, %f527;
	shfl.sync.idx.b32	%r335|%p68, %r646, %r263, 31, -1;
	mov.b32 	%f578, %r335;
	fma.rn.f32 	%f579, %f553, %f578, %f529;
	fma.rn.f32 	%f580, %f555, %f578, %f530;
	shfl.sync.idx.b32	%r336|%p69, %r645, %r263, 31, -1;
	mov.b32 	%f581, %r336;
	fma.rn.f32 	%f582, %f553, %f581, %f532;
	fma.rn.f32 	%f583, %f555, %f581, %f533;
	shfl.sync.idx.b32	%r337|%p70, %r644, %r263, 31, -1;
	mov.b32 	%f584, %r337;
	fma.rn.f32 	%f585, %f553, %f584, %f535;
	fma.rn.f32 	%f586, %f555, %f584, %f536;
	shfl.sync.idx.b32	%r338|%p71, %r643, %r263, 31, -1;
	mov.b32 	%f587, %r338;
	fma.rn.f32 	%f588, %f553, %f587, %f538;
	fma.rn.f32 	%f589, %f555, %f587, %f539;
	shfl.sync.idx.b32	%r339|%p72, %r642, %r263, 31, -1;
	mov.b32 	%f590, %r339;
	fma.rn.f32 	%f591, %f553, %f590, %f541;
	fma.rn.f32 	%f592, %f555, %f590, %f542;
	shfl.sync.idx.b32	%r340|%p73, %r641, %r263, 31, -1;
	mov.b32 	%f593, %r340;
	fma.rn.f32 	%f594, %f553, %f593, %f544;
	fma.rn.f32 	%f595, %f555, %f593, %f545;
	shfl.sync.idx.b32	%r341|%p74, %r640, %r263, 31, -1;
	mov.b32 	%f596, %r341;
	fma.rn.f32 	%f597, %f553, %f596, %f547;
	fma.rn.f32 	%f598, %f555, %f596, %f548;
	shfl.sync.idx.b32	%r342|%p75, %r639, %r263, 31, -1;
	mov.b32 	%f599, %r342;
	fma.rn.f32 	%f600, %f553, %f599, %f550;
	fma.rn.f32 	%f601, %f555, %f599, %f551;
	mul.wide.s32 	%rd56, %r272, 4;
	add.s64 	%rd57, %rd47, %rd56;
	shfl.sync.idx.b32	%r343|%p76, %r654, %r271, 31, -1;
	mov.b32 	%f602, %r343;
	ld.global.nc.f32 	%f603, [%rd57];
	fma.rn.f32 	%f604, %f603, %f602, %f554;
	ld.global.nc.f32 	%f605, [%rd57+128];
	fma.rn.f32 	%f606, %f605, %f602, %f556;
	shfl.sync.idx.b32	%r344|%p77, %r653, %r271, 31, -1;
	mov.b32 	%f607, %r344;
	fma.rn.f32 	%f608, %f603, %f607, %f558;
	fma.rn.f32 	%f609, %f605, %f607, %f559;
	shfl.sync.idx.b32	%r345|%p78, %r652, %r271, 31, -1;
	mov.b32 	%f610, %r345;
	fma.rn.f32 	%f611, %f603, %f610, %f561;
	fma.rn.f32 	%f612, %f605, %f610, %f562;
	shfl.sync.idx.b32	%r346|%p79, %r651, %r271, 31, -1;
	mov.b32 	%f613, %r346;
	fma.rn.f32 	%f614, %f603, %f613, %f564;
	fma.rn.f32 	%f615, %f605, %f613, %f565;
	shfl.sync.idx.b32	%r347|%p80, %r650, %r271, 31, -1;
	mov.b32 	%f616, %r347;
	fma.rn.f32 	%f617, %f603, %f616, %f567;
	fma.rn.f32 	%f618, %f605, %f616, %f568;
	shfl.sync.idx.b32	%r348|%p81, %r649, %r271, 31, -1;
	mov.b32 	%f619, %r348;
	fma.rn.f32 	%f620, %f603, %f619, %f570;
	fma.rn.f32 	%f621, %f605, %f619, %f571;
	shfl.sync.idx.b32	%r349|%p82, %r648, %r271, 31, -1;
	mov.b32 	%f622, %r349;
	fma.rn.f32 	%f623, %f603, %f622, %f573;
	fma.rn.f32 	%f624, %f605, %f622, %f574;
	shfl.sync.idx.b32	%r350|%p83, %r647, %r271, 31, -1;
	mov.b32 	%f625, %r350;
	fma.rn.f32 	%f626, %f603, %f625, %f576;
	fma.rn.f32 	%f627, %f605, %f625, %f577;
	shfl.sync.idx.b32	%r351|%p84, %r646, %r271, 31, -1;
	mov.b32 	%f628, %r351;
	fma.rn.f32 	%f629, %f603, %f628, %f579;
	fma.rn.f32 	%f630, %f605, %f628, %f580;
	shfl.sync.idx.b32	%r352|%p85, %r645, %r271, 31, -1;
	mov.b32 	%f631, %r352;
	fma.rn.f32 	%f632, %f603, %f631, %f582;
	fma.rn.f32 	%f633, %f605, %f631, %f583;
	shfl.sync.idx.b32	%r353|%p86, %r644, %r271, 31, -1;
	mov.b32 	%f634, %r353;
	fma.rn.f32 	%f635, %f603, %f634, %f585;
	fma.rn.f32 	%f636, %f605, %f634, %f586;
	shfl.sync.idx.b32	%r354|%p87, %r643, %r271, 31, -1;
	mov.b32 	%f637, %r354;
	fma.rn.f32 	%f638, %f603, %f637, %f588;
	fma.rn.f32 	%f639, %f605, %f637, %f589;
	shfl.sync.idx.b32	%r355|%p88, %r642, %r271, 31, -1;
	mov.b32 	%f640, %r355;
	fma.rn.f32 	%f641, %f603, %f640, %f591;
	fma.rn.f32 	%f642, %f605, %f640, %f592;
	shfl.sync.idx.b32	%r356|%p89, %r641, %r271, 31, -1;
	mov.b32 	%f643, %r356;
	fma.rn.f32 	%f644, %f603, %f643, %f594;
	fma.rn.f32 	%f645, %f605, %f643, %f595;
	shfl.sync.idx.b32	%r357|%p90, %r640, %r271, 31, -1;
	mov.b32 	%f646, %r357;
	fma.rn.f32 	%f647, %f603, %f646, %f597;
	fma.rn.f32 	%f648, %f605, %f646, %f598;
	shfl.sync.idx.b32	%r358|%p91, %r639, %r271, 31, -1;
	mov.b32 	%f649, %r358;
	fma.rn.f32 	%f650, %f603, %f649, %f600;
	fma.rn.f32 	%f651, %f605, %f649, %f601;
	mul.wide.s32 	%rd58, %r274, 4;
	add.s64 	%rd59, %rd47, %rd58;
	shfl.sync.idx.b32	%r359|%p92, %r654, %r273, 31, -1;
	mov.b32 	%f652, %r359;
	ld.global.nc.f32 	%f653, [%rd59];
	fma.rn.f32 	%f654, %f653, %f652, %f604;
	ld.global.nc.f32 	%f655, [%rd59+128];
	fma.rn.f32 	%f656, %f655, %f652, %f606;
	shfl.sync.idx.b32	%r360|%p93, %r653, %r273, 31, -1;
	mov.b32 	%f657, %r360;
	fma.rn.f32 	%f658, %f653, %f657, %f608;
	fma.rn.f32 	%f659, %f655, %f657, %f609;
	shfl.sync.idx.b32	%r361|%p94, %r652, %r273, 31, -1;
	mov.b32 	%f660, %r361;
	fma.rn.f32 	%f661, %f653, %f660, %f611;
	fma.rn.f32 	%f662, %f655, %f660, %f612;
	shfl.sync.idx.b32	%r362|%p95, %r651, %r273, 31, -1;
	mov.b32 	%f663, %r362;
	fma.rn.f32 	%f664, %f653, %f663, %f614;
	fma.rn.f32 	%f665, %f655, %f663, %f615;
	shfl.sync.idx.b32	%r363|%p96, %r650, %r273, 31, -1;
	mov.b32 	%f666, %r363;
	fma.rn.f32 	%f667, %f653, %f666, %f617;
	fma.rn.f32 	%f668, %f655, %f666, %f618;
	shfl.sync.idx.b32	%r364|%p97, %r649, %r273, 31, -1;
	mov.b32 	%f669, %r364;
	fma.rn.f32 	%f670, %f653, %f669, %f620;
	fma.rn.f32 	%f671, %f655, %f669, %f621;
	shfl.sync.idx.b32	%r365|%p98, %r648, %r273, 31, -1;
	mov.b32 	%f672, %r365;
	fma.rn.f32 	%f673, %f653, %f672, %f623;
	fma.rn.f32 	%f674, %f655, %f672, %f624;
	shfl.sync.idx.b32	%r366|%p99, %r647, %r273, 31, -1;
	mov.b32 	%f675, %r366;
	fma.rn.f32 	%f676, %f653, %f675, %f626;
	fma.rn.f32 	%f677, %f655, %f675, %f627;
	shfl.sync.idx.b32	%r367|%p100, %r646, %r273, 31, -1;
	mov.b32 	%f678, %r367;
	fma.rn.f32 	%f679, %f653, %f678, %f629;
	fma.rn.f32 	%f680, %f655, %f678, %f630;
	shfl.sync.idx.b32	%r368|%p101, %r645, %r273, 31, -1;
	mov.b32 	%f681, %r368;
	fma.rn.f32 	%f682, %f653, %f681, %f632;
	fma.rn.f32 	%f683, %f655, %f681, %f633;
	shfl.sync.idx.b32	%r369|%p102, %r644, %r273, 31, -1;
	mov.b32 	%f684, %r369;
	fma.rn.f32 	%f685, %f653, %f684, %f635;
	fma.rn.f32 	%f686, %f655, %f684, %f636;
	shfl.sync.idx.b32	%r370|%p103, %r643, %r273, 31, -1;
	mov.b32 	%f687, %r370;
	fma.rn.f32 	%f688, %f653, %f687, %f638;
	fma.rn.f32 	%f689, %f655, %f687, %f639;
	shfl.sync.idx.b32	%r371|%p104, %r642, %r273, 31, -1;
	mov.b32 	%f690, %r371;
	fma.rn.f32 	%f691, %f653, %f690, %f641;
	fma.rn.f32 	%f692, %f655, %f690, %f642;
	shfl.sync.idx.b32	%r372|%p105, %r641, %r273, 31, -1;
	mov.b32 	%f693, %r372;
	fma.rn.f32 	%f694, %f653, %f693, %f644;
	fma.rn.f32 	%f695, %f655, %f693, %f645;
	shfl.sync.idx.b32	%r373|%p106, %r640, %r273, 31, -1;
	mov.b32 	%f696, %r373;
	fma.rn.f32 	%f697, %f653, %f696, %f647;
	fma.rn.f32 	%f698, %f655, %f696, %f648;
	shfl.sync.idx.b32	%r374|%p107, %r639, %r273, 31, -1;
	mov.b32 	%f699, %r374;
	fma.rn.f32 	%f700, %f653, %f699, %f650;
	fma.rn.f32 	%f701, %f655, %f699, %f651;
	mul.wide.s32 	%rd60, %r276, 4;
	add.s64 	%rd61, %rd47, %rd60;
	shfl.sync.idx.b32	%r375|%p108, %r654, %r275, 31, -1;
	mov.b32 	%f702, %r375;
	ld.global.nc.f32 	%f703, [%rd61];
	fma.rn.f32 	%f704, %f703, %f702, %f654;
	ld.global.nc.f32 	%f705, [%rd61+128];
	fma.rn.f32 	%f706, %f705, %f702, %f656;
	shfl.sync.idx.b32	%r376|%p109, %r653, %r275, 31, -1;
	mov.b32 	%f707, %r376;
	fma.rn.f32 	%f708, %f703, %f707, %f658;
	fma.rn.f32 	%f709, %f705, %f707, %f659;
	shfl.sync.idx.b32	%r377|%p110, %r652, %r275, 31, -1;
	mov.b32 	%f710, %r377;
	fma.rn.f32 	%f711, %f703, %f710, %f661;
	fma.rn.f32 	%f712, %f705, %f710, %f662;
	shfl.sync.idx.b32	%r378|%p111, %r651, %r275, 31, -1;
	mov.b32 	%f713, %r378;
	fma.rn.f32 	%f714, %f703, %f713, %f664;
	fma.rn.f32 	%f715, %f705, %f713, %f665;
	shfl.sync.idx.b32	%r379|%p112, %r650, %r275, 31, -1;
	mov.b32 	%f716, %r379;
	fma.rn.f32 	%f717, %f703, %f716, %f667;
	fma.rn.f32 	%f718, %f705, %f716, %f668;
	shfl.sync.idx.b32	%r380|%p113, %r649, %r275, 31, -1;
	mov.b32 	%f719, %r380;
	fma.rn.f32 	%f720, %f703, %f719, %f670;
	fma.rn.f32 	%f721, %f705, %f719, %f671;
	shfl.sync.idx.b32	%r381|%p114, %r648, %r275, 31, -1;
	mov.b32 	%f722, %r381;
	fma.rn.f32 	%f723, %f703, %f722, %f673;
	fma.rn.f32 	%f724, %f705, %f722, %f674;
	shfl.sync.idx.b32	%r382|%p115, %r647, %r275, 31, -1;
	mov.b32 	%f725, %r382;
	fma.rn.f32 	%f726, %f703, %f725, %f676;
	fma.rn.f32 	%f727, %f705, %f725, %f677;
	shfl.sync.idx.b32	%r383|%p116, %r646, %r275, 31, -1;
	mov.b32 	%f728, %r383;
	fma.rn.f32 	%f729, %f703, %f728, %f679;
	fma.rn.f32 	%f730, %f705, %f728, %f680;
	shfl.sync.idx.b32	%r384|%p117, %r645, %r275, 31, -1;
	mov.b32 	%f731, %r384;
	fma.rn.f32 	%f732, %f703, %f731, %f682;
	fma.rn.f32 	%f733, %f705, %f731, %f683;
	shfl.sync.idx.b32	%r385|%p118, %r644, %r275, 31, -1;
	mov.b32 	%f734, %r385;
	fma.rn.f32 	%f735, %f703, %f734, %f685;
	fma.rn.f32 	%f736, %f705, %f734, %f686;
	shfl.sync.idx.b32	%r386|%p119, %r643, %r275, 31, -1;
	mov.b32 	%f737, %r386;
	fma.rn.f32 	%f738, %f703, %f737, %f688;
	fma.rn.f32 	%f739, %f705, %f737, %f689;
	shfl.sync.idx.b32	%r387|%p120, %r642, %r275, 31, -1;
	mov.b32 	%f740, %r387;
	fma.rn.f32 	%f741, %f703, %f740, %f691;
	fma.rn.f32 	%f742, %f705, %f740, %f692;
	shfl.sync.idx.b32	%r388|%p121, %r641, %r275, 31, -1;
	mov.b32 	%f743, %r388;
	fma.rn.f32 	%f744, %f703, %f743, %f694;
	fma.rn.f32 	%f745, %f705, %f743, %f695;
	shfl.sync.idx.b32	%r389|%p122, %r640, %r275, 31, -1;
	mov.b32 	%f746, %r389;
	fma.rn.f32 	%f747, %f703, %f746, %f697;
	fma.rn.f32 	%f748, %f705, %f746, %f698;
	shfl.sync.idx.b32	%r390|%p123, %r639, %r275, 31, -1;
	mov.b32 	%f749, %r390;
	fma.rn.f32 	%f750, %f703, %f749, %f700;
	fma.rn.f32 	%f751, %f705, %f749, %f701;
	mul.wide.s32 	%rd62, %r278, 4;
	add.s64 	%rd63, %rd47, %rd62;
	shfl.sync.idx.b32	%r391|%p124, %r654, %r277, 31, -1;
	mov.b32 	%f752, %r391;
	ld.global.nc.f32 	%f753, [%rd63];
	fma.rn.f32 	%f1101, %f753, %f752, %f704;
	ld.global.nc.f32 	%f754, [%rd63+128];
	fma.rn.f32 	%f1100, %f754, %f752, %f706;
	shfl.sync.idx.b32	%r392|%p125, %r653, %r277, 31, -1;
	mov.b32 	%f755, %r392;
	fma.rn.f32 	%f1099, %f753, %f755, %f708;
	fma.rn.f32 	%f1098, %f754, %f755, %f709;
	shfl.sync.idx.b32	%r393|%p126, %r652, %r277, 31, -1;
	mov.b32 	%f756, %r393;
	fma.rn.f32 	%f1097, %f753, %f756, %f711;
	fma.rn.f32 	%f1096, %f754, %f756, %f712;
	shfl.sync.idx.b32	%r394|%p127, %r651, %r277, 31, -1;
	mov.b32 	%f757, %r394;
	fma.rn.f32 	%f1095, %f753, %f757, %f714;
	fma.rn.f32 	%f1094, %f754, %f757, %f715;
	shfl.sync.idx.b32	%r395|%p128, %r650, %r277, 31, -1;
	mov.b32 	%f758, %r395;
	fma.rn.f32 	%f1093, %f753, %f758, %f717;
	fma.rn.f32 	%f1092, %f754, %f758, %f718;
	shfl.sync.idx.b32	%r396|%p129, %r649, %r277, 31, -1;
	mov.b32 	%f759, %r396;
	fma.rn.f32 	%f1091, %f753, %f759, %f720;
	fma.rn.f32 	%f1090, %f754, %f759, %f721;
	shfl.sync.idx.b32	%r397|%p130, %r648, %r277, 31, -1;
	mov.b32 	%f760, %r397;
	fma.rn.f32 	%f1089, %f753, %f760, %f723;
	fma.rn.f32 	%f1088, %f754, %f760, %f724;
	shfl.sync.idx.b32	%r398|%p131, %r647, %r277, 31, -1;
	mov.b32 	%f761, %r398;
	fma.rn.f32 	%f1087, %f753, %f761, %f726;
	fma.rn.f32 	%f1086, %f754, %f761, %f727;
	shfl.sync.idx.b32	%r399|%p132, %r646, %r277, 31, -1;
	mov.b32 	%f762, %r399;
	fma.rn.f32 	%f1085, %f753, %f762, %f729;
	fma.rn.f32 	%f1084, %f754, %f762, %f730;
	shfl.sync.idx.b32	%r400|%p133, %r645, %r277, 31, -1;
	mov.b32 	%f763, %r400;
	fma.rn.f32 	%f1083, %f753, %f763, %f732;
	fma.rn.f32 	%f1082, %f754, %f763, %f733;
	shfl.sync.idx.b32	%r401|%p134, %r644, %r277, 31, -1;
	mov.b32 	%f764, %r401;
	fma.rn.f32 	%f1081, %f753, %f764, %f735;
	fma.rn.f32 	%f1080, %f754, %f764, %f736;
	shfl.sync.idx.b32	%r402|%p135, %r643, %r277, 31, -1;
	mov.b32 	%f765, %r402;
	fma.rn.f32 	%f1079, %f753, %f765, %f738;
	fma.rn.f32 	%f1078, %f754, %f765, %f739;
	shfl.sync.idx.b32	%r403|%p136, %r642, %r277, 31, -1;
	mov.b32 	%f766, %r403;
	fma.rn.f32 	%f1077, %f753, %f766, %f741;
	fma.rn.f32 	%f1076, %f754, %f766, %f742;
	shfl.sync.idx.b32	%r404|%p137, %r641, %r277, 31, -1;
	mov.b32 	%f767, %r404;
	fma.rn.f32 	%f1075, %f753, %f767, %f744;
	fma.rn.f32 	%f1074, %f754, %f767, %f745;
	shfl.sync.idx.b32	%r405|%p138, %r640, %r277, 31, -1;
	mov.b32 	%f768, %r405;
	fma.rn.f32 	%f1073, %f753, %f768, %f747;
	fma.rn.f32 	%f1072, %f754, %f768, %f748;
	shfl.sync.idx.b32	%r406|%p139, %r639, %r277, 31, -1;
	mov.b32 	%f769, %r406;
	fma.rn.f32 	%f1071, %f753, %f769, %f750;
	fma.rn.f32 	%f1070, %f754, %f769, %f751;
	add.s32 	%r638, %r42, 8;
	add.s32 	%r407, %r42, 5;
	add.s32 	%r637, %r637, 8;
	add.s32 	%r636, %r636, 8;
	add.s32 	%r635, %r635, 8;
	add.s32 	%r634, %r634, 8;
	add.s32 	%r633, %r633, 8;
	add.s32 	%r632, %r632, 8;
	add.s32 	%r631, %r631, 8;
	add.s32 	%r630, %r630, 8;
	add.s32 	%r629, %r629, 8;
	add.s32 	%r628, %r628, 8;
	add.s32 	%r627, %r627, 8;
	add.s32 	%r626, %r626, 8;
	add.s32 	%r625, %r625, 8;
	add.s32 	%r624, %r624, 8;
	add.s32 	%r623, %r623, 8;
	add.s32 	%r622, %r622, 8;
	add.s32 	%r621, %r621, -8;
	add.s32 	%r620, %r620, 8;
	sub.s32 	%r408, %r3, %r2;
	and.b32  	%r409, %r408, -8;
	add.s32 	%r410, %r409, %r2;
	setp.lt.s32 	%p140, %r407, %r410;
	@%p140 bra 	$L__BB9_2;
$L__BB9_6:
	sub.s32 	%r135, %r3, %r2;
	and.b32  	%r136, %r135, -8;
	add.s32 	%r137, %r136, %r2;
	setp.le.s32 	%p141, %r3, %r137;
	and.b32  	%r411, %r135, 24;
	setp.ne.s32 	%p142, %r411, 0;
	or.pred  	%p143, %p142, %p141;
	@%p143 bra 	$L__BB9_9;
	sub.s32 	%r412, %r3, %r137;
	mov.u32 	%r138, %tid.x;
	setp.ge.u32 	%p144, %r138, %r412;
	mov.u32 	%r656, %r137;
	@%p144 bra 	$L__BB9_9;
	ld.param.u64 	%rd155, [_Z12_spmm_conv_9PKfPfiiPKiS3_S3_S0__param_7];
	ld.param.u64 	%rd153, [_Z12_spmm_conv_9PKfPfiiPKiS3_S3_S0__param_6];
	add.s32 	%r413, %r137, %r138;
	cvta.to.global.u64 	%rd64, %rd153;
	mul.wide.u32 	%rd65, %r413, 4;
	add.s64 	%rd66, %rd64, %rd65;
	ld.global.nc.u32 	%r414, [%rd66];
	mul.hi.s32 	%r415, %r414, 715827883;
	shr.u32 	%r416, %r415, 31;
	shr.u32 	%r417, %r415, 8;
	add.s32 	%r418, %r417, %r416;
	mad.lo.s32 	%r419, %r418, 2129920, %r5;
	shr.s32 	%r420, %r414, 31;
	shr.u32 	%r421, %r420, 23;
	add.s32 	%r422, %r414, %r421;
	shr.s32 	%r423, %r422, 9;
	mul.hi.s32 	%r424, %r423, 1431655766;
	shr.u32 	%r425, %r424, 31;
	add.s32 	%r426, %r424, %r425;
	mul.lo.s32 	%r427, %r426, 3;
	sub.s32 	%r428, %r423, %r427;
	shl.b32 	%r429, %r428, 15;
	add.s32 	%r430, %r419, %r429;
	and.b32  	%r431, %r422, 67108352;
	sub.s32 	%r432, %r414, %r431;
	shl.b32 	%r433, %r432, 6;
	add.s32 	%r655, %r430, %r433;
	cvta.to.global.u64 	%rd67, %rd155;
	add.s64 	%rd68, %rd67, %rd65;
	ld.global.nc.u32 	%r654, [%rd68];
	add.s32 	%r434, %r135, %r413;
	mul.wide.u32 	%rd69, %r434, 4;
	add.s64 	%rd70, %rd67, %rd69;
	ld.global.nc.u32 	%r653, [%rd70];
	add.s32 	%r435, %r434, %r135;
	mul.wide.u32 	%rd71, %r435, 4;
	add.s64 	%rd72, %rd67, %rd71;
	ld.global.nc.u32 	%r652, [%rd72];
	add.s32 	%r436, %r435, %r135;
	mul.wide.u32 	%rd73, %r436, 4;
	add.s64 	%rd74, %rd67, %rd73;
	ld.global.nc.u32 	%r651, [%rd74];
	add.s32 	%r437, %r436, %r135;
	mul.wide.u32 	%rd75, %r437, 4;
	add.s64 	%rd76, %rd67, %rd75;
	ld.global.nc.u32 	%r650, [%rd76];
	add.s32 	%r438, %r437, %r135;
	mul.wide.u32 	%rd77, %r438, 4;
	add.s64 	%rd78, %rd67, %rd77;
	ld.global.nc.u32 	%r649, [%rd78];
	add.s32 	%r439, %r438, %r135;
	mul.wide.u32 	%rd79, %r439, 4;
	add.s64 	%rd80, %rd67, %rd79;
	ld.global.nc.u32 	%r648, [%rd80];
	add.s32 	%r440, %r439, %r135;
	mul.wide.u32 	%rd81, %r440, 4;
	add.s64 	%rd82, %rd67, %rd81;
	ld.global.nc.u32 	%r647, [%rd82];
	add.s32 	%r441, %r440, %r135;
	mul.wide.u32 	%rd83, %r441, 4;
	add.s64 	%rd84, %rd67, %rd83;
	ld.global.nc.u32 	%r646, [%rd84];
	add.s32 	%r442, %r441, %r135;
	mul.wide.u32 	%rd85, %r442, 4;
	add.s64 	%rd86, %rd67, %rd85;
	ld.global.nc.u32 	%r645, [%rd86];
	add.s32 	%r443, %r442, %r135;
	mul.wide.u32 	%rd87, %r443, 4;
	add.s64 	%rd88, %rd67, %rd87;
	ld.global.nc.u32 	%r644, [%rd88];
	add.s32 	%r444, %r443, %r135;
	mul.wide.u32 	%rd89, %r444, 4;
	add.s64 	%rd90, %rd67, %rd89;
	ld.global.nc.u32 	%r643, [%rd90];
	add.s32 	%r445, %r444, %r135;
	mul.wide.u32 	%rd91, %r445, 4;
	add.s64 	%rd92, %rd67, %rd91;
	ld.global.nc.u32 	%r642, [%rd92];
	add.s32 	%r446, %r445, %r135;
	mul.wide.u32 	%rd93, %r446, 4;
	add.s64 	%rd94, %rd67, %rd93;
	ld.global.nc.u32 	%r641, [%rd94];
	add.s32 	%r447, %r446, %r135;
	mul.wide.u32 	%rd95, %r447, 4;
	add.s64 	%rd96, %rd67, %rd95;
	ld.global.nc.u32 	%r640, [%rd96];
	add.s32 	%r448, %r447, %r135;
	mul.wide.u32 	%rd97, %r448, 4;
	add.s64 	%rd98, %rd67, %rd97;
	ld.global.nc.u32 	%r639, [%rd98];
$L__BB9_9:
	ld.param.u64 	%rd149, [_Z12_spmm_conv_9PKfPfiiPKiS3_S3_S0__param_0];
	cvta.to.global.u64 	%rd1, %rd149;
	and.b32  	%r449, %r135, -4;
	setp.ge.s32 	%p145, %r136, %r449;
	@%p145 bra 	$L__BB9_74;
	sub.s32 	%r174, %r137, %r656;
	shfl.sync.idx.b32	%r450|%p146, %r655, %r174, 31, -1;
	add.s32 	%r175, %r174, 1;
	shfl.sync.idx.b32	%r176|%p147, %r655, %r175, 31, -1;
	add.s32 	%r177, %r174, 2;
	shfl.sync.idx.b32	%r178|%p148, %r655, %r177, 31, -1;
	add.s32 	%r179, %r174, 3;
	shfl.sync.idx.b32	%r180|%p149, %r655, %r179, 31, -1;
	mul.wide.s32 	%rd99, %r450, 4;
	add.s64 	%rd2, %rd1, %rd99;
	shfl.sync.idx.b32	%r451|%p150, %r654, %r174, 31, -1;
	mov.b32 	%f97, %r451;
	setp.leu.f32 	%p151, %f97, 0f00000000;
	@%p151 bra 	$L__BB9_12;
	ld.global.nc.f32 	%f771, [%rd2];
	fma.rn.f32 	%f1102, %f771, %f97, %f1101;
	ld.global.nc.f32 	%f772, [%rd2+128];
	mul.f32 	%f1103, %f772, %f97;
	bra.uni 	$L__BB9_13;
$L__BB9_12:
	add.f32 	%f1102, %f1101, 0f00000000;
	mov.f32 	%f1103, 0f00000000;
$L__BB9_13:
	add.f32 	%f103, %f1103, %f1100;
	shfl.sync.idx.b32	%r452|%p152, %r653, %r174, 31, -1;
	mov.b32 	%f104, %r452;
	setp.leu.f32 	%p153, %f104, 0f00000000;
	mov.f32 	%f1104, 0f00000000;
	@%p153 bra 	$L__BB9_15;
	ld.global.nc.f32 	%f774, [%rd2];
	mul.f32 	%f1104, %f774, %f104;
$L__BB9_15:
	add.f32 	%f107, %f1104, %f1099;
	mov.f32 	%f1105, 0f00000000;
	@%p153 bra 	$L__BB9_17;
	ld.global.nc.f32 	%f776, [%rd2+128];
	mul.f32 	%f1105, %f776, %f104;
$L__BB9_17:
	add.f32 	%f110, %f1105, %f1098;
	shfl.sync.idx.b32	%r453|%p155, %r652, %r174, 31, -1;
	mov.b32 	%f111, %r453;
	setp.leu.f32 	%p156, %f111, 0f00000000;
	mov.f32 	%f1106, 0f00000000;
	@%p156 bra 	$L__BB9_19;
	ld.global.nc.f32 	%f778, [%rd2];
	mul.f32 	%f1106, %f778, %f111;
$L__BB9_19:
	add.f32 	%f114, %f1106, %f1097;
	mov.f32 	%f1107, 0f00000000;
	@%p156 bra 	$L__BB9_21;
	ld.global.nc.f32 	%f780, [%rd2+128];
	mul.f32 	%f1107, %f780, %f111;
$L__BB9_21:
	add.f32 	%f117, %f1107, %f1096;
	shfl.sync.idx.b32	%r454|%p158, %r651, %r174, 31, -1;
	mov.b32 	%f118, %r454;
	setp.leu.f32 	%p159, %f118, 0f00000000;
	mov.f32 	%f1108, 0f00000000;
	@%p159 bra 	$L__BB9_23;
	ld.global.nc.f32 	%f782, [%rd2];
	mul.f32 	%f1108, %f782, %f118;
$L__BB9_23:
	add.f32 	%f121, %f1108, %f1095;
	mov.f32 	%f1109, 0f00000000;
	@%p159 bra 	$L__BB9_25;
	ld.global.nc.f32 	%f784, [%rd2+128];
	mul.f32 	%f1109, %f784, %f118;
$L__BB9_25:
	add.f32 	%f124, %f1109, %f1094;
	shfl.sync.idx.b32	%r455|%p161, %r650, %r174, 31, -1;
	mov.b32 	%f125, %r455;
	setp.leu.f32 	%p162, %f125, 0f00000000;
	mov.f32 	%f1110, 0f00000000;
	@%p162 bra 	$L__BB9_27;
	ld.global.nc.f32 	%f786, [%rd2];
	mul.f32 	%f1110, %f786, %f125;
$L__BB9_27:
	add.f32 	%f128, %f1110, %f1093;
	mov.f32 	%f1111, 0f00000000;
	@%p162 bra 	$L__BB9_29;
	ld.global.nc.f32 	%f788, [%rd2+128];
	mul.f32 	%f1111, %f788, %f125;
$L__BB9_29:
	add.f32 	%f131, %f1111, %f1092;
	shfl.sync.idx.b32	%r456|%p164, %r649, %r174, 31, -1;
	mov.b32 	%f132, %r456;
	setp.leu.f32 	%p165, %f132, 0f00000000;
	mov.f32 	%f1112, 0f00000000;
	@%p165 bra 	$L__BB9_31;
	ld.global.nc.f32 	%f790, [%rd2];
	mul.f32 	%f1112, %f790, %f132;
$L__BB9_31:
	add.f32 	%f135, %f1112, %f1091;
	mov.f32 	%f1113, 0f00000000;
	@%p165 bra 	$L__BB9_33;
	ld.global.nc.f32 	%f792, [%rd2+128];
	mul.f32 	%f1113, %f792, %f132;
$L__BB9_33:
	add.f32 	%f138, %f1113, %f1090;
	shfl.sync.idx.b32	%r457|%p167, %r648, %r174, 31, -1;
	mov.b32 	%f139, %r457;
	setp.leu.f32 	%p168, %f139, 0f00000000;
	mov.f32 	%f1114, 0f00000000;
	@%p168 bra 	$L__BB9_35;
	ld.global.nc.f32 	%f794, [%rd2];
	mul.f32 	%f1114, %f794, %f139;
$L__BB9_35:
	add.f32 	%f142, %f1114, %f1089;
	mov.f32 	%f1115, 0f00000000;
	@%p168 bra 	$L__BB9_37;
	ld.global.nc.f32 	%f796, [%rd2+128];
	mul.f32 	%f1115, %f796, %f139;
$L__BB9_37:
	add.f32 	%f145, %f1115, %f1088;
	shfl.sync.idx.b32	%r458|%p170, %r647, %r174, 31, -1;
	mov.b32 	%f146, %r458;
	setp.leu.f32 	%p171, %f146, 0f00000000;
	mov.f32 	%f1116, 0f00000000;
	@%p171 bra 	$L__BB9_39;
	ld.global.nc.f32 	%f798, [%rd2];
	mul.f32 	%f1116, %f798, %f146;
$L__BB9_39:
	add.f32 	%f149, %f1116, %f1087;
	mov.f32 	%f1117, 0f00000000;
	@%p171 bra 	$L__BB9_41;
	ld.global.nc.f32 	%f800, [%rd2+128];
	mul.f32 	%f1117, %f800, %f146;
$L__BB9_41:
	add.f32 	%f152, %f1117, %f1086;
	shfl.sync.idx.b32	%r459|%p173, %r646, %r174, 31, -1;
	mov.b32 	%f153, %r459;
	setp.leu.f32 	%p174, %f153, 0f00000000;
	mov.f32 	%f1118, 0f00000000;
	@%p174 bra 	$L__BB9_43;
	ld.global.nc.f32 	%f802, [%rd2];
	mul.f32 	%f1118, %f802, %f153;
$L__BB9_43:
	add.f32 	%f156, %f1118, %f1085;
	mov.f32 	%f1119, 0f00000000;
	@%p174 bra 	$L__BB9_45;
	ld.global.nc.f32 	%f804, [%rd2+128];
	mul.f32 	%f1119, %f804, %f153;
$L__BB9_45:
	add.f32 	%f159, %f1119, %f1084;
	shfl.sync.idx.b32	%r460|%p176, %r645, %r174, 31, -1;
	mov.b32 	%f160, %r460;
	setp.leu.f32 	%p177, %f160, 0f00000000;
	mov.f32 	%f1120, 0f00000000;
	@%p177 bra 	$L__BB9_47;
	ld.global.nc.f32 	%f806, [%rd2];
	mul.f32 	%f1120, %f806, %f160;
$L__BB9_47:
	add.f32 	%f163, %f1120, %f1083;
	mov.f32 	%f1121, 0f00000000;
	@%p177 bra 	$L__BB9_49;
	ld.global.nc.f32 	%f808, [%rd2+128];
	mul.f32 	%f1121, %f808, %f160;
$L__BB9_49:
	add.f32 	%f166, %f1121, %f1082;
	shfl.sync.idx.b32	%r461|%p179, %r644, %r174, 31, -1;
	mov.b32 	%f167, %r461;
	setp.leu.f32 	%p180, %f167, 0f00000000;
	mov.f32 	%f1122, 0f00000000;
	@%p180 bra 	$L__BB9_51;
	ld.global.nc.f32 	%f810, [%rd2];
	mul.f32 	%f1122, %f810, %f167;
$L__BB9_51:
	add.f32 	%f170, %f1122, %f1081;
	mov.f32 	%f1123, 0f00000000;
	@%p180 bra 	$L__BB9_53;
	ld.global.nc.f32 	%f812, [%rd2+128];
	mul.f32 	%f1123, %f812, %f167;
$L__BB9_53:
	add.f32 	%f173, %f1123, %f1080;
	shfl.sync.idx.b32	%r462|%p182, %r643, %r174, 31, -1;
	mov.b32 	%f174, %r462;
	setp.leu.f32 	%p183, %f174, 0f00000000;
	mov.f32 	%f1124, 0f00000000;
	@%p183 bra 	$L__BB9_55;
	ld.global.nc.f32 	%f814, [%rd2];
	mul.f32 	%f1124, %f814, %f174;
$L__BB9_55:
	add.f32 	%f177, %f1124, %f1079;
	mov.f32 	%f1125, 0f00000000;
	@%p183 bra 	$L__BB9_57;
	ld.global.nc.f32 	%f816, [%rd2+128];
	mul.f32 	%f1125, %f816, %f174;
$L__BB9_57:
	add.f32 	%f180, %f1125, %f1078;
	shfl.sync.idx.b32	%r463|%p185, %r642, %r174, 31, -1;
	mov.b32 	%f181, %r463;
	setp.leu.f32 	%p186, %f181, 0f00000000;
	mov.f32 	%f1126, 0f00000000;
	@%p186 bra 	$L__BB9_59;
	ld.global.nc.f32 	%f818, [%rd2];
	mul.f32 	%f1126, %f818, %f181;
$L__BB9_59:
	add.f32 	%f184, %f1126, %f1077;
	mov.f32 	%f1127, 0f00000000;
	@%p186 bra 	$L__BB9_61;
	ld.global.nc.f32 	%f820, [%rd2+128];
	mul.f32 	%f1127, %f820, %f181;
$L__BB9_61:
	add.f32 	%f187, %f1127, %f1076;
	shfl.sync.idx.b32	%r464|%p188, %r641, %r174, 31, -1;
	mov.b32 	%f188, %r464;
	setp.leu.f32 	%p189, %f188, 0f00000000;
	mov.f32 	%f1128, 0f00000000;
	@%p189 bra 	$L__BB9_63;
	ld.global.nc.f32 	%f822, [%rd2];
	mul.f32 	%f1128, %f822, %f188;
$L__BB9_63:
	add.f32 	%f191, %f1128, %f1075;
	mov.f32 	%f1129, 0f00000000;
	@%p189 bra 	$L__BB9_65;
	ld.global.nc.f32 	%f824, [%rd2+128];
	mul.f32 	%f1129, %f824, %f188;
$L__BB9_65:
	add.f32 	%f194, %f1129, %f1074;
	shfl.sync.idx.b32	%r465|%p191, %r640, %r174, 31, -1;
	mov.b32 	%f195, %r465;
	setp.leu.f32 	%p192, %f195, 0f00000000;
	mov.f32 	%f1130, 0f00000000;
	@%p192 bra 	$L__BB9_67;
	ld.global.nc.f32 	%f826, [%rd2];
	mul.f32 	%f1130, %f826, %f195;
$L__BB9_67:
	add.f32 	%f198, %f1130, %f1073;
	mov.f32 	%f1131, 0f00000000;
	@%p192 bra 	$L__BB9_69;
	ld.global.nc.f32 	%f828, [%rd2+128];
	mul.f32 	%f1131, %f828, %f195;
$L__BB9_69:
	add.f32 	%f201, %f1131, %f1072;
	shfl.sync.idx.b32	%r466|%p194, %r639, %r174, 31, -1;
	mov.b32 	%f202, %r466;
	setp.leu.f32 	%p195, %f202, 0f00000000;
	mov.f32 	%f1132, 0f00000000;
	@%p195 bra 	$L__BB9_71;
	ld.global.nc.f32 	%f830, [%rd2];
	mul.f32 	%f1132, %f830, %f202;
$L__BB9_71:
	add.f32 	%f205, %f1132, %f1071;
	mov.f32 	%f1133, 0f00000000;
	@%p195 bra 	$L__BB9_73;
	ld.global.nc.f32 	%f832, [%rd2+128];
	mul.f32 	%f1133, %f832, %f202;
$L__BB9_73:
	add.f32 	%f833, %f1133, %f1070;
	mul.wide.s32 	%rd100, %r176, 4;
	add.s64 	%rd101, %rd1, %rd100;
	shfl.sync.idx.b32	%r467|%p197, %r654, %r175, 31, -1;
	mov.b32 	%f834, %r467;
	ld.global.nc.f32 	%f835, [%rd101];
	fma.rn.f32 	%f836, %f835, %f834, %f1102;
	ld.global.nc.f32 	%f837, [%rd101+128];
	fma.rn.f32 	%f838, %f837, %f834, %f103;
	shfl.sync.idx.b32	%r468|%p198, %r653, %r175, 31, -1;
	mov.b32 	%f839, %r468;
	fma.rn.f32 	%f840, %f835, %f839, %f107;
	fma.rn.f32 	%f841, %f837, %f839, %f110;
	shfl.sync.idx.b32	%r469|%p199, %r652, %r175, 31, -1;
	mov.b32 	%f842, %r469;
	fma.rn.f32 	%f843, %f835, %f842, %f114;
	fma.rn.f32 	%f844, %f837, %f842, %f117;
	shfl.sync.idx.b32	%r470|%p200, %r651, %r175, 31, -1;
	mov.b32 	%f845, %r470;
	fma.rn.f32 	%f846, %f835, %f845, %f121;
	fma.rn.f32 	%f847, %f837, %f845, %f124;
	shfl.sync.idx.b32	%r471|%p201, %r650, %r175, 31, -1;
	mov.b32 	%f848, %r471;
	fma.rn.f32 	%f849, %f835, %f848, %f128;
	fma.rn.f32 	%f850, %f837, %f848, %f131;
	shfl.sync.idx.b32	%r472|%p202, %r649, %r175, 31, -1;
	mov.b32 	%f851, %r472;
	fma.rn.f32 	%f852, %f835, %f851, %f135;
	fma.rn.f32 	%f853, %f837, %f851, %f138;
	shfl.sync.idx.b32	%r473|%p203, %r648, %r175, 31, -1;
	mov.b32 	%f854, %r473;
	fma.rn.f32 	%f855, %f835, %f854, %f142;
	fma.rn.f32 	%f856, %f837, %f854, %f145;
	shfl.sync.idx.b32	%r474|%p204, %r647, %r175, 31, -1;
	mov.b32 	%f857, %r474;
	fma.rn.f32 	%f858, %f835, %f857, %f149;
	fma.rn.f32 	%f859, %f837, %f857, %f152;
	shfl.sync.idx.b32	%r475|%p205, %r646, %r175, 31, -1;
	mov.b32 	%f860, %r475;
	fma.rn.f32 	%f861, %f835, %f860, %f156;
	fma.rn.f32 	%f862, %f837, %f860, %f159;
	shfl.sync.idx.b32	%r476|%p206, %r645, %r175, 31, -1;
	mov.b32 	%f863, %r476;
	fma.rn.f32 	%f864, %f835, %f863, %f163;
	fma.rn.f32 	%f865, %f837, %f863, %f166;
	shfl.sync.idx.b32	%r477|%p207, %r644, %r175, 31, -1;
	mov.b32 	%f866, %r477;
	fma.rn.f32 	%f867, %f835, %f866, %f170;
	fma.rn.f32 	%f868, %f837, %f866, %f173;
	shfl.sync.idx.b32	%r478|%p208, %r643, %r175, 31, -1;
	mov.b32 	%f869, %r478;
	fma.rn.f32 	%f870, %f835, %f869, %f177;
	fma.rn.f32 	%f871, %f837, %f869, %f180;
	shfl.sync.idx.b32	%r479|%p209, %r642, %r175, 31, -1;
	mov.b32 	%f872, %r479;
	fma.rn.f32 	%f873, %f835, %f872, %f184;
	fma.rn.f32 	%f874, %f837, %f872, %f187;
	shfl.sync.idx.b32	%r480|%p210, %r641, %r175, 31, -1;
	mov.b32 	%f875, %r480;
	fma.rn.f32 	%f876, %f835, %f875, %f191;
	fma.rn.f32 	%f877, %f837, %f875, %f194;
	shfl.sync.idx.b32	%r481|%p211, %r640, %r175, 31, -1;
	mov.b32 	%f878, %r481;
	fma.rn.f32 	%f879, %f835, %f878, %f198;
	fma.rn.f32 	%f880, %f837, %f878, %f201;
	shfl.sync.idx.b32	%r482|%p212, %r639, %r175, 31, -1;
	mov.b32 	%f881, %r482;
	fma.rn.f32 	%f882, %f835, %f881, %f205;
	fma.rn.f32 	%f883, %f837, %f881, %f833;
	mul.wide.s32 	%rd102, %r178, 4;
	add.s64 	%rd103, %rd1, %rd102;
	shfl.sync.idx.b32	%r483|%p213, %r654, %r177, 31, -1;
	mov.b32 	%f884, %r483;
	ld.global.nc.f32 	%f885, [%rd103];
	fma.rn.f32 	%f886, %f885, %f884, %f836;
	ld.global.nc.f32 	%f887, [%rd103+128];
	fma.rn.f32 	%f888, %f887, %f884, %f838;
	shfl.sync.idx.b32	%r484|%p214, %r653, %r177, 31, -1;
	mov.b32 	%f889, %r484;
	fma.rn.f32 	%f890, %f885, %f889, %f840;
	fma.rn.f32 	%f891, %f887, %f889, %f841;
	shfl.sync.idx.b32	%r485|%p215, %r652, %r177, 31, -1;
	mov.b32 	%f892, %r485;
	fma.rn.f32 	%f893, %f885, %f892, %f843;
	fma.rn.f32 	%f894, %f887, %f892, %f844;
	shfl.sync.idx.b32	%r486|%p216, %r651, %r177, 31, -1;
	mov.b32 	%f895, %r486;
	fma.rn.f32 	%f896, %f885, %f895, %f846;
	fma.rn.f32 	%f897, %f887, %f895, %f847;
	shfl.sync.idx.b32	%r487|%p217, %r650, %r177, 31, -1;
	mov.b32 	%f898, %r487;
	fma.rn.f32 	%f899, %f885, %f898, %f849;
	fma.rn.f32 	%f900, %f887, %f898, %f850;
	shfl.sync.idx.b32	%r488|%p218, %r649, %r177, 31, -1;
	mov.b32 	%f901, %r488;
	fma.rn.f32 	%f902, %f885, %f901, %f852;
	fma.rn.f32 	%f903, %f887, %f901, %f853;
	shfl.sync.idx.b32	%r489|%p219, %r648, %r177, 31, -1;
	mov.b32 	%f904, %r489;
	fma.rn.f32 	%f905, %f885, %f904, %f855;
	fma.rn.f32 	%f906, %f887, %f904, %f856;
	shfl.sync.idx.b32	%r490|%p220, %r647, %r177, 31, -1;
	mov.b32 	%f907, %r490;
	fma.rn.f32 	%f908, %f885, %f907, %f858;
	fma.rn.f32 	%f909, %f887, %f907, %f859;
	shfl.sync.idx.b32	%r491|%p221, %r646, %r177, 31, -1;
	mov.b32 	%f910, %r491;
	fma.rn.f32 	%f911, %f885, %f910, %f861;
	fma.rn.f32 	%f912, %f887, %f910, %f862;
	shfl.sync.idx.b32	%r492|%p222, %r645, %r177, 31, -1;
	mov.b32 	%f913, %r492;
	fma.rn.f32 	%f914, %f885, %f913, %f864;
	fma.rn.f32 	%f915, %f887, %f913, %f865;
	shfl.sync.idx.b32	%r493|%p223, %r644, %r177, 31, -1;
	mov.b32 	%f916, %r493;
	fma.rn.f32 	%f917, %f885, %f916, %f867;
	fma.rn.f32 	%f918, %f887, %f916, %f868;
	shfl.sync.idx.b32	%r494|%p224, %r643, %r177, 31, -1;
	mov.b32 	%f919, %r494;
	fma.rn.f32 	%f920, %f885, %f919, %f870;
	fma.rn.f32 	%f921, %f887, %f919, %f871;
	shfl.sync.idx.b32	%r495|%p225, %r642, %r177, 31, -1;
	mov.b32 	%f922, %r495;
	fma.rn.f32 	%f923, %f885, %f922, %f873;
	fma.rn.f32 	%f924, %f887, %f922, %f874;
	shfl.sync.idx.b32	%r496|%p226, %r641, %r177, 31, -1;
	mov.b32 	%f925, %r496;
	fma.rn.f32 	%f926, %f885, %f925, %f876;
	fma.rn.f32 	%f927, %f887, %f925, %f877;
	shfl.sync.idx.b32	%r497|%p227, %r640, %r177, 31, -1;
	mov.b32 	%f928, %r497;
	fma.rn.f32 	%f929, %f885, %f928, %f879;
	fma.rn.f32 	%f930, %f887, %f928, %f880;
	shfl.sync.idx.b32	%r498|%p228, %r639, %r177, 31, -1;
	mov.b32 	%f931, %r498;
	fma.rn.f32 	%f932, %f885, %f931, %f882;
	fma.rn.f32 	%f933, %f887, %f931, %f883;
	mul.wide.s32 	%rd104, %r180, 4;
	add.s64 	%rd105, %rd1, %rd104;
	shfl.sync.idx.b32	%r499|%p229, %r654, %r179, 31, -1;
	mov.b32 	%f934, %r499;
	ld.global.nc.f32 	%f935, [%rd105];
	fma.rn.f32 	%f1101, %f935, %f934, %f886;
	ld.global.nc.f32 	%f936, [%rd105+128];
	fma.rn.f32 	%f1100, %f936, %f934, %f888;
	shfl.sync.idx.b32	%r500|%p230, %r653, %r179, 31, -1;
	mov.b32 	%f937, %r500;
	fma.rn.f32 	%f1099, %f935, %f937, %f890;
	fma.rn.f32 	%f1098, %f936, %f937, %f891;
	shfl.sync.idx.b32	%r501|%p231, %r652, %r179, 31, -1;
	mov.b32 	%f938, %r501;
	fma.rn.f32 	%f1097, %f935, %f938, %f893;
	fma.rn.f32 	%f1096, %f936, %f938, %f894;
	shfl.sync.idx.b32	%r502|%p232, %r651, %r179, 31, -1;
	mov.b32 	%f939, %r502;
	fma.rn.f32 	%f1095, %f935, %f939, %f896;
	fma.rn.f32 	%f1094, %f936, %f939, %f897;
	shfl.sync.idx.b32	%r503|%p233, %r650, %r179, 31, -1;
	mov.b32 	%f940, %r503;
	fma.rn.f32 	%f1093, %f935, %f940, %f899;
	fma.rn.f32 	%f1092, %f936, %f940, %f900;
	shfl.sync.idx.b32	%r504|%p234, %r649, %r179, 31, -1;
	mov.b32 	%f941, %r504;
	fma.rn.f32 	%f1091, %f935, %f941, %f902;
	fma.rn.f32 	%f1090, %f936, %f941, %f903;
	shfl.sync.idx.b32	%r505|%p235, %r648, %r179, 31, -1;
	mov.b32 	%f942, %r505;
	fma.rn.f32 	%f1089, %f935, %f942, %f905;
	fma.rn.f32 	%f1088, %f936, %f942, %f906;
	shfl.sync.idx.b32	%r506|%p236, %r647, %r179, 31, -1;
	mov.b32 	%f943, %r506;
	fma.rn.f32 	%f1087, %f935, %f943, %f908;
	fma.rn.f32 	%f1086, %f936, %f943, %f909;
	shfl.sync.idx.b32	%r507|%p237, %r646, %r179, 31, -1;
	mov.b32 	%f944, %r507;
	fma.rn.f32 	%f1085, %f935, %f944, %f911;
	fma.rn.f32 	%f1084, %f936, %f944, %f912;
	shfl.sync.idx.b32	%r508|%p238, %r645, %r179, 31, -1;
	mov.b32 	%f945, %r508;
	fma.rn.f32 	%f1083, %f935, %f945, %f914;
	fma.rn.f32 	%f1082, %f936, %f945, %f915;
	shfl.sync.idx.b32	%r509|%p239, %r644, %r179, 31, -1;
	mov.b32 	%f946, %r509;
	fma.rn.f32 	%f1081, %f935, %f946, %f917;
	fma.rn.f32 	%f1080, %f936, %f946, %f918;
	shfl.sync.idx.b32	%r510|%p240, %r643, %r179, 31, -1;
	mov.b32 	%f947, %r510;
	fma.rn.f32 	%f1079, %f935, %f947, %f920;
	fma.rn.f32 	%f1078, %f936, %f947, %f921;
	shfl.sync.idx.b32	%r511|%p241, %r642, %r179, 31, -1;
	mov.b32 	%f948, %r511;
	fma.rn.f32 	%f1077, %f935, %f948, %f923;
	fma.rn.f32 	%f1076, %f936, %f948, %f924;
	shfl.sync.idx.b32	%r512|%p242, %r641, %r179, 31, -1;
	mov.b32 	%f949, %r512;
	fma.rn.f32 	%f1075, %f935, %f949, %f926;
	fma.rn.f32 	%f1074, %f936, %f949, %f927;
	shfl.sync.idx.b32	%r513|%p243, %r640, %r179, 31, -1;
	mov.b32 	%f950, %r513;
	fma.rn.f32 	%f1073, %f935, %f950, %f929;
	fma.rn.f32 	%f1072, %f936, %f950, %f930;
	shfl.sync.idx.b32	%r514|%p244, %r639, %r179, 31, -1;
	mov.b32 	%f951, %r514;
	fma.rn.f32 	%f1071, %f935, %f951, %f932;
	fma.rn.f32 	%f1070, %f936, %f951, %f933;
$L__BB9_74:
	and.b32  	%r181, %r135, -4;
	and.b32  	%r515, %r135, -2;
	setp.ge.s32 	%p245, %r181, %r515;
	@%p245 bra 	$L__BB9_76;
	add.s32 	%r516, %r181, %r2;
	sub.s32 	%r517, %r516, %r656;
	shfl.sync.idx.b32	%r518|%p246, %r655, %r517, 31, -1;
	add.s32 	%r519, %r517, 1;
	shfl.sync.idx.b32	%r520|%p247, %r655, %r519, 31, -1;
	mul.wide.s32 	%rd106, %r518, 4;
	add.s64 	%rd107, %rd1, %rd106;
	shfl.sync.idx.b32	%r521|%p248, %r654, %r517, 31, -1;
	mov.b32 	%f952, %r521;
	ld.global.nc.f32 	%f953, [%rd107];
	fma.rn.f32 	%f954, %f953, %f952, %f1101;
	ld.global.nc.f32 	%f955, [%rd107+128];
	fma.rn.f32 	%f956, %f955, %f952, %f1100;
	shfl.sync.idx.b32	%r522|%p249, %r653, %r517, 31, -1;
	mov.b32 	%f957, %r522;
	fma.rn.f32 	%f958, %f953, %f957, %f1099;
	fma.rn.f32 	%f959, %f955, %f957, %f1098;
	shfl.sync.idx.b32	%r523|%p250, %r652, %r517, 31, -1;
	mov.b32 	%f960, %r523;
	fma.rn.f32 	%f961, %f953, %f960, %f1097;
	fma.rn.f32 	%f962, %f955, %f960, %f1096;
	shfl.sync.idx.b32	%r524|%p251, %r651, %r517, 31, -1;
	mov.b32 	%f963, %r524;
	fma.rn.f32 	%f964, %f953, %f963, %f1095;
	fma.rn.f32 	%f965, %f955, %f963, %f1094;
	shfl.sync.idx.b32	%r525|%p252, %r650, %r517, 31, -1;
	mov.b32 	%f966, %r525;
	fma.rn.f32 	%f967, %f953, %f966, %f1093;
	fma.rn.f32 	%f968, %f955, %f966, %f1092;
	shfl.sync.idx.b32	%r526|%p253, %r649, %r517, 31, -1;
	mov.b32 	%f969, %r526;
	fma.rn.f32 	%f970, %f953, %f969, %f1091;
	fma.rn.f32 	%f971, %f955, %f969, %f1090;
	shfl.sync.idx.b32	%r527|%p254, %r648, %r517, 31, -1;
	mov.b32 	%f972, %r527;
	fma.rn.f32 	%f973, %f953, %f972, %f1089;
	fma.rn.f32 	%f974, %f955, %f972, %f1088;
	shfl.sync.idx.b32	%r528|%p255, %r647, %r517, 31, -1;
	mov.b32 	%f975, %r528;
	fma.rn.f32 	%f976, %f953, %f975, %f1087;
	fma.rn.f32 	%f977, %f955, %f975, %f1086;
	shfl.sync.idx.b32	%r529|%p256, %r646, %r517, 31, -1;
	mov.b32 	%f978, %r529;
	fma.rn.f32 	%f979, %f953, %f978, %f1085;
	fma.rn.f32 	%f980, %f955, %f978, %f1084;
	shfl.sync.idx.b32	%r530|%p257, %r645, %r517, 31, -1;
	mov.b32 	%f981, %r530;
	fma.rn.f32 	%f982, %f953, %f981, %f1083;
	fma.rn.f32 	%f983, %f955, %f981, %f1082;
	shfl.sync.idx.b32	%r531|%p258, %r644, %r517, 31, -1;
	mov.b32 	%f984, %r531;
	fma.rn.f32 	%f985, %f953, %f984, %f1081;
	fma.rn.f32 	%f986, %f955, %f984, %f1080;
	shfl.sync.idx.b32	%r532|%p259, %r643, %r517, 31, -1;
	mov.b32 	%f987, %r532;
	fma.rn.f32 	%f988, %f953, %f987, %f1079;
	fma.rn.f32 	%f989, %f955, %f987, %f1078;
	shfl.sync.idx.b32	%r533|%p260, %r642, %r517, 31, -1;
	mov.b32 	%f990, %r533;
	fma.rn.f32 	%f991, %f953, %f990, %f1077;
	fma.rn.f32 	%f992, %f955, %f990, %f1076;
	shfl.sync.idx.b32	%r534|%p261, %r641, %r517, 31, -1;
	mov.b32 	%f993, %r534;
	fma.rn.f32 	%f994, %f953, %f993, %f1075;
	fma.rn.f32 	%f995, %f955, %f993, %f1074;
	shfl.sync.idx.b32	%r535|%p262, %r640, %r517, 31, -1;
	mov.b32 	%f996, %r535;
	fma.rn.f32 	%f997, %f953, %f996, %f1073;
	fma.rn.f32 	%f998, %f955, %f996, %f1072;
	shfl.sync.idx.b32	%r536|%p263, %r639, %r517, 31, -1;
	mov.b32 	%f999, %r536;
	fma.rn.f32 	%f1000, %f953, %f999, %f1071;
	fma.rn.f32 	%f1001, %f955, %f999, %f1070;
	mul.wide.s32 	%rd108, %r520, 4;
	add.s64 	%rd109, %rd1, %rd108;
	shfl.sync.idx.b32	%r537|%p264, %r654, %r519, 31, -1;
	mov.b32 	%f1002, %r537;
	ld.global.nc.f32 	%f1003, [%rd109];
	fma.rn.f32 	%f1101, %f1003, %f1002, %f954;
	ld.global.nc.f32 	%f1004, [%rd109+128];
	fma.rn.f32 	%f1100, %f1004, %f1002, %f956;
	shfl.sync.idx.b32	%r538|%p265, %r653, %r519, 31, -1;
	mov.b32 	%f1005, %r538;
	fma.rn.f32 	%f1099, %f1003, %f1005, %f958;
	fma.rn.f32 	%f1098, %f1004, %f1005, %f959;
	shfl.sync.idx.b32	%r539|%p266, %r652, %r519, 31, -1;
	mov.b32 	%f1006, %r539;
	fma.rn.f32 	%f1097, %f1003, %f1006, %f961;
	fma.rn.f32 	%f1096, %f1004, %f1006, %f962;
	shfl.sync.idx.b32	%r540|%p267, %r651, %r519, 31, -1;
	mov.b32 	%f1007, %r540;
	fma.rn.f32 	%f1095, %f1003, %f1007, %f964;
	fma.rn.f32 	%f1094, %f1004, %f1007, %f965;
	shfl.sync.idx.b32	%r541|%p268, %r650, %r519, 31, -1;
	mov.b32 	%f1008, %r541;
	fma.rn.f32 	%f1093, %f1003, %f1008, %f967;
	fma.rn.f32 	%f1092, %f1004, %f1008, %f968;
	shfl.sync.idx.b32	%r542|%p269, %r649, %r519, 31, -1;
	mov.b32 	%f1009, %r542;
	fma.rn.f32 	%f1091, %f1003, %f1009, %f970;
	fma.rn.f32 	%f1090, %f1004, %f1009, %f971;
	shfl.sync.idx.b32	%r543|%p270, %r648, %r519, 31, -1;
	mov.b32 	%f1010, %r543;
	fma.rn.f32 	%f1089, %f1003, %f1010, %f973;
	fma.rn.f32 	%f1088, %f1004, %f1010, %f974;
	shfl.sync.idx.b32	%r544|%p271, %r647, %r519, 31, -1;
	mov.b32 	%f1011, %r544;
	fma.rn.f32 	%f1087, %f1003, %f1011, %f976;
	fma.rn.f32 	%f1086, %f1004, %f1011, %f977;
	shfl.sync.idx.b32	%r545|%p272, %r646, %r519, 31, -1;
	mov.b32 	%f1012, %r545;
	fma.rn.f32 	%f1085, %f1003, %f1012, %f979;
	fma.rn.f32 	%f1084, %f1004, %f1012, %f980;
	shfl.sync.idx.b32	%r546|%p273, %r645, %r519, 31, -1;
	mov.b32 	%f1013, %r546;
	fma.rn.f32 	%f1083, %f1003, %f1013, %f982;
	fma.rn.f32 	%f1082, %f1004, %f1013, %f983;
	shfl.sync.idx.b32	%r547|%p274, %r644, %r519, 31, -1;
	mov.b32 	%f1014, %r547;
	fma.rn.f32 	%f1081, %f1003, %f1014, %f985;
	fma.rn.f32 	%f1080, %f1004, %f1014, %f986;
	shfl.sync.idx.b32	%r548|%p275, %r643, %r519, 31, -1;
	mov.b32 	%f1015, %r548;
	fma.rn.f32 	%f1079, %f1003, %f1015, %f988;
	fma.rn.f32 	%f1078, %f1004, %f1015, %f989;
	shfl.sync.idx.b32	%r549|%p276, %r642, %r519, 31, -1;
	mov.b32 	%f1016, %r549;
	fma.rn.f32 	%f1077, %f1003, %f1016, %f991;
	fma.rn.f32 	%f1076, %f1004, %f1016, %f992;
	shfl.sync.idx.b32	%r550|%p277, %r641, %r519, 31, -1;
	mov.b32 	%f1017, %r550;
	fma.rn.f32 	%f1075, %f1003, %f1017, %f994;
	fma.rn.f32 	%f1074, %f1004, %f1017, %f995;
	shfl.sync.idx.b32	%r551|%p278, %r640, %r519, 31, -1;
	mov.b32 	%f1018, %r551;
	fma.rn.f32 	%f1073, %f1003, %f1018, %f997;
	fma.rn.f32 	%f1072, %f1004, %f1018, %f998;
	shfl.sync.idx.b32	%r552|%p279, %r639, %r519, 31, -1;
	mov.b32 	%f1019, %r552;
	fma.rn.f32 	%f1071, %f1003, %f1019, %f1000;
	fma.rn.f32 	%f1070, %f1004, %f1019, %f1001;
$L__BB9_76:
	setp.ge.s32 	%p280, %r6, %r135;
	@%p280 bra 	$L__BB9_78;
	sub.s32 	%r553, %r6, %r656;
	shfl.sync.idx.b32	%r554|%p281, %r655, %r553, 31, -1;
	mul.wide.s32 	%rd110, %r554, 4;
	add.s64 	%rd111, %rd1, %rd110;
	shfl.sync.idx.b32	%r555|%p282, %r654, %r553, 31, -1;
	mov.b32 	%f1020, %r555;
	ld.global.nc.f32 	%f1021, [%rd111];
	fma.rn.f32 	%f1101, %f1021, %f1020, %f1101;
	ld.global.nc.f32 	%f1022, [%rd111+128];
	fma.rn.f32 	%f1100, %f1022, %f1020, %f1100;
	shfl.sync.idx.b32	%r556|%p283, %r653, %r553, 31, -1;
	mov.b32 	%f1023, %r556;
	fma.rn.f32 	%f1099, %f1021, %f1023, %f1099;
	fma.rn.f32 	%f1098, %f1022, %f1023, %f1098;
	shfl.sync.idx.b32	%r557|%p284, %r652, %r553, 31, -1;
	mov.b32 	%f1024, %r557;
	fma.rn.f32 	%f1097, %f1021, %f1024, %f1097;
	fma.rn.f32 	%f1096, %f1022, %f1024, %f1096;
	shfl.sync.idx.b32	%r558|%p285, %r651, %r553, 31, -1;
	mov.b32 	%f1025, %r558;
	fma.rn.f32 	%f1095, %f1021, %f1025, %f1095;
	fma.rn.f32 	%f1094, %f1022, %f1025, %f1094;
	shfl.sync.idx.b32	%r559|%p286, %r650, %r553, 31, -1;
	mov.b32 	%f1026, %r559;
	fma.rn.f32 	%f1093, %f1021, %f1026, %f1093;
	fma.rn.f32 	%f1092, %f1022, %f1026, %f1092;
	shfl.sync.idx.b32	%r560|%p287, %r649, %r553, 31, -1;
	mov.b32 	%f1027, %r560;
	fma.rn.f32 	%f1091, %f1021, %f1027, %f1091;
	fma.rn.f32 	%f1090, %f1022, %f1027, %f1090;
	shfl.sync.idx.b32	%r561|%p288, %r648, %r553, 31, -1;
	mov.b32 	%f1028, %r561;
	fma.rn.f32 	%f1089, %f1021, %f1028, %f1089;
	fma.rn.f32 	%f1088, %f1022, %f1028, %f1088;
	shfl.sync.idx.b32	%r562|%p289, %r647, %r553, 31, -1;
	mov.b32 	%f1029, %r562;
	fma.rn.f32 	%f1087, %f1021, %f1029, %f1087;
	fma.rn.f32 	%f1086, %f1022, %f1029, %f1086;
	shfl.sync.idx.b32	%r563|%p290, %r646, %r553, 31, -1;
	mov.b32 	%f1030, %r563;
	fma.rn.f32 	%f1085, %f1021, %f1030, %f1085;
	fma.rn.f32 	%f1084, %f1022, %f1030, %f1084;
	shfl.sync.idx.b32	%r564|%p291, %r645, %r553, 31, -1;
	mov.b32 	%f1031, %r564;
	fma.rn.f32 	%f1083, %f1021, %f1031, %f1083;
	fma.rn.f32 	%f1082, %f1022, %f1031, %f1082;
	shfl.sync.idx.b32	%r565|%p292, %r644, %r553, 31, -1;
	mov.b32 	%f1032, %r565;
	fma.rn.f32 	%f1081, %f1021, %f1032, %f1081;
	fma.rn.f32 	%f1080, %f1022, %f1032, %f1080;
	shfl.sync.idx.b32	%r566|%p293, %r643, %r553, 31, -1;
	mov.b32 	%f1033, %r566;
	fma.rn.f32 	%f1079, %f1021, %f1033, %f1079;
	fma.rn.f32 	%f1078, %f1022, %f1033, %f1078;
	shfl.sync.idx.b32	%r567|%p294, %r642, %r553, 31, -1;
	mov.b32 	%f1034, %r567;
	fma.rn.f32 	%f1077, %f1021, %f1034, %f1077;
	fma.rn.f32 	%f1076, %f1022, %f1034, %f1076;
	shfl.sync.idx.b32	%r568|%p295, %r641, %r553, 31, -1;
	mov.b32 	%f1035, %r568;
	fma.rn.f32 	%f1075, %f1021, %f1035, %f1075;
	fma.rn.f32 	%f1074, %f1022, %f1035, %f1074;
	shfl.sync.idx.b32	%r569|%p296, %r640, %r553, 31, -1;
	mov.b32 	%f1036, %r569;
	fma.rn.f32 	%f1073, %f1021, %f1036, %f1073;
	fma.rn.f32 	%f1072, %f1022, %f1036, %f1072;
	shfl.sync.idx.b32	%r570|%p297, %r639, %r553, 31, -1;
	mov.b32 	%f1037, %r570;
	fma.rn.f32 	%f1071, %f1021, %f1037, %f1071;
	fma.rn.f32 	%f1070, %f1022, %f1037, %f1070;
$L__BB9_78:
	ld.param.u64 	%rd151, [_Z12_spmm_conv_9PKfPfiiPKiS3_S3_S0__param_5];
	ld.param.u32 	%r619, [_Z12_spmm_conv_9PKfPfiiPKiS3_S3_S0__param_2];
	ld.param.u64 	%rd150, [_Z12_spmm_conv_9PKfPfiiPKiS3_S3_S0__param_1];
	cvta.to.global.u64 	%rd112, %rd151;
	cvta.to.global.u64 	%rd113, %rd150;
	mul.wide.s32 	%rd114, %r619, 4;
	add.s64 	%rd115, %rd112, %rd114;
	ld.global.nc.u32 	%r571, [%rd115];
	shl.b32 	%r572, %r571, 6;
	add.s32 	%r573, %r572, %r5;
	mul.wide.s32 	%rd116, %r573, 4;
	add.s64 	%rd117, %rd113, %rd116;
	st.global.f32 	[%rd117], %f1101;
	st.global.f32 	[%rd117+128], %f1100;
	ld.global.nc.u32 	%r574, [%rd115+4];
	shl.b32 	%r575, %r574, 6;
	add.s32 	%r576, %r575, %r5;
	mul.wide.s32 	%rd118, %r576, 4;
	add.s64 	%rd119, %rd113, %rd118;
	st.global.f32 	[%rd119], %f1099;
	st.global.f32 	[%rd119+128], %f1098;
	ld.global.nc.u32 	%r577, [%rd115+8];
	shl.b32 	%r578, %r577, 6;
	add.s32 	%r579, %r578, %r5;
	mul.wide.s32 	%rd120, %r579, 4;
	add.s64 	%rd121, %rd113, %rd120;
	st.global.f32 	[%rd121], %f1097;
	st.global.f32 	[%rd121+128], %f1096;
	ld.global.nc.u32 	%r580, [%rd115+12];
	shl.b32 	%r581, %r580, 6;
	add.s32 	%r582, %r581, %r5;
	mul.wide.s32 	%rd122, %r582, 4;
	add.s64 	%rd123, %rd113, %rd122;
	st.global.f32 	[%rd123], %f1095;
	st.global.f32 	[%rd123+128], %f1094;
	ld.global.nc.u32 	%r583, [%rd115+16];
	shl.b32 	%r584, %r583, 6;
	add.s32 	%r585, %r584, %r5;
	mul.wide.s32 	%rd124, %r585, 4;
	add.s64 	%rd125, %rd113, %rd124;
	st.global.f32 	[%rd125], %f1093;
	st.global.f32 	[%rd125+128], %f1092;
	ld.global.nc.u32 	%r586, [%rd115+20];
	shl.b32 	%r587, %r586, 6;
	add.s32 	%r588, %r587, %r5;
	mul.wide.s32 	%rd126, %r588, 4;
	add.s64 	%rd127, %rd113, %rd126;
	st.global.f32 	[%rd127], %f1091;
	st.global.f32 	[%rd127+128], %f1090;
	ld.global.nc.u32 	%r589, [%rd115+24];
	shl.b32 	%r590, %r589, 6;
	add.s32 	%r591, %r590, %r5;
	mul.wide.s32 	%rd128, %r591, 4;
	add.s64 	%rd129, %rd113, %rd128;
	st.global.f32 	[%rd129], %f1089;
	st.global.f32 	[%rd129+128], %f1088;
	ld.global.nc.u32 	%r592, [%rd115+28];
	shl.b32 	%r593, %r592, 6;
	add.s32 	%r594, %r593, %r5;
	mul.wide.s32 	%rd130, %r594, 4;
	add.s64 	%rd131, %rd113, %rd130;
	st.global.f32 	[%rd131], %f1087;
	st.global.f32 	[%rd131+128], %f1086;
	ld.global.nc.u32 	%r595, [%rd115+32];
	shl.b32 	%r596, %r595, 6;
	add.s32 	%r597, %r596, %r5;
	mul.wide.s32 	%rd132, %r597, 4;
	add.s64 	%rd133, %rd113, %rd132;
	st.global.f32 	[%rd133], %f1085;
	st.global.f32 	[%rd133+128], %f1084;
	ld.global.nc.u32 	%r598, [%rd115+36];
	shl.b32 	%r599, %r598, 6;
	add.s32 	%r600, %r599, %r5;
	mul.wide.s32 	%rd134, %r600, 4;
	add.s64 	%rd135, %rd113, %rd134;
	st.global.f32 	[%rd135], %f1083;
	st.global.f32 	[%rd135+128], %f1082;
	ld.global.nc.u32 	%r601, [%rd115+40];
	shl.b32 	%r602, %r601, 6;
	add.s32 	%r603, %r602, %r5;
	mul.wide.s32 	%rd136, %r603, 4;
	add.s64 	%rd137, %rd113, %rd136;
	st.global.f32 	[%rd137], %f1081;
	st.global.f32 	[%rd137+128], %f1080;
	ld.global.nc.u32 	%r604, [%rd115+44];
	shl.b32 	%r605, %r604, 6;
	add.s32 	%r606, %r605, %r5;
	mul.wide.s32 	%rd138, %r606, 4;
	add.s64 	%rd139, %rd113, %rd138;
	st.global.f32 	[%rd139], %f1079;
	st.global.f32 	[%rd139+128], %f1078;
	ld.global.nc.u32 	%r607, [%rd115+48];
	shl.b32 	%r608, %r607, 6;
	add.s32 	%r609, %r608, %r5;
	mul.wide.s32 	%rd140, %r609, 4;
	add.s64 	%rd141, %rd113, %rd140;
	st.global.f32 	[%rd141], %f1077;
	st.global.f32 	[%rd141+128], %f1076;
	ld.global.nc.u32 	%r610, [%rd115+52];
	shl.b32 	%r611, %r610, 6;
	add.s32 	%r612, %r611, %r5;
	mul.wide.s32 	%rd142, %r612, 4;
	add.s64 	%rd143, %rd113, %rd142;
	st.global.f32 	[%rd143], %f1075;
	st.global.f32 	[%rd143+128], %f1074;
	ld.global.nc.u32 	%r613, [%rd115+56];
	shl.b32 	%r614, %r613, 6;
	add.s32 	%r615, %r614, %r5;
	mul.wide.s32 	%rd144, %r615, 4;
	add.s64 	%rd145, %rd113, %rd144;
	st.global.f32 	[%rd145], %f1073;
	st.global.f32 	[%rd145+128], %f1072;
	ld.global.nc.u32 	%r616, [%rd115+60];
	shl.b32 	%r617, %r616, 6;
	add.s32 	%r618, %r617, %r5;
	mul.wide.s32 	%rd146, %r618, 4;
	add.s64 	%rd147, %rd113, %rd146;
	st.global.f32 	[%rd147], %f1071;
	st.global.f32 	[%rd147+128], %f1070;
	ret;

}
	// .globl	_Z13_spmm_conv_10PKfPfiiPKiS3_S3_S0_
.visible .entry _Z13_spmm_conv_10PKfPfiiPKiS3_S3_S0_(
	.param .u64 .ptr .align 1 _Z13_spmm_conv_10PKfPfiiPKiS3_S3_S0__param_0,
	.param .u64 .ptr .align 1 _Z13_spmm_conv_10PKfPfiiPKiS3_S3_S0__param_1,
	.param .u32 _Z13_spmm_conv_10PKfPfiiPKiS3_S3_S0__param_2,
	.param .u32 _Z13_spmm_conv_10PKfPfiiPKiS3_S3_S0__param_3,
	.param .u64 .ptr .align 1 _Z13_spmm_conv_10PKfPfiiPKiS3_S3_S0__param_4,
	.param .u64 .ptr .align 1 _Z13_spmm_conv_10PKfPfiiPKiS3_S3_S0__param_5,
	.param .u64 .ptr .align 1 _Z13_spmm_conv_10PKfPfiiPKiS3_S3_S0__param_6,
	.param .u64 .ptr .align 1 _Z13_spmm_conv_10PKfPfiiPKiS3_S3_S0__param_7
)
{
	.reg .pred 	%p<570>;
	.reg .b32 	%r<1100>;
	.reg .b32 	%f<2430>;
	.reg .b64 	%rd<256>;

	ld.param.u32 	%r220, [_Z13_spmm_conv_10PKfPfiiPKiS3_S3_S0__param_2];
	ld.param.u64 	%rd8, [_Z13_spmm_conv_10PKfPfiiPKiS3_S3_S0__param_4];
	cvta.to.global.u64 	%rd9, %rd8;
	mov.u32 	%r223, %tid.y;
	shl.b32 	%r224, %r223, 5;
	mov.u32 	%r225, %ctaid.x;
	shl.b32 	%r226, %r225, 7;
	add.s32 	%r227, %r224, %r226;
	mov.u32 	%r1, %tid.x;
	mov.u32 	%r228, %ctaid.y;
	shl.b32 	%r229, %r228, 6;
	mul.wide.s32 	%rd10, %r220, 4;
	add.s64 	%rd11, %rd9, %rd10;
	ld.global.nc.u32 	%r2, [%rd11];
	ld.global.nc.u32 	%r3, [%rd11+4];
	sub.s32 	%r4, %r3, %r2;
	mul.hi.s32 	%r230, %r227, 2114445439;
	shr.u32 	%r231, %r230, 31;
	shr.u32 	%r232, %r230, 10;
	add.s32 	%r233, %r232, %r231;
	shr.s32 	%r234, %r227, 5;
	mul.hi.s32 	%r235, %r234, 2114445439;
	shr.u32 	%r236, %r235, 31;
	shr.u32 	%r237, %r235, 5;
	add.s32 	%r238, %r237, %r236;
	mul.lo.s32 	%r239, %r238, 65;
	sub.s32 	%r240, %r234, %r239;
	shl.b32 	%r241, %r240, 15;
	add.s32 	%r242, %r229, %r1;
	mad.lo.s32 	%r243, %r233, 2129920, %r242;
	add.s32 	%r5, %r243, %r241;
	and.b32  	%r6, %r4, -8;
	and.b32  	%r244, %r4, -2;
	add.s32 	%r7, %r244, %r2;
	setp.lt.s32 	%p1, %r4, 8;
	mov.b32 	%r997, 0;
	mov.f32 	%f2110, 0f00000000;
	mov.f32 	%f2111, %f2110;
	mov.f32 	%f2112, %f2110;
	mov.f32 	%f2113, %f2110;
	mov.f32 	%f2114, %f2110;
	mov.f32 	%f2115, %f2110;
	mov.f32 	%f2116, %f2110;
	mov.f32 	%f2117, %f2110;
	mov.f32 	%f2118, %f2110;
	mov.f32 	%f2119, %f2110;
	mov.f32 	%f2120, %f2110;
	mov.f32 	%f2121, %f2110;
	mov.f32 	%f2122, %f2110;
	mov.f32 	%f2123, %f2110;
	mov.f32 	%f2124, %f2110;
	mov.f32 	%f2125, %f2110;
	mov.f32 	%f2126, %f2110;
	mov.f32 	%f2127, %f2110;
	mov.f32 	%f2128, %f2110;
	mov.f32 	%f2129, %f2110;
	mov.f32 	%f2130, %f2110;
	mov.f32 	%f2131, %f2110;
	mov.f32 	%f2132, %f2110;
	mov.f32 	%f2133, %f2110;
	mov.f32 	%f2134, %f2110;
	mov.f32 	%f2135, %f2110;
	mov.f32 	%f2136, %f2110;
	mov.f32 	%f2137, %f2110;
	mov.f32 	%f2138, %f2110;
	mov.f32 	%f2139, %f2110;
	mov.f32 	%f2140, %f2110;
	mov.f32 	%f2141, %f2110;
	mov.f32 	%f2142, %f2110;
	mov.f32 	%f2143, %f2110;
	mov.f32 	%f2144, %f2110;
	mov.f32 	%f2145, %f2110;
	mov.f32 	%f2146, %f2110;
	mov.f32 	%f2147, %f2110;
	mov.f32 	%f2148, %f2110;
	mov.f32 	%f2149, %f2110;
	mov.f32 	%f2150, %f2110;
	mov.f32 	%f2151, %f2110;
	mov.f32 	%f2152, %f2110;
	mov.f32 	%f2153, %f2110;
	mov.f32 	%f2154, %f2110;
	mov.f32 	%f2155, %f2110;
	mov.f32 	%f2156, %f2110;
	mov.f32 	%f2157, %f2110;
	mov.f32 	%f2158, %f2110;
	mov.f32 	%f2159, %f2110;
	mov.f32 	%f2160, %f2110;
	mov.f32 	%f2161, %f2110;
	mov.f32 	%f2162, %f2110;
	mov.f32 	%f2163, %f2110;
	mov.f32 	%f2164, %f2110;
	mov.f32 	%f2165, %f2110;
	mov.f32 	%f2166, %f2110;
	mov.f32 	%f2167, %f2110;
	mov.f32 	%f2168, %f2110;
	mov.f32 	%f2169, %f2110;
	mov.f32 	%f2170, %f2110;
	mov.f32 	%f2171, %f2110;
	mov.f32 	%f2172, %f2110;
	mov.f32 	%f2173, %f2110;
	@%p1 bra 	$L__BB10_6;
	mov.b32 	%r997, 0;
	mov.f32 	%f2110, 0f00000000;
	mov.u32 	%r995, %r2;
$L__BB10_2:
	sub.s32 	%r247, %r995, %r2;
	and.b32  	%r248, %r247, 31;
	setp.ne.s32 	%p2, %r248, 0;
	@%p2 bra 	$L__BB10_5;
	sub.s32 	%r249, %r3, %r995;
	setp.ge.u32 	%p3, %r1, %r249;
	mov.u32 	%r997, %r995;
	@%p3 bra 	$L__BB10_5;
	ld.param.u64 	%rd254, [_Z13_spmm_conv_10PKfPfiiPKiS3_S3_S0__param_7];
	ld.param.u64 	%rd252, [_Z13_spmm_conv_10PKfPfiiPKiS3_S3_S0__param_6];
	add.s32 	%r250, %r995, %r1;
	cvta.to.global.u64 	%rd12, %rd252;
	mul.wide.u32 	%rd13, %r250, 4;
	add.s64 	%rd14, %rd12, %rd13;
	ld.global.nc.u32 	%r251, [%rd14];
	mul.hi.s32 	%r252, %r251, 715827883;
	shr.u32 	%r253, %r252, 31;
	shr.u32 	%r254, %r252, 8;
	add.s32 	%r255, %r254, %r253;
	mad.lo.s32 	%r256, %r255, 2129920, %r5;
	shr.s32 	%r257, %r251, 31;
	shr.u32 	%r258, %r257, 23;
	add.s32 	%r259, %r251, %r258;
	shr.s32 	%r260, %r259, 9;
	mul.hi.s32 	%r261, %r260, 1431655766;
	shr.u32 	%r262, %r261, 31;
	add.s32 	%r263, %r261, %r262;
	mul.lo.s32 	%r264, %r263, 3;
	sub.s32 	%r265, %r260, %r264;
	shl.b32 	%r266, %r265, 15;
	add.s32 	%r267, %r256, %r266;
	and.b32  	%r268, %r259, 67108352;
	sub.s32 	%r269, %r251, %r268;
	shl.b32 	%r270, %r269, 6;
	add.s32 	%r996, %r267, %r270;
	cvta.to.global.u64 	%rd15, %rd254;
	add.s64 	%rd16, %rd15, %rd13;
	ld.global.nc.u32 	%r994, [%rd16];
	add.s32 	%r271, %r4, %r250;
	mul.wide.u32 	%rd17, %r271, 4;
	add.s64 	%rd18, %rd15, %rd17;
	ld.global.nc.u32 	%r993, [%rd18];
	add.s32 	%r272, %r271, %r4;
	mul.wide.u32 	%rd19, %r272, 4;
	add.s64 	%rd20, %rd15, %rd19;
	ld.global.nc.u32 	%r992, [%rd20];
	add.s32 	%r273, %r272, %r4;
	mul.wide.u32 	%rd21, %r273, 4;
	add.s64 	%rd22, %rd15, %rd21;
	ld.global.nc.u32 	%r991, [%rd22];
	add.s32 	%r274, %r273, %r4;
	mul.wide.u32 	%rd23, %r274, 4;
	add.s64 	%rd24, %rd15, %rd23;
	ld.global.nc.u32 	%r990, [%rd24];
	add.s32 	%r275, %r274, %r4;
	mul.wide.u32 	%rd25, %r275, 4;
	add.s64 	%rd26, %rd15, %rd25;
	ld.global.nc.u32 	%r989, [%rd26];
	add.s32 	%r276, %r275, %r4;
	mul.wide.u32 	%rd27, %r276, 4;
	add.s64 	%rd28, %rd15, %rd27;
	ld.global.nc.u32 	%r988, [%rd28];
	add.s32 	%r277, %r276, %r4;
	mul.wide.u32 	%rd29, %r277, 4;
	add.s64 	%rd30, %rd15, %rd29;
	ld.global.nc.u32 	%r987, [%rd30];
	add.s32 	%r278, %r277, %r4;
	mul.wide.u32 	%rd31, %r278, 4;
	add.s64 	%rd32, %rd15, %rd31;
	ld.global.nc.u32 	%r986, [%rd32];
	add.s32 	%r279, %r278, %r4;
	mul.wide.u32 	%rd33, %r279, 4;
	add.s64 	%rd34, %rd15, %rd33;
	ld.global.nc.u32 	%r985, [%rd34];
	add.s32 	%r280, %r279, %r4;
	mul.wide.u32 	%rd35, %r280, 4;
	add.s64 	%rd36, %rd15, %rd35;
	ld.global.nc.u32 	%r984, [%rd36];
	add.s32 	%r281, %r280, %r4;
	mul.wide.u32 	%rd37, %r281, 4;
	add.s64 	%rd38, %rd15, %rd37;
	ld.global.nc.u32 	%r983, [%rd38];
	add.s32 	%r282, %r281, %r4;
	mul.wide.u32 	%rd39, %r282, 4;
	add.s64 	%rd40, %rd15, %rd39;
	ld.global.nc.u32 	%r982, [%rd40];
	add.s32 	%r283, %r282, %r4;
	mul.wide.u32 	%rd41, %r283, 4;
	add.s64 	%rd42, %rd15, %rd41;
	ld.global.nc.u32 	%r981, [%rd42];
	add.s32 	%r284, %r283, %r4;
	mul.wide.u32 	%rd43, %r284, 4;
	add.s64 	%rd44, %rd15, %rd43;
	ld.global.nc.u32 	%r980, [%rd44];
	add.s32 	%r285, %r284, %r4;
	mul.wide.u32 	%rd45, %r285, 4;
	add.s64 	%rd46, %rd15, %rd45;
	ld.global.nc.u32 	%r979, [%rd46];
	add.s32 	%r286, %r285, %r4;
	mul.wide.u32 	%rd47, %r286, 4;
	add.s64 	%rd48, %rd15, %rd47;
	ld.global.nc.u32 	%r978, [%rd48];
	add.s32 	%r287, %r286, %r4;
	mul.wide.u32 	%rd49, %r287, 4;
	add.s64 	%rd50, %rd15, %rd49;
	ld.global.nc.u32 	%r977, [%rd50];
	add.s32 	%r288, %r287, %r4;
	mul.wide.u32 	%rd51, %r288, 4;
	add.s64 	%rd52, %rd15, %rd51;
	ld.global.nc.u32 	%r976, [%rd52];
	add.s32 	%r289, %r288, %r4;
	mul.wide.u32 	%rd53, %r289, 4;
	add.s64 	%rd54, %rd15, %rd53;
	ld.global.nc.u32 	%r975, [%rd54];
	add.s32 	%r290, %r289, %r4;
	mul.wide.u32 	%rd55, %r290, 4;
	add.s64 	%rd56, %rd15, %rd55;
	ld.global.nc.u32 	%r974, [%rd56];
	add.s32 	%r291, %r290, %r4;
	mul.wide.u32 	%rd57, %r291, 4;
	add.s64 	%rd58, %rd15, %rd57;
	ld.global.nc.u32 	%r973, [%rd58];
	add.s32 	%r292, %r291, %r4;
	mul.wide.u32 	%rd59, %r292, 4;
	add.s64 	%rd60, %rd15, %rd59;
	ld.global.nc.u32 	%r972, [%rd60];
	add.s32 	%r293, %r292, %r4;
	mul.wide.u32 	%rd61, %r293, 4;
	add.s64 	%rd62, %rd15, %rd61;
	ld.global.nc.u32 	%r971, [%rd62];
	add.s32 	%r294, %r293, %r4;
	mul.wide.u32 	%rd63, %r294, 4;
	add.s64 	%rd64, %rd15, %rd63;
	ld.global.nc.u32 	%r970, [%rd64];
	add.s32 	%r295, %r294, %r4;
	mul.wide.u32 	%rd65, %r295, 4;
	add.s64 	%rd66, %rd15, %rd65;
	ld.global.nc.u32 	%r969, [%rd66];
	add.s32 	%r296, %r295, %r4;
	mul.wide.u32 	%rd67, %r296, 4;
	add.s64 	%rd68, %rd15, %rd67;
	ld.global.nc.u32 	%r968, [%rd68];
	add.s32 	%r297, %r296, %r4;
	mul.wide.u32 	%rd69, %r297, 4;
	add.s64 	%rd70, %rd15, %rd69;
	ld.global.nc.u32 	%r967, [%rd70];
	add.s32 	%r298, %r297, %r4;
	mul.wide.u32 	%rd71, %r298, 4;
	add.s64 	%rd72, %rd15, %rd71;
	ld.global.nc.u32 	%r966, [%rd72];
	add.s32 	%r299, %r298, %r4;
	mul.wide.u32 	%rd73, %r299, 4;
	add.s64 	%rd74, %rd15, %rd73;
	ld.global.nc.u32 	%r965, [%rd74];
	add.s32 	%r300, %r299, %r4;
	mul.wide.u32 	%rd75, %r300, 4;
	add.s64 	%rd76, %rd15, %rd75;
	ld.global.nc.u32 	%r964, [%rd76];
	add.s32 	%r301, %r300, %r4;
	mul.wide.u32 	%rd77, %r301, 4;
	add.s64 	%rd78, %rd15, %rd77;
	ld.global.nc.u32 	%r963, [%rd78];
$L__BB10_5:
	ld.param.u64 	%rd246, [_Z13_spmm_conv_10PKfPfiiPKiS3_S3_S0__param_0];
	sub.s32 	%r302, %r995, %r997;
	shfl.sync.idx.b32	%r303|%p4, %r996, %r302, 31, -1;
	add.s32 	%r304, %r302, 1;
	shfl.sync.idx.b32	%r305|%p5, %r996, %r304, 31, -1;
	add.s32 	%r306, %r302, 2;
	shfl.sync.idx.b32	%r307|%p6, %r996, %r306, 31, -1;
	add.s32 	%r308, %r302, 3;
	shfl.sync.idx.b32	%r309|%p7, %r996, %r308, 31, -1;
	add.s32 	%r310, %r302, 4;
	shfl.sync.idx.b32	%r311|%p8, %r996, %r310, 31, -1;
	add.s32 	%r312, %r302, 5;
	shfl.sync.idx.b32	%r313|%p9, %r996, %r312, 31, -1;
	add.s32 	%r314, %r302, 6;
	shfl.sync.idx.b32	%r315|%p10, %r996, %r314, 31, -1;
	add.s32 	%r316, %r302, 7;
	shfl.sync.idx.b32	%r317|%p11, %r996, %r316, 31, -1;
	cvta.to.global.u64 	%rd79, %rd246;
	mul.wide.s32 	%rd80, %r303, 4;
	add.s64 	%rd81, %rd79, %rd80;
	shfl.sync.idx.b32	%r318|%p12, %r994, %r302, 31, -1;
	mov.b32 	%f802, %r318;
	ld.global.nc.f32 	%f803, [%rd81];
	fma.rn.f32 	%f804, %f803, %f802, %f2173;
	ld.global.nc.f32 	%f805, [%rd81+128];
	fma.rn.f32 	%f806, %f805, %f802, %f2172;
	shfl.sync.idx.b32	%r319|%p13, %r993, %r302, 31, -1;
	mov.b32 	%f807, %r319;
	fma.rn.f32 	%f808, %f803, %f807, %f2171;
	fma.rn.f32 	%f809, %f805, %f807, %f2170;
	shfl.sync.idx.b32	%r320|%p14, %r992, %r302, 31, -1;
	mov.b32 	%f810, %r320;
	fma.rn.f32 	%f811, %f803, %f810, %f2169;
	fma.rn.f32 	%f812, %f805, %f810, %f2168;
	shfl.sync.idx.b32	%r321|%p15, %r991, %r302, 31, -1;
	mov.b32 	%f813, %r321;
	fma.rn.f32 	%f814, %f803, %f813, %f2167;
	fma.rn.f32 	%f815, %f805, %f813, %f2166;
	shfl.sync.idx.b32	%r322|%p16, %r990, %r302, 31, -1;
	mov.b32 	%f816, %r322;
	fma.rn.f32 	%f817, %f803, %f816, %f2165;
	fma.rn.f32 	%f818, %f805, %f816, %f2164;
	shfl.sync.idx.b32	%r323|%p17, %r989, %r302, 31, -1;
	mov.b32 	%f819, %r323;
	fma.rn.f32 	%f820, %f803, %f819, %f2163;
	fma.rn.f32 	%f821, %f805, %f819, %f2162;
	shfl.sync.idx.b32	%r324|%p18, %r988, %r302, 31, -1;
	mov.b32 	%f822, %r324;
	fma.rn.f32 	%f823, %f803, %f822, %f2161;
	fma.rn.f32 	%f824, %f805, %f822, %f2160;
	shfl.sync.idx.b32	%r325|%p19, %r987, %r302, 31, -1;
	mov.b32 	%f825, %r325;
	fma.rn.f32 	%f826, %f803, %f825, %f2159;
	fma.rn.f32 	%f827, %f805, %f825, %f2158;
	shfl.sync.idx.b32	%r326|%p20, %r986, %r302, 31, -1;
	mov.b32 	%f828, %r326;
	fma.rn.f32 	%f829, %f803, %f828, %f2157;
	fma.rn.f32 	%f830, %f805, %f828, %f2156;
	shfl.sync.idx.b32	%r327|%p21, %r985, %r302, 31, -1;
	mov.b32 	%f831, %r327;
	fma.rn.f32 	%f832, %f803, %f831, %f2155;
	fma.rn.f32 	%f833, %f805, %f831, %f2154;
	shfl.sync.idx.b32	%r328|%p22, %r984, %r302, 31, -1;
	mov.b32 	%f834, %r328;
	fma.rn.f32 	%f835, %f803, %f834, %f2153;
	fma.rn.f32 	%f836, %f805, %f834, %f2152;
	shfl.sync.idx.b32	%r329|%p23, %r983, %r302, 31, -1;
	mov.b32 	%f837, %r329;
	fma.rn.f32 	%f838, %f803, %f837, %f2151;
	fma.rn.f32 	%f839, %f805, %f837, %f2150;
	shfl.sync.idx.b32	%r330|%p24, %r982, %r302, 31, -1;
	mov.b32 	%f840, %r330;
	fma.rn.f32 	%f841, %f803, %f840, %f2149;
	fma.rn.f32 	%f842, %f805, %f840, %f2148;
	shfl.sync.idx.b32	%r331|%p25, %r981, %r302, 31, -1;
	mov.b32 	%f843, %r331;
	fma.rn.f32 	%f844, %f803, %f843, %f2147;
	fma.rn.f32 	%f845, %f805, %f843, %f2146;
	shfl.sync.idx.b32	%r332|%p26, %r980, %r302, 31, -1;
	mov.b32 	%f846, %r332;
	fma.rn.f32 	%f847, %f803, %f846, %f2145;
	fma.rn.f32 	%f848, %f805, %f846, %f2144;
	shfl.sync.idx.b32	%r333|%p27, %r979, %r302, 31, -1;
	mov.b32 	%f849, %r333;
	fma.rn.f32 	%f850, %f803, %f849, %f2143;
	fma.rn.f32 	%f851, %f805, %f849, %f2142;
	shfl.sync.idx.b32	%r334|%p28, %r978, %r302, 31, -1;
	mov.b32 	%f852, %r334;
	fma.rn.f32 	%f853, %f803, %f852, %f2141;
	fma.rn.f32 	%f854, %f805, %f852, %f2140;
	shfl.sync.idx.b32	%r335|%p29, %r977, %r302, 31, -1;
	mov.b32 	%f855, %r335;
	fma.rn.f32 	%f856, %f803, %f855, %f2139;
	fma.rn.f32 	%f857, %f805, %f855, %f2138;
	shfl.sync.idx.b32	%r336|%p30, %r976, %r302, 31, -1;
	mov.b32 	%f858, %r336;
	fma.rn.f32 	%f859, %f803, %f858, %f2137;
	fma.rn.f32 	%f860, %f805, %f858, %f2136;
	shfl.sync.idx.b32	%r337|%p31, %r975, %r302, 31, -1;
	mov.b32 	%f861, %r337;
	fma.rn.f32 	%f862, %f803, %f861, %f2135;
	fma.rn.f32 	%f863, %f805, %f861, %f2134;
	shfl.sync.idx.b32	%r338|%p32, %r974, %r302, 31, -1;
	mov.b32 	%f864, %r338;
	fma.rn.f32 	%f865, %f803, %f864, %f2133;
	fma.rn.f32 	%f866, %f805, %f864, %f2132;
	shfl.sync.idx.b32	%r339|%p33, %r973, %r302, 31, -1;
	mov.b32 	%f867, %r339;
	fma.rn.f32 	%f868, %f803, %f867, %f2131;
	fma.rn.f32 	%f869, %f805, %f867, %f2130;
	shfl.sync.idx.b32	%r340|%p34, %r972, %r302, 31, -1;
	mov.b32 	%f870, %r340;
	fma.rn.f32 	%f871, %f803, %f870, %f2129;
	fma.rn.f32 	%f872, %f805, %f870, %f2128;
	shfl.sync.idx.b32	%r341|%p35, %r971, %r302, 31, -1;
	mov.b32 	%f873, %r341;
	fma.rn.f32 	%f874, %f803, %f873, %f2127;
	fma.rn.f32 	%f875, %f805, %f873, %f2126;
	shfl.sync.idx.b32	%r342|%p36, %r970, %r302, 31, -1;
	mov.b32 	%f876, %r342;
	fma.rn.f32 	%f877, %f803, %f876, %f2125;
	fma.rn.f32 	%f878, %f805, %f876, %f2124;
	shfl.sync.idx.b32	%r343|%p37, %r969, %r302, 31, -1;
	mov.b32 	%f879, %r343;
	fma.rn.f32 	%f880, %f803, %f879, %f2123;
	fma.rn.f32 	%f881, %f805, %f879, %f2122;
	shfl.sync.idx.b32	%r344|%p38, %r968, %r302, 31, -1;
	mov.b32 	%f882, %r344;
	fma.rn.f32 	%f883, %f803, %f882, %f2121;
	fma.rn.f32 	%f884, %f805, %f882, %f2120;
	shfl.sync.idx.b32	%r345|%p39, %r967, %r302, 31, -1;
	mov.b32 	%f885, %r345;
	fma.rn.f32 	%f886, %f803, %f885, %f2119;
	fma.rn.f32 	%f887, %f805, %f885, %f2118;
	shfl.sync.idx.b32	%r346|%p40, %r966, %r302, 31, -1;
	mov.b32 	%f888, %r346;
	fma.rn.f32 	%f889, %f803, %f888, %f2117;
	fma.rn.f32 	%f890, %f805, %f888, %f2116;
	shfl.sync.idx.b32	%r347|%p41, %r965, %r302, 31, -1;
	mov.b32 	%f891, %r347;
	fma.rn.f32 	%f892, %f803, %f891, %f2115;
	fma.rn.f32 	%f893, %f805, %f891, %f2114;
	shfl.sync.idx.b32	%r348|%p42, %r964, %r302, 31, -1;
	mov.b32 	%f894, %r348;
	fma.rn.f32 	%f895, %f803, %f894, %f2113;
	fma.rn.f32 	%f896, %f805, %f894, %f2112;
	shfl.sync.idx.b32	%r349|%p43, %r963, %r302, 31, -1;
	mov.b32 	%f897, %r349;
	fma.rn.f32 	%f898, %f803, %f897, %f2111;
	fma.rn.f32 	%f899, %f805, %f897, %f2110;
	mul.wide.s32 	%rd82, %r305, 4;
	add.s64 	%rd83, %rd79, %rd82;
	shfl.sync.idx.b32	%r350|%p44, %r994, %r304, 31, -1;
	mov.b32 	%f900, %r350;
	ld.global.nc.f32 	%f901, [%rd83];
	fma.rn.f32 	%f902, %f901, %f900, %f804;
	ld.global.nc.f32 	%f903, [%rd83+128];
	fma.rn.f32 	%f904, %f903, %f900, %f806;
	shfl.sync.idx.b32	%r351|%p45, %r993, %r304, 31, -1;
	mov.b32 	%f905, %r351;
	fma.rn.f32 	%f906, %f901, %f905, %f808;
	fma.rn.f32 	%f907, %f903, %f905, %f809;
	shfl.sync.idx.b32	%r352|%p46, %r992, %r304, 31, -1;
	mov.b32 	%f908, %r352;
	fma.rn.f32 	%f909, %f901, %f908, %f811;
	fma.rn.f32 	%f910, %f903, %f908, %f812;
	shfl.sync.idx.b32	%r353|%p47, %r991, %r304, 31, -1;
	mov.b32 	%f911, %r353;
	fma.rn.f32 	%f912, %f901, %f911, %f814;
	fma.rn.f32 	%f913, %f903, %f911, %f815;
	shfl.sync.idx.b32	%r354|%p48, %r990, %r304, 31, -1;
	mov.b32 	%f914, %r354;
	fma.rn.f32 	%f915, %f901, %f914, %f817;
	fma.rn.f32 	%f916, %f903, %f914, %f818;
	shfl.sync.idx.b32	%r355|%p49, %r989, %r304, 31, -1;
	mov.b32 	%f917, %r355;
	fma.rn.f32 	%f918, %f901, %f917, %f820;
	fma.rn.f32 	%f919, %f903, %f917, %f821;
	shfl.sync.idx.b32	%r356|%p50, %r988, %r304, 31, -1;
	mov.b32 	%f920, %r356;
	fma.rn.f32 	%f921, %f901, %f920, %f823;
	fma.rn.f32 	%f922, %f903, %f920, %f824;
	shfl.sync.idx.b32	%r357|%p51, %r987, %r304, 31, -1;
	mov.b32 	%f923, %r357;
	fma.rn.f32 	%f924, %f901, %f923, %f826;
	fma.rn.f32 	%f925, %f903, %f923, %f827;
	shfl.sync.idx.b32	%r358|%p52, %r986, %r304, 31, -1;
	mov.b32 	%f926, %r358;
	fma.rn.f32 	%f927, %f901, %f926, %f829;
	fma.rn.f32 	%f928, %f903, %f926, %f830;
	shfl.sync.idx.b32	%r359|%p53, %r985, %r304, 31, -1;
	mov.b32 	%f929, %r359;
	fma.rn.f32 	%f930, %f901, %f929, %f832;
	fma.rn.f32 	%f931, %f903, %f929, %f833;
	shfl.sync.idx.b32	%r360|%p54, %r984, %r304, 31, -1;
	mov.b32 	%f932, %r360;
	fma.rn.f32 	%f933, %f901, %f932, %f835;
	fma.rn.f32 	%f934, %f903, %f932, %f836;
	shfl.sync.idx.b32	%r361|%p55, %r983, %r304, 31, -1;
	mov.b32 	%f935, %r361;
	fma.rn.f32 	%f936, %f901, %f935, %f838;
	fma.rn.f32 	%f937, %f903, %f935, %f839;
	shfl.sync.idx.b32	%r362|%p56, %r982, %r304, 31, -1;
	mov.b32 	%f938, %r362;
	fma.rn.f32 	%f939, %f901, %f938, %f841;
	fma.rn.f32 	%f940, %f903, %f938, %f842;
	shfl.sync.idx.b32	%r363|%p57, %r981, %r304, 31, -1;
	mov.b32 	%f941, %r363;
	fma.rn.f32 	%f942, %f901, %f941, %f844;
	fma.rn.f32 	%f943, %f903, %f941, %f845;
	shfl.sync.idx.b32	%r364|%p58, %r980, %r304, 31, -1;
	mov.b32 	%f944, %r364;
	fma.rn.f32 	%f945, %f901, %f944, %f847;
	fma.rn.f32 	%f946, %f903, %f944, %f848;
	shfl.sync.idx.b32	%r365|%p59, %r979, %r304, 31, -1;
	mov.b32 	%f947, %r365;
	fma.rn.f32 	%f948, %f901, %f947, %f850;
	fma.rn.f32 	%f949, %f903, %f947, %f851;
	shfl.sync.idx.b32	%r366|%p60, %r978, %r304, 31, -1;
	mov.b32 	%f950, %r366;
	fma.rn.f32 	%f951, %f901, %f950, %f853;
	fma.rn.f32 	%f952, %f903, %f950, %f854;
	shfl.sync.idx.b32	%r367|%p61, %r977, %r304, 31, -1;
	mov.b32 	%f953, %r367;
	fma.rn.f32 	%f954, %f901, %f953, %f856;
	fma.rn.f32 	%f955, %f903, %f953, %f857;
	shfl.sync.idx.b32	%r368|%p62, %r976, %r304, 31, -1;
	mov.b32 	%f956, %r368;
	fma.rn.f32 	%f957, %f901, %f956, %f859;
	fma.rn.f32 	%f958, %f903, %f956, %f860;
	shfl.sync.idx.b32	%r369|%p63, %r975, %r304, 31, -1;
	mov.b32 	%f959, %r369;
	fma.rn.f32 	%f960, %f901, %f959, %f862;
	fma.rn.f32 	%f961, %f903, %f959, %f863;
	shfl.sync.idx.b32	%r370|%p64, %r974, %r304, 31, -1;
	mov.b32 	%f962, %r370;
	fma.rn.f32 	%f963, %f901, %f962, %f865;
	fma.rn.f32 	%f964, %f903, %f962, %f866;
	shfl.sync.idx.b32	%r371|%p65, %r973, %r304, 31, -1;
	mov.b32 	%f965, %r371;
	fma.rn.f32 	%f966, %f901, %f965, %f868;
	fma.rn.f32 	%f967, %f903, %f965, %f869;
	shfl.sync.idx.b32	%r372|%p66, %r972, %r304, 31, -1;
	mov.b32 	%f968, %r372;
	fma.rn.f32 	%f969, %f901, %f968, %f871;
	fma.rn.f32 	%f970, %f903, %f968, %f872;
	shfl.sync.idx.b32	%r373|%p67, %r971, %r304, 31, -1;
	mov.b32 	%f971, %r373;
	fma.rn.f32 	%f972, %f901, %f971, %f874;
	fma.rn.f32 	%f973, %f903, %f971, %f875;
	shfl.sync.idx.b32	%r374|%p68, %r970, %r304, 31, -1;
	mov.b32 	%f974, %r374;
	fma.rn.f32 	%f975, %f901, %f974, %f877;
	fma.rn.f32 	%f976, %f903, %f974, %f878;
	shfl.sync.idx.b32	%r375|%p69, %r969, %r304, 31, -1;
	mov.b32 	%f977, %r375;
	fma.rn.f32 	%f978, %f901, %f977, %f880;
	fma.rn.f32 	%f979, %f903, %f977, %f881;
	shfl.sync.idx.b32	%r376|%p70, %r968, %r304, 31, -1;
	mov.b32 	%f980, %r376;
	fma.rn.f32 	%f981, %f901, %f980, %f883;
	fma.rn.f32 	%f982, %f903, %f980, %f884;
	shfl.sync.idx.b32	%r377|%p71, %r967, %r304, 31, -1;
	mov.b32 	%f983, %r377;
	fma.rn.f32 	%f984, %f901, %f983, %f886;
	fma.rn.f32 	%f985, %f903, %f983, %f887;
	shfl.sync.idx.b32	%r378|%p72, %r966, %r304, 31, -1;
	mov.b32 	%f986, %r378;
	fma.rn.f32 	%f987, %f901, %f986, %f889;
	fma.rn.f32 	%f988, %f903, %f986, %f890;
	shfl.sync.idx.b32	%r379|%p73, %r965, %r304, 31, -1;
	mov.b32 	%f989, %r379;
	fma.rn.f32 	%f990, %f901, %f989, %f892;
	fma.rn.f32 	%f991, %f903, %f989, %f893;
	shfl.sync.idx.b32	%r380|%p74, %r964, %r304, 31, -1;
	mov.b32 	%f992, %r380;
	fma.rn.f32 	%f993, %f901, %f992, %f895;
	fma.rn.f32 	%f994, %f903, %f992, %f896;
	shfl.sync.idx.b32	%r381|%p75, %r963, %r304, 31, -1;
	mov.b32 	%f995, %r381;
	fma.rn.f32 	%f996, %f901, %f995, %f898;
	fma.rn.f32 	%f997, %f903, %f995, %f899;
	mul.wide.s32 	%rd84, %r307, 4;
	add.s64 	%rd85, %rd79, %rd84;
	shfl.sync.idx.b32	%r382|%p76, %r994, %r306, 31, -1;
	mov.b32 	%f998, %r382;
	ld.global.nc.f32 	%f999, [%rd85];
	fma.rn.f32 	%f1000, %f999, %f998, %f902;
	ld.global.nc.f32 	%f1001, [%rd85+128];
	fma.rn.f32 	%f1002, %f1001, %f998, %f904;
	shfl.sync.idx.b32	%r383|%p77, %r993, %r306, 31, -1;
	mov.b32 	%f1003, %r383;
	fma.rn.f32 	%f1004, %f999, %f1003, %f906;
	fma.rn.f32 	%f1005, %f1001, %f1003, %f907;
	shfl.sync.idx.b32	%r384|%p78, %r992, %r306, 31, -1;
	mov.b32 	%f1006, %r384;
	fma.rn.f32 	%f1007, %f999, %f1006, %f909;
	fma.rn.f32 	%f1008, %f1001, %f1006, %f910;
	shfl.sync.idx.b32	%r385|%p79, %r991, %r306, 31, -1;
	mov.b32 	%f1009, %r385;
	fma.rn.f32 	%f1010, %f999, %f1009, %f912;
	fma.rn.f32 	%f1011, %f1001, %f1009, %f913;
	shfl.sync.idx.b32	%r386|%p80, %r990, %r306, 31, -1;
	mov.b32 	%f1012, %r386;
	fma.rn.f32 	%f1013, %f999, %f1012, %f915;
	fma.rn.f32 	%f1014, %f1001, %f1012, %f916;
	shfl.sync.idx.b32	%r387|%p81, %r989, %r306, 31, -1;
	mov.b32 	%f1015, %r387;
	fma.rn.f32 	%f1016, %f999, %f1015, %f918;
	fma.rn.f32 	%f1017, %f1001, %f1015, %f919;
	shfl.sync.idx.b32	%r388|%p82, %r988, %r306, 31, -1;
	mov.b32 	%f1018, %r388;
	fma.rn.f32 	%f1019, %f999, %f1018, %f921;
	fma.rn.f32 	%f1020, %f1001, %f1018, %f922;
	shfl.sync.idx.b32	%r389|%p83, %r987, %r306, 31, -1;
	mov.b32 	%f1021, %r389;
	fma.rn.f32 	%f1022, %f999, %f1021, %f924;
	fma.rn.f32 	%f1023, %f1001, %f1021, %f925;
	shfl.sync.idx.b32	%r390|%p84, %r986, %r306, 31, -1;
	mov.b32 	%f1024, %r390;
	fma.rn.f32 	%f1025, %f999, %f1024, %f927;
	fma.rn.f32 	%f1026, %f1001, %f1024, %f928;
	shfl.sync.idx.b32	%r391|%p85, %r985, %r306, 31, -1;
	mov.b32 	%f1027, %r391;
	fma.rn.f32 	%f1028, %f999, %f1027, %f930;
	fma.rn.f32 	%f1029, %f1001, %f1027, %f931;
	shfl.sync.idx.b32	%r392|%p86, %r984, %r306, 31, -1;
	mov.b32 	%f1030, %r392;
	fma.rn.f32 	%f1031, %f999, %f1030, %f933;
	fma.rn.f32 	%f1032, %f1001, %f1030, %f934;
	shfl.sync.idx.b32	%r393|%p87, %r983, %r306, 31, -1;
	mov.b32 	%f1033, %r393;
	fma.rn.f32 	%f1034, %f999, %f1033, %f936;
	fma.rn.f32 	%f1035, %f1001, %f1033, %f937;
	shfl.sync.idx.b32	%r394|%p88, %r982, %r306, 31, -1;
	mov.b32 	%f1036, %r394;
	fma.rn.f32 	%f1037, %f999, %f1036, %f939;
	fma.rn.f32 	%f1038, %f1001, %f1036, %f940;
	shfl.sync.idx.b32	%r395|%p89, %r981, %r306, 31, -1;
	mov.b32 	%f1039, %r395;
	fma.rn.f32 	%f1040, %f999, %f1039, %f942;
	fma.rn.f32 	%f1041, %f1001, %f1039, %f943;
	shfl.sync.idx.b32	%r396|%p90, %r980, %r306, 31, -1;
	mov.b32 	%f1042, %r396;
	fma.rn.f32 	%f1043, %f999, %f1042, %f945;
	fma.rn.f32 	%f1044, %f1001, %f1042, %f946;
	shfl.sync.idx.b32	%r397|%p91, %r979, %r306, 31, -1;
	mov.b32 	%f1045, %r397;
	fma.rn.f32 	%f1046, %f999, %f1045, %f948;
	fma.rn.f32 	%f1047, %f1001, %f1045, %f949;
	shfl.sync.idx.b32	%r398|%p92, %r978, %r306, 31, -1;
	mov.b32 	%f1048, %r398;
	fma.rn.f32 	%f1049, %f999, %f1048, %f951;
	fma.rn.f32 	%f1050, %f1001, %f1048, %f952;
	shfl.sync.idx.b32	%r399|%p93, %r977, %r306, 31, -1;
	mov.b32 	%f1051, %r399;
	fma.rn.f32 	%f1052, %f999, %f1051, %f954;
	fma.rn.f32 	%f1053, %f1001, %f1051, %f955;
	shfl.sync.idx.b32	%r400|%p94, %r976, %r306, 31, -1;
	mov.b32 	%f1054, %r400;
	fma.rn.f32 	%f1055, %f999, %f1054, %f957;
	fma.rn.f32 	%f1056, %f1001, %f1054, %f958;
	shfl.sync.idx.b32	%r401|%p95, %r975, %r306, 31, -1;
	mov.b32 	%f1057, %r401;
	fma.rn.f32 	%f1058, %f999, %f1057, %f960;
	fma.rn.f32 	%f1059, %f1001, %f1057, %f961;
	shfl.sync.idx.b32	%r402|%p96, %r974, %r306, 31, -1;
	mov.b32 	%f1060, %r402;
	fma.rn.f32 	%f1061, %f999, %f1060, %f963;
	fma.rn.f32 	%f1062, %f1001, %f1060, %f964;
	shfl.sync.idx.b32	%r403|%p97, %r973, %r306, 31, -1;
	mov.b32 	%f1063, %r403;
	fma.rn.f32 	%f1064, %f999, %f1063, %f966;
	fma.rn.f32 	%f1065, %f1001, %f1063, %f967;
	shfl.sync.idx.b32	%r404|%p98, %r972, %r306, 31, -1;
	mov.b32 	%f1066, %r404;
	fma.rn.f32 	%f1067, %f999, %f1066, %f969;
	fma.rn.f32 	%f1068, %f1001, %f1066, %f970;
	shfl.sync.idx.b32	%r405|%p99, %r971, %r306, 31, -1;
	mov.b32 	%f1069, %r405;
	fma.rn.f32 	%f1070, %f999, %f1069, %f972;
	fma.rn.f32 	%f1071, %f1001, %f1069, %f973;
	shfl.sync.idx.b32	%r406|%p100, %r970, %r306, 31, -1;
	mov.b32 	%f1072, %r406;
	fma.rn.f32 	%f1073, %f999, %f1072, %f975;
	fma.rn.f32 	%f1074, %f1001, %f1072, %f976;
	shfl.sync.idx.b32	%r407|%p101, %r969, %r306, 31, -1;
	mov.b32 	%f1075, %r407;
	fma.rn.f32 	%f1076, %f999, %f1075, %f978;
	fma.rn.f32 	%f1077, %f1001, %f1075, %f979;
	shfl.sync.idx.b32	%r408|%p102, %r968, %r306, 31, -1;
	mov.b32 	%f1078, %r408;
	fma.rn.f32 	%f1079, %f999, %f1078, %f981;
	fma.rn.f32 	%f1080, %f1001, %f1078, %f982;
	shfl.sync.idx.b32	%r409|%p103, %r967, %r306, 31, -1;
	mov.b32 	%f1081, %r409;
	fma.rn.f32 	%f1082, %f999, %f1081, %f984;
	fma.rn.f32 	%f1083, %f1001, %f1081, %f985;
	shfl.sync.idx.b32	%r410|%p104, %r966, %r306, 31, -1;
	mov.b32 	%f1084, %r410;
	fma.rn.f32 	%f1085, %f999, %f1084, %f987;
	fma.rn.f32 	%f1086, %f1001, %f1084, %f988;
	shfl.sync.idx.b32	%r411|%p105, %r965, %r306, 31, -1;
	mov.b32 	%f1087, %r411;
	fma.rn.f32 	%f1088, %f999, %f1087, %f990;
	fma.rn.f32 	%f1089, %f1001, %f1087, %f991;
	shfl.sync.idx.b32	%r412|%p106, %r964, %r306, 31, -1;
	mov.b32 	%f1090, %r412;
	fma.rn.f32 	%f1091, %f999, %f1090, %f993;
	fma.rn.f32 	%f1092, %f1001, %f1090, %f994;
	shfl.sync.idx.b32	%r413|%p107, %r963, %r306, 31, -1;
	mov.b32 	%f1093, %r413;
	fma.rn.f32 	%f1094, %f999, %f1093, %f996;
	fma.rn.f32 	%f1095, %f1001, %f1093, %f997;
	mul.wide.s32 	%rd86, %r309, 4;
	add.s64 	%rd87, %rd79, %rd86;
	shfl.sync.idx.b32	%r414|%p108, %r994, %r308, 31, -1;
	mov.b32 	%f1096, %r414;
	ld.global.nc.f32 	%f1097, [%rd87];
	fma.rn.f32 	%f1098, %f1097, %f1096, %f1000;
	ld.global.nc.f32 	%f1099, [%rd87+128];
	fma.rn.f32 	%f1100, %f1099, %f1096, %f1002;
	shfl.sync.idx.b32	%r415|%p109, %r993, %r308, 31, -1;
	mov.b32 	%f1101, %r415;
	fma.rn.f32 	%f1102, %f1097, %f1101, %f1004;
	fma.rn.f32 	%f1103, %f1099, %f1101, %f1005;
	shfl.sync.idx.b32	%r416|%p110, %r992, %r308, 31, -1;
	mov.b32 	%f1104, %r416;
	fma.rn.f32 	%f1105, %f1097, %f1104, %f1007;
	fma.rn.f32 	%f1106, %f1099, %f1104, %f1008;
	shfl.sync.idx.b32	%r417|%p111, %r991, %r308, 31, -1;
	mov.b32 	%f1107, %r417;
	fma.rn.f32 	%f1108, %f1097, %f1107, %f1010;
	fma.rn.f32 	%f1109, %f1099, %f1107, %f1011;
	shfl.sync.idx.b32	%r418|%p112, %r990, %r308, 31, -1;
	mov.b32 	%f1110, %r418;
	fma.rn.f32 	%f1111, %f1097, %f1110, %f1013;
	fma.rn.f32 	%f1112, %f1099, %f1110, %f1014;
	shfl.sync.idx.b32	%r419|%p113, %r989, %r308, 31, -1;
	mov.b32 	%f1113, %r419;
	fma.rn.f32 	%f1114, %f1097, %f1113, %f1016;
	fma.rn.f32 	%f1115, %f1099, %f1113, %f1017;
	shfl.sync.idx.b32	%r420|%p114, %r988, %r308, 31, -1;
	mov.b32 	%f1116, %r420;
	fma.rn.f32 	%f1117, %f1097, %f1116, %f1019;
	fma.rn.f32 	%f1118, %f1099, %f1116, %f1020;
	shfl.sync.idx.b32	%r421|%p115, %r987, %r308, 31, -1;
	mov.b32 	%f1119, %r421;
	fma.rn.f32 	%f1120, %f1097, %f1119, %f1022;
	fma.rn.f32 	%f1121, %f1099, %f1119, %f1023;
	shfl.sync.idx.b32	%r422|%p116, %r986, %r308, 31, -1;
	mov.b32 	%f1122, %r422;
	fma.rn.f32 	%f1123, %f1097, %f1122, %f1025;
	fma.rn.f32 	%f1124, %f1099, %f1122, %f1026;
	shfl.sync.idx.b32	%r423|%p117, %r985, %r308, 31, -1;
	mov.b32 	%f1125, %r423;
	fma.rn.f32 	%f1126, %f1097, %f1125, %f1028;
	fma.rn.f32 	%f1127, %f1099, %f1125, %f1029;
	shfl.sync.idx.b32	%r424|%p118, %r984, %r308, 31, -1;
	mov.b32 	%f1128, %r424;
	fma.rn.f32 	%f1129, %f1097, %f1128, %f1031;
	fma.rn.f32 	%f1130, %f1099, %f1128, %f1032;
	shfl.sync.idx.b32	%r425|%p119, %r983, %r308, 31, -1;
	mov.b32 	%f1131, %r425;
	fma.rn.f32 	%f1132, %f1097, %f1131, %f1034;
	fma.rn.f32 	%f1133, %f1099, %f1131, %f1035;
	shfl.sync.idx.b32	%r426|%p120, %r982, %r308, 31, -1;
	mov.b32 	%f1134, %r426;
	fma.rn.f32 	%f1135, %f1097, %f1134, %f1037;
	fma.rn.f32 	%f1136, %f1099, %f1134, %f1038;
	shfl.sync.idx.b32	%r427|%p121, %r981, %r308, 31, -1;
	mov.b32 	%f1137, %r427;
	fma.rn.f32 	%f1138, %f1097, %f1137, %f1040;
	fma.rn.f32 	%f1139, %f1099, %f1137, %f1041;
	shfl.sync.idx.b32	%r428|%p122, %r980, %r308, 31, -1;
	mov.b32 	%f1140, %r428;
	fma.rn.f32 	%f1141, %f1097, %f1140, %f1043;
	fma.rn.f32 	%f1142, %f1099, %f1140, %f1044;
	shfl.sync.idx.b32	%r429|%p123, %r979, %r308, 31, -1;
	mov.b32 	%f1143, %r429;
	fma.rn.f32 	%f1144, %f1097, %f1143, %f1046;
	fma.rn.f32 	%f1145, %f1099, %f1143, %f1047;
	shfl.sync.idx.b32	%r430|%p124, %r978, %r308, 31, -1;
	mov.b32 	%f1146, %r430;
	fma.rn.f32 	%f1147, %f1097, %f1146, %f1049;
	fma.rn.f32 	%f1148, %f1099, %f1146, %f1050;
	shfl.sync.idx.b32	%r431|%p125, %r977, %r308, 31, -1;
	mov.b32 	%f1149, %r431;
	fma.rn.f32 	%f1150, %f1097, %f1149, %f1052;
	fma.rn.f32 	%f1151, %f1099, %f1149, %f1053;
	shfl.sync.idx.b32	%r432|%p126, %r976, %r308, 31, -1;
	mov.b32 	%f1152, %r432;
	fma.rn.f32 	%f1153, %f1097, %f1152, %f1055;
	fma.rn.f32 	%f1154, %f1099, %f1152, %f1056;
	shfl.sync.idx.b32	%r433|%p127, %r975, %r308, 31, -1;
	mov.b32 	%f1155, %r433;
	fma.rn.f32 	%f1156, %f1097, %f1155, %f1058;
	fma.rn.f32 	%f1157, %f1099, %f1155, %f1059;
	shfl.sync.idx.b32	%r434|%p128, %r974, %r308, 31, -1;
	mov.b32 	%f1158, %r434;
	fma.rn.f32 	%f1159, %f1097, %f1158, %f1061;
	fma.rn.f32 	%f1160, %f1099, %f1158, %f1062;
	shfl.sync.idx.b32	%r435|%p129, %r973, %r308, 31, -1;
	mov.b32 	%f1161, %r435;
	fma.rn.f32 	%f1162, %f1097, %f1161, %f1064;
	fma.rn.f32 	%f1163, %f1099, %f1161, %f1065;
	shfl.sync.idx.b32	%r436|%p130, %r972, %r308, 31, -1;
	mov.b32 	%f1164, %r436;
	fma.rn.f32 	%f1165, %f1097, %f1164, %f1067;
	fma.rn.f32 	%f1166, %f1099, %f1164, %f1068;
	shfl.sync.idx.b32	%r437|%p131, %r971, %r308, 31, -1;
	mov.b32 	%f1167, %r437;
	fma.rn.f32 	%f1168, %f1097, %f1167, %f1070;
	fma.rn.f32 	%f1169, %f1099, %f1167, %f1071;
	shfl.sync.idx.b32	%r438|%p132, %r970, %r308, 31, -1;
	mov.b32 	%f1170, %r438;
	fma.rn.f32 	%f1171, %f1097, %f1170, %f1073;
	fma.rn.f32 	%f1172, %f1099, %f1170, %f1074;
	shfl.sync.idx.b32	%r439|%p133, %r969, %r308, 31, -1;
	mov.b32 	%f1173, %r439;
	fma.rn.f32 	%f1174, %f1097, %f1173, %f1076;
	fma.rn.f32 	%f1175, %f1099, %f1173, %f1077;
	shfl.sync.idx.b32	%r440|%p134, %r968, %r308, 31, -1;
	mov.b32 	%f1176, %r440;
	fma.rn.f32 	%f1177, %f1097, %f1176, %f1079;
	fma.rn.f32 	%f1178, %f1099, %f1176, %f1080;
	shfl.sync.idx.b32	%r441|%p135, %r967, %r308, 31, -1;
	mov.b32 	%f1179, %r441;
	fma.rn.f32 	%f1180, %f1097, %f1179, %f1082;
	fma.rn.f32 	%f1181, %f1099, %f1179, %f1083;
	shfl.sync.idx.b32	%r442|%p136, %r966, %r308, 31, -1;
	mov.b32 	%f1182, %r442;
	fma.rn.f32 	%f1183, %f1097, %f1182, %f1085;
	fma.rn.f32 	%f1184, %f1099, %f1182, %f1086;
	shfl.sync.idx.b32	%r443|%p137, %r965, %r308, 31, -1;
	mov.b32 	%f1185, %r443;
	fma.rn.f32 	%f1186, %f1097, %f1185, %f1088;
	fma.rn.f32 	%f1187, %f1099, %f1185, %f1089;
	shfl.sync.idx.b32	%r444|%p138, %r964, %r308, 31, -1;
	mov.b32 	%f1188, %r444;
	fma.rn.f32 	%f1189, %f1097, %f1188, %f1091;
	fma.rn.f32 	%f1190, %f1099, %f1188, %f1092;
	shfl.sync.idx.b32	%r445|%p139, %r963, %r308, 31, -1;
	mov.b32 	%f1191, %r445;
	fma.rn.f32 	%f1192, %f1097, %f1191, %f1094;
	fma.rn.f32 	%f1193, %f1099, %f1191, %f1095;
	mul.wide.s32 	%rd88, %r311, 4;
	add.s64 	%rd89, %rd79, %rd88;
	shfl.sync.idx.b32	%r446|%p140, %r994, %r310, 31, -1;
	mov.b32 	%f1194, %r446;
	ld.global.nc.f32 	%f1195, [%rd89];
	fma.rn.f32 	%f1196, %f1195, %f1194, %f1098;
	ld.global.nc.f32 	%f1197, [%rd89+128];
	fma.rn.f32 	%f1198, %f1197, %f1194, %f1100;
	shfl.sync.idx.b32	%r447|%p141, %r993, %r310, 31, -1;
	mov.b32 	%f1199, %r447;
	fma.rn.f32 	%f1200, %f1195, %f1199, %f1102;
	fma.rn.f32 	%f1201, %f1197, %f1199, %f1103;
	shfl.sync.idx.b32	%r448|%p142, %r992, %r310, 31, -1;
	mov.b32 	%f1202, %r448;
	fma.rn.f32 	%f1203, %f1195, %f1202, %f1105;
	fma.rn.f32 	%f1204, %f1197, %f1202, %f1106;
	shfl.sync.idx.b32	%r449|%p143, %r991, %r310, 31, -1;
	mov.b32 	%f1205, %r449;
	fma.rn.f32 	%f1206, %f1195, %f1205, %f1108;
	fma.rn.f32 	%f1207, %f1197, %f1205, %f1109;
	shfl.sync.idx.b32	%r450|%p144, %r990, %r310, 31, -1;
	mov.b32 	%f1208, %r450;
	fma.rn.f32 	%f1209, %f1195, %f1208, %f1111;
	fma.rn.f32 	%f1210, %f1197, %f1208, %f1112;
	shfl.sync.idx.b32	%r451|%p145, %r989, %r310, 31, -1;
	mov.b32 	%f1211, %r451;
	fma.rn.f32 	%f1212, %f1195, %f1211, %f1114;
	fma.rn.f32 	%f1213, %f1197, %f1211, %f1115;
	shfl.sync.idx.b32	%r452|%p146, %r988, %r310, 31, -1;
	mov.b32 	%f1214, %r452;
	fma.rn.f32 	%f1215, %f1195, %f1214, %f1117;
	fma.rn.f32 	%f1216, %f1197, %f1214, %f1118;
	shfl.sync.idx.b32	%r453|%p147, %r987, %r310, 31, -1;
	mov.b32 	%f1217, %r453;
	fma.rn.f32 	%f1218, %f1195, %f1217, %f1120;
	fma.rn.f32 	%f1219, %f1197, %f1217, %f1121;
	shfl.sync.idx.b32	%r454|%p148, %r986, %r310, 31, -1;
	mov.b32 	%f1220, %r454;
	fma.rn.f32 	%f1221, %f1195, %f1220, %f1123;
	fma.rn.f32 	%f1222, %f1197, %f1220, %f1124;
	shfl.sync.idx.b32	%r455|%p149, %r985, %r310, 31, -1;
	mov.b32 	%f1223, %r455;
	fma.rn.f32 	%f1224, %f1195, %f1223, %f1126;
	fma.rn.f32 	%f1225, %f1197, %f1223, %f1127;
	shfl.sync.idx.b32	%r456|%p150, %r984, %r310, 31, -1;
	mov.b32 	%f1226, %r456;
	fma.rn.f32 	%f1227, %f1195, %f1226, %f1129;
	fma.rn.f32 	%f1228, %f1197, %f1226, %f1130;
	shfl.sync.idx.b32	%r457|%p151, %r983, %r310, 31, -1;
	mov.b32 	%f1229, %r457;
	fma.rn.f32 	%f1230, %f1195, %f1229, %f1132;
	fma.rn.f32 	%f1231, %f1197, %f1229, %f1133;
	shfl.sync.idx.b32	%r458|%p152, %r982, %r310, 31, -1;
	mov.b32 	%f1232, %r458;
	fma.rn.f32 	%f1233, %f1195, %f1232, %f1135;
	fma.rn.f32 	%f1234, %f1197, %f1232, %f1136;
	shfl.sync.idx.b32	%r459|%p153, %r981, %r310, 31, -1;
	mov.b32 	%f1235, %r459;
	fma.rn.f32 	%f1236, %f1195, %f1235, %f1138;
	fma.rn.f32 	%f1237, %f1197, %f1235, %f1139;
	shfl.sync.idx.b32	%r460|%p154, %r980, %r310, 31, -1;
	mov.b32 	%f1238, %r460;
	fma.rn.f32 	%f1239, %f1195, %f1238, %f1141;
	fma.rn.f32 	%f1240, %f1197, %f1238, %f1142;
	shfl.sync.idx.b32	%r461|%p155, %r979, %r310, 31, -1;
	mov.b32 	%f1241, %r461;
	fma.rn.f32 	%f1242, %f1195, %f1241, %f1144;
	fma.rn.f32 	%f1243, %f1197, %f1241, %f1145;
	shfl.sync.idx.b32	%r462|%p156, %r978, %r310, 31, -1;
	mov.b32 	%f1244, %r462;
	fma.rn.f32 	%f1245, %f1195, %f1244, %f1147;
	fma.rn.f32 	%f1246, %f1197, %f1244, %f1148;
	shfl.sync.idx.b32	%r463|%p157, %r977, %r310, 31, -1;
	mov.b32 	%f1247, %r463;
	fma.rn.f32 	%f1248, %f1195, %f1247, %f1150;
	fma.rn.f32 	%f1249, %f1197, %f1247, %f1151;
	shfl.sync.idx.b32	%r464|%p158, %r976, %r310, 31, -1;
	mov.b32 	%f1250, %r464;
	fma.rn.f32 	%f1251, %f1195, %f1250, %f1153;
	fma.rn.f32 	%f1252, %f1197, %f1250, %f1154;
	shfl.sync.idx.b32	%r465|%p159, %r975, %r310, 31, -1;
	mov.b32 	%f1253, %r465;
	fma.rn.f32 	%f1254, %f1195, %f1253, %f1156;
	fma.rn.f32 	%f1255, %f1197, %f1253, %f1157;
	shfl.sync.idx.b32	%r466|%p160, %r974, %r310, 31, -1;
	mov.b32 	%f1256, %r466;
	fma.rn.f32 	%f1257, %f1195, %f1256, %f1159;
	fma.rn.f32 	%f1258, %f1197, %f1256, %f1160;
	shfl.sync.idx.b32	%r467|%p161, %r973, %r310, 31, -1;
	mov.b32 	%f1259, %r467;
	fma.rn.f32 	%f1260, %f1195, %f1259, %f1162;
	fma.rn.f32 	%f1261, %f1197, %f1259, %f1163;
	shfl.sync.idx.b32	%r468|%p162, %r972, %r310, 31, -1;
	mov.b32 	%f1262, %r468;
	fma.rn.f32 	%f1263, %f1195, %f1262, %f1165;
	fma.rn.f32 	%f1264, %f1197, %f1262, %f1166;
	shfl.sync.idx.b32	%r469|%p163, %r971, %r310, 31, -1;
	mov.b32 	%f1265, %r469;
	fma.rn.f32 	%f1266, %f1195, %f1265, %f1168;
	fma.rn.f32 	%f1267, %f1197, %f1265, %f1169;
	shfl.sync.idx.b32	%r470|%p164, %r970, %r310, 31, -1;
	mov.b32 	%f1268, %r470;
	fma.rn.f32 	%f1269, %f1195, %f1268, %f1171;
	fma.rn.f32 	%f1270, %f1197, %f1268, %f1172;
	shfl.sync.idx.b32	%r471|%p165, %r969, %r310, 31, -1;
	mov.b32 	%f1271, %r471;
	fma.rn.f32 	%f1272, %f1195, %f1271, %f1174;
	fma.rn.f32 	%f1273, %f1197, %f1271, %f1175;
	shfl.sync.idx.b32	%r472|%p166, %r968, %r310, 31, -1;
	mov.b32 	%f1274, %r472;
	fma.rn.f32 	%f1275, %f1195, %f1274, %f1177;
	fma.rn.f32 	%f1276, %f1197, %f1274, %f1178;
	shfl.sync.idx.b32	%r473|%p167, %r967, %r310, 31, -1;
	mov.b32 	%f1277, %r473;
	fma.rn.f32 	%f1278, %f1195, %f1277, %f1180;
	fma.rn.f32 	%f1279, %f1197, %f1277, %f1181;
	shfl.sync.idx.b32	%r474|%p168, %r966, %r310, 31, -1;
	mov.b32 	%f1280, %r474;
	fma.rn.f32 	%f1281, %f1195, %f1280, %f1183;
	fma.rn.f32 	%f1282, %f1197, %f1280, %f1184;
	shfl.sync.idx.b32	%r475|%p169, %r965, %r310, 31, -1;
	mov.b32 	%f1283, %r475;
	fma.rn.f32 	%f1284, %f1195, %f1283, %f1186;
	fma.rn.f32 	%f1285, %f1197, %f1283, %f1187;
	shfl.sync.idx.b32	%r476|%p170, %r964, %r310, 31, -1;
	mov.b32 	%f1286, %r476;
	fma.rn.f32 	%f1287, %f1195, %f1286, %f1189;
	fma.rn.f32 	%f1288, %f1197, %f1286, %f1190;
	shfl.sync.idx.b32	%r477|%p171, %r963, %r310, 31, -1;
	mov.b32 	%f1289, %r477;
	fma.rn.f32 	%f1290, %f1195, %f1289, %f1192;
	fma.rn.f32 	%f1291, %f1197, %f1289, %f1193;
	mul.wide.s32 	%rd90, %r313, 4;
	add.s64 	%rd91, %rd79, %rd90;
	shfl.sync.idx.b32	%r478|%p172, %r994, %r312, 31, -1;
	mov.b32 	%f1292, %r478;
	ld.global.nc.f32 	%f1293, [%rd91];
	fma.rn.f32 	%f1294, %f1293, %f1292, %f1196;
	ld.global.nc.f32 	%f1295, [%rd91+128];
	fma.rn.f32 	%f1296, %f1295, %f1292, %f1198;
	shfl.sync.idx.b32	%r479|%p173, %r993, %r312, 31, -1;
	mov.b32 	%f1297, %r479;
	fma.rn.f32 	%f1298, %f1293, %f1297, %f1200;
	fma.rn.f32 	%f1299, %f1295, %f1297, %f1201;
	shfl.sync.idx.b32	%r480|%p174, %r992, %r312, 31, -1;
	mov.b32 	%f1300, %r480;
	fma.rn.f32 	%f1301, %f1293, %f1300, %f1203;
	fma.rn.f32 	%f1302, %f1295, %f1300, %f1204;
	shfl.sync.idx.b32	%r481|%p175, %r991, %r312, 31, -1;
	mov.b32 	%f1303, %r481;
	fma.rn.f32 	%f1304, %f1293, %f1303, %f1206;
	fma.rn.f32 	%f1305, %f1295, %f1303, %f1207;
	shfl.sync.idx.b32	%r482|%p176, %r990, %r312, 31, -1;
	mov.b32 	%f1306, %r482;
	fma.rn.f32 	%f1307, %f1293, %f1306, %f1209;
	fma.rn.f32 	%f1308, %f1295, %f1306, %f1210;
	shfl.sync.idx.b32	%r483|%p177, %r989, %r312, 31, -1;
	mov.b32 	%f1309, %r483;
	fma.rn.f32 	%f1310, %f1293, %f1309, %f1212;
	fma.rn.f32 	%f1311, %f1295, %f1309, %f1213;
	shfl.sync.idx.b32	%r484|%p178, %r988, %r312, 31, -1;
	mov.b32 	%f1312, %r484;
	fma.rn.f32 	%f1313, %f1293, %f1312, %f1215;
	fma.rn.f32 	%f1314, %f1295, %f1312, %f1216;
	shfl.sync.idx.b32	%r485|%p179, %r987, %r312, 31, -1;
	mov.b32 	%f1315, %r485;
	fma.rn.f32 	%f1316, %f1293, %f1315, %f1218;
	fma.rn.f32 	%f1317, %f1295, %f1315, %f1219;
	shfl.sync.idx.b32	%r486|%p180, %r986, %r312, 31, -1;
	mov.b32 	%f1318, %r486;
	fma.rn.f32 	%f1319, %f1293, %f1318, %f1221;
	fma.rn.f32 	%f1320, %f1295, %f1318, %f1222;
	shfl.sync.idx.b32	%r487|%p181, %r985, %r312, 31, -1;
	mov.b32 	%f1321, %r487;
	fma.rn.f32 	%f1322, %f1293, %f1321, %f1224;
	fma.rn.f32 	%f1323, %f1295, %f1321, %f1225;
	shfl.sync.idx.b32	%r488|%p182, %r984, %r312, 31, -1;
	mov.b32 	%f1324, %r488;
	fma.rn.f32 	%f1325, %f1293, %f1324, %f1227;
	fma.rn.f32 	%f1326, %f1295, %f1324, %f1228;
	shfl.sync.idx.b32	%r489|%p183, %r983, %r312, 31, -1;
	mov.b32 	%f1327, %r489;
	fma.rn.f32 	%f1328, %f1293, %f1327, %f1230;
	fma.rn.f32 	%f1329, %f1295, %f1327, %f1231;
	shfl.sync.idx.b32	%r490|%p184, %r982, %r312, 31, -1;
	mov.b32 	%f1330, %r490;
	fma.rn.f32 	%f1331, %f1293, %f1330, %f1233;
	fma.rn.f32 	%f1332, %f1295, %f1330, %f1234;
	shfl.sync.idx.b32	%r491|%p185, %r981, %r312, 31, -1;
	mov.b32 	%f1333, %r491;
	fma.rn.f32 	%f1334, %f1293, %f1333, %f1236;
	fma.rn.f32 	%f1335, %f1295, %f1333, %f1237;
	shfl.sync.idx.b32	%r492|%p186, %r980, %r312, 31, -1;
	mov.b32 	%f1336, %r492;
	fma.rn.f32 	%f1337, %f1293, %f1336, %f1239;
	fma.rn.f32 	%f1338, %f1295, %f1336, %f1240;
	shfl.sync.idx.b32	%r493|%p187, %r979, %r312, 31, -1;
	mov.b32 	%f1339, %r493;
	fma.rn.f32 	%f1340, %f1293, %f1339, %f1242;
	fma.rn.f32 	%f1341, %f1295, %f1339, %f1243;
	shfl.sync.idx.b32	%r494|%p188, %r978, %r312, 31, -1;
	mov.b32 	%f1342, %r494;
	fma.rn.f32 	%f1343, %f1293, %f1342, %f1245;
	fma.rn.f32 	%f1344, %f1295, %f1342, %f1246;
	shfl.sync.idx.b32	%r495|%p189, %r977, %r312, 31, -1;
	mov.b32 	%f1345, %r495;
	fma.rn.f32 	%f1346, %f1293, %f1345, %f1248;
	fma.rn.f32 	%f1347, %f1295, %f1345, %f1249;
	shfl.sync.idx.b32	%r496|%p190, %r976, %r312, 31, -1;
	mov.b32 	%f1348, %r496;
	fma.rn.f32 	%f1349, %f1293, %f1348, %f1251;
	fma.rn.f32 	%f1350, %f1295, %f1348, %f1252;
	shfl.sync.idx.b32	%r497|%p191, %r975, %r312, 31, -1;
	mov.b32 	%f1351, %r497;
	fma.rn.f32 	%f1352, %f1293, %f1351, %f1254;
	fma.rn.f32 	%f1353, %f1295, %f1351, %f1255;
	shfl.sync.idx.b32	%r498|%p192, %r974, %r312, 31, -1;
	mov.b32 	%f1354, %r498;
	fma.rn.f32 	%f1355, %f1293, %f1354, %f1257;
	fma.rn.f32 	%f1356, %f1295, %f1354, %f1258;
	shfl.sync.idx.b32	%r499|%p193, %r973, %r312, 31, -1;
	mov.b32 	%f1357, %r499;
	fma.rn.f32 	%f1358, %f1293, %f1357, %f1260;
	fma.rn.f32 	%f1359, %f1295, %f1357, %f1261;
	shfl.sync.idx.b32	%r500|%p194, %r972, %r312, 31, -1;
	mov.b32 	%f1360, %r500;
	fma.rn.f32 	%f1361, %f1293, %f1360, %f1263;
	fma.rn.f32 	%f1362, %f1295, %f1360, %f1264;
	shfl.sync.idx.b32	%r501|%p195, %r971, %r312, 31, -1;
	mov.b32 	%f1363, %r501;
	fma.rn.f32 	%f1364, %f1293, %f1363, %f1266;
	fma.rn.f32 	%f1365, %f1295, %f1363, %f1267;
	shfl.sync.idx.b32	%r502|%p196, %r970, %r312, 31, -1;
	mov.b32 	%f1366, %r502;
	fma.rn.f32 	%f1367, %f1293, %f1366, %f1269;
	fma.rn.f32 	%f1368, %f1295, %f1366, %f1270;
	shfl.sync.idx.b32	%r503|%p197, %r969, %r312, 31, -1;
	mov.b32 	%f1369, %r503;
	fma.rn.f32 	%f1370, %f1293, %f1369, %f1272;
	fma.rn.f32 	%f1371, %f1295, %f1369, %f1273;
	shfl.sync.idx.b32	%r504|%p198, %r968, %r312, 31, -1;
	mov.b32 	%f1372, %r504;
	fma.rn.f32 	%f1373, %f1293, %f1372, %f1275;
	fma.rn.f32 	%f1374, %f1295, %f1372, %f1276;
	shfl.sync.idx.b32	%r505|%p199, %r967, %r312, 31, -1;
	mov.b32 	%f1375, %r505;
	fma.rn.f32 	%f1376, %f1293, %f1375, %f1278;
	fma.rn.f32 	%f1377, %f1295, %f1375, %f1279;
	shfl.sync.idx.b32	%r506|%p200, %r966, %r312, 31, -1;
	mov.b32 	%f1378, %r506;
	fma.rn.f32 	%f1379, %f1293, %f1378, %f1281;
	fma.rn.f32 	%f1380, %f1295, %f1378, %f1282;
	shfl.sync.idx.b32	%r507|%p201, %r965, %r312, 31, -1;
	mov.b32 	%f1381, %r507;
	fma.rn.f32 	%f1382, %f1293, %f1381, %f1284;
	fma.rn.f32 	%f1383, %f1295, %f1381, %f1285;
	shfl.sync.idx.b32	%r508|%p202, %r964, %r312, 31, -1;
	mov.b32 	%f1384, %r508;
	fma.rn.f32 	%f1385, %f1293, %f1384, %f1287;
	fma.rn.f32 	%f1386, %f1295, %f1384, %f1288;
	shfl.sync.idx.b32	%r509|%p203, %r963, %r312, 31, -1;
	mov.b32 	%f1387, %r509;
	fma.rn.f32 	%f1388, %f1293, %f1387, %f1290;
	fma.rn.f32 	%f1389, %f1295, %f1387, %f1291;
	mul.wide.s32 	%rd92, %r315, 4;
	add.s64 	%rd93, %rd79, %rd92;
	shfl.sync.idx.b32	%r510|%p204, %r994, %r314, 31, -1;
	mov.b32 	%f1390, %r510;
	ld.global.nc.f32 	%f1391, [%rd93];
	fma.rn.f32 	%f1392, %f1391, %f1390, %f1294;
	ld.global.nc.f32 	%f1393, [%rd93+128];
	fma.rn.f32 	%f1394, %f1393, %f1390, %f1296;
	shfl.sync.idx.b32	%r511|%p205, %r993, %r314, 31, -1;
	mov.b32 	%f1395, %r511;
	fma.rn.f32 	%f1396, %f1391, %f1395, %f1298;
	fma.rn.f32 	%f1397, %f1393, %f1395, %f1299;
	shfl.sync.idx.b32	%r512|%p206, %r992, %r314, 31, -1;
	mov.b32 	%f1398, %r512;
	fma.rn.f32 	%f1399, %f1391, %f1398, %f1301;
	fma.rn.f32 	%f1400, %f1393, %f1398, %f1302;
	shfl.sync.idx.b32	%r513|%p207, %r991, %r314, 31, -1;
	mov.b32 	%f1401, %r513;
	fma.rn.f32 	%f1402, %f1391, %f1401, %f1304;
	fma.rn.f32 	%f1403, %f1393, %f1401, %f1305;
	shfl.sync.idx.b32	%r514|%p208, %r990, %r314, 31, -1;
	mov.b32 	%f1404, %r514;
	fma.rn.f32 	%f1405, %f1391, %f1404, %f1307;
	fma.rn.f32 	%f1406, %f1393, %f1404, %f1308;
	shfl.sync.idx.b32	%r515|%p209, %r989, %r314, 31, -1;
	mov.b32 	%f1407, %r515;
	fma.rn.f32 	%f1408, %f1391, %f1407, %f1310;
	fma.rn.f32 	%f1409, %f1393, %f1407, %f1311;
	shfl.sync.idx.b32	%r516|%p210, %r988, %r314, 31, -1;
	mov.b32 	%f1410, %r516;
	fma.rn.f32 	%f1411, %f1391, %f1410, %f1313;
	fma.rn.f32 	%f1412, %f1393, %f1410, %f1314;
	shfl.sync.idx.b32	%r517|%p211, %r987, %r314, 31, -1;
	mov.b32 	%f1413, %r517;
	fma.rn.f32 	%f1414, %f1391, %f1413, %f1316;
	fma.rn.f32 	%f1415, %f1393, %f1413, %f1317;
	shfl.sync.idx.b32	%r518|%p212, %r986, %r314, 31, -1;
	mov.b32 	%f1416, %r518;
	fma.rn.f32 	%f1417, %f1391, %f1416, %f1319;
	fma.rn.f32 	%f1418, %f1393, %f1416, %f1320;
	shfl.sync.idx.b32	%r519|%p213, %r985, %r314, 31, -1;
	mov.b32 	%f1419, %r519;
	fma.rn.f32 	%f1420, %f1391, %f1419, %f1322;
	fma.rn.f32 	%f1421, %f1393, %f1419, %f1323;
	shfl.sync.idx.b32	%r520|%p214, %r984, %r314, 31, -1;
	mov.b32 	%f1422, %r520;
	fma.rn.f32 	%f1423, %f1391, %f1422, %f1325;
	fma.rn.f32 	%f1424, %f1393, %f1422, %f1326;
	shfl.sync.idx.b32	%r521|%p215, %r983, %r314, 31, -1;
	mov.b32 	%f1425, %r521;
	fma.rn.f32 	%f1426, %f1391, %f1425, %f1328;
	fma.rn.f32 	%f1427, %f1393, %f1425, %f1329;
	shfl.sync.idx.b32	%r522|%p216, %r982, %r314, 31, -1;
	mov.b32 	%f1428, %r522;
	fma.rn.f32 	%f1429, %f1391, %f1428, %f1331;
	fma.rn.f32 	%f1430, %f1393, %f1428, %f1332;
	shfl.sync.idx.b32	%r523|%p217, %r981, %r314, 31, -1;
	mov.b32 	%f1431, %r523;
	fma.rn.f32 	%f1432, %f1391, %f1431, %f1334;
	fma.rn.f32 	%f1433, %f1393, %f1431, %f1335;
	shfl.sync.idx.b32	%r524|%p218, %r980, %r314, 31, -1;
	mov.b32 	%f1434, %r524;
	fma.rn.f32 	%f1435, %f1391, %f1434, %f1337;
	fma.rn.f32 	%f1436, %f1393, %f1434, %f1338;
	shfl.sync.idx.b32	%r525|%p219, %r979, %r314, 31, -1;
	mov.b32 	%f1437, %r525;
	fma.rn.f32 	%f1438, %f1391, %f1437, %f1340;
	fma.rn.f32 	%f1439, %f1393, %f1437, %f1341;
	shfl.sync.idx.b32	%r526|%p220, %r978, %r314, 31, -1;
	mov.b32 	%f1440, %r526;
	fma.rn.f32 	%f1441, %f1391, %f1440, %f1343;
	fma.rn.f32 	%f1442, %f1393, %f1440, %f1344;
	shfl.sync.idx.b32	%r527|%p221, %r977, %r314, 31, -1;
	mov.b32 	%f1443, %r527;
	fma.rn.f32 	%f1444, %f1391, %f1443, %f1346;
	fma.rn.f32 	%f1445, %f1393, %f1443, %f1347;
	shfl.sync.idx.b32	%r528|%p222, %r976, %r314, 31, -1;
	mov.b32 	%f1446, %r528;
	fma.rn.f32 	%f1447, %f1391, %f1446, %f1349;
	fma.rn.f32 	%f1448, %f1393, %f1446, %f1350;
	shfl.sync.idx.b32	%r529|%p223, %r975, %r314, 31, -1;
	mov.b32 	%f1449, %r529;
	fma.rn.f32 	%f1450, %f1391, %f1449, %f1352;
	fma.rn.f32 	%f1451, %f1393, %f1449, %f1353;
	shfl.sync.idx.b32	%r530|%p224, %r974, %r314, 31, -1;
	mov.b32 	%f1452, %r530;
	fma.rn.f32 	%f1453, %f1391, %f1452, %f1355;
	fma.rn.f32 	%f1454, %f1393, %f1452, %f1356;
	shfl.sync.idx.b32	%r531|%p225, %r973, %r314, 31, -1;
	mov.b32 	%f1455, %r531;
	fma.rn.f32 	%f1456, %f1391, %f1455, %f1358;
	fma.rn.f32 	%f1457, %f1393, %f1455, %f1359;
	shfl.sync.idx.b32	%r532|%p226, %r972, %r314, 31, -1;
	mov.b32 	%f1458, %r532;
	fma.rn.f32 	%f1459, %f1391, %f1458, %f1361;
	fma.rn.f32 	%f1460, %f1393, %f1458, %f1362;
	shfl.sync.idx.b32	%r533|%p227, %r971, %r314, 31, -1;
	mov.b32 	%f1461, %r533;
	fma.rn.f32 	%f1462, %f1391, %f1461, %f1364;
	fma.rn.f32 	%f1463, %f1393, %f1461, %f1365;
	shfl.sync.idx.b32	%r534|%p228, %r970, %r314, 31, -1;
	mov.b32 	%f1464, %r534;
	fma.rn.f32 	%f1465, %f1391, %f1464, %f1367;
	fma.rn.f32 	%f1466, %f1393, %f1464, %f1368;
	shfl.sync.idx.b32	%r535|%p229, %r969, %r314, 31, -1;
	mov.b32 	%f1467, %r535;
	fma.rn.f32 	%f1468, %f1391, %f1467, %f1370;
	fma.rn.f32 	%f1469, %f1393, %f1467, %f1371;
	shfl.sync.idx.b32	%r536|%p230, %r968, %r314, 31, -1;
	mov.b32 	%f1470, %r536;
	fma.rn.f32 	%f1471, %f1391, %f1470, %f1373;
	fma.rn.f32 	%f1472, %f1393, %f1470, %f1374;
	shfl.sync.idx.b32	%r537|%p231, %r967, %r314, 31, -1;
	mov.b32 	%f1473, %r537;
	fma.rn.f32 	%f1474, %f1391, %f1473, %f1376;
	fma.rn.f32 	%f1475, %f1393, %f1473, %f1377;
	shfl.sync.idx.b32	%r538|%p232, %r966, %r314, 31, -1;
	mov.b32 	%f1476, %r538;
	fma.rn.f32 	%f1477, %f1391, %f1476, %f1379;
	fma.rn.f32 	%f1478, %f1393, %f1476, %f1380;
	shfl.sync.idx.b32	%r539|%p233, %r965, %r314, 31, -1;
	mov.b32 	%f1479, %r539;
	fma.rn.f32 	%f1480, %f1391, %f1479, %f1382;
	fma.rn.f32 	%f1481, %f1393, %f1479, %f1383;
	shfl.sync.idx.b32	%r540|%p234, %r964, %r314, 31, -1;
	mov.b32 	%f1482, %r540;
	fma.rn.f32 	%f1483, %f1391, %f1482, %f1385;
	fma.rn.f32 	%f1484, %f1393, %f1482, %f1386;
	shfl.sync.idx.b32	%r541|%p235, %r963, %r314, 31, -1;
	mov.b32 	%f1485, %r541;
	fma.rn.f32 	%f1486, %f1391, %f1485, %f1388;
	fma.rn.f32 	%f1487, %f1393, %f1485, %f1389;
	mul.wide.s32 	%rd94, %r317, 4;
	add.s64 	%rd95, %rd79, %rd94;
	shfl.sync.idx.b32	%r542|%p236, %r994, %r316, 31, -1;
	mov.b32 	%f1488, %r542;
	ld.global.nc.f32 	%f1489, [%rd95];
	fma.rn.f32 	%f2173, %f1489, %f1488, %f1392;
	ld.global.nc.f32 	%f1490, [%rd95+128];
	fma.rn.f32 	%f2172, %f1490, %f1488, %f1394;
	shfl.sync.idx.b32	%r543|%p237, %r993, %r316, 31, -1;
	mov.b32 	%f1491, %r543;
	fma.rn.f32 	%f2171, %f1489, %f1491, %f1396;
	fma.rn.f32 	%f2170, %f1490, %f1491, %f1397;
	shfl.sync.idx.b32	%r544|%p238, %r992, %r316, 31, -1;
	mov.b32 	%f1492, %r544;
	fma.rn.f32 	%f2169, %f1489, %f1492, %f1399;
	fma.rn.f32 	%f2168, %f1490, %f1492, %f1400;
	shfl.sync.idx.b32	%r545|%p239, %r991, %r316, 31, -1;
	mov.b32 	%f1493, %r545;
	fma.rn.f32 	%f2167, %f1489, %f1493, %f1402;
	fma.rn.f32 	%f2166, %f1490, %f1493, %f1403;
	shfl.sync.idx.b32	%r546|%p240, %r990, %r316, 31, -1;
	mov.b32 	%f1494, %r546;
	fma.rn.f32 	%f2165, %f1489, %f1494, %f1405;
	fma.rn.f32 	%f2164, %f1490, %f1494, %f1406;
	shfl.sync.idx.b32	%r547|%p241, %r989, %r316, 31, -1;
	mov.b32 	%f1495, %r547;
	fma.rn.f32 	%f2163, %f1489, %f1495, %f1408;
	fma.rn.f32 	%f2162, %f1490, %f1495, %f1409;
	shfl.sync.idx.b32	%r548|%p242, %r988, %r316, 31, -1;
	mov.b32 	%f1496, %r548;
	fma.rn.f32 	%f2161, %f1489, %f1496, %f1411;
	fma.rn.f32 	%f2160, %f1490, %f1496, %f1412;
	shfl.sync.idx.b32	%r549|%p243, %r987, %r316, 31, -1;
	mov.b32 	%f1497, %r549;
	fma.rn.f32 	%f2159, %f1489, %f1497, %f1414;
	fma.rn.f32 	%f2158, %f1490, %f1497, %f1415;
	shfl.sync.idx.b32	%r550|%p244, %r986, %r316, 31, -1;
	mov.b32 	%f1498, %r550;
	fma.rn.f32 	%f2157, %f1489, %f1498, %f1417;
	fma.rn.f32 	%f2156, %f1490, %f1498, %f1418;
	shfl.sync.idx.b32	%r551|%p245, %r985, %r316, 31, -1;
	mov.b32 	%f1499, %r551;
	fma.rn.f32 	%f2155, %f1489, %f1499, %f1420;
	fma.rn.f32 	%f2154, %f1490, %f1499, %f1421;
	shfl.sync.idx.b32	%r552|%p246, %r984, %r316, 31, -1;
	mov.b32 	%f1500, %r552;
	fma.rn.f32 	%f2153, %f1489, %f1500, %f1423;
	fma.rn.f32 	%f2152, %f1490, %f1500, %f1424;
	shfl.sync.idx.b32	%r553|%p247, %r983, %r316, 31, -1;
	mov.b32 	%f1501, %r553;
	fma.rn.f32 	%f2151, %f1489, %f1501, %f1426;
	fma.rn.f32 	%f2150, %f1490, %f1501, %f1427;
	shfl.sync.idx.b32	%r554|%p248, %r982, %r316, 31, -1;
	mov.b32 	%f1502, %r554;
	fma.rn.f32 	%f2149, %f1489, %f1502, %f1429;
	fma.rn.f32 	%f2148, %f1490, %f1502, %f1430;
	shfl.sync.idx.b32	%r555|%p249, %r981, %r316, 31, -1;
	mov.b32 	%f1503, %r555;
	fma.rn.f32 	%f2147, %f1489, %f1503, %f1432;
	fma.rn.f32 	%f2146, %f1490, %f1503, %f1433;
	shfl.sync.idx.b32	%r556|%p250, %r980, %r316, 31, -1;
	mov.b32 	%f1504, %r556;
	fma.rn.f32 	%f2145, %f1489, %f1504, %f1435;
	fma.rn.f32 	%f2144, %f1490, %f1504, %f1436;
	shfl.sync.idx.b32	%r557|%p251, %r979, %r316, 31, -1;
	mov.b32 	%f1505, %r557;
	fma.rn.f32 	%f2143, %f1489, %f1505, %f1438;
	fma.rn.f32 	%f2142, %f1490, %f1505, %f1439;
	shfl.sync.idx.b32	%r558|%p252, %r978, %r316, 31, -1;
	mov.b32 	%f1506, %r558;
	fma.rn.f32 	%f2141, %f1489, %f1506, %f1441;
	fma.rn.f32 	%f2140, %f1490, %f1506, %f1442;
	shfl.sync.idx.b32	%r559|%p253, %r977, %r316, 31, -1;
	mov.b32 	%f1507, %r559;
	fma.rn.f32 	%f2139, %f1489, %f1507, %f1444;
	fma.rn.f32 	%f2138, %f1490, %f1507, %f1445;
	shfl.sync.idx.b32	%r560|%p254, %r976, %r316, 31, -1;
	mov.b32 	%f1508, %r560;
	fma.rn.f32 	%f2137, %f1489, %f1508, %f1447;
	fma.rn.f32 	%f2136, %f1490, %f1508, %f1448;
	shfl.sync.idx.b32	%r561|%p255, %r975, %r316, 31, -1;
	mov.b32 	%f1509, %r561;
	fma.rn.f32 	%f2135, %f1489, %f1509, %f1450;
	fma.rn.f32 	%f2134, %f1490, %f1509, %f1451;
	shfl.sync.idx.b32	%r562|%p256, %r974, %r316, 31, -1;
	mov.b32 	%f1510, %r562;
	fma.rn.f32 	%f2133, %f1489, %f1510, %f1453;
	fma.rn.f32 	%f2132, %f1490, %f1510, %f1454;
	shfl.sync.idx.b32	%r563|%p257, %r973, %r316, 31, -1;
	mov.b32 	%f1511, %r563;
	fma.rn.f32 	%f2131, %f1489, %f1511, %f1456;
	fma.rn.f32 	%f2130, %f1490, %f1511, %f1457;
	shfl.sync.idx.b32	%r564|%p258, %r972, %r316, 31, -1;
	mov.b32 	%f1512, %r564;
	fma.rn.f32 	%f2129, %f1489, %f1512, %f1459;
	fma.rn.f32 	%f2128, %f1490, %f1512, %f1460;
	shfl.sync.idx.b32	%r565|%p259, %r971, %r316, 31, -1;
	mov.b32 	%f1513, %r565;
	fma.rn.f32 	%f2127, %f1489, %f1513, %f1462;
	fma.rn.f32 	%f2126, %f1490, %f1513, %f1463;
	shfl.sync.idx.b32	%r566|%p260, %r970, %r316, 31, -1;
	mov.b32 	%f1514, %r566;
	fma.rn.f32 	%f2125, %f1489, %f1514, %f1465;
	fma.rn.f32 	%f2124, %f1490, %f1514, %f1466;
	shfl.sync.idx.b32	%r567|%p261, %r969, %r316, 31, -1;
	mov.b32 	%f1515, %r567;
	fma.rn.f32 	%f2123, %f1489, %f1515, %f1468;
	fma.rn.f32 	%f2122, %f1490, %f1515, %f1469;
	shfl.sync.idx.b32	%r568|%p262, %r968, %r316, 31, -1;
	mov.b32 	%f1516, %r568;
	fma.rn.f32 	%f2121, %f1489, %f1516, %f1471;
	fma.rn.f32 	%f2120, %f1490, %f1516, %f1472;
	shfl.sync.idx.b32	%r569|%p263, %r967, %r316, 31, -1;
	mov.b32 	%f1517, %r569;
	fma.rn.f32 	%f2119, %f1489, %f1517, %f1474;
	fma.rn.f32 	%f2118, %f1490, %f1517, %f1475;
	shfl.sync.idx.b32	%r570|%p264, %r966, %r316, 31, -1;
	mov.b32 	%f1518, %r570;
	fma.rn.f32 	%f2117, %f1489, %f1518, %f1477;
	fma.rn.f32 	%f2116, %f1490, %f1518, %f1478;
	shfl.sync.idx.b32	%r571|%p265, %r965, %r316, 31, -1;
	mov.b32 	%f1519, %r571;
	fma.rn.f32 	%f2115, %f1489, %f1519, %f1480;
	fma.rn.f32 	%f2114, %f1490, %f1519, %f1481;
	shfl.sync.idx.b32	%r572|%p266, %r964, %r316, 31, -1;
	mov.b32 	%f1520, %r572;
	fma.rn.f32 	%f2113, %f1489, %f1520, %f1483;
	fma.rn.f32 	%f2112, %f1490, %f1520, %f1484;
	shfl.sync.idx.b32	%r573|%p267, %r963, %r316, 31, -1;
	mov.b32 	%f1521, %r573;
	fma.rn.f32 	%f2111, %f1489, %f1521, %f1486;
	fma.rn.f32 	%f2110, %f1490, %f1521, %f1487;
	add.s32 	%r995, %r995, 8;
	add.s32 	%r574, %r6, %r2;
	setp.lt.s32 	%p268, %r995, %r574;
	@%p268 bra 	$L__BB10_2;
$L__BB10_6:
	add.s32 	%r145, %r6, %r2;
	setp.le.s32 	%p269, %r3, %r145;
	and.b32  	%r575, %r4, 24;
	setp.ne.s32 	%p270, %r575, 0;
	or.pred  	%p271, %p270, %p269;
	@%p271 bra 	$L__BB10_9;
	sub.s32 	%r576, %r3, %r145;
	setp.ge.u32 	%p272, %r1, %r576;
	mov.u32 	%r997, %r145;
	@%p272 bra 	$L__BB10_9;
	ld.param.u64 	%rd255, [_Z13_spmm_conv_10PKfPfiiPKiS3_S3_S0__param_7];
	ld.param.u64 	%rd253, [_Z13_spmm_conv_10PKfPfiiPKiS3_S3_S0__param_6];
	add.s32 	%r577, %r145, %r1;
	cvta.to.global.u64 	%rd96, %rd253;
	mul.wide.u32 	%rd97, %r577, 4;
	add.s64 	%rd98, %rd96, %rd97;
	ld.global.nc.u32 	%r578, [%rd98];
	mul.hi.s32 	%r579, %r578, 715827883;
	shr.u32 	%r580, %r579, 31;
	shr.u32 	%r581, %r579, 8;
	add.s32 	%r582, %r581, %r580;
	mad.lo.s32 	%r583, %r582, 2129920, %r5;
	shr.s32 	%r584, %r578, 31;
	shr.u32 	%r585, %r584, 23;
	add.s32 	%r586, %r578, %r585;
	shr.s32 	%r587, %r586, 9;
	mul.hi.s32 	%r588, %r587, 1431655766;
	shr.u32 	%r589, %r588, 31;
	add.s32 	%r590, %r588, %r589;
	mul.lo.s32 	%r591, %r590, 3;
	sub.s32 	%r592, %r587, %r591;
	shl.b32 	%r593, %r592, 15;
	add.s32 	%r594, %r583, %r593;
	and.b32  	%r595, %r586, 67108352;
	sub.s32 	%r596, %r578, %r595;
	shl.b32 	%r597, %r596, 6;
	add.s32 	%r996, %r594, %r597;
	cvta.to.global.u64 	%rd99, %rd255;
	add.s64 	%rd100, %rd99, %rd97;
	ld.global.nc.u32 	%r994, [%rd100];
	add.s32 	%r598, %r4, %r577;
	mul.wide.u32 	%rd101, %r598, 4;
	add.s64 	%rd102, %rd99, %rd101;
	ld.global.nc.u32 	%r993, [%rd102];
	add.s32 	%r599, %r598, %r4;
	mul.wide.u32 	%rd103, %r599, 4;
	add.s64 	%rd104, %rd99, %rd103;
	ld.global.nc.u32 	%r992, [%rd104];
	add.s32 	%r600, %r599, %r4;
	mul.wide.u32 	%rd105, %r600, 4;
	add.s64 	%rd106, %rd99, %rd105;
	ld.global.nc.u32 	%r991, [%rd106];
	add.s32 	%r601, %r600, %r4;
	mul.wide.u32 	%rd107, %r601, 4;
	add.s64 	%rd108, %rd99, %rd107;
	ld.global.nc.u32 	%r990, [%rd108];
	add.s32 	%r602, %r601, %r4;
	mul.wide.u32 	%rd109, %r602, 4;
	add.s64 	%rd110, %rd99, %rd109;
	ld.global.nc.u32 	%r989, [%rd110];
	add.s32 	%r603, %r602, %r4;
	mul.wide.u32 	%rd111, %r603, 4;
	add.s64 	%rd112, %rd99, %rd111;
	ld.global.nc.u32 	%r988, [%rd112];
	add.s32 	%r604, %r603, %r4;
	mul.wide.u32 	%rd113, %r604, 4;
	add.s64 	%rd114, %rd99, %rd113;
	ld.global.nc.u32 	%r987, [%rd114];
	add.s32 	%r605, %r604, %r4;
	mul.wide.u32 	%rd115, %r605, 4;
	add.s64 	%rd116, %rd99, %rd115;
	ld.global.nc.u32 	%r986, [%rd116];
	add.s32 	%r606, %r605, %r4;
	mul.wide.u32 	%rd117, %r606, 4;
	add.s64 	%rd118, %rd99, %rd117;
	ld.global.nc.u32 	%r985, [%rd118];
	add.s32 	%r607, %r606, %r4;
	mul.wide.u32 	%rd119, %r607, 4;
	add.s64 	%rd120, %rd99, %rd119;
	ld.global.nc.u32 	%r984, [%rd120];
	add.s32 	%r608, %r607, %r4;
	mul.wide.u32 	%rd121, %r608, 4;
	add.s64 	%rd122, %rd99, %rd121;
	ld.global.nc.u32 	%r983, [%rd122];
	add.s32 	%r609, %r608, %r4;
	mul.wide.u32 	%rd123, %r609, 4;
	add.s64 	%rd124, %rd99, %rd123;
	ld.global.nc.u32 	%r982, [%rd124];
	add.s32 	%r610, %r609, %r4;
	mul.wide.u32 	%rd125, %r610, 4;
	add.s64 	%rd126, %rd99, %rd125;
	ld.global.nc.u32 	%r981, [%rd126];
	add.s32 	%r611, %r610, %r4;
	mul.wide.u32 	%rd127, %r611, 4;
	add.s64 	%rd128, %rd99, %rd127;
	ld.global.nc.u32 	%r980, [%rd128];
	add.s32 	%r612, %r611, %r4;
	mul.wide.u32 	%rd129, %r612, 4;
	add.s64 	%rd130, %rd99, %rd129;
	ld.global.nc.u32 	%r979, [%rd130];
	add.s32 	%r613, %r612, %r4;
	mul.wide.u32 	%rd131, %r613, 4;
	add.s64 	%rd132, %rd99, %rd131;
	ld.global.nc.u32 	%r978, [%rd132];
	add.s32 	%r614, %r613, %r4;
	mul.wide.u32 	%rd133, %r614, 4;
	add.s64 	%rd134, %rd99, %rd133;
	ld.global.nc.u32 	%r977, [%rd134];
	add.s32 	%r615, %r614, %r4;
	mul.wide.u32 	%rd135, %r615, 4;
	add.s64 	%rd136, %rd99, %rd135;
	ld.global.nc.u32 	%r976, [%rd136];
	add.s32 	%r616, %r615, %r4;
	mul.wide.u32 	%rd137, %r616, 4;
	add.s64 	%rd138, %rd99, %rd137;
	ld.global.nc.u32 	%r975, [%rd138];
	add.s32 	%r617, %r616, %r4;
	mul.wide.u32 	%rd139, %r617, 4;
	add.s64 	%rd140, %rd99, %rd139;
	ld.global.nc.u32 	%r974, [%rd140];
	add.s32 	%r618, %r617, %r4;
	mul.wide.u32 	%rd141, %r618, 4;
	add.s64 	%rd142, %rd99, %rd141;
	ld.global.nc.u32 	%r973, [%rd142];
	add.s32 	%r619, %r618, %r4;
	mul.wide.u32 	%rd143, %r619, 4;
	add.s64 	%rd144, %rd99, %rd143;
	ld.global.nc.u32 	%r972, [%rd144];
	add.s32 	%r620, %r619, %r4;
	mul.wide.u32 	%rd145, %r620, 4;
	add.s64 	%rd146, %rd99, %rd145;
	ld.global.nc.u32 	%r971, [%rd146];
	add.s32 	%r621, %r620, %r4;
	mul.wide.u32 	%rd147, %r621, 4;
	add.s64 	%rd148, %rd99, %rd147;
	ld.global.nc.u32 	%r970, [%rd148];
	add.s32 	%r622, %r621, %r4;
	mul.wide.u32 	%rd149, %r622, 4;
	add.s64 	%rd150, %rd99, %rd149;
	ld.global.nc.u32 	%r969, [%rd150];
	add.s32 	%r623, %r622, %r4;
	mul.wide.u32 	%rd151, %r623, 4;
	add.s64 	%rd152, %rd99, %rd151;
	ld.global.nc.u32 	%r968, [%rd152];
	add.s32 	%r624, %r623, %r4;
	mul.wide.u32 	%rd153, %r624, 4;
	add.s64 	%rd154, %rd99, %rd153;
	ld.global.nc.u32 	%r967, [%rd154];
	add.s32 	%r625, %r624, %r4;
	mul.wide.u32 	%rd155, %r625, 4;
	add.s64 	%rd156, %rd99, %rd155;
	ld.global.nc.u32 	%r966, [%rd156];
	add.s32 	%r626, %r625, %r4;
	mul.wide.u32 	%rd157, %r626, 4;
	add.s64 	%rd158, %rd99, %rd157;
	ld.global.nc.u32 	%r965, [%rd158];
	add.s32 	%r627, %r626, %r4;
	mul.wide.u32 	%rd159, %r627, 4;
	add.s64 	%rd160, %rd99, %rd159;
	ld.global.nc.u32 	%r964, [%rd160];
	add.s32 	%r628, %r627, %r4;
	mul.wide.u32 	%rd161, %r628, 4;
	add.s64 	%rd162, %rd99, %rd161;
	ld.global.nc.u32 	%r963, [%rd162];
$L__BB10_9:
	and.b32  	%r629, %r4, -4;
	setp.ge.s32 	%p273, %r6, %r629;
	@%p273 bra 	$L__BB10_138;
	ld.param.u64 	%rd247, [_Z13_spmm_conv_10PKfPfiiPKiS3_S3_S0__param_0];
	and.b32  	%r630, %r4, -8;
	add.s32 	%r631, %r630, %r2;
	sub.s32 	%r213, %r631, %r997;
	shfl.sync.idx.b32	%r632|%p274, %r996, %r213, 31, -1;
	add.s32 	%r214, %r213, 1;
	shfl.sync.idx.b32	%r215|%p275, %r996, %r214, 31, -1;
	add.s32 	%r216, %r213, 2;
	shfl.sync.idx.b32	%r217|%p276, %r996, %r216, 31, -1;
	add.s32 	%r218, %r213, 3;
	shfl.sync.idx.b32	%r219|%p277, %r996, %r218, 31, -1;
	cvta.to.global.u64 	%rd163, %rd247;
	mul.wide.s32 	%rd164, %r632, 4;
	add.s64 	%rd1, %rd163, %rd164;
	shfl.sync.idx.b32	%r633|%p278, %r994, %r213, 31, -1;
	mov.b32 	%f193, %r633;
	setp.leu.f32 	%p279, %f193, 0f00000000;
	@%p279 bra 	$L__BB10_12;
	ld.global.nc.f32 	%f1523, [%rd1];
	fma.rn.f32 	%f2174, %f1523, %f193, %f2173;
	ld.global.nc.f32 	%f1524, [%rd1+128];
	mul.f32 	%f2175, %f1524, %f193;
	bra.uni 	$L__BB10_13;
$L__BB10_12:
	add.f32 	%f2174, %f2173, 0f00000000;
	mov.f32 	%f2175, 0f00000000;
$L__BB10_13:
	add.f32 	%f199, %f2175, %f2172;
	shfl.sync.idx.b32	%r634|%p280, %r993, %r213, 31, -1;
	mov.b32 	%f200, %r634;
	setp.leu.f32 	%p281, %f200, 0f00000000;
	mov.f32 	%f2176, 0f00000000;
	@%p281 bra 	$L__BB10_15;
	ld.global.nc.f32 	%f1526, [%rd1];
	mul.f32 	%f2176, %f1526, %f200;
$L__BB10_15:
	add.f32 	%f203, %f2176, %f2171;
	mov.f32 	%f2177, 0f00000000;
	@%p281 bra 	$L__BB10_17;
	ld.global.nc.f32 	%f1528, [%rd1+128];
	mul.f32 	%f2177, %f1528, %f200;
$L__BB10_17:
	add.f32 	%f206, %f2177, %f2170;
	shfl.sync.idx.b32	%r635|%p283, %r992, %r213, 31, -1;
	mov.b32 	%f207, %r635;
	setp.leu.f32 	%p284, %f207, 0f00000000;
	mov.f32 	%f2178, 0f00000000;
	@%p284 bra 	$L__BB10_19;
	ld.global.nc.f32 	%f1530, [%rd1];
	mul.f32 	%f2178, %f1530, %f207;
$L__BB10_19:
	add.f32 	%f210, %f2178, %f2169;
	mov.f32 	%f2179, 0f00000000;
	@%p284 bra 	$L__BB10_21;
	ld.global.nc.f32 	%f1532, [%rd1+128];
	mul.f32 	%f2179, %f1532, %f207;
$L__BB10_21:
	add.f32 	%f213, %f2179, %f2168;
	shfl.sync.idx.b32	%r636|%p286, %r991, %r213, 31, -1;
	mov.b32 	%f214, %r636;
	setp.leu.f32 	%p287, %f214, 0f00000000;
	mov.f32 	%f2180, 0f00000000;
	@%p287 bra 	$L__BB10_23;
	ld.global.nc.f32 	%f1534, [%rd1];
	mul.f32 	%f2180, %f1534, %f214;
$L__BB10_23:
	add.f32 	%f217, %f2180, %f2167;
	mov.f32 	%f2181, 0f00000000;
	@%p287 bra 	$L__BB10_25;
	ld.global.nc.f32 	%f1536, [%rd1+128];
	mul.f32 	%f2181, %f1536, %f214;
$L__BB10_25:
	add.f32 	%f220, %f2181, %f2166;
	shfl.sync.idx.b32	%r637|%p289, %r990, %r213, 31, -1;
	mov.b32 	%f221, %r637;
	setp.leu.f32 	%p290, %f221, 0f00000000;
	mov.f32 	%f2182, 0f00000000;
	@%p290 bra 	$L__BB10_27;
	ld.global.nc.f32 	%f1538, [%rd1];
	mul.f32 	%f2182, %f1538, %f221;
$L__BB10_27:
	add.f32 	%f224, %f2182, %f2165;
	mov.f32 	%f2183, 0f00000000;
	@%p290 bra 	$L__BB10_29;
	ld.global.nc.f32 	%f1540, [%rd1+128];
	mul.f32 	%f2183, %f1540, %f221;
$L__BB10_29:
	add.f32 	%f227, %f2183, %f2164;
	shfl.sync.idx.b32	%r638|%p292, %r989, %r213, 31, -1;
	mov.b32 	%f228, %r638;
	setp.leu.f32 	%p293, %f228, 0f00000000;
	mov.f32 	%f2184, 0f00000000;
	@%p293 bra 	$L__BB10_31;
	ld.global.nc.f32 	%f1542, [%rd1];
	mul.f32 	%f2184, %f1542, %f228;
$L__BB10_31:
	add.f32 	%f231, %f2184, %f2163;
	mov.f32 	%f2185, 0f00000000;
	@%p293 bra 	$L__BB10_33;
	ld.global.nc.f32 	%f1544, [%rd1+128];
	mul.f32 	%f2185, %f1544, %f228;
$L__BB10_33:
	add.f32 	%f234, %f2185, %f2162;
	shfl.sync.idx.b32	%r639|%p295, %r988, %r213, 31, -1;
	mov.b32 	%f235, %r639;
	setp.leu.f32 	%p296, %f235, 0f00000000;
	mov.f32 	%f2186, 0f00000000;
	@%p296 bra 	$L__BB10_35;
	ld.global.nc.f32 	%f1546, [%rd1];
	mul.f32 	%f2186, %f1546, %f235;
$L__BB10_35:
	add.f32 	%f238, %f2186, %f2161;
	mov.f32 	%f2187, 0f00000000;
	@%p296 bra 	$L__BB10_37;
	ld.global.nc.f32 	%f1548, [%rd1+128];
	mul.f32 	%f2187, %f1548, %f235;
$L__BB10_37:
	add.f32 	%f241, %f2187, %f2160;
	shfl.sync.idx.b32	%r640|%p298, %r987, %r213, 31, -1;
	mov.b32 	%f242, %r640;
	setp.leu.f32 	%p299, %f242, 0f00000000;
	mov.f32 	%f2188, 0f00000000;
	@%p299 bra 	$L__BB10_39;
	ld.global.nc.f32 	%f1550, [%rd1];
	mul.f32 	%f2188, %f1550, %f242;
$L__BB10_39:
	add.f32 	%f245, %f2188, %f2159;
	mov.f32 	%f2189, 0f00000000;
	@%p299 bra 	$L__BB10_41;
	ld.global.nc.f32 	%f1552, [%rd1+128];
	mul.f32 	%f2189, %f1552, %f242;
$L__BB10_41:
	add.f32 	%f248, %f2189, %f2158;
	shfl.sync.idx.b32	%r641|%p301, %r986, %r213, 31, -1;
	mov.b32 	%f249, %r641;
	setp.leu.f32 	%p302, %f249, 0f00000000;
	mov.f32 	%f2190, 0f00000000;
	@%p302 bra 	$L__BB10_43;
	ld.global.nc.f32 	%f1554, [%rd1];
	mul.f32 	%f2190, %f1554, %f249;
$L__BB10_43:
	add.f32 	%f252, %f2190, %f2157;
	mov.f32 	%f2191, 0f00000000;
	@%p302 bra 	$L__BB10_45;
	ld.global.nc.f32 	%f1556, [%rd1+128];
	mul.f32 	%f2191, %f1556, %f249;
$L__BB10_45:
	add.f32 	%f255, %f2191, %f2156;
	shfl.sync.idx.b32	%r642|%p304, %r985, %r213, 31, -1;
	mov.b32 	%f256, %r642;
	setp.leu.f32 	%p305, %f256, 0f00000000;
	mov.f32 	%f2192, 0f00000000;
	@%p305 bra 	$L__BB10_47;
	ld.global.nc.f32 	%f1558, [%rd1];
	mul.f32 	%f2192, %f1558, %f256;
$L__BB10_47:
	add.f32 	%f259, %f2192, %f2155;
	mov.f32 	%f2193, 0f00000000;
	@%p305 bra 	$L__BB10_49;
	ld.global.nc.f32 	%f1560, [%rd1+128];
	mul.f32 	%f2193, %f1560, %f256;
$L__BB10_49:
	add.f32 	%f262, %f2193, %f2154;
	shfl.sync.idx.b32	%r643|%p307, %r984, %r213, 31, -1;
	mov.b32 	%f263, %r643;
	setp.leu.f32 	%p308, %f263, 0f00000000;
	mov.f32 	%f2194, 0f00000000;
	@%p308 bra 	$L__BB10_51;
	ld.global.nc.f32 	%f1562, [%rd1];
	mul.f32 	%f2194, %f1562, %f263;
$L__BB10_51:
	add.f32 	%f266, %f2194, %f2153;
	mov.f32 	%f2195, 0f00000000;
	@%p308 bra 	$L__BB10_53;
	ld.global.nc.f32 	%f1564, [%rd1+128];
	mul.f32 	%f2195, %f1564, %f263;
$L__BB10_53:
	add.f32 	%f269, %f2195, %f2152;
	shfl.sync.idx.b32	%r644|%p310, %r983, %r213, 31, -1;
	mov.b32 	%f270, %r644;
	setp.leu.f32 	%p311, %f270, 0f00000000;
	mov.f32 	%f2196, 0f00000000;
	@%p311 bra 	$L__BB10_55;
	ld.global.nc.f32 	%f1566, [%rd1];
	mul.f32 	%f2196, %f1566, %f270;
$L__BB10_55:
	add.f32 	%f273, %f2196, %f2151;
	mov.f32 	%f2197, 0f00000000;
	@%p311 bra 	$L__BB10_57;
	ld.global.nc.f32 	%f1568, [%rd1+128];
	mul.f32 	%f2197, %f1568, %f270;
$L__BB10_57:
	add.f32 	%f276, %f2197, %f2150;
	shfl.sync.idx.b32	%r645|%p313, %r982, %r213, 31, -1;
	mov.b32 	%f277, %r645;
	setp.leu.f32 	%p314, %f277, 0f00000000;
	mov.f32 	%f2198, 0f00000000;
	@%p314 bra 	$L__BB10_59;
	ld.global.nc.f32 	%f1570, [%rd1];
	mul.f32 	%f2198, %f1570, %f277;
$L__BB10_59:
	add.f32 	%f280, %f2198, %f2149;
	mov.f32 	%f2199, 0f00000000;
	@%p314 bra 	$L__BB10_61;
	ld.global.nc.f32 	%f1572, [%rd1+128];
	mul.f32 	%f2199, %f1572, %f277;
$L__BB10_61:
	add.f32 	%f283, %f2199, %f2148;
	shfl.sync.idx.b32	%r646|%p316, %r981, %r213, 31, -1;
	mov.b32 	%f284, %r646;
	setp.leu.f32 	%p317, %f284, 0f00000000;
	mov.f32 	%f2200, 0f00000000;
	@%p317 bra 	$L__BB10_63;
	ld.global.nc.f32 	%f1574, [%rd1];
	mul.f32 	%f2200, %f1574, %f284;
$L__BB10_63:
	add.f32 	%f287, %f2200, %f2147;
	mov.f32 	%f2201, 0f00000000;
	@%p317 bra 	$L__BB10_65;
	ld.global.nc.f32 	%f1576, [%rd1+128];
	mul.f32 	%f2201, %f1576, %f284;
$L__BB10_65:
	add.f32 	%f290, %f2201, %f2146;
	shfl.sync.idx.b32	%r647|%p319, %r980, %r213, 31, -1;
	mov.b32 	%f291, %r647;
	setp.leu.f32 	%p320, %f291, 0f00000000;
	mov.f32 	%f2202, 0f00000000;
	@%p320 bra 	$L__BB10_67;
	ld.global.nc.f32 	%f1578, [%rd1];
	mul.f32 	%f2202, %f1578, %f291;
$L__BB10_67:
	add.f32 	%f294, %f2202, %f2145;
	mov.f32 	%f2203, 0f00000000;
	@%p320 bra 	$L__BB10_69;
	ld.global.nc.f32 	%f1580, [%rd1+128];
	mul.f32 	%f2203, %f1580, %f291;
$L__BB10_69:
	add.f32 	%f297, %f2203, %f2144;
	shfl.sync.idx.b32	%r648|%p322, %r979, %r213, 31, -1;
	mov.b32 	%f298, %r648;
	setp.leu.f32 	%p323, %f298, 0f00000000;
	mov.f32 	%f2204, 0f00000000;
	@%p323 bra 	$L__BB10_71;
	ld.global.nc.f32 	%f1582, [%rd1];
	mul.f32 	%f2204, %f1582, %f298;
$L__BB10_71:
	add.f32 	%f301, %f2204, %f2143;
	mov.f32 	%f2205, 0f00000000;
	@%p323 bra 	$L__BB10_73;
	ld.global.nc.f32 	%f1584, [%rd1+128];
	mul.f32 	%f2205, %f1584, %f298;
$L__BB10_73:
	add.f32 	%f304, %f2205, %f2142;
	shfl.sync.idx.b32	%r649|%p325, %r978, %r213, 31, -1;
	mov.b32 	%f305, %r649;
	setp.leu.f32 	%p326, %f305, 0f00000000;
	mov.f32 	%f2206, 0f00000000;
	@%p326 bra 	$L__BB10_75;
	ld.global.nc.f32 	%f1586, [%rd1];
	mul.f32 	%f2206, %f1586, %f305;
$L__BB10_75:
	add.f32 	%f308, %f2206, %f2141;
	mov.f32 	%f2207, 0f00000000;
	@%p326 bra 	$L__BB10_77;
	ld.global.nc.f32 	%f1588, [%rd1+128];
	mul.f32 	%f2207, %f1588, %f305;
$L__BB10_77:
	add.f32 	%f311, %f2207, %f2140;
	shfl.sync.idx.b32	%r650|%p328, %r977, %r213, 31, -1;
	mov.b32 	%f312, %r650;
	setp.leu.f32 	%p329, %f312, 0f00000000;
	mov.f32 	%f2208, 0f00000000;
	@%p329 bra 	$L__BB10_79;
	ld.global.nc.f32 	%f1590, [%rd1];
	mul.f32 	%f2208, %f1590, %f312;
$L__BB10_79:
	add.f32 	%f315, %f2208, %f2139;
	mov.f32 	%f2209, 0f00000000;
	@%p329 bra 	$L__BB10_81;
	ld.global.nc.f32 	%f1592, [%rd1+128];
	mul.f32 	%f2209, %f1592, %f312;
$L__BB10_81:
	add.f32 	%f318, %f2209, %f2138;
	shfl.sync.idx.b32	%r651|%p331, %r976, %r213, 31, -1;
	mov.b32 	%f319, %r651;
	setp.leu.f32 	%p332, %f319, 0f00000000;
	mov.f32 	%f2210, 0f00000000;
	@%p332 bra 	$L__BB10_83;
	ld.global.nc.f32 	%f1594, [%rd1];
	mul.f32 	%f2210, %f1594, %f319;
$L__BB10_83:
	add.f32 	%f322, %f2210, %f2137;
	mov.f32 	%f2211, 0f00000000;
	@%p332 bra 	$L__BB10_85;
	ld.global.nc.f32 	%f1596, [%rd1+128];
	mul.f32 	%f2211, %f1596, %f319;
$L__BB10_85:
	add.f32 	%f325, %f2211, %f2136;
	shfl.sync.idx.b32	%r652|%p334, %r975, %r213, 31, -1;
	mov.b32 	%f326, %r652;
	setp.leu.f32 	%p335, %f326, 0f00000000;
	mov.f32 	%f2212, 0f00000000;
	@%p335 bra 	$L__BB10_87;
	ld.global.nc.f32 	%f1598, [%rd1];
	mul.f32 	%f2212, %f1598, %f326;
$L__BB10_87:
	add.f32 	%f329, %f2212, %f2135;
	mov.f32 	%f2213, 0f00000000;
	@%p335 bra 	$L__BB10_89;
	ld.global.nc.f32 	%f1600, [%rd1+128];
	mul.f32 	%f2213, %f1600, %f326;
$L__BB10_89:
	add.f32 	%f332, %f2213, %f2134;
	shfl.sync.idx.b32	%r653|%p337, %r974, %r213, 31, -1;
	mov.b32 	%f333, %r653;
	setp.leu.f32 	%p338, %f333, 0f00000000;
	mov.f32 	%f2214, 0f00000000;
	@%p338 bra 	$L__BB10_91;
	ld.global.nc.f32 	%f1602, [%rd1];
	mul.f32 	%f2214, %f1602, %f333;
$L__BB10_91:
	add.f32 	%f336, %f2214, %f2133;
	mov.f32 	%f2215, 0f00000000;
	@%p338 bra 	$L__BB10_93;
	ld.global.nc.f32 	%f1604, [%rd1+128];
	mul.f32 	%f2215, %f1604, %f333;
$L__BB10_93:
	add.f32 	%f339, %f2215, %f2132;
	shfl.sync.idx.b32	%r654|%p340, %r973, %r213, 31, -1;
	mov.b32 	%f340, %r654;
	setp.leu.f32 	%p341, %f340, 0f00000000;
	mov.f32 	%f2216, 0f00000000;
	@%p341 bra 	$L__BB10_95;
	ld.global.nc.f32 	%f1606, [%rd1];
	mul.f32 	%f2216, %f1606, %f340;
$L__BB10_95:
	add.f32 	%f343, %f2216, %f2131;
	mov.f32 	%f2217, 0f00000000;
	@%p341 bra 	$L__BB10_97;
	ld.global.nc.f32 	%f1608, [%rd1+128];
	mul.f32 	%f2217, %f1608, %f340;
$L__BB10_97:
	add.f32 	%f346, %f2217, %f2130;
	shfl.sync.idx.b32	%r655|%p343, %r972, %r213, 31, -1;
	mov.b32 	%f347, %r655;
	setp.leu.f32 	%p344, %f347, 0f00000000;
	mov.f32 	%f2218, 0f00000000;
	@%p344 bra 	$L__BB10_99;
	ld.global.nc.f32 	%f1610, [%rd1];
	mul.f32 	%f2218, %f1610, %f347;
$L__BB10_99:
	add.f32 	%f350, %f2218, %f2129;
	mov.f32 	%f2219, 0f00000000;
	@%p344 bra 	$L__BB10_101;
	ld.global.nc.f32 	%f1612, [%rd1+128];
	mul.f32 	%f2219, %f1612, %f347;
$L__BB10_101:
	add.f32 	%f353, %f2219, %f2128;
	shfl.sync.idx.b32	%r656|%p346, %r971, %r213, 31, -1;
	mov.b32 	%f354, %r656;
	setp.leu.f32 	%p347, %f354, 0f00000000;
	mov.f32 	%f2220, 0f00000000;
	@%p347 bra 	$L__BB10_103;
	ld.global.nc.f32 	%f1614, [%rd1];
	mul.f32 	%f2220, %f1614, %f354;
$L__BB10_103:
	add.f32 	%f357, %f2220, %f2127;
	mov.f32 	%f2221, 0f00000000;
	@%p347 bra 	$L__BB10_105;
	ld.global.nc.f32 	%f1616, [%rd1+128];
	mul.f32 	%f2221, %f1616, %f354;
$L__BB10_105:
	add.f32 	%f360, %f2221, %f2126;
	shfl.sync.idx.b32	%r657|%p349, %r970, %r213, 31, -1;
	mov.b32 	%f361, %r657;
	setp.leu.f32 	%p350, %f361, 0f00000000;
	mov.f32 	%f2222, 0f00000000;
	@%p350 bra 	$L__BB10_107;
	ld.global.nc.f32 	%f1618, [%rd1];
	mul.f32 	%f2222, %f1618, %f361;
$L__BB10_107:
	add.f32 	%f364, %f2222, %f2125;
	mov.f32 	%f2223, 0f00000000;
	@%p350 bra 	$L__BB10_109;
	ld.global.nc.f32 	%f1620, [%rd1+128];
	mul.f32 	%f2223, %f1620, %f361;
$L__BB10_109:
	add.f32 	%f367, %f2223, %f2124;
	shfl.sync.idx.b32	%r658|%p352, %r969, %r213, 31, -1;
	mov.b32 	%f368, %r658;
	setp.leu.f32 	%p353, %f368, 0f00000000;
	mov.f32 	%f2224, 0f00000000;
	@%p353 bra 	$L__BB10_111;
	ld.global.nc.f32 	%f1622, [%rd1];
	mul.f32 	%f2224, %f1622, %f368;
$L__BB10_111:
	add.f32 	%f371, %f2224, %f2123;
	mov.f32 	%f2225, 0f00000000;
	@%p353 bra 	$L__BB10_113;
	ld.global.nc.f32 	%f1624, [%rd1+128];
	mul.f32 	%f2225, %f1624, %f368;
$L__BB10_113:
	add.f32 	%f374, %f2225, %f2122;
	shfl.sync.idx.b32	%r659|%p355, %r968, %r213, 31, -1;
	mov.b32 	%f375, %r659;
	setp.leu.f32 	%p356, %f375, 0f00000000;
	mov.f32 	%f2226, 0f00000000;
	@%p356 bra 	$L__BB10_115;
	ld.global.nc.f32 	%f1626, [%rd1];
	mul.f32 	%f2226, %f1626, %f375;
$L__BB10_115:
	add.f32 	%f378, %f2226, %f2121;
	mov.f32 	%f2227, 0f00000000;
	@%p356 bra 	$L__BB10_117;
	ld.global.nc.f32 	%f1628, [%rd1+128];
	mul.f32 	%f2227, %f1628, %f375;
$L__BB10_117:
	add.f32 	%f381, %f2227, %f2120;
	shfl.sync.idx.b32	%r660|%p358, %r967, %r213, 31, -1;
	mov.b32 	%f382, %r660;
	setp.leu.f32 	%p359, %f382, 0f00000000;
	mov.f32 	%f2228, 0f00000000;
	@%p359 bra 	$L__BB10_119;
	ld.global.nc.f32 	%f1630, [%rd1];
	mul.f32 	%f2228, %f1630, %f382;
$L__BB10_119:
	add.f32 	%f385, %f2228, %f2119;
	mov.f32 	%f2229, 0f00000000;
	@%p359 bra 	$L__BB10_121;
	ld.global.nc.f32 	%f1632, [%rd1+128];
	mul.f32 	%f2229, %f1632, %f382;
$L__BB10_121:
	add.f32 	%f388, %f2229, %f2118;
	shfl.sync.idx.b32	%r661|%p361, %r966, %r213, 31, -1;
	mov.b32 	%f389, %r661;
	setp.leu.f32 	%p362, %f389, 0f00000000;
	mov.f32 	%f2230, 0f00000000;
	@%p362 bra 	$L__BB10_123;
	ld.global.nc.f32 	%f1634, [%rd1];
	mul.f32 	%f2230, %f1634, %f389;
$L__BB10_123:
	add.f32 	%f392, %f2230, %f2117;
	mov.f32 	%f2231, 0f00000000;
	@%p362 bra 	$L__BB10_125;
	ld.global.nc.f32 	%f1636, [%rd1+128];
	mul.f32 	%f2231, %f1636, %f389;
$L__BB10_125:
	add.f32 	%f395, %f2231, %f2116;
	shfl.sync.idx.b32	%r662|%p364, %r965, %r213, 31, -1;
	mov.b32 	%f396, %r662;
	setp.leu.f32 	%p365, %f396, 0f00000000;
	mov.f32 	%f2232, 0f00000000;
	@%p365 bra 	$L__BB10_127;
	ld.global.nc.f32 	%f1638, [%rd1];
	mul.f32 	%f2232, %f1638, %f396;
$L__BB10_127:
	add.f32 	%f399, %f2232, %f2115;
	mov.f32 	%f2233, 0f00000000;
	@%p365 bra 	$L__BB10_129;
	ld.global.nc.f32 	%f1640, [%rd1+128];
	mul.f32 	%f2233, %f1640, %f396;
$L__BB10_129:
	add.f32 	%f402, %f2233, %f2114;
	shfl.sync.idx.b32	%r663|%p367, %r964, %r213, 31, -1;
	mov.b32 	%f403, %r663;
	setp.leu.f32 	%p368, %f403, 0f00000000;
	mov.f32 	%f2234, 0f00000000;
	@%p368 bra 	$L__BB10_131;
	ld.global.nc.f32 	%f1642, [%rd1];
	mul.f32 	%f2234, %f1642, %f403;
$L__BB10_131:
	add.f32 	%f406, %f2234, %f2113;
	mov.f32 	%f2235, 0f00000000;
	@%p368 bra 	$L__BB10_133;
	ld.global.nc.f32 	%f1644, [%rd1+128];
	mul.f32 	%f2235, %f1644, %f403;
$L__BB10_133:
	add.f32 	%f409, %f2235, %f2112;
	shfl.sync.idx.b32	%r664|%p370, %r963, %r213, 31, -1;
	mov.b32 	%f410, %r664;
	setp.leu.f32 	%p371, %f410, 0f00000000;
	mov.f32 	%f2236, 0f00000000;
	@%p371 bra 	$L__BB10_135;
	ld.global.nc.f32 	%f1646, [%rd1];
	mul.f32 	%f2236, %f1646, %f410;
$L__BB10_135:
	add.f32 	%f413, %f2236, %f2111;
	mov.f32 	%f2237, 0f00000000;
	@%p371 bra 	$L__BB10_137;
	ld.global.nc.f32 	%f1648, [%rd1+128];
	mul.f32 	%f2237, %f1648, %f410;
$L__BB10_137:
	ld.param.u64 	%rd248, [_Z13_spmm_conv_10PKfPfiiPKiS3_S3_S0__param_0];
	add.f32 	%f1649, %f2237, %f2110;
	cvta.to.global.u64 	%rd165, %rd248;
	mul.wide.s32 	%rd166, %r215, 4;
	add.s64 	%rd167, %rd165, %rd166;
	shfl.sync.idx.b32	%r665|%p373, %r994, %r214, 31, -1;
	mov.b32 	%f1650, %r665;
	ld.global.nc.f32 	%f1651, [%rd167];
	fma.rn.f32 	%f1652, %f1651, %f1650, %f2174;
	ld.global.nc.f32 	%f1653, [%rd167+128];
	fma.rn.f32 	%f1654, %f1653, %f1650, %f199;
	shfl.sync.idx.b32	%r666|%p374, %r993, %r214, 31, -1;
	mov.b32 	%f1655, %r666;
	fma.rn.f32 	%f1656, %f1651, %f1655, %f203;
	fma.rn.f32 	%f1657, %f1653, %f1655, %f206;
	shfl.sync.idx.b32	%r667|%p375, %r992, %r214, 31, -1;
	mov.b32 	%f1658, %r667;
	fma.rn.f32 	%f1659, %f1651, %f1658, %f210;
	fma.rn.f32 	%f1660, %f1653, %f1658, %f213;
	shfl.sync.idx.b32	%r668|%p376, %r991, %r214, 31, -1;
	mov.b32 	%f1661, %r668;
	fma.rn.f32 	%f1662, %f1651, %f1661, %f217;
	fma.rn.f32 	%f1663, %f1653, %f1661, %f220;
	shfl.sync.idx.b32	%r669|%p377, %r990, %r214, 31, -1;
	mov.b32 	%f1664, %r669;
	fma.rn.f32 	%f1665, %f1651, %f1664, %f224;
	fma.rn.f32 	%f1666, %f1653, %f1664, %f227;
	shfl.sync.idx.b32	%r670|%p378, %r989, %r214, 31, -1;
	mov.b32 	%f1667, %r670;
	fma.rn.f32 	%f1668, %f1651, %f1667, %f231;
	fma.rn.f32 	%f1669, %f1653, %f1667, %f234;
	shfl.sync.idx.b32	%r671|%p379, %r988, %r214, 31, -1;
	mov.b32 	%f1670, %r671;
	fma.rn.f32 	%f1671, %f1651, %f1670, %f238;
	fma.rn.f32 	%f1672, %f1653, %f1670, %f241;
	shfl.sync.idx.b32	%r672|%p380, %r987, %r214, 31, -1;
	mov.b32 	%f1673, %r672;
	fma.rn.f32 	%f1674, %f1651, %f1673, %f245;
	fma.rn.f32 	%f1675, %f1653, %f1673, %f248;
	shfl.sync.idx.b32	%r673|%p381, %r986, %r214, 31, -1;
	mov.b32 	%f1676, %r673;
	fma.rn.f32 	%f1677, %f1651, %f1676, %f252;
	fma.rn.f32 	%f1678, %f1653, %f1676, %f255;
	shfl.sync.idx.b32	%r674|%p382, %r985, %r214, 31, -1;
	mov.b32 	%f1679, %r674;
	fma.rn.f32 	%f1680, %f1651, %f1679, %f259;
	fma.rn.f32 	%f1681, %f1653, %f1679, %f262;
	shfl.sync.idx.b32	%r675|%p383, %r984, %r214, 31, -1;
	mov.b32 	%f1682, %r675;
	fma.rn.f32 	%f1683, %f1651, %f1682, %f266;
	fma.rn.f32 	%f1684, %f1653, %f1682, %f269;
	shfl.sync.idx.b32	%r676|%p384, %r983, %r214, 31, -1;
	mov.b32 	%f1685, %r676;
	fma.rn.f32 	%f1686, %f1651, %f1685, %f273;
	fma.rn.f32 	%f1687, %f1653, %f1685, %f276;
	shfl.sync.idx.b32	%r677|%p385, %r982, %r214, 31, -1;
	mov.b32 	%f1688, %r677;
	fma.rn.f32 	%f1689, %f1651, %f1688, %f280;
	fma.rn.f32 	%f1690, %f1653, %f1688, %f283;
	shfl.sync.idx.b32	%r678|%p386, %r981, %r214, 31, -1;
	mov.b32 	%f1691, %r678;
	fma.rn.f32 	%f1692, %f1651, %f1691, %f287;
	fma.rn.f32 	%f1693, %f1653, %f1691, %f290;
	shfl.sync.idx.b32	%r679|%p387, %r980, %r214, 31, -1;
	mov.b32 	%f1694, %r679;
	fma.rn.f32 	%f1695, %f1651, %f1694, %f294;
	fma.rn.f32 	%f1696, %f1653, %f1694, %f297;
	shfl.sync.idx.b32	%r680|%p388, %r979, %r214, 31, -1;
	mov.b32 	%f1697, %r680;
	fma.rn.f32 	%f1698, %f1651, %f1697, %f301;
	fma.rn.f32 	%f1699, %f1653, %f1697, %f304;
	shfl.sync.idx.b32	%r681|%p389, %r978, %r214, 31, -1;
	mov.b32 	%f1700, %r681;
	fma.rn.f32 	%f1701, %f1651, %f1700, %f308;
	fma.rn.f32 	%f1702, %f1653, %f1700, %f311;
	shfl.sync.idx.b32	%r682|%p390, %r977, %r214, 31, -1;
	mov.b32 	%f1703, %r682;
	fma.rn.f32 	%f1704, %f1651, %f1703, %f315;
	fma.rn.f32 	%f1705, %f1653, %f1703, %f318;
	shfl.sync.idx.b32	%r683|%p391, %r976, %r214, 31, -1;
	mov.b32 	%f1706, %r683;
	fma.rn.f32 	%f1707, %f1651, %f1706, %f322;
	fma.rn.f32 	%f1708, %f1653, %f1706, %f325;
	shfl.sync.idx.b32	%r684|%p392, %r975, %r214, 31, -1;
	mov.b32 	%f1709, %r684;
	fma.rn.f32 	%f1710, %f1651, %f1709, %f329;
	fma.rn.f32 	%f1711, %f1653, %f1709, %f332;
	shfl.sync.idx.b32	%r685|%p393, %r974, %r214, 31, -1;
	mov.b32 	%f1712, %r685;
	fma.rn.f32 	%f1713, %f1651, %f1712, %f336;
	fma.rn.f32 	%f1714, %f1653, %f1712, %f339;
	shfl.sync.idx.b32	%r686|%p394, %r973, %r214, 31, -1;
	mov.b32 	%f1715, %r686;
	fma.rn.f32 	%f1716, %f1651, %f1715, %f343;
	fma.rn.f32 	%f1717, %f1653, %f1715, %f346;
	shfl.sync.idx.b32	%r687|%p395, %r972, %r214, 31, -1;
	mov.b32 	%f1718, %r687;
	fma.rn.f32 	%f1719, %f1651, %f1718, %f350;
	fma.rn.f32 	%f1720, %f1653, %f1718, %f353;
	shfl.sync.idx.b32	%r688|%p396, %r971, %r214, 31, -1;
	mov.b32 	%f1721, %r688;
	fma.rn.f32 	%f1722, %f1651, %f1721, %f357;
	fma.rn.f32 	%f1723, %f1653, %f1721, %f360;
	shfl.sync.idx.b32	%r689|%p397, %r970, %r214, 31, -1;
	mov.b32 	%f1724, %r689;
	fma.rn.f32 	%f1725, %f1651, %f1724, %f364;
	fma.rn.f32 	%f1726, %f1653, %f1724, %f367;
	shfl.sync.idx.b32	%r690|%p398, %r969, %r214, 31, -1;
	mov.b32 	%f1727, %r690;
	fma.rn.f32 	%f1728, %f1651, %f1727, %f371;
	fma.rn.f32 	%f1729, %f1653, %f1727, %f374;
	shfl.sync.idx.b32	%r691|%p399, %r968, %r214, 31, -1;
	mov.b32 	%f1730, %r691;
	fma.rn.f32 	%f1731, %f1651, %f1730, %f378;
	fma.rn.f32 	%f1732, %f1653, %f1730, %f381;
	shfl.sync.idx.b32	%r692|%p400, %r967, %r214, 31, -1;
	mov.b32 	%f1733, %r692;
	fma.rn.f32 	%f1734, %f1651, %f1733, %f385;
	fma.rn.f32 	%f1735, %f1653, %f1733, %f388;
	shfl.sync.idx.b32	%r693|%p401, %r966, %r214, 31, -1;
	mov.b32 	%f1736, %r693;
	fma.rn.f32 	%f1737, %f1651, %f1736, %f392;
	fma.rn.f32 	%f1738, %f1653, %f1736, %f395;
	shfl.sync.idx.b32	%r694|%p402, %r965, %r214, 31, -1;
	mov.b32 	%f1739, %r694;
	fma.rn.f32 	%f1740, %f1651, %f1739, %f399;
	fma.rn.f32 	%f1741, %f1653, %f1739, %f402;
	shfl.sync.idx.b32	%r695|%p403, %r964, %r214, 31, -1;
	mov.b32 	%f1742, %r695;
	fma.rn.f32 	%f1743, %f1651, %f1742, %f406;
	fma.rn.f32 	%f1744, %f1653, %f1742, %f409;
	shfl.sync.idx.b32	%r696|%p404, %r963, %r214, 31, -1;
	mov.b32 	%f1745, %r696;
	fma.rn.f32 	%f1746, %f1651, %f1745, %f413;
	fma.rn.f32 	%f1747, %f1653, %f1745, %f1649;
	mul.wide.s32 	%rd168, %r217, 4;
	add.s64 	%rd169, %rd165, %rd168;
	shfl.sync.idx.b32	%r697|%p405, %r994, %r216, 31, -1;
	mov.b32 	%f1748, %r697;
	ld.global.nc.f32 	%f1749, [%rd169];
	fma.rn.f32 	%f1750, %f1749, %f1748, %f1652;
	ld.global.nc.f32 	%f1751, [%rd169+128];
	fma.rn.f32 	%f1752, %f1751, %f1748, %f1654;
	shfl.sync.idx.b32	%r698|%p406, %r993, %r216, 31, -1;
	mov.b32 	%f1753, %r698;
	fma.rn.f32 	%f1754, %f1749, %f1753, %f1656;
	fma.rn.f32 	%f1755, %f1751, %f1753, %f1657;
	shfl.sync.idx.b32	%r699|%p407, %r992, %r216, 31, -1;
	mov.b32 	%f1756, %r699;
	fma.rn.f32 	%f1757, %f1749, %f1756, %f1659;
	fma.rn.f32 	%f1758, %f1751, %f1756, %f1660;
	shfl.sync.idx.b32	%r700|%p408, %r991, %r216, 31, -1;
	mov.b32 	%f1759, %r700;
	fma.rn.f32 	%f1760, %f1749, %f1759, %f1662;
	fma.rn.f32 	%f1761, %f1751, %f1759, %f1663;
	shfl.sync.idx.b32	%r701|%p409, %r990, %r216, 31, -1;
	mov.b32 	%f1762, %r701;
	fma.rn.f32 	%f1763, %f1749, %f1762, %f1665;
	fma.rn.f32 	%f1764, %f1751, %f1762, %f1666;
	shfl.sync.idx.b32	%r702|%p410, %r989, %r216, 31, -1;
	mov.b32 	%f1765, %r702;
	fma.rn.f32 	%f1766, %f1749, %f1765, %f1668;
	fma.rn.f32 	%f1767, %f1751, %f1765, %f1669;
	shfl.sync.idx.b32	%r703|%p411, %r988, %r216, 31, -1;
	mov.b32 	%f1768, %r703;
	fma.rn.f32 	%f1769, %f1749, %f1768, %f1671;
	fma.rn.f32 	%f1770, %f1751, %f1768, %f1672;
	shfl.sync.idx.b32	%r704|%p412, %r987, %r216, 31, -1;
	mov.b32 	%f1771, %r704;
	fma.rn.f32 	%f1772, %f1749, %f1771, %f1674;
	fma.rn.f32 	%f1773, %f1751, %f1771, %f1675;
	shfl.sync.idx.b32	%r705|%p413, %r986, %r216, 31, -1;
	mov.b32 	%f1774, %r705;
	fma.rn.f32 	%f1775, %f1749, %f1774, %f1677;
	fma.rn.f32 	%f1776, %f1751, %f1774, %f1678;
	shfl.sync.idx.b32	%r706|%p414, %r985, %r216, 31, -1;
	mov.b32 	%f1777, %r706;
	fma.rn.f32 	%f1778, %f1749, %f1777, %f1680;
	fma.rn.f32 	%f1779, %f1751, %f1777, %f1681;
	shfl.sync.idx.b32	%r707|%p415, %r984, %r216, 31, -1;
	mov.b32 	%f1780, %r707;
	fma.rn.f32 	%f1781, %f1749, %f1780, %f1683;
	fma.rn.f32 	%f1782, %f1751, %f1780, %f1684;
	shfl.sync.idx.b32	%r708|%p416, %r983, %r216, 31, -1;
	mov.b32 	%f1783, %r708;
	fma.rn.f32 	%f1784, %f1749, %f1783, %f1686;
	fma.rn.f32 	%f1785, %f1751, %f1783, %f1687;
	shfl.sync.idx.b32	%r709|%p417, %r982, %r216, 31, -1;
	mov.b32 	%f1786, %r709;
	fma.rn.f32 	%f1787, %f1749, %f1786, %f1689;
	fma.rn.f32 	%f1788, %f1751, %f1786, %f1690;
	shfl.sync.idx.b32	%r710|%p418, %r981, %r216, 31, -1;
	mov.b32 	%f1789, %r710;
	fma.rn.f32 	%f1790, %f1749, %f1789, %f1692;
	fma.rn.f32 	%f1791, %f1751, %f1789, %f1693;
	shfl.sync.idx.b32	%r711|%p419, %r980, %r216, 31, -1;
	mov.b32 	%f1792, %r711;
	fma.rn.f32 	%f1793, %f1749, %f1792, %f1695;
	fma.rn.f32 	%f1794, %f1751, %f1792, %f1696;
	shfl.sync.idx.b32	%r712|%p420, %r979, %r216, 31, -1;
	mov.b32 	%f1795, %r712;
	fma.rn.f32 	%f1796, %f1749, %f1795, %f1698;
	fma.rn.f32 	%f1797, %f1751, %f1795, %f1699;
	shfl.sync.idx.b32	%r713|%p421, %r978, %r216, 31, -1;
	mov.b32 	%f1798, %r713;
	fma.rn.f32 	%f1799, %f1749, %f1798, %f1701;
	fma.rn.f32 	%f1800, %f1751, %f1798, %f1702;
	shfl.sync.idx.b32	%r714|%p422, %r977, %r216, 31, -1;
	mov.b32 	%f1801, %r714;
	fma.rn.f32 	%f1802, %f1749, %f1801, %f1704;
	fma.rn.f32 	%f1803, %f1751, %f1801, %f1705;
	shfl.sync.idx.b32	%r715|%p423, %r976, %r216, 31, -1;
	mov.b32 	%f1804, %r715;
	fma.rn.f32 	%f1805, %f1749, %f1804, %f1707;
	fma.rn.f32 	%f1806, %f1751, %f1804, %f1708;
	shfl.sync.idx.b32	%r716|%p424, %r975, %r216, 31, -1;
	mov.b32 	%f1807, %r716;
	fma.rn.f32 	%f1808, %f1749, %f1807, %f1710;
	fma.rn.f32 	%f1809, %f1751, %f1807, %f1711;
	shfl.sync.idx.b32	%r717|%p425, %r974, %r216, 31, -1;
	mov.b32 	%f1810, %r717;
	fma.rn.f32 	%f1811, %f1749, %f1810, %f1713;
	fma.rn.f32 	%f1812, %f1751, %f1810, %f1714;
	shfl.sync.idx.b32	%r718|%p426, %r973, %r216, 31, -1;
	mov.b32 	%f1813, %r718;
	fma.rn.f32 	%f1814, %f1749, %f1813, %f1716;
	fma.rn.f32 	%f1815, %f1751, %f1813, %f1717;
	shfl.sync.idx.b32	%r719|%p427, %r972, %r216, 31, -1;
	mov.b32 	%f1816, %r719;
	fma.rn.f32 	%f1817, %f1749, %f1816, %f1719;
	fma.rn.f32 	%f1818, %f1751, %f1816, %f1720;
	shfl.sync.idx.b32	%r720|%p428, %r971, %r216, 31, -1;
	mov.b32 	%f1819, %r720;
	fma.rn.f32 	%f1820, %f1749, %f1819, %f1722;
	fma.rn.f32 	%f1821, %f1751, %f1819, %f1723;
	shfl.sync.idx.b32	%r721|%p429, %r970, %r216, 31, -1;
	mov.b32 	%f1822, %r721;
	fma.rn.f32 	%f1823, %f1749, %f1822, %f1725;
	fma.rn.f32 	%f1824, %f1751, %f1822, %f1726;
	shfl.sync.idx.b32	%r722|%p430, %r969, %r216, 31, -1;
	mov.b32 	%f1825, %r722;
	fma.rn.f32 	%f1826, %f1749, %f1825, %f1728;
	fma.rn.f32 	%f1827, %f1751, %f1825, %f1729;
	shfl.sync.idx.b32	%r723|%p431, %r968, %r216, 31, -1;
	mov.b32 	%f1828, %r723;
	fma.rn.f32 	%f1829, %f1749, %f1828, %f1731;
	fma.rn.f32 	%f1830, %f1751, %f1828, %f1732;
	shfl.sync.idx.b32	%r724|%p432, %r967, %r216, 31, -1;
	mov.b32 	%f1831, %r724;
	fma.rn.f32 	%f1832, %f1749, %f1831, %f1734;
	fma.rn.f32 	%f1833, %f1751, %f1831, %f1735;
	shfl.sync.idx.b32	%r725|%p433, %r966, %r216, 31, -1;
	mov.b32 	%f1834, %r725;
	fma.rn.f32 	%f1835, %f1749, %f1834, %f1737;
	fma.rn.f32 	%f1836, %f1751, %f1834, %f1738;
	shfl.sync.idx.b32	%r726|%p434, %r965, %r216, 31, -1;
	mov.b32 	%f1837, %r726;
	fma.rn.f32 	%f1838, %f1749, %f1837, %f1740;
	fma.rn.f32 	%f1839, %f1751, %f1837, %f1741;
	shfl.sync.idx.b32	%r727|%p435, %r964, %r216, 31, -1;
	mov.b32 	%f1840, %r727;
	fma.rn.f32 	%f1841, %f1749, %f1840, %f1743;
	fma.rn.f32 	%f1842, %f1751, %f1840, %f1744;
	shfl.sync.idx.b32	%r728|%p436, %r963, %r216, 31, -1;
	mov.b32 	%f1843, %r728;
	fma.rn.f32 	%f1844, %f1749, %f1843, %f1746;
	fma.rn.f32 	%f1845, %f1751, %f1843, %f1747;
	mul.wide.s32 	%rd170, %r219, 4;
	add.s64 	%rd171, %rd165, %rd170;
	shfl.sync.idx.b32	%r729|%p437, %r994, %r218, 31, -1;
	mov.b32 	%f1846, %r729;
	ld.global.nc.f32 	%f1847, [%rd171];
	fma.rn.f32 	%f2173, %f1847, %f1846, %f1750;
	ld.global.nc.f32 	%f1848, [%rd171+128];
	fma.rn.f32 	%f2172, %f1848, %f1846, %f1752;
	shfl.sync.idx.b32	%r730|%p438, %r993, %r218, 31, -1;
	mov.b32 	%f1849, %r730;
	fma.rn.f32 	%f2171, %f1847, %f1849, %f1754;
	fma.rn.f32 	%f2170, %f1848, %f1849, %f1755;
	shfl.sync.idx.b32	%r731|%p439, %r992, %r218, 31, -1;
	mov.b32 	%f1850, %r731;
	fma.rn.f32 	%f2169, %f1847, %f1850, %f1757;
	fma.rn.f32 	%f2168, %f1848, %f1850, %f1758;
	shfl.sync.idx.b32	%r732|%p440, %r991, %r218, 31, -1;
	mov.b32 	%f1851, %r732;
	fma.rn.f32 	%f2167, %f1847, %f1851, %f1760;
	fma.rn.f32 	%f2166, %f1848, %f1851, %f1761;
	shfl.sync.idx.b32	%r733|%p441, %r990, %r218, 31, -1;
	mov.b32 	%f1852, %r733;
	fma.rn.f32 	%f2165, %f1847, %f1852, %f1763;
	fma.rn.f32 	%f2164, %f1848, %f1852, %f1764;
	shfl.sync.idx.b32	%r734|%p442, %r989, %r218, 31, -1;
	mov.b32 	%f1853, %r734;
	fma.rn.f32 	%f2163, %f1847, %f1853, %f1766;
	fma.rn.f32 	%f2162, %f1848, %f1853, %f1767;
	shfl.sync.idx.b32	%r735|%p443, %r988, %r218, 31, -1;
	mov.b32 	%f1854, %r735;
	fma.rn.f32 	%f2161, %f1847, %f1854, %f1769;
	fma.rn.f32 	%f2160, %f1848, %f1854, %f1770;
	shfl.sync.idx.b32	%r736|%p444, %r987, %r218, 31, -1;
	mov.b32 	%f1855, %r736;
	fma.rn.f32 	%f2159, %f1847, %f1855, %f1772;
	fma.rn.f32 	%f2158, %f1848, %f1855, %f1773;
	shfl.sync.idx.b32	%r737|%p445, %r986, %r218, 31, -1;
	mov.b32 	%f1856, %r737;
	fma.rn.f32 	%f2157, %f1847, %f1856, %f1775;
	fma.rn.f32 	%f2156, %f1848, %f1856, %f1776;
	shfl.sync.idx.b32	%r738|%p446, %r985, %r218, 31, -1;
	mov.b32 	%f1857, %r738;
	fma.rn.f32 	%f2155, %f1847, %f1857, %f1778;
	fma.rn.f32 	%f2154, %f1848, %f1857, %f1779;
	shfl.sync.idx.b32	%r739|%p447, %r984, %r218, 31, -1;
	mov.b32 	%f1858, %r739;
	fma.rn.f32 	%f2153, %f1847, %f1858, %f1781;
	fma.rn.f32 	%f2152, %f1848, %f1858, %f1782;
	shfl.sync.idx.b32	%r740|%p448, %r983, %r218, 31, -1;
	mov.b32 	%f1859, %r740;
	fma.rn.f32 	%f2151, %f1847, %f1859, %f1784;
	fma.rn.f32 	%f2150, %f1848, %f1859, %f1785;
	shfl.sync.idx.b32	%r741|%p449, %r982, %r218, 31, -1;
	mov.b32 	%f1860, %r741;
	fma.rn.f32 	%f2149, %f1847, %f1860, %f1787;
	fma.rn.f32 	%f2148, %f1848, %f1860, %f1788;
	shfl.sync.idx.b32	%r742|%p450, %r981, %r218, 31, -1;
	mov.b32 	%f1861, %r742;
	fma.rn.f32 	%f2147, %f1847, %f1861, %f1790;
	fma.rn.f32 	%f2146, %f1848, %f1861, %f1791;
	shfl.sync.idx.b32	%r743|%p451, %r980, %r218, 31, -1;
	mov.b32 	%f1862, %r743;
	fma.rn.f32 	%f2145, %f1847, %f1862, %f1793;
	fma.rn.f32 	%f2144, %f1848, %f1862, %f1794;
	shfl.sync.idx.b32	%r744|%p452, %r979, %r218, 31, -1;
	mov.b32 	%f1863, %r744;
	fma.rn.f32 	%f2143, %f1847, %f1863, %f1796;
	fma.rn.f32 	%f2142, %f1848, %f1863, %f1797;
	shfl.sync.idx.b32	%r745|%p453, %r978, %r218, 31, -1;
	mov.b32 	%f1864, %r745;
	fma.rn.f32 	%f2141, %f1847, %f1864, %f1799;
	fma.rn.f32 	%f2140, %f1848, %f1864, %f1800;
	shfl.sync.idx.b32	%r746|%p454, %r977, %r218, 31, -1;
	mov.b32 	%f1865, %r746;
	fma.rn.f32 	%f2139, %f1847, %f1865, %f1802;
	fma.rn.f32 	%f2138, %f1848, %f1865, %f1803;
	shfl.sync.idx.b32	%r747|%p455, %r976, %r218, 31, -1;
	mov.b32 	%f1866, %r747;
	fma.rn.f32 	%f2137, %f1847, %f1866, %f1805;
	fma.rn.f32 	%f2136, %f1848, %f1866, %f1806;
	shfl.sync.idx.b32	%r748|%p456, %r975, %r218, 31, -1;
	mov.b32 	%f1867, %r748;
	fma.rn.f32 	%f2135, %f1847, %f1867, %f1808;
	fma.rn.f32 	%f2134, %f1848, %f1867, %f1809;
	shfl.sync.idx.b32	%r749|%p457, %r974, %r218, 31, -1;
	mov.b32 	%f1868, %r749;
	fma.rn.f32 	%f2133, %f1847, %f1868, %f1811;
	fma.rn.f32 	%f2132, %f1848, %f1868, %f1812;
	shfl.sync.idx.b32	%r750|%p458, %r973, %r218, 31, -1;
	mov.b32 	%f1869, %r750;
	fma.rn.f32 	%f2131, %f1847, %f1869, %f1814;
	fma.rn.f32 	%f2130, %f1848, %f1869, %f1815;
	shfl.sync.idx.b32	%r751|%p459, %r972, %r218, 31, -1;
	mov.b32 	%f1870, %r751;
	fma.rn.f32 	%f2129, %f1847, %f1870, %f1817;
	fma.rn.f32 	%f2128, %f1848, %f1870, %f1818;
	shfl.sync.idx.b32	%r752|%p460, %r971, %r218, 31, -1;
	mov.b32 	%f1871, %r752;
	fma.rn.f32 	%f2127, %f1847, %f1871, %f1820;
	fma.rn.f32 	%f2126, %f1848, %f1871, %f1821;
	shfl.sync.idx.b32	%r753|%p461, %r970, %r218, 31, -1;
	mov.b32 	%f1872, %r753;
	fma.rn.f32 	%f2125, %f1847, %f1872, %f1823;
	fma.rn.f32 	%f2124, %f1848, %f1872, %f1824;
	shfl.sync.idx.b32	%r754|%p462, %r969, %r218, 31, -1;
	mov.b32 	%f1873, %r754;
	fma.rn.f32 	%f2123, %f1847, %f1873, %f1826;
	fma.rn.f32 	%f2122, %f1848, %f1873, %f1827;
	shfl.sync.idx.b32	%r755|%p463, %r968, %r218, 31, -1;
	mov.b32 	%f1874, %r755;
	fma.rn.f32 	%f2121, %f1847, %f1874, %f1829;
	fma.rn.f32 	%f2120, %f1848, %f1874, %f1830;
	shfl.sync.idx.b32	%r756|%p464, %r967, %r218, 31, -1;
	mov.b32 	%f1875, %r756;
	fma.rn.f32 	%f2119, %f1847, %f1875, %f1832;
	fma.rn.f32 	%f2118, %f1848, %f1875, %f1833;
	shfl.sync.idx.b32	%r757|%p465, %r966, %r218, 31, -1;
	mov.b32 	%f1876, %r757;
	fma.rn.f32 	%f2117, %f1847, %f1876, %f1835;
	fma.rn.f32 	%f2116, %f1848, %f1876, %f1836;
	shfl.sync.idx.b32	%r758|%p466, %r965, %r218, 31, -1;
	mov.b32 	%f1877, %r758;
	fma.rn.f32 	%f2115, %f1847, %f1877, %f1838;
	fma.rn.f32 	%f2114, %f1848, %f1877, %f1839;
	shfl.sync.idx.b32	%r759|%p467, %r964, %r218, 31, -1;
	mov.b32 	%f1878, %r759;
	fma.rn.f32 	%f2113, %f1847, %f1878, %f1841;
	fma.rn.f32 	%f2112, %f1848, %f1878, %f1842;
	shfl.sync.idx.b32	%r760|%p468, %r963, %r218, 31, -1;
	mov.b32 	%f1879, %r760;
	fma.rn.f32 	%f2111, %f1847, %f1879, %f1844;
	fma.rn.f32 	%f2110, %f1848, %f1879, %f1845;
$L__BB10_138:
	ld.param.u64 	%rd249, [_Z13_spmm_conv_10PKfPfiiPKiS3_S3_S0__param_0];
	cvta.to.global.u64 	%rd2, %rd249;
	and.b32  	%r761, %r4, -4;
	and.b32  	%r762, %r4, -2;
	setp.ge.s32 	%p469, %r761, %r762;
	@%p469 bra 	$L__BB10_140;
	and.b32  	%r763, %r4, -4;
	add.s32 	%r764, %r763, %r2;
	sub.s32 	%r765, %r764, %r997;
	shfl.sync.idx.b32	%r766|%p470, %r996, %r765, 31, -1;
	add.s32 	%r767, %r765, 1;
	shfl.sync.idx.b32	%r768|%p471, %r996, %r767, 31, -1;
	mul.wide.s32 	%rd172, %r766, 4;
	add.s64 	%rd173, %rd2, %rd172;
	shfl.sync.idx.b32	%r769|%p472, %r994, %r765, 31, -1;
	mov.b32 	%f1880, %r769;
	ld.global.nc.f32 	%f1881, [%rd173];
	fma.rn.f32 	%f1882, %f1881, %f1880, %f2173;
	ld.global.nc.f32 	%f1883, [%rd173+128];
	fma.rn.f32 	%f1884, %f1883, %f1880, %f2172;
	shfl.sync.idx.b32	%r770|%p473, %r993, %r765, 31, -1;
	mov.b32 	%f1885, %r770;
	fma.rn.f32 	%f1886, %f1881, %f1885, %f2171;
	fma.rn.f32 	%f1887, %f1883, %f1885, %f2170;
	shfl.sync.idx.b32	%r771|%p474, %r992, %r765, 31, -1;
	mov.b32 	%f1888, %r771;
	fma.rn.f32 	%f1889, %f1881, %f1888, %f2169;
	fma.rn.f32 	%f1890, %f1883, %f1888, %f2168;
	shfl.sync.idx.b32	%r772|%p475, %r991, %r765, 31, -1;
	mov.b32 	%f1891, %r772;
	fma.rn.f32 	%f1892, %f1881, %f1891, %f2167;
	fma.rn.f32 	%f1893, %f1883, %f1891, %f2166;
	shfl.sync.idx.b32	%r773|%p476, %r990, %r765, 31, -1;
	mov.b32 	%f1894, %r773;
	fma.rn.f32 	%f1895, %f1881, %f1894, %f2165;
	fma.rn.f32 	%f1896, %f1883, %f1894, %f2164;
	shfl.sync.idx.b32	%r774|%p477, %r989, %r765, 31, -1;
	mov.b32 	%f1897, %r774;
	fma.rn.f32 	%f1898, %f1881, %f1897, %f2163;
	fma.rn.f32 	%f1899, %f1883, %f1897, %f2162;
	shfl.sync.idx.b32	%r775|%p478, %r988, %r765, 31, -1;
	mov.b32 	%f1900, %r775;
	fma.rn.f32 	%f1901, %f1881, %f1900, %f2161;
	fma.rn.f32 	%f1902, %f1883, %f1900, %f2160;
	shfl.sync.idx.b32	%r776|%p479, %r987, %r765, 31, -1;
	mov.b32 	%f1903, %r776;
	fma.rn.f32 	%f1904, %f1881, %f1903, %f2159;
	fma.rn.f32 	%f1905, %f1883, %f1903, %f2158;
	shfl.sync.idx.b32	%r777|%p480, %r986, %r765, 31, -1;
	mov.b32 	%f1906, %r777;
	fma.rn.f32 	%f1907, %f1881, %f1906, %f2157;
	fma.rn.f32 	%f1908, %f1883, %f1906, %f2156;
	shfl.sync.idx.b32	%r778|%p481, %r985, %r765, 31, -1;
	mov.b32 	%f1909, %r778;
	fma.rn.f32 	%f1910, %f1881, %f1909, %f2155;
	fma.rn.f32 	%f1911, %f1883, %f1909, %f2154;
	shfl.sync.idx.b32	%r779|%p482, %r984, %r765, 31, -1;
	mov.b32 	%f1912, %r779;
	fma.rn.f32 	%f1913, %f1881, %f1912, %f2153;
	fma.rn.f32 	%f1914, %f1883, %f1912, %f2152;
	shfl.sync.idx.b32	%r780|%p483, %r983, %r765, 31, -1;
	mov.b32 	%f1915, %r780;
	fma.rn.f32 	%f1916, %f1881, %f1915, %f2151;
	fma.rn.f32 	%f1917, %f1883, %f1915, %f2150;
	shfl.sync.idx.b32	%r781|%p484, %r982, %r765, 31, -1;
	mov.b32 	%f1918, %r781;
	fma.rn.f32 	%f1919, %f1881, %f1918, %f2149;
	fma.rn.f32 	%f1920, %f1883, %f1918, %f2148;
	shfl.sync.idx.b32	%r782|%p485, %r981, %r765, 31, -1;
	mov.b32 	%f1921, %r782;
	fma.rn.f32 	%f1922, %f1881, %f1921, %f2147;
	fma.rn.f32 	%f1923, %f1883, %f1921, %f2146;
	shfl.sync.idx.b32	%r783|%p486, %r980, %r765, 31, -1;
	mov.b32 	%f1924, %r783;
	fma.rn.f32 	%f1925, %f1881, %f1924, %f2145;
	fma.rn.f32 	%f1926, %f1883, %f1924, %f2144;
	shfl.sync.idx.b32	%r784|%p487, %r979, %r765, 31, -1;
	mov.b32 	%f1927, %r784;
	fma.rn.f32 	%f1928, %f1881, %f1927, %f2143;
	fma.rn.f32 	%f1929, %f1883, %f1927, %f2142;
	shfl.sync.idx.b32	%r785|%p488, %r978, %r765, 31, -1;
	mov.b32 	%f1930, %r785;
	fma.rn.f32 	%f1931, %f1881, %f1930, %f2141;
	fma.rn.f32 	%f1932, %f1883, %f1930, %f2140;
	shfl.sync.idx.b32	%r786|%p489, %r977, %r765, 31, -1;
	mov.b32 	%f1933, %r786;
	fma.rn.f32 	%f1934, %f1881, %f1933, %f2139;
	fma.rn.f32 	%f1935, %f1883, %f1933, %f2138;
	shfl.sync.idx.b32	%r787|%p490, %r976, %r765, 31, -1;
	mov.b32 	%f1936, %r787;
	fma.rn.f32 	%f1937, %f1881, %f1936, %f2137;
	fma.rn.f32 	%f1938, %f1883, %f1936, %f2136;
	shfl.sync.idx.b32	%r788|%p491, %r975, %r765, 31, -1;
	mov.b32 	%f1939, %r788;
	fma.rn.f32 	%f1940, %f1881, %f1939, %f2135;
	fma.rn.f32 	%f1941, %f1883, %f1939, %f2134;
	shfl.sync.idx.b32	%r789|%p492, %r974, %r765, 31, -1;
	mov.b32 	%f1942, %r789;
	fma.rn.f32 	%f1943, %f1881, %f1942, %f2133;
	fma.rn.f32 	%f1944, %f1883, %f1942, %f2132;
	shfl.sync.idx.b32	%r790|%p493, %r973, %r765, 31, -1;
	mov.b32 	%f1945, %r790;
	fma.rn.f32 	%f1946, %f1881, %f1945, %f2131;
	fma.rn.f32 	%f1947, %f1883, %f1945, %f2130;
	shfl.sync.idx.b32	%r791|%p494, %r972, %r765, 31, -1;
	mov.b32 	%f1948, %r791;
	fma.rn.f32 	%f1949, %f1881, %f1948, %f2129;
	fma.rn.f32 	%f1950, %f1883, %f1948, %f2128;
	shfl.sync.idx.b32	%r792|%p495, %r971, %r765, 31, -1;
	mov.b32 	%f1951, %r792;
	fma.rn.f32 	%f1952, %f1881, %f1951, %f2127;
	fma.rn.f32 	%f1953, %f1883, %f1951, %f2126;
	shfl.sync.idx.b32	%r793|%p496, %r970, %r765, 31, -1;
	mov.b32 	%f1954, %r793;
	fma.rn.f32 	%f1955, %f1881, %f1954, %f2125;
	fma.rn.f32 	%f1956, %f1883, %f1954, %f2124;
	shfl.sync.idx.b32	%r794|%p497, %r969, %r765, 31, -1;
	mov.b32 	%f1957, %r794;
	fma.rn.f32 	%f1958, %f1881, %f1957, %f2123;
	fma.rn.f32 	%f1959, %f1883, %f1957, %f2122;
	shfl.sync.idx.b32	%r795|%p498, %r968, %r765, 31, -1;
	mov.b32 	%f1960, %r795;
	fma.rn.f32 	%f1961, %f1881, %f1960, %f2121;
	fma.rn.f32 	%f1962, %f1883, %f1960, %f2120;
	shfl.sync.idx.b32	%r796|%p499, %r967, %r765, 31, -1;
	mov.b32 	%f1963, %r796;
	fma.rn.f32 	%f1964, %f1881, %f1963, %f2119;
	fma.rn.f32 	%f1965, %f1883, %f1963, %f2118;
	shfl.sync.idx.b32	%r797|%p500, %r966, %r765, 31, -1;
	mov.b32 	%f1966, %r797;
	fma.rn.f32 	%f1967, %f1881, %f1966, %f2117;
	fma.rn.f32 	%f1968, %f1883, %f1966, %f2116;
	shfl.sync.idx.b32	%r798|%p501, %r965, %r765, 31, -1;
	mov.b32 	%f1969, %r798;
	fma.rn.f32 	%f1970, %f1881, %f1969, %f2115;
	fma.rn.f32 	%f1971, %f1883, %f1969, %f2114;
	shfl.sync.idx.b32	%r799|%p502, %r964, %r765, 31, -1;
	mov.b32 	%f1972, %r799;
	fma.rn.f32 	%f1973, %f1881, %f1972, %f2113;
	fma.rn.f32 	%f1974, %f1883, %f1972, %f2112;
	shfl.sync.idx.b32	%r800|%p503, %r963, %r765, 31, -1;
	mov.b32 	%f1975, %r800;
	fma.rn.f32 	%f1976, %f1881, %f1975, %f2111;
	fma.rn.f32 	%f1977, %f1883, %f1975, %f2110;
	mul.wide.s32 	%rd174, %r768, 4;
	add.s64 	%rd175, %rd2, %rd174;
	shfl.sync.idx.b32	%r801|%p504, %r994, %r767, 31, -1;
	mov.b32 	%f1978, %r801;
	ld.global.nc.f32 	%f1979, [%rd175];
	fma.rn.f32 	%f2173, %f1979, %f1978, %f1882;
	ld.global.nc.f32 	%f1980, [%rd175+128];
	fma.rn.f32 	%f2172, %f1980, %f1978, %f1884;
	shfl.sync.idx.b32	%r802|%p505, %r993, %r767, 31, -1;
	mov.b32 	%f1981, %r802;
	fma.rn.f32 	%f2171, %f1979, %f1981, %f1886;
	fma.rn.f32 	%f2170, %f1980, %f1981, %f1887;
	shfl.sync.idx.b32	%r803|%p506, %r992, %r767, 31, -1;
	mov.b32 	%f1982, %r803;
	fma.rn.f32 	%f2169, %f1979, %f1982, %f1889;
	fma.rn.f32 	%f2168, %f1980, %f1982, %f1890;
	shfl.sync.idx.b32	%r804|%p507, %r991, %r767, 31, -1;
	mov.b32 	%f1983, %r804;
	fma.rn.f32 	%f2167, %f1979, %f1983, %f1892;
	fma.rn.f32 	%f2166, %f1980, %f1983, %f1893;
	shfl.sync.idx.b32	%r805|%p508, %r990, %r767, 31, -1;
	mov.b32 	%f1984, %r805;
	fma.rn.f32 	%f2165, %f1979, %f1984, %f1895;
	fma.rn.f32 	%f2164, %f1980, %f1984, %f1896;
	shfl.sync.idx.b32	%r806|%p509, %r989, %r767, 31, -1;
	mov.b32 	%f1985, %r806;
	fma.rn.f32 	%f2163, %f1979, %f1985, %f1898;
	fma.rn.f32 	%f2162, %f1980, %f1985, %f1899;
	shfl.sync.idx.b32	%r807|%p510, %r988, %r767, 31, -1;
	mov.b32 	%f1986, %r807;
	fma.rn.f32 	%f2161, %f1979, %f1986, %f1901;
	fma.rn.f32 	%f2160, %f1980, %f1986, %f1902;
	shfl.sync.idx.b32	%r808|%p511, %r987, %r767, 31, -1;
	mov.b32 	%f1987, %r808;
	fma.rn.f32 	%f2159, %f1979, %f1987, %f1904;
	fma.rn.f32 	%f2158, %f1980, %f1987, %f1905;
	shfl.sync.idx.b32	%r809|%p512, %r986, %r767, 31, -1;
	mov.b32 	%f1988, %r809;
	fma.rn.f32 	%f2157, %f1979, %f1988, %f1907;
	fma.rn.f32 	%f2156, %f1980, %f1988, %f1908;
	shfl.sync.idx.b32	%r810|%p513, %r985, %r767, 31, -1;
	mov.b32 	%f1989, %r810;
	fma.rn.f32 	%f2155, %f1979, %f1989, %f1910;
	fma.rn.f32 	%f2154, %f1980, %f1989, %f1911;
	shfl.sync.idx.b32	%r811|%p514, %r984, %r767, 31, -1;
	mov.b32 	%f1990, %r811;
	fma.rn.f32 	%f2153, %f1979, %f1990, %f1913;
	fma.rn.f32 	%f2152, %f1980, %f1990, %f1914;
	shfl.sync.idx.b32	%r812|%p515, %r983, %r767, 31, -1;
	mov.b32 	%f1991, %r812;
	fma.rn.f32 	%f2151, %f1979, %f1991, %f1916;
	fma.rn.f32 	%f2150, %f1980, %f1991, %f1917;
	shfl.sync.idx.b32	%r813|%p516, %r982, %r767, 31, -1;
	mov.b32 	%f1992, %r813;
	fma.rn.f32 	%f2149, %f1979, %f1992, %f1919;
	fma.rn.f32 	%f2148, %f1980, %f1992, %f1920;
	shfl.sync.idx.b32	%r814|%p517, %r981, %r767, 31, -1;
	mov.b32 	%f1993, %r814;
	fma.rn.f32 	%f2147, %f1979, %f1993, %f1922;
	fma.rn.f32 	%f2146, %f1980, %f1993, %f1923;
	shfl.sync.idx.b32	%r815|%p518, %r980, %r767, 31, -1;
	mov.b32 	%f1994, %r815;
	fma.rn.f32 	%f2145, %f1979, %f1994, %f1925;
	fma.rn.f32 	%f2144, %f1980, %f1994, %f1926;
	shfl.sync.idx.b32	%r816|%p519, %r979, %r767, 31, -1;
	mov.b32 	%f1995, %r816;
	fma.rn.f32 	%f2143, %f1979, %f1995, %f1928;
	fma.rn.f32 	%f2142, %f1980, %f1995, %f1929;
	shfl.sync.idx.b32	%r817|%p520, %r978, %r767, 31, -1;
	mov.b32 	%f1996, %r817;
	fma.rn.f32 	%f2141, %f1979, %f1996, %f1931;
	fma.rn.f32 	%f2140, %f1980, %f1996, %f1932;
	shfl.sync.idx.b32	%r818|%p521, %r977, %r767, 31, -1;
	mov.b32 	%f1997, %r818;
	fma.rn.f32 	%f2139, %f1979, %f1997, %f1934;
	fma.rn.f32 	%f2138, %f1980, %f1997, %f1935;
	shfl.sync.idx.b32	%r819|%p522, %r976, %r767, 31, -1;
	mov.b32 	%f1998, %r819;
	fma.rn.f32 	%f2137, %f1979, %f1998, %f1937;
	fma.rn.f32 	%f2136, %f1980, %f1998, %f1938;
	shfl.sync.idx.b32	%r820|%p523, %r975, %r767, 31, -1;
	mov.b32 	%f1999, %r820;
	fma.rn.f32 	%f2135, %f1979, %f1999, %f1940;
	fma.rn.f32 	%f2134, %f1980, %f1999, %f1941;
	shfl.sync.idx.b32	%r821|%p524, %r974, %r767, 31, -1;
	mov.b32 	%f2000, %r821;
	fma.rn.f32 	%f2133, %f1979, %f2000, %f1943;
	fma.rn.f32 	%f2132, %f1980, %f2000, %f1944;
	shfl.sync.idx.b32	%r822|%p525, %r973, %r767, 31, -1;
	mov.b32 	%f2001, %r822;
	fma.rn.f32 	%f2131, %f1979, %f2001, %f1946;
	fma.rn.f32 	%f2130, %f1980, %f2001, %f1947;
	shfl.sync.idx.b32	%r823|%p526, %r972, %r767, 31, -1;
	mov.b32 	%f2002, %r823;
	fma.rn.f32 	%f2129, %f1979, %f2002, %f1949;
	fma.rn.f32 	%f2128, %f1980, %f2002, %f1950;
	shfl.sync.idx.b32	%r824|%p527, %r971, %r767, 31, -1;
	mov.b32 	%f2003, %r824;
	fma.rn.f32 	%f2127, %f1979, %f2003, %f1952;
	fma.rn.f32 	%f2126, %f1980, %f2003, %f1953;
	shfl.sync.idx.b32	%r825|%p528, %r970, %r767, 31, -1;
	mov.b32 	%f2004, %r825;
	fma.rn.f32 	%f2125, %f1979, %f2004, %f1955;
	fma.rn.f32 	%f2124, %f1980, %f2004, %f1956;
	shfl.sync.idx.b32	%r826|%p529, %r969, %r767, 31, -1;
	mov.b32 	%f2005, %r826;
	fma.rn.f32 	%f2123, %f1979, %f2005, %f1958;
	fma.rn.f32 	%f2122, %f1980, %f2005, %f1959;
	shfl.sync.idx.b32	%r827|%p530, %r968, %r767, 31, -1;
	mov.b32 	%f2006, %r827;
	fma.rn.f32 	%f2121, %f1979, %f2006, %f1961;
	fma.rn.f32 	%f2120, %f1980, %f2006, %f1962;
	shfl.sync.idx.b32	%r828|%p531, %r967, %r767, 31, -1;
	mov.b32 	%f2007, %r828;
	fma.rn.f32 	%f2119, %f1979, %f2007, %f1964;
	fma.rn.f32 	%f2118, %f1980, %f2007, %f1965;
	shfl.sync.idx.b32	%r829|%p532, %r966, %r767, 31, -1;
	mov.b32 	%f2008, %r829;
	fma.rn.f32 	%f2117, %f1979, %f2008, %f1967;
	fma.rn.f32 	%f2116, %f1980, %f2008, %f1968;
	shfl.sync.idx.b32	%r830|%p533, %r965, %r767, 31, -1;
	mov.b32 	%f2009, %r830;
	fma.rn.f32 	%f2115, %f1979, %f2009, %f1970;
	fma.rn.f32 	%f2114, %f1980, %f2009, %f1971;
	shfl.sync.idx.b32	%r831|%p534, %r964, %r767, 31, -1;
	mov.b32 	%f2010, %r831;
	fma.rn.f32 	%f2113, %f1979, %f2010, %f1973;
	fma.rn.f32 	%f2112, %f1980, %f2010, %f1974;
	shfl.sync.idx.b32	%r832|%p535, %r963, %r767, 31, -1;
	mov.b32 	%f2011, %r832;
	fma.rn.f32 	%f2111, %f1979, %f2011, %f1976;
	fma.rn.f32 	%f2110, %f1980, %f2011, %f1977;
$L__BB10_140:
	setp.ge.s32 	%p536, %r7, %r4;
	@%p536 bra 	$L__BB10_142;
	sub.s32 	%r833, %r7, %r997;
	shfl.sync.idx.b32	%r834|%p537, %r996, %r833, 31, -1;
	mul.wide.s32 	%rd176, %r834, 4;
	add.s64 	%rd177, %rd2, %rd176;
	shfl.sync.idx.b32	%r835|%p538, %r994, %r833, 31, -1;
	mov.b32 	%f2012, %r835;
	ld.global.nc.f32 	%f2013, [%rd177];
	fma.rn.f32 	%f2173, %f2013, %f2012, %f2173;
	ld.global.nc.f32 	%f2014, [%rd177+128];
	fma.rn.f32 	%f2172, %f2014, %f2012, %f2172;
	shfl.sync.idx.b32	%r836|%p539, %r993, %r833, 31, -1;
	mov.b32 	%f2015, %r836;
	fma.rn.f32 	%f2171, %f2013, %f2015, %f2171;
	fma.rn.f32 	%f2170, %f2014, %f2015, %f2170;
	shfl.sync.idx.b32	%r837|%p540, %r992, %r833, 31, -1;
	mov.b32 	%f2016, %r837;
	fma.rn.f32 	%f2169, %f2013, %f2016, %f2169;
	fma.rn.f32 	%f2168, %f2014, %f2016, %f2168;
	shfl.sync.idx.b32	%r838|%p541, %r991, %r833, 31, -1;
	mov.b32 	%f2017, %r838;
	fma.rn.f32 	%f2167, %f2013, %f2017, %f2167;
	fma.rn.f32 	%f2166, %f2014, %f2017, %f2166;
	shfl.sync.idx.b32	%r839|%p542, %r990, %r833, 31, -1;
	mov.b32 	%f2018, %r839;
	fma.rn.f32 	%f2165, %f2013, %f2018, %f2165;
	fma.rn.f32 	%f2164, %f2014, %f2018, %f2164;
	shfl.sync.idx.b32	%r840|%p543, %r989, %r833, 31, -1;
	mov.b32 	%f2019, %r840;
	fma.rn.f32 	%f2163, %f2013, %f2019, %f2163;
	fma.rn.f32 	%f2162, %f2014, %f2019, %f2162;
	shfl.sync.idx.b32	%r841|%p544, %r988, %r833, 31, -1;
	mov.b32 	%f2020, %r841;
	fma.rn.f32 	%f2161, %f2013, %f2020, %f2161;
	fma.rn.f32 	%f2160, %f2014, %f2020, %f2160;
	shfl.sync.idx.b32	%r842|%p545, %r987, %r833, 31, -1;
	mov.b32 	%f2021, %r842;
	fma.rn.f32 	%f2159, %f2013, %f2021, %f2159;
	fma.rn.f32 	%f2158, %f2014, %f2021, %f2158;
	shfl.sync.idx.b32	%r843|%p546, %r986, %r833, 31, -1;
	mov.b32 	%f2022, %r843;
	fma.rn.f32 	%f2157, %f2013, %f2022, %f2157;
	fma.rn.f32 	%f2156, %f2014, %f2022, %f2156;
	shfl.sync.idx.b32	%r844|%p547, %r985, %r833, 31, -1;
	mov.b32 	%f2023, %r844;
	fma.rn.f32 	%f2155, %f2013, %f2023, %f2155;
	fma.rn.f32 	%f2154, %f2014, %f2023, %f2154;
	shfl.sync.idx.b32	%r845|%p548, %r984, %r833, 31, -1;
	mov.b32 	%f2024, %r845;
	fma.rn.f32 	%f2153, %f2013, %f2024, %f2153;
	fma.rn.f32 	%f2152, %f2014, %f2024, %f2152;
	shfl.sync.idx.b32	%r846|%p549, %r983, %r833, 31, -1;
	mov.b32 	%f2025, %r846;
	fma.rn.f32 	%f2151, %f2013, %f2025, %f2151;
	fma.rn.f32 	%f2150, %f2014, %f2025, %f2150;
	shfl.sync.idx.b32	%r847|%p550, %r982, %r833, 31, -1;
	mov.b32 	%f2026, %r847;
	fma.rn.f32 	%f2149, %f2013, %f2026, %f2149;
	fma.rn.f32 	%f2148, %f2014, %f2026, %f2148;
	shfl.sync.idx.b32	%r848|%p551, %r981, %r833, 31, -1;
	mov.b32 	%f2027, %r848;
	fma.rn.f32 	%f2147, %f2013, %f2027, %f2147;
	fma.rn.f32 	%f2146, %f2014, %f2027, %f2146;
	shfl.sync.idx.b32	%r849|%p552, %r980, %r833, 31, -1;
	mov.b32 	%f2028, %r849;
	fma.rn.f32 	%f2145, %f2013, %f2028, %f2145;
	fma.rn.f32 	%f2144, %f2014, %f2028, %f2144;
	shfl.sync.idx.b32	%r850|%p553, %r979, %r833, 31, -1;
	mov.b32 	%f2029, %r850;
	fma.rn.f32 	%f2143, %f2013, %f2029, %f2143;
	fma.rn.f32 	%f2142, %f2014, %f2029, %f2142;
	shfl.sync.idx.b32	%r851|%p554, %r978, %r833, 31, -1;
	mov.b32 	%f2030, %r851;
	fma.rn.f32 	%f2141, %f2013, %f2030, %f2141;
	fma.rn.f32 	%f2140, %f2014, %f2030, %f2140;
	shfl.sync.idx.b32	%r852|%p555, %r977, %r833, 31, -1;
	mov.b32 	%f2031, %r852;
	fma.rn.f32 	%f2139, %f2013, %f2031, %f2139;
	fma.rn.f32 	%f2138, %f2014, %f2031, %f2138;
	shfl.sync.idx.b32	%r853|%p556, %r976, %r833, 31, -1;
	mov.b32 	%f2032, %r853;
	fma.rn.f32 	%f2137, %f2013, %f2032, %f2137;
	fma.rn.f32 	%f2136, %f2014, %f2032, %f2136;
	shfl.sync.idx.b32	%r854|%p557, %r975, %r833, 31, -1;
	mov.b32 	%f2033, %r854;
	fma.rn.f32 	%f2135, %f2013, %f2033, %f2135;
	fma.rn.f32 	%f2134, %f2014, %f2033, %f2134;
	shfl.sync.idx.b32	%r855|%p558, %r974, %r833, 31, -1;
	mov.b32 	%f2034, %r855;
	fma.rn.f32 	%f2133, %f2013, %f2034, %f2133;
	fma.rn.f32 	%f2132, %f2014, %f2034, %f2132;
	shfl.sync.idx.b32	%r856|%p559, %r973, %r833, 31, -1;
	mov.b32 	%f2035, %r856;
	fma.rn.f32 	%f2131, %f2013, %f2035, %f2131;
	fma.rn.f32 	%f2130, %f2014, %f2035, %f2130;
	shfl.sync.idx.b32	%r857|%p560, %r972, %r833, 31, -1;
	mov.b32 	%f2036, %r857;
	fma.rn.f32 	%f2129, %f2013, %f2036, %f2129;
	fma.rn.f32 	%f2128, %f2014, %f2036, %f2128;
	shfl.sync.idx.b32	%r858|%p561, %r971, %r833, 31, -1;
	mov.b32 	%f2037, %r858;
	fma.rn.f32 	%f2127, %f2013, %f2037, %f2127;
	fma.rn.f32 	%f2126, %f2014, %f2037, %f2126;
	shfl.sync.idx.b32	%r859|%p562, %r970, %r833, 31, -1;
	mov.b32 	%f2038, %r859;
	fma.rn.f32 	%f2125, %f2013, %f2038, %f2125;
	fma.rn.f32 	%f2124, %f2014, %f2038, %f2124;
	shfl.sync.idx.b32	%r860|%p563, %r969, %r833, 31, -1;
	mov.b32 	%f2039, %r860;
	fma.rn.f32 	%f2123, %f2013, %f2039, %f2123;
	fma.rn.f32 	%f2122, %f2014, %f2039, %f2122;
	shfl.sync.idx.b32	%r861|%p564, %r968, %r833, 31, -1;
	mov.b32 	%f2040, %r861;
	fma.rn.f32 	%f2121, %f2013, %f2040, %f2121;
	fma.rn.f32 	%f2120, %f2014, %f2040, %f2120;
	shfl.sync.idx.b32	%r862|%p565, %r967, %r833, 31, -1;
	mov.b32 	%f2041, %r862;
	fma.rn.f32 	%f2119, %f2013, %f2041, %f2119;
	fma.rn.f32 	%f2118, %f2014, %f2041, %f2118;
	shfl.sync.idx.b32	%r863|%p566, %r966, %r833, 31, -1;
	mov.b32 	%f2042, %r863;
	fma.rn.f32 	%f2117, %f2013, %f2042, %f2117;
	fma.rn.f32 	%f2116, %f2014, %f2042, %f2116;
	shfl.sync.idx.b32	%r864|%p567, %r965, %r833, 31, -1;
	mov.b32 	%f2043, %r864;
	fma.rn.f32 	%f2115, %f2013, %f2043, %f2115;
	fma.rn.f32 	%f2114, %f2014, %f2043, %f2114;
	shfl.sync.idx.b32	%r865|%p568, %r964, %r833, 31, -1;
	mov.b32 	%f2044, %r865;
	fma.rn.f32 	%f2113, %f2013, %f2044, %f2113;
	fma.rn.f32 	%f2112, %f2014, %f2044, %f2112;
	shfl.sync.idx.b32	%r866|%p569, %r963, %r833, 31, -1;
	mov.b32 	%f2045, %r866;
	fma.rn.f32 	%f2111, %f2013, %f2045, %f2111;
	fma.rn.f32 	%f2110, %f2014, %f2045, %f2110;
$L__BB10_142:
	ld.param.u64 	%rd251, [_Z13_spmm_conv_10PKfPfiiPKiS3_S3_S0__param_5];
	ld.param.u64 	%rd250, [_Z13_spmm_conv_10PKfPfiiPKiS3_S3_S0__param_1];
	cvta.to.global.u64 	%rd178, %rd250;
	cvta.to.global.u64 	%rd179, %rd251;
	mul.wide.s32 	%rd180, %r220, 4;
	add.s64 	%rd181, %rd179, %rd180;
	ld.global.nc.u32 	%r867, [%rd181];
	shl.b32 	%r868, %r867, 6;
	add.s32 	%r869, %r868, %r5;
	mul.wide.s32 	%rd182, %r869, 4;
	add.s64 	%rd183, %rd178, %rd182;
	st.global.f32 	[%rd183], %f2173;
	st.global.f32 	[%rd183+128], %f2172;
	ld.global.nc.u32 	%r870, [%rd181+4];
	shl.b32 	%r871, %r870, 6;
	add.s32 	%r872, %r871, %r5;
	mul.wide.s32 	%rd184, %r872, 4;
	add.s64 	%rd185, %rd178, %rd184;
	st.global.f32 	[%rd185], %f2171;
	st.global.f32 	[%rd185+128], %f2170;
	ld.global.nc.u32 	%r873, [%rd181+8];
	shl.b32 	%r874, %r873, 6;
	add.s32 	%r875, %r874, %r5;
	mul.wide.s32 	%rd186, %r875, 4;
	add.s64 	%rd187, %rd178, %rd186;
	st.global.f32 	[%rd187], %f2169;
	st.global.f32 	[%rd187+128], %f2168;
	ld.global.nc.u32 	%r876, [%rd181+12];
	shl.b32 	%r877, %r876, 6;
	add.s32 	%r878, %r877, %r5;
	mul.wide.s32 	%rd188, %r878, 4;
	add.s64 	%rd189, %rd178, %rd188;
	st.global.f32 	[%rd189], %f2167;
	st.global.f32 	[%rd189+128], %f2166;
	ld.global.nc.u32 	%r879, [%rd181+16];
	shl.b32 	%r880, %r879, 6;
	add.s32 	%r881, %r880, %r5;
	mul.wide.s32 	%rd190, %r881, 4;
	add.s64 	%rd191, %rd178, %rd190;
	st.global.f32 	[%rd191], %f2165;
	st.global.f32 	[%rd191+128], %f2164;
	ld.global.nc.u32 	%r882, [%rd181+20];
	shl.b32 	%r883, %r882, 6;
	add.s32 	%r884, %r883, %r5;
	mul.wide.s32 	%rd192, %r884, 4;
	add.s64 	%rd193, %rd178, %rd192;
	st.global.f32 	[%rd193], %f2163;
	st.global.f32 	[%rd193+128], %f2162;
	ld.global.nc.u32 	%r885, [%rd181+24];
	shl.b32 	%r886, %r885, 6;
	add.s32 	%r887, %r886, %r5;
	mul.wide.s32 	%rd194, %r887, 4;
	add.s64 	%rd195, %rd178, %rd194;
	st.global.f32 	[%rd195], %f2161;
	st.global.f32 	[%rd195+128], %f2160;
	ld.global.nc.u32 	%r888, [%rd181+28];
	shl.b32 	%r889, %r888, 6;
	add.s32 	%r890, %r889, %r5;
	mul.wide.s32 	%rd196, %r890, 4;
	add.s64 	%rd197, %rd178, %rd196;
	st.global.f32 	[%rd197], %f2159;
	st.global.f32 	[%rd197+128], %f2158;
	ld.global.nc.u32 	%r891, [%rd181+32];
	shl.b32 	%r892, %r891, 6;
	add.s32 	%r893, %r892, %r5;
	mul.wide.s32 	%rd198, %r893, 4;
	add.s64 	%rd199, %rd178, %rd198;
	st.global.f32 	[%rd199], %f2157;
	st.global.f32 	[%rd199+128], %f2156;
	ld.global.nc.u32 	%r894, [%rd181+36];
	shl.b32 	%r895, %r894, 6;
	add.s32 	%r896, %r895, %r5;
	mul.wide.s32 	%rd200, %r896, 4;
	add.s64 	%rd201, %rd178, %rd200;
	st.global.f32 	[%rd201], %f2155;
	st.global.f32 	[%rd201+128], %f2154;
	ld.global.nc.u32 	%r897, [%rd181+40];
	shl.b32 	%r898, %r897, 6;
	add.s32 	%r899, %r898, %r5;
	mul.wide.s32 	%rd202, %r899, 4;
	add.s64 	%rd203, %rd178, %rd202;
	st.global.f32 	[%rd203], %f2153;
	st.global.f32 	[%rd203+128], %f2152;
	ld.global.nc.u32 	%r900, [%rd181+44];
	shl.b32 	%r901, %r900, 6;
	add.s32 	%r902, %r901, %r5;
	mul.wide.s32 	%rd204, %r902, 4;
	add.s64 	%rd205, %rd178, %rd204;
	st.global.f32 	[%rd205], %f2151;
	st.global.f32 	[%rd205+128], %f2150;
	ld.global.nc.u32 	%r903, [%rd181+48];
	shl.b32 	%r904, %r903, 6;
	add.s32 	%r905, %r904, %r5;
	mul.wide.s32 	%rd206, %r905, 4;
	add.s64 	%rd207, %rd178, %rd206;
	st.global.f32 	[%rd207], %f2149;
	st.global.f32 	[%rd207+128], %f2148;
	ld.global.nc.u32 	%r906, [%rd181+52];
	shl.b32 	%r907, %r906, 6;
	add.s32 	%r908, %r907, %r5;
	mul.wide.s32 	%rd208, %r908, 4;
	add.s64 	%rd209, %rd178, %rd208;
	st.global.f32 	[%rd209], %f2147;
	st.global.f32 	[%rd209+128], %f2146;
	ld.global.nc.u32 	%r909, [%rd181+56];
	shl.b32 	%r910, %r909, 6;
	add.s32 	%r911, %r910, %r5;
	mul.wide.s32 	%rd210, %r911, 4;
	add.s64 	%rd211, %rd178, %rd210;
	st.global.f32 	[%rd211], %f2145;
	st.global.f32 	[%rd211+128], %f2144;
	ld.global.nc.u32 	%r912, [%rd181+60];
	shl.b32 	%r913, %r912, 6;
	add.s32 	%r914, %r913, %r5;
	mul.wide.s32 	%rd212, %r914, 4;
	add.s64 	%rd213, %rd178, %rd212;
	st.global.f32 	[%rd213], %f2143;
	st.global.f32 	[%rd213+128], %f2142;
	ld.global.nc.u32 	%r915, [%rd181+64];
	shl.b32 	%r916, %r915, 6;
	add.s32 	%r917, %r916, %r5;
	mul.wide.s32 	%rd214, %r917, 4;
	add.s64 	%rd215, %rd178, %rd214;
	st.global.f32 	[%rd215], %f2141;
	st.global.f32 	[%rd215+128], %f2140;
	ld.global.nc.u32 	%r918, [%rd181+68];
	shl.b32 	%r919, %r918, 6;
	add.s32 	%r920, %r919, %r5;
	mul.wide.s32 	%rd216, %r920, 4;
	add.s64 	%rd217, %rd178, %rd216;
	st.global.f32 	[%rd217], %f2139;
	st.global.f32 	[%rd217+128], %f2138;
	ld.global.nc.u32 	%r921, [%rd181+72];
	shl.b32 	%r922, %r921, 6;
	add.s32 	%r923, %r922, %r5;
	mul.wide.s32 	%rd218, %r923, 4;
	add.s64 	%rd219, %rd178, %rd218;
	st.global.f32 	[%rd219], %f2137;
	st.global.f32 	[%rd219+128], %f2136;
	ld.global.nc.u32 	%r924, [%rd181+76];
	shl.b32 	%r925, %r924, 6;
	add.s32 	%r926, %r925, %r5;
	mul.wide.s32 	%rd220, %r926, 4;
	add.s64 	%rd221, %rd178, %rd220;
	st.global.f32 	[%rd221], %f2135;
	st.global.f32 	[%rd221+128], %f2134;
	ld.global.nc.u32 	%r927, [%rd181+80];
	shl.b32 	%r928, %r927, 6;
	add.s32 	%r929, %r928, %r5;
	mul.wide.s32 	%rd222, %r929, 4;
	add.s64 	%rd223, %rd178, %rd222;
	st.global.f32 	[%rd223], %f2133;
	st.global.f32 	[%rd223+128], %f2132;
	ld.global.nc.u32 	%r930, [%rd181+84];
	shl.b32 	%r931, %r930, 6;
	add.s32 	%r932, %r931, %r5;
	mul.wide.s32 	%rd224, %r932, 4;
	add.s64 	%rd225, %rd178, %rd224;
	st.global.f32 	[%rd225], %f2131;
	st.global.f32 	[%rd225+128], %f2130;
	ld.global.nc.u32 	%r933, [%rd181+88];
	shl.b32 	%r934, %r933, 6;
	add.s32 	%r935, %r934, %r5;
	mul.wide.s32 	%rd226, %r935, 4;
	add.s64 	%rd227, %rd178, %rd226;
	st.global.f32 	[%rd227], %f2129;
	st.global.f32 	[%rd227+128], %f2128;
	ld.global.nc.u32 	%r936, [%rd181+92];
	shl.b32 	%r937, %r936, 6;
	add.s32 	%r938, %r937, %r5;
	mul.wide.s32 	%rd228, %r938, 4;
	add.s64 	%rd229, %rd178, %rd228;
	st.global.f32 	[%rd229], %f2127;
	st.global.f32 	[%rd229+128], %f2126;
	ld.global.nc.u32 	%r939, [%rd181+96];
	shl.b32 	%r940, %r939, 6;
	add.s32 	%r941, %r940, %r5;
	mul.wide.s32 	%rd230, %r941, 4;
	add.s64 	%rd231, %rd178, %rd230;
	st.global.f32 	[%rd231], %f2125;
	st.global.f32 	[%rd231+128], %f2124;
	ld.global.nc.u32 	%r942, [%rd181+100];
	shl.b32 	%r943, %r942, 6;
	add.s32 	%r944, %r943, %r5;
	mul.wide.s32 	%rd232, %r944, 4;
	add.s64 	%rd233, %rd178, %rd232;
	st.global.f32 	[%rd233], %f2123;
	st.global.f32 	[%rd233+128], %f2122;
	ld.global.nc.u32 	%r945, [%rd181+104];
	shl.b32 	%r946, %r945, 6;
	add.s32 	%r947, %r946, %r5;
	mul.wide.s32 	%rd234, %r947, 4;
	add.s64 	%rd235, %rd178, %rd234;
	st.global.f32 	[%rd235], %f2121;
	st.global.f32 	[%rd235+128], %f2120;
	ld.global.nc.u32 	%r948, [%rd181+108];
	shl.b32 	%r949, %r948, 6;
	add.s32 	%r950, %r949, %r5;
	mul.wide.s32 	%rd236, %r950, 4;
	add.s64 	%rd237, %rd178, %rd236;
	st.global.f32 	[%rd237], %f2119;
	st.global.f32 	[%rd237+128], %f2118;
	ld.global.nc.u32 	%r951, [%rd181+112];
	shl.b32 	%r952, %r951, 6;
	add.s32 	%r953, %r952, %r5;
	mul.wide.s32 	%rd238, %r953, 4;
	add.s64 	%rd239, %rd178, %rd238;
	st.global.f32 	[%rd239], %f2117;
	st.global.f32 	[%rd239+128], %f2116;
	ld.global.nc.u32 	%r954, [%rd181+116];
	shl.b32 	%r955, %r954, 6;
	add.s32 	%r956, %r955, %r5;
	mul.wide.s32 	%rd240, %r956, 4;
	add.s64 	%rd241, %rd178, %rd240;
	st.global.f32 	[%rd241], %f2115;
	st.global.f32 	[%rd241+128], %f2114;
	ld.global.nc.u32 	%r957, [%rd181+120];
	shl.b32 	%r958, %r957, 6;
	add.s32 	%r959, %r958, %r5;
	mul.wide.s32 	%rd242, %r959, 4;
	add.s64 	%rd243, %rd178, %rd242;
	st.global.f32 	[%rd243], %f2113;
	st.global.f32 	[%rd243+128], %f2112;
	ld.global.nc.u32 	%r960, [%rd181+124];
	shl.b32 	%r961, %r960, 6;
	add.s32 	%r962, %r961, %r5;
	mul.wide.s32 	%rd244, %r962, 4;
	add.s64 	%rd245, %rd178, %rd244;
	st.global.f32 	[%rd245], %f2111;
	st.global.f32 	[%rd245+128], %f2110;
	ret;

}
	// .globl	_Z13_spmm_conv_11PKfPfiiPKiS3_S3_S0_
.visible .entry _Z13_spmm_conv_11PKfPfiiPKiS3_S3_S0_(
	.param .u64 .ptr .align 1 _Z13_spmm_conv_11PKfPfiiPKiS3_S3_S0__param_0,
	.param .u64 .ptr .align 1 _Z13_spmm_conv_11PKfPfiiPKiS3_S3_S0__param_1,
	.param .u32 _Z13_spmm_conv_11PKfPfiiPKiS3_S3_S0__param_2,
	.param .u32 _Z13_spmm_conv_11PKfPfiiPKiS3_S3_S0__param_3,
	.param .u64 .ptr .align 1 _Z13_spmm_conv_11PKfPfiiPKiS3_S3_S0__param_4,
	.param .u64 .ptr .align 1 _Z13_spmm_conv_11PKfPfiiPKiS3_S3_S0__param_5,
	.param .u64 .ptr .align 1 _Z13_spmm_conv_11PKfPfiiPKiS3_S3_S0__param_6,
	.param .u64 .ptr .align 1 _Z13_spmm_conv_11PKfPfiiPKiS3_S3_S0__param_7
)
{
	.reg .pred 	%p<298>;
	.reg .b32 	%r<711>;
	.reg .b32 	%f<1230>;
	.reg .b64 	%rd<156>;

	ld.param.u32 	%r182, [_Z13_spmm_conv_11PKfPfiiPKiS3_S3_S0__param_2];
	ld.param.u64 	%rd8, [_Z13_spmm_conv_11PKfPfiiPKiS3_S3_S0__param_4];
	cvta.to.global.u64 	%rd9, %rd8;
	mov.u32 	%r185, %tid.y;
	shl.b32 	%r186, %r185, 4;
	mov.u32 	%r187, %ctaid.x;
	shl.b32 	%r188, %r187, 6;
	add.s32 	%r189, %r186, %r188;
	mov.u32 	%r1, %tid.x;
	mov.u32 	%r190, %ctaid.y;
	shl.b32 	%r191, %r190, 6;
	mul.wide.s32 	%rd10, %r182, 4;
	add.s64 	%rd11, %rd9, %rd10;
	ld.global.nc.u32 	%r2, [%rd11];
	ld.global.nc.u32 	%r3, [%rd11+4];
	sub.s32 	%r621, %r3, %r2;
	mul.hi.s32 	%r192, %r189, 2114445439;
	shr.u32 	%r193, %r192, 31;
	shr.u32 	%r194, %r192, 9;
	add.s32 	%r195, %r194, %r193;
	shr.s32 	%r196, %r189, 4;
	mul.hi.s32 	%r197, %r196, 2114445439;
	shr.u32 	%r198, %r197, 31;
	shr.u32 	%r199, %r197, 5;
	add.s32 	%r200, %r199, %r198;
	mul.lo.s32 	%r201, %r200, 65;
	sub.s32 	%r202, %r196, %r201;
	shl.b32 	%r203, %r202, 15;
	add.s32 	%r204, %r191, %r1;
	mad.lo.s32 	%r205, %r195, 2129920, %r204;
	add.s32 	%r5, %r205, %r203;
	and.b32  	%r206, %r621, -2;
	add.s32 	%r6, %r206, %r2;
	setp.lt.s32 	%p1, %r621, 8;
	mov.b32 	%r656, 0;
	mov.f32 	%f1070, 0f00000000;
	mov.f32 	%f1071, %f1070;
	mov.f32 	%f1072, %f1070;
	mov.f32 	%f1073, %f1070;
	mov.f32 	%f1074, %f1070;
	mov.f32 	%f1075, %f1070;
	mov.f32 	%f1076, %f1070;
	mov.f32 	%f1077, %f1070;
	mov.f32 	%f1078, %f1070;
	mov.f32 	%f1079, %f1070;
	mov.f32 	%f1080, %f1070;
	mov.f32 	%f1081, %f1070;
	mov.f32 	%f1082, %f1070;
	mov.f32 	%f1083, %f1070;
	mov.f32 	%f1084, %f1070;
	mov.f32 	%f1085, %f1070;
	mov.f32 	%f1086, %f1070;
	mov.f32 	%f1087, %f1070;
	mov.f32 	%f1088, %f1070;
	mov.f32 	%f1089, %f1070;
	mov.f32 	%f1090, %f1070;
	mov.f32 	%f1091, %f1070;
	mov.f32 	%f1092, %f1070;
	mov.f32 	%f1093, %f1070;
	mov.f32 	%f1094, %f1070;
	mov.f32 	%f1095, %f1070;
	mov.f32 	%f1096, %f1070;
	mov.f32 	%f1097, %f1070;
	mov.f32 	%f1098, %f1070;
	mov.f32 	%f1099, %f1070;
	mov.f32 	%f1100, %f1070;
	mov.f32 	%f1101, %f1070;
	@%p1 bra 	$L__BB11_6;
	add.s32 	%r638, %r2, 3;
	shl.b32 	%r210, %r3, 1;
	add.s32 	%r211, %r1, %r210;
	sub.s32 	%r637, %r211, %r2;
	mad.lo.s32 	%r212, %r3, 3, %r1;
	shl.b32 	%r213, %r2, 1;
	sub.s32 	%r636, %r212, %r213;
	shl.b32 	%r214, %r3, 2;
	add.s32 	%r215, %r1, %r214;
	mul.lo.s32 	%r216, %r2, 3;
	sub.s32 	%r635, %r215, %r216;
	mad.lo.s32 	%r217, %r3, 5, %r1;
	shl.b32 	%r218, %r2, 2;
	sub.s32 	%r634, %r217, %r218;
	mad.lo.s32 	%r219, %r3, 6, %r1;
	mul.lo.s32 	%r220, %r2, 5;
	sub.s32 	%r633, %r219, %r220;
	mad.lo.s32 	%r221, %r3, 7, %r1;
	mul.lo.s32 	%r222, %r2, 6;
	sub.s32 	%r632, %r221, %r222;
	shl.b32 	%r223, %r3, 3;
	add.s32 	%r224, %r1, %r223;
	mul.lo.s32 	%r225, %r2, 7;
	sub.s32 	%r631, %r224, %r225;
	mad.lo.s32 	%r226, %r3, 9, %r1;
	shl.b32 	%r227, %r2, 3;
	sub.s32 	%r630, %r226, %r227;
	mad.lo.s32 	%r228, %r3, 10, %r1;
	mul.lo.s32 	%r229, %r2, 9;
	sub.s32 	%r629, %r228, %r229;
	mad.lo.s32 	%r230, %r3, 11, %r1;
	mul.lo.s32 	%r231, %r2, 10;
	sub.s32 	%r628, %r230, %r231;
	mad.lo.s32 	%r232, %r3, 12, %r1;
	mul.lo.s32 	%r233, %r2, 11;
	sub.s32 	%r627, %r232, %r233;
	mad.lo.s32 	%r234, %r3, 13, %r1;
	mul.lo.s32 	%r235, %r2, 12;
	sub.s32 	%r626, %r234, %r235;
	mad.lo.s32 	%r236, %r3, 14, %r1;
	mul.lo.s32 	%r237, %r2, 13;
	sub.s32 	%r625, %r236, %r237;
	mad.lo.s32 	%r238, %r3, 15, %r1;
	mul.lo.s32 	%r239, %r2, 14;
	sub.s32 	%r624, %r238, %r239;
	add.s32 	%r623, %r1, %r3;
	add.s32 	%r622, %r1, %r2;
	mov.b32 	%r656, 0;
	mov.f32 	%f1070, 0f00000000;
	mov.b32 	%r620, 3;
$L__BB11_2:
	mov.u32 	%r42, %r638;
	add.s32 	%r240, %r620, -3;
	and.b32  	%r241, %r240, 31;
	setp.ne.s32 	%p2, %r241, 0;
	@%p2 bra 	$L__BB11_5;
	add.s32 	%r656, %r42, -3;
	mov.u32 	%r242, %tid.x;
	setp.ge.u32 	%p3, %r242, %r621;
	@%p3 bra 	$L__BB11_5;
	ld.param.u64 	%rd154, [_Z13_spmm_conv_11PKfPfiiPKiS3_S3_S0__param_7];
	ld.param.u64 	%rd152, [_Z13_spmm_conv_11PKfPfiiPKiS3_S3_S0__param_6];
	cvta.to.global.u64 	%rd12, %rd152;
	mul.wide.u32 	%rd13, %r622, 4;
	add.s64 	%rd14, %rd12, %rd13;
	ld.global.nc.u32 	%r243, [%rd14];
	mul.hi.s32 	%r244, %r243, 715827883;
	shr.u32 	%r245, %r244, 31;
	shr.u32 	%r246, %r244, 8;
	add.s32 	%r247, %r246, %r245;
	mad.lo.s32 	%r248, %r247, 2129920, %r5;
	shr.s32 	%r249, %r243, 31;
	shr.u32 	%r250, %r249, 23;
	add.s32 	%r251, %r243, %r250;
	shr.s32 	%r252, %r251, 9;
	mul.hi.s32 	%r253, %r252, 1431655766;
	shr.u32 	%r254, %r253, 31;
	add.s32 	%r255, %r253, %r254;
	mul.lo.s32 	%r256, %r255, 3;
	sub.s32 	%r257, %r252, %r256;
	shl.b32 	%r258, %r257, 15;
	add.s32 	%r259, %r248, %r258;
	and.b32  	%r260, %r251, 67108352;
	sub.s32 	%r261, %r243, %r260;
	shl.b32 	%r262, %r261, 6;
	add.s32 	%r655, %r259, %r262;
	cvta.to.global.u64 	%rd15, %rd154;
	add.s64 	%rd16, %rd15, %rd13;
	ld.global.nc.u32 	%r654, [%rd16];
	mul.wide.u32 	%rd17, %r623, 4;
	add.s64 	%rd18, %rd15, %rd17;
	ld.global.nc.u32 	%r653, [%rd18];
	mul.wide.u32 	%rd19, %r637, 4;
	add.s64 	%rd20, %rd15, %rd19;
	ld.global.nc.u32 	%r652, [%rd20];
	mul.wide.u32 	%rd21, %r636, 4;
	add.s64 	%rd22, %rd15, %rd21;
	ld.global.nc.u32 	%r651, [%rd22];
	mul.wide.u32 	%rd23, %r635, 4;
	add.s64 	%rd24, %rd15, %rd23;
	ld.global.nc.u32 	%r650, [%rd24];
	mul.wide.u32 	%rd25, %r634, 4;
	add.s64 	%rd26, %rd15, %rd25;
	ld.global.nc.u32 	%r649, [%rd26];
	mul.wide.u32 	%rd27, %r633, 4;
	add.s64 	%rd28, %rd15, %rd27;
	ld.global.nc.u32 	%r648, [%rd28];
	mul.wide.u32 	%rd29, %r632, 4;
	add.s64 	%rd30, %rd15, %rd29;
	ld.global.nc.u32 	%r647, [%rd30];
	mul.wide.u32 	%rd31, %r631, 4;
	add.s64 	%rd32, %rd15, %rd31;
	ld.global.nc.u32 	%r646, [%rd32];
	mul.wide.u32 	%rd33, %r630, 4;
	add.s64 	%rd34, %rd15, %rd33;
	ld.global.nc.u32 	%r645, [%rd34];
	mul.wide.u32 	%rd35, %r629, 4;
	add.s64 	%rd36, %rd15, %rd35;
	ld.global.nc.u32 	%r644, [%rd36];
	mul.wide.u32 	%rd37, %r628, 4;
	add.s64 	%rd38, %rd15, %rd37;
	ld.global.nc.u32 	%r643, [%rd38];
	mul.wide.u32 	%rd39, %r627, 4;
	add.s64 	%rd40, %rd15, %rd39;
	ld.global.nc.u32 	%r642, [%rd40];
	mul.wide.u32 	%rd41, %r626, 4;
	add.s64 	%rd42, %rd15, %rd41;
	ld.global.nc.u32 	%r641, [%rd42];
	mul.wide.u32 	%rd43, %r625, 4;
	add.s64 	%rd44, %rd15, %rd43;
	ld.global.nc.u32 	%r640, [%rd44];
	mul.wide.u32 	%rd45, %r624, 4;
	add.s64 	%rd46, %rd15, %rd45;
	ld.global.nc.u32 	%r639, [%rd46];
$L__BB11_5:
	ld.param.u64 	%rd148, [_Z13_spmm_conv_11PKfPfiiPKiS3_S3_S0__param_0];
	sub.s32 	%r263, %r42, %r656;
	add.s32 	%r264, %r263, -3;
	shfl.sync.idx.b32	%r265|%p4, %r655, %r264, 31, -1;
	add.s32 	%r266, %r263, -2;
	shfl.sync.idx.b32	%r267|%p5, %r655, %r266, 31, -1;
	add.s32 	%r268, %r263, -1;
	shfl.sync.idx.b32	%r269|%p6, %r655, %r268, 31, -1;
	shfl.sync.idx.b32	%r270|%p7, %r655, %r263, 31, -1;
	add.s32 	%r271, %r263, 1;
	shfl.sync.idx.b32	%r272|%p8, %r655, %r271, 31, -1;
	add.s32 	%r273, %r263, 2;
	shfl.sync.idx.b32	%r274|%p9, %r655, %r273, 31, -1;
	add.s32 	%r275, %r263, 3;
	shfl.sync.idx.b32	%r276|%p10, %r655, %r275, 31, -1;
	add.s32 	%r277, %r263, 4;
	shfl.sync.idx.b32	%r278|%p11, %r655, %r277, 31, -1;
	cvta.to.global.u64 	%rd47, %rd148;
	mul.wide.s32 	%rd48, %r265, 4;
	add.s64 	%rd49, %rd47, %rd48;
	shfl.sync.idx.b32	%r279|%p12, %r654, %r264, 31, -1;
	mov.b32 	%f402, %r279;
	ld.global.nc.f32 	%f403, [%rd49];
	fma.rn.f32 	%f404, %f403, %f402, %f1101;
	ld.global.nc.f32 	%f405, [%rd49+128];
	fma.rn.f32 	%f406, %f405, %f402, %f1100;
	shfl.sync.idx.b32	%r280|%p13, %r653, %r264, 31, -1;
	mov.b32 	%f407, %r280;
	fma.rn.f32 	%f408, %f403, %f407, %f1099;
	fma.rn.f32 	%f409, %f405, %f407, %f1098;
	shfl.sync.idx.b32	%r281|%p14, %r652, %r264, 31, -1;
	mov.b32 	%f410, %r281;
	fma.rn.f32 	%f411, %f403, %f410, %f1097;
	fma.rn.f32 	%f412, %f405, %f410, %f1096;
	shfl.sync.idx.b32	%r282|%p15, %r651, %r264, 31, -1;
	mov.b32 	%f413, %r282;
	fma.rn.f32 	%f414, %f403, %f413, %f1095;
	fma.rn.f32 	%f415, %f405, %f413, %f1094;
	shfl.sync.idx.b32	%r283|%p16, %r650, %r264, 31, -1;
	mov.b32 	%f416, %r283;
	fma.rn.f32 	%f417, %f403, %f416, %f1093;
	fma.rn.f32 	%f418, %f405, %f416, %f1092;
	shfl.sync.idx.b32	%r284|%p17, %r649, %r264, 31, -1;
	mov.b32 	%f419, %r284;
	fma.rn.f32 	%f420, %f403, %f419, %f1091;
	fma.rn.f32 	%f421, %f405, %f419, %f1090;
	shfl.sync.idx.b32	%r285|%p18, %r648, %r264, 31, -1;
	mov.b32 	%f422, %r285;
	fma.rn.f32 	%f423, %f403, %f422, %f1089;
	fma.rn.f32 	%f424, %f405, %f422, %f1088;
	shfl.sync.idx.b32	%r286|%p19, %r647, %r264, 31, -1;
	mov.b32 	%f425, %r286;
	fma.rn.f32 	%f426, %f403, %f425, %f1087;
	fma.rn.f32 	%f427, %f405, %f425, %f1086;
	shfl.sync.idx.b32	%r287|%p20, %r646, %r264, 31, -1;
	mov.b32 	%f428, %r287;
	fma.rn.f32 	%f429, %f403, %f428, %f1085;
	fma.rn.f32 	%f430, %f405, %f428, %f1084;
	shfl.sync.idx.b32	%r288|%p21, %r645, %r264, 31, -1;
	mov.b32 	%f431, %r288;
	fma.rn.f32 	%f432, %f403, %f431, %f1083;
	fma.rn.f32 	%f433, %f405, %f431, %f1082;
	shfl.sync.idx.b32	%r289|%p22, %r644, %r264, 31, -1;
	mov.b32 	%f434, %r289;
	fma.rn.f32 	%f435, %f403, %f434, %f1081;
	fma.rn.f32 	%f436, %f405, %f434, %f1080;
	shfl.sync.idx.b32	%r290|%p23, %r643, %r264, 31, -1;
	mov.b32 	%f437, %r290;
	fma.rn.f32 	%f438, %f403, %f437, %f1079;
	fma.rn.f32 	%f439, %f405, %f437, %f1078;
	shfl.sync.idx.b32	%r291|%p24, %r642, %r264, 31, -1;
	mov.b32 	%f440, %r291;
	fma.rn.f32 	%f441, %f403, %f440, %f1077;
	fma.rn.f32 	%f442, %f405, %f440, %f1076;
	shfl.sync.idx.b32	%r292|%p25, %r641, %r264, 31, -1;
	mov.b32 	%f443, %r292;
	fma.rn.f32 	%f444, %f403, %f443, %f1075;
	fma.rn.f32 	%f445, %f405, %f443, %f1074;
	shfl.sync.idx.b32	%r293|%p26, %r640, %r264, 31, -1;
	mov.b32 	%f446, %r293;
	fma.rn.f32 	%f447, %f403, %f446, %f1073;
	fma.rn.f32 	%f448, %f405, %f446, %f1072;
	shfl.sync.idx.b32	%r294|%p27, %r639, %r264, 31, -1;
	mov.b32 	%f449, %r294;
	fma.rn.f32 	%f450, %f403, %f449, %f1071;
	fma.rn.f32 	%f451, %f405, %f449, %f1070;
	mul.wide.s32 	%rd50, %r267, 4;
	add.s64 	%rd51, %rd47, %rd50;
	shfl.sync.idx.b32	%r295|%p28, %r654, %r266, 31, -1;
	mov.b32 	%f452, %r295;
	ld.global.nc.f32 	%f453, [%rd51];
	fma.rn.f32 	%f454, %f453, %f452, %f404;
	ld.global.nc.f32 	%f455, [%rd51+128];
	fma.rn.f32 	%f456, %f455, %f452, %f406;
	shfl.sync.idx.b32	%r296|%p29, %r653, %r266, 31, -1;
	mov.b32 	%f457, %r296;
	fma.rn.f32 	%f458, %f453, %f457, %f408;
	fma.rn.f32 	%f459, %f455, %f457, %f409;
	shfl.sync.idx.b32	%r297|%p30, %r652, %r266, 31, -1;
	mov.b32 	%f460, %r297;
	fma.rn.f32 	%f461, %f453, %f460, %f411;
	fma.rn.f32 	%f462, %f455, %f460, %f412;
	shfl.sync.idx.b32	%r298|%p31, %r651, %r266, 31, -1;
	mov.b32 	%f463, %r298;
	fma.rn.f32 	%f464, %f453, %f463, %f414;
	fma.rn.f32 	%f465, %f455, %f463, %f415;
	shfl.sync.idx.b32	%r299|%p32, %r650, %r266, 31, -1;
	mov.b32 	%f466, %r299;
	fma.rn.f32 	%f467, %f453, %f466, %f417;
	fma.rn.f32 	%f468, %f455, %f466, %f418;
	shfl.sync.idx.b32	%r300|%p33, %r649, %r266, 31, -1;
	mov.b32 	%f469, %r300;
	fma.rn.f32 	%f470, %f453, %f469, %f420;
	fma.rn.f32 	%f471, %f455, %f469, %f421;
	shfl.sync.idx.b32	%r301|%p34, %r648, %r266, 31, -1;
	mov.b32 	%f472, %r301;
	fma.rn.f32 	%f473, %f453, %f472, %f423;
	fma.rn.f32 	%f474, %f455, %f472, %f424;
	shfl.sync.idx.b32	%r302|%p35, %r647, %r266, 31, -1;
	mov.b32 	%f475, %r302;
	fma.rn.f32 	%f476, %f453, %f475, %f426;
	fma.rn.f32 	%f477, %f455, %f475, %f427;
	shfl.sync.idx.b32	%r303|%p36, %r646, %r266, 31, -1;
	mov.b32 	%f478, %r303;
	fma.rn.f32 	%f479, %f453, %f478, %f429;
	fma.rn.f32 	%f480, %f455, %f478, %f430;
	shfl.sync.idx.b32	%r304|%p37, %r645, %r266, 31, -1;
	mov.b32 	%f481, %r304;
	fma.rn.f32 	%f482, %f453, %f481, %f432;
	fma.rn.f32 	%f483, %f455, %f481, %f433;
	shfl.sync.idx.b32	%r305|%p38, %r644, %r266, 31, -1;
	mov.b32 	%f484, %r305;
	fma.rn.f32 	%f485, %f453, %f484, %f435;
	fma.rn.f32 	%f486, %f455, %f484, %f436;
	shfl.sync.idx.b32	%r306|%p39, %r643, %r266, 31, -1;
	mov.b32 	%f487, %r306;
	fma.rn.f32 	%f488, %f453, %f487, %f438;
	fma.rn.f32 	%f489, %f455, %f487, %f439;
	shfl.sync.idx.b32	%r307|%p40, %r642, %r266, 31, -1;
	mov.b32 	%f490, %r307;
	fma.rn.f32 	%f491, %f453, %f490, %f441;
	fma.rn.f32 	%f492, %f455, %f490, %f442;
	shfl.sync.idx.b32	%r308|%p41, %r641, %r266, 31, -1;
	mov.b32 	%f493, %r308;
	fma.rn.f32 	%f494, %f453, %f493, %f444;
	fma.rn.f32 	%f495, %f455, %f493, %f445;
	shfl.sync.idx.b32	%r309|%p42, %r640, %r266, 31, -1;
	mov.b32 	%f496, %r309;
	fma.rn.f32 	%f497, %f453, %f496, %f447;
	fma.rn.f32 	%f498, %f455, %f496, %f448;
	shfl.sync.idx.b32	%r310|%p43, %r639, %r266, 31, -1;
	mov.b32 	%f499, %r310;
	fma.rn.f32 	%f500, %f453, %f499, %f450;
	fma.rn.f32 	%f501, %f455, %f499, %f451;
	mul.wide.s32 	%rd52, %r269, 4;
	add.s64 	%rd53, %rd47, %rd52;
	shfl.sync.idx.b32	%r311|%p44, %r654, %r268, 31, -1;
	mov.b32 	%f502, %r311;
	ld.global.nc.f32 	%f503, [%rd53];
	fma.rn.f32 	%f504, %f503, %f502, %f454;
	ld.global.nc.f32 	%f505, [%rd53+128];
	fma.rn.f32 	%f506, %f505, %f502, %f456;
	shfl.sync.idx.b32	%r312|%p45, %r653, %r268, 31, -1;
	mov.b32 	%f507, %r312;
	fma.rn.f32 	%f508, %f503, %f507, %f458;
	fma.rn.f32 	%f509, %f505, %f507, %f459;
	shfl.sync.idx.b32	%r313|%p46, %r652, %r268, 31, -1;
	mov.b32 	%f510, %r313;
	fma.rn.f32 	%f511, %f503, %f510, %f461;
	fma.rn.f32 	%f512, %f505, %f510, %f462;
	shfl.sync.idx.b32	%r314|%p47, %r651, %r268, 31, -1;
	mov.b32 	%f513, %r314;
	fma.rn.f32 	%f514, %f503, %f513, %f464;
	fma.rn.f32 	%f515, %f505, %f513, %f465;
	shfl.sync.idx.b32	%r315|%p48, %r650, %r268, 31, -1;
	mov.b32 	%f516, %r315;
	fma.rn.f32 	%f517, %f503, %f516, %f467;
	fma.rn.f32 	%f518, %f505, %f516, %f468;
	shfl.sync.idx.b32	%r316|%p49, %r649, %r268, 31, -1;
	mov.b32 	%f519, %r316;
	fma.rn.f32 	%f520, %f503, %f519, %f470;
	fma.rn.f32 	%f521, %f505, %f519, %f471;
	shfl.sync.idx.b32	%r317|%p50, %r648, %r268, 31, -1;
	mov.b32 	%f522, %r317;
	fma.rn.f32 	%f523, %f503, %f522, %f473;
	fma.rn.f32 	%f524, %f505, %f522, %f474;
	shfl.sync.idx.b32	%r318|%p51, %r647, %r268, 31, -1;
	mov.b32 	%f525, %r318;
	fma.rn.f32 	%f526, %f503, %f525, %f476;
	fma.rn.f32 	%f527, %f505, %f525, %f477;
	shfl.sync.idx.b32	%r319|%p52, %r646, %r268, 31, -1;
	mov.b32 	%f528, %r319;
	fma.rn.f32 	%f529, %f503, %f528, %f479;
	fma.rn.f32 	%f530, %f505, %f528, %f480;
	shfl.sync.idx.b32	%r320|%p53, %r645, %r268, 31, -1;
	mov.b32 	%f531, %r320;
	fma.rn.f32 	%f532, %f503, %f531, %f482;
	fma.rn.f32 	%f533, %f505, %f531, %f483;
	shfl.sync.idx.b32	%r321|%p54, %r644, %r268, 31, -1;
	mov.b32 	%f534, %r321;
	fma.rn.f32 	%f535, %f503, %f534, %f485;
	fma.rn.f32 	%f536, %f505, %f534, %f486;
	shfl.sync.idx.b32	%r322|%p55, %r643, %r268, 31, -1;
	mov.b32 	%f537, %r322;
	fma.rn.f32 	%f538, %f503, %f537, %f488;
	fma.rn.f32 	%f539, %f505, %f537, %f489;
	shfl.sync.idx.b32	%r323|%p56, %r642, %r268, 31, -1;
	mov.b32 	%f540, %r323;
	fma.rn.f32 	%f541, %f503, %f540, %f491;
	fma.rn.f32 	%f542, %f505, %f540, %f492;
	shfl.sync.idx.b32	%r324|%p57, %r641, %r268, 31, -1;
	mov.b32 	%f543, %r324;
	fma.rn.f32 	%f544, %f503, %f543, %f494;
	fma.rn.f32 	%f545, %f505, %f543, %f495;
	shfl.sync.idx.b32	%r325|%p58, %r640, %r268, 31, -1;
	mov.b32 	%f546, %r325;
	fma.rn.f32 	%f547, %f503, %f546, %f497;
	fma.rn.f32 	%f548, %f505, %f546, %f498;
	shfl.sync.idx.b32	%r326|%p59, %r639, %r268, 31, -1;
	mov.b32 	%f549, %r326;
	fma.rn.f32 	%f550, %f503, %f549, %f500;
	fma.rn.f32 	%f551, %f505, %f549, %f501;
	mul.wide.s32 	%rd54, %r270, 4;
	add.s64 	%rd55, %rd47, %rd54;
	shfl.sync.idx.b32	%r327|%p60, %r654, %r263, 31, -1;
	mov.b32 	%f552, %r327;
	ld.global.nc.f32 	%f553, [%rd55];
	fma.rn.f32 	%f554, %f553, %f552, %f504;
	ld.global.nc.f32 	%f555, [%rd55+128];
	fma.rn.f32 	%f556, %f555, %f552, %f506;
	shfl.sync.idx.b32	%r328|%p61, %r653, %r263, 31, -1;
	mov.b32 	%f557, %r328;
	fma.rn.f32 	%f558, %f553, %f557, %f508;
	fma.rn.f32 	%f559, %f555, %f557, %f509;
	shfl.sync.idx.b32	%r329|%p62, %r652, %r263, 31, -1;
	mov.b32 	%f560, %r329;
	fma.rn.f32 	%f561, %f553, %f560, %f511;
	fma.rn.f32 	%f562, %f555, %f560, %f512;
	shfl.sync.idx.b32	%r330|%p63, %r651, %r263, 31, -1;
	mov.b32 	%f563, %r330;
	fma.rn.f32 	%f564, %f553, %f563, %f514;
	fma.rn.f32 	%f565, %f555, %f563, %f515;
	shfl.sync.idx.b32	%r331|%p64, %r650, %r263, 31, -1;
	mov.b32 	%f566, %r331;
	fma.rn.f32 	%f567, %f553, %f566, %f517;
	fma.rn.f32 	%f568, %f555, %f566, %f518;
	shfl.sync.idx.b32	%r332|%p65, %r649, %r263, 31, -1;
	mov.b32 	%f569, %r332;
	fma.rn.f32 	%f570, %f553, %f569, %f520;
	fma.rn.f32 	%f571, %f555, %f569, %f521;
	shfl.sync.idx.b32	%r333|%p66, %r648, %r263, 31, -1;
	mov.b32 	%f572, %r333;
	fma.rn.f32 	%f573, %f553, %f572, %f523;
	fma.rn.f32 	%f574, %f555, %f572, %f524;
	shfl.sync.idx.b32	%r334|%p67, %r647, %r263, 31, -1;
	mov.b32 	%f575, %r334;
	fma.rn.f32 	%f576, %f553, %f575, %f526;
	fma.rn.f32 	%f577, %f555, %f575, %f527;
	shfl.sync.idx.b32	%r335|%p68, %r646, %r263, 31, -1;
	mov.b32 	%f578, %r335;
	fma.rn.f32 	%f579, %f553, %f578, %f529;
	fma.rn.f32 	%f580, %f555, %f578, %f530;
	shfl.sync.idx.b32	%r336|%p69, %r645, %r263, 31, -1;
	mov.b32 	%f581, %r336;
	fma.rn.f32 	%f582, %f553, %f581, %f532;
	fma.rn.f32 	%f583, %f555, %f581, %f533;
	shfl.sync.idx.b32	%r337|%p70, %r644, %r263, 31, -1;
	mov.b32 	%f584, %r337;
	fma.rn.f32 	%f585, %f553, %f584, %f535;
	fma.rn.f32 	%f586, %f555, %f584, %f536;
	shfl.sync.idx.b32	%r338|%p71, %r643, %r263, 31, -1;
	mov.b32 	%f587, %r338;
	fma.rn.f32 	%f588, %f553, %f587, %f538;
	fma.rn.f32 	%f589, %f555, %f587, %f539;
	shfl.sync.idx.b32	%r339|%p72, %r642, %r263, 31, -1;
	mov.b32 	%f590, %r339;
	fma.rn.f32 	%f591, %f553, %f590, %f541;
	fma.rn.f32 	%f592, %f555, %f590, %f542;
	shfl.sync.idx.b32	%r340|%p73, %r641, %r263, 31, -1;
	mov.b32 	%f593, %r340;
	fma.rn.f32 	%f594, %f553, %f593, %f544;
	fma.rn.f32 	%f595, %f555, %f593, %f545;
	shfl.sync.idx.b32	%r341|%p74, %r640, %r263, 31, -1;
	mov.b32 	%f596, %r341;
	fma.rn.f32 	%f597, %f553, %f596, %f547;
	fma.rn.f32 	%f598, %f555, %f596, %f548;
	shfl.sync.idx.b32	%r342|%p75, %r639, %r263, 31, -1;
	mov.b32 	%f599, %r342;
	fma.rn.f32 	%f600, %f553, %f599, %f550;
	fma.rn.f32 	%f601, %f555, %f599, %f551;
	mul.wide.s32 	%rd56, %r272, 4;
	add.s64 	%rd57, %rd47, %rd56;
	shfl.sync.idx.b32	%r343|%p76, %r654, %r271, 31, -1;
	mov.b32 	%f602, %r343;
	ld.global.nc.f32 	%f603, [%rd57];
	fma.rn.f32 	%f604, %f603, %f602, %f554;
	ld.global.nc.f32 	%f605, [%rd57+128];
	fma.rn.f32 	%f606, %f605, %f602, %f556;
	shfl.sync.idx.b32	%r344|%p77, %r653, %r271, 31, -1;
	mov.b32 	%f607, %r344;
	fma.rn.f32 	%f608, %f603, %f607, %f558;
	fma.rn.f32 	%f609, %f605, %f607, %f559;
	shfl.sync.idx.b32	%r345|%p78, %r652, %r271, 31, -1;
	mov.b32 	%f610, %r345;
	fma.rn.f32 	%f611, %f603, %f610, %f561;
	fma.rn.f32 	%f612, %f605, %f610, %f562;
	shfl.sync.idx.b32	%r346|%p79, %r651, %r271, 31, -1;
	mov.b32 	%f613, %r346;
	fma.rn.f32 	%f614, %f603, %f613, %f564;
	fma.rn.f32 	%f615, %f605, %f613, %f565;
	shfl.sync.idx.b32	%r347|%p80, %r650, %r271, 31, -1;
	mov.b32 	%f616, %r347;
	fma.rn.f32 	%f617, %f603, %f616, %f567;
	fma.rn.f32 	%f618, %f605, %f616, %f568;
	shfl.sync.idx.b32	%r348|%p81, %r649, %r271, 31, -1;
	mov.b32 	%f619, %r348;
	fma.rn.f32 	%f620, %f603, %f619, %f570;
	fma.rn.f32 	%f621, %f605, %f619, %f571;
	shfl.sync.idx.b32	%r349|%p82, %r648, %r271, 31, -1;
	mov.b32 	%f622, %r349;
	fma.rn.f32 	%f623, %f603, %f622, %f573;
	fma.rn.f32 	%f624, %f605, %f622, %f574;
	shfl.sync.idx.b32	%r350|%p83, %r647, %r271, 31, -1;
	mov.b32 	%f625, %r350;
	fma.rn.f32 	%f626, %f603, %f625, %f576;
	fma.rn.f32 	%f627, %f605, %f625, %f577;
	shfl.sync.idx.b32	%r351|%p84, %r646, %r271, 31, -1;
	mov.b32 	%f628, %r351;
	fma.rn.f32 	%f629, %f603, %f628, %f579;
	fma.rn.f32 	%f630, %f605, %f628, %f580;
	shfl.sync.idx.b32	%r352|%p85, %r645, %r271, 31, -1;
	mov.b32 	%f631, %r352;
	fma.rn.f32 	%f632, %f603, %f631, %f582;
	fma.rn.f32 	%f633, %f605, %f631, %f583;
	shfl.sync.idx.b32	%r353|%p86, %r644, %r271, 31, -1;
	mov.b32 	%f634, %r353;
	fma.rn.f32 	%f635, %f603, %f634, %f585;
	fma.rn.f32 	%f636, %f605, %f634, %f586;
	shfl.sync.idx.b32	%r354|%p87, %r643, %r271, 31, -1;
	mov.b32 	%f637, %r354;
	fma.rn.f32 	%f638, %f603, %f637, %f588;
	fma.rn.f32 	%f639, %f605, %f637, %f589;
	shfl.sync.idx.b32	%r355|%p88, %r642, %r271, 31, -1;
	mov.b32 	%f640, %r355;
	fma.rn.f32 	%f641, %f603, %f640, %f591;
	fma.rn.f32 	%f642, %f605, %f640, %f592;
	shfl.sync.idx.b32	%r356|%p89, %r641, %r271, 31, -1;
	mov.b32 	%f643, %r356;
	fma.rn.f32 	%f644, %f603, %f643, %f594;
	fma.rn.f32 	%f645, %f605, %f643, %f595;
	shfl.sync.idx.b32	%r357|%p90, %r640, %r271, 31, -1;
	mov.b32 	%f646, %r357;
	fma.rn.f32 	%f647, %f603, %f646, %f597;
	fma.rn.f32 	%f648, %f605, %f646, %f598;
	shfl.sync.idx.b32	%r358|%p91, %r639, %r271, 31, -1;
	mov.b32 	%f649, %r358;
	fma.rn.f32 	%f650, %f603, %f649, %f600;
	fma.rn.f32 	%f651, %f605, %f649, %f601;
	mul.wide.s32 	%rd58, %r274, 4;
	add.s64 	%rd59, %rd47, %rd58;
	shfl.sync.idx.b32	%r359|%p92, %r654, %r273, 31, -1;
	mov.b32 	%f652, %r359;
	ld.global.nc.f32 	%f653, [%rd59];
	fma.rn.f32 	%f654, %f653, %f652, %f604;
	ld.global.nc.f32 	%f655, [%rd59+128];
	fma.rn.f32 	%f656, %f655, %f652, %f606;
	shfl.sync.idx.b32	%r360|%p93, %r653, %r273, 31, -1;
	mov.b32 	%f657, %r360;
	fma.rn.f32 	%f658, %f653, %f657, %f608;
	fma.rn.f32 	%f659, %f655, %f657, %f609;
	shfl.sync.idx.b32	%r361|%p94, %r652, %r273, 31, -1;
	mov.b32 	%f660, %r361;
	fma.rn.f32 	%f661, %f653, %f660, %f611;
	fma.rn.f32 	%f662, %f655, %f660, %f612;
	shfl.sync.idx.b32	%r362|%p95, %r651, %r273, 31, -1;
	mov.b32 	%f663, %r362;
	fma.rn.f32 	%f664, %f653, %f663, %f614;
	fma.rn.f32 	%f665, %f655, %f663, %f615;
	shfl.sync.idx.b32	%r363|%p96, %r650, %r273, 31, -1;
	mov.b32 	%f666, %r363;
	fma.rn.f32 	%f667, %f653, %f666, %f617;
	fma.rn.f32 	%f668, %f655, %f666, %f618;
	shfl.sync.idx.b32	%r364|%p97, %r649, %r273, 31, -1;
	mov.b32 	%f669, %r364;
	fma.rn.f32 	%f670, %f653, %f669, %f620;
	fma.rn.f32 	%f671, %f655, %f669, %f621;
	shfl.sync.idx.b32	%r365|%p98, %r648, %r273, 31, -1;
	mov.b32 	%f672, %r365;
	fma.rn.f32 	%f673, %f653, %f672, %f623;
	fma.rn.f32 	%f674, %f655, %f672, %f624;
	shfl.sync.idx.b32	%r366|%p99, %r647, %r273, 31, -1;
	mov.b32 	%f675, %r366;
	fma.rn.f32 	%f676, %f653, %f675, %f626;
	fma.rn.f32 	%f677, %f655, %f675, %f627;
	shfl.sync.idx.b32	%r367|%p100, %r646, %r273, 31, -1;
	mov.b32 	%f678, %r367;
	fma.rn.f32 	%f679, %f653, %f678, %f629;
	fma.rn.f32 	%f680, %f655, %f678, %f630;
	shfl.sync.idx.b32	%r368|%p101, %r645, %r273, 31, -1;
	mov.b32 	%f681, %r368;
	fma.rn.f32 	%f682, %f653, %f681, %f632;
	fma.rn.f32 	%f683, %f655, %f681, %f633;
	shfl.sync.idx.b32	%r369|%p102, %r644, %r273, 31, -1;
	mov.b32 	%f684, %r369;
	fma.rn.f32 	%f685, %f653, %f684, %f635;
	fma.rn.f32 	%f686, %f655, %f684, %f636;
	shfl.sync.idx.b32	%r370|%p103, %r643, %r273, 31, -1;
	mov.b32 	%f687, %r370;
	fma.rn.f32 	%f688, %f653, %f687, %f638;
	fma.rn.f32 	%f689, %f655, %f687, %f639;
	shfl.sync.idx.b32	%r371|%p104, %r642, %r273, 31, -1;
	mov.b32 	%f690, %r371;
	fma.rn.f32 	%f691, %f653, %f690, %f641;
	fma.rn.f32 	%f692, %f655, %f690, %f642;
	shfl.sync.idx.b32	%r372|%p105, %r641, %r273, 31, -1;
	mov.b32 	%f693, %r372;
	fma.rn.f32 	%f694, %f653, %f693, %f644;
	fma.rn.f32 	%f695, %f655, %f693, %f645;
	shfl.sync.idx.b32	%r373|%p106, %r640, %r273, 31, -1;
	mov.b32 	%f696, %r373;
	fma.rn.f32 	%f697, %f653, %f696, %f647;
	fma.rn.f32 	%f698, %f655, %f696, %f648;
	shfl.sync.idx.b32	%r374|%p107, %r639, %r273, 31, -1;
	mov.b32 	%f699, %r374;
	fma.rn.f32 	%f700, %f653, %f699, %f650;
	fma.rn.f32 	%f701, %f655, %f699, %f651;
	mul.wide.s32 	%rd60, %r276, 4;
	add.s64 	%rd61, %rd47, %rd60;
	shfl.sync.idx.b32	%r375|%p108, %r654, %r275, 31, -1;
	mov.b32 	%f702, %r375;
	ld.global.nc.f32 	%f703, [%rd61];
	fma.rn.f32 	%f704, %f703, %f702, %f654;
	ld.global.nc.f32 	%f705, [%rd61+128];
	fma.rn.f32 	%f706, %f705, %f702, %f656;
	shfl.sync.idx.b32	%r376|%p109, %r653, %r275, 31, -1;
	mov.b32 	%f707, %r376;
	fma.rn.f32 	%f708, %f703, %f707, %f658;
	fma.rn.f32 	%f709, %f705, %f707, %f659;
	shfl.sync.idx.b32	%r377|%p110, %r652, %r275, 31, -1;
	mov.b32 	%f710, %r377;
	fma.rn.f32 	%f711, %f703, %f710, %f661;
	fma.rn.f32 	%f712, %f705, %f710, %f662;
	shfl.sync.idx.b32	%r378|%p111, %r651, %r275, 31, -1;
	mov.b32 	%f713, %r378;
	fma.rn.f32 	%f714, %f703, %f713, %f664;
	fma.rn.f32 	%f715, %f705, %f713, %f665;
	shfl.sync.idx.b32	%r379|%p112, %r650, %r275, 31, -1;
	mov.b32 	%f716, %r379;
	fma.rn.f32 	%f717, %f703, %f716, %f667;
	fma.rn.f32 	%f718, %f705, %f716, %f668;
	shfl.sync.idx.b32	%r380|%p113, %r649, %r275, 31, -1;
	mov.b32 	%f719, %r380;
	fma.rn.f32 	%f720, %f703, %f719, %f670;
	fma.rn.f32 	%f721, %f705, %f719, %f671;
	shfl.sync.idx.b32	%r381|%p114, %r648, %r275, 31, -1;
	mov.b32 	%f722, %r381;
	fma.rn.f32 	%f723, %f703, %f722, %f673;
	fma.rn.f32 	%f724, %f705, %f722, %f674;
	shfl.sync.idx.b32	%r382|%p115, %r647, %r275, 31, -1;
	mov.b32 	%f725, %r382;
	fma.rn.f32 	%f726, %f703, %f725, %f676;
	fma.rn.f32 	%f727, %f705, %f725, %f677;
	shfl.sync.idx.b32	%r383|%p116, %r646, %r275, 31, -1;
	mov.b32 	%f728, %r383;
	fma.rn.f32 	%f729, %f703, %f728, %f679;
	fma.rn.f32 	%f730, %f705, %f728, %f680;
	shfl.sync.idx.b32	%r384|%p117, %r645, %r275, 31, -1;
	mov.b32 	%f731, %r384;
	fma.rn.f32 	%f732, %f703, %f731, %f682;
	fma.rn.f32 	%f733, %f705, %f731, %f683;
	shfl.sync.idx.b32	%r385|%p118, %r644, %r275, 31, -1;
	mov.b32 	%f734, %r385;
	fma.rn.f32 	%f735, %f703, %f734, %f685;
	fma.rn.f32 	%f736, %f705, %f734, %f686;
	shfl.sync.idx.b32	%r386|%p119, %r643, %r275, 31, -1;
	mov.b32 	%f737, %r386;
	fma.rn.f32 	%f738, %f703, %f737, %f688;
	fma.rn.f32 	%f739, %f705, %f737, %f689;
	shfl.sync.idx.b32	%r387|%p120, %r642, %r275, 31, -1;
	mov.b32 	%f740, %r387;
	fma.rn.f32 	%f741, %f703, %f740, %f691;
	fma.rn.f32 	%f742, %f705, %f740, %f692;
	shfl.sync.idx.b32	%r388|%p121, %r641, %r275, 31, -1;
	mov.b32 	%f743, %r388;
	fma.rn.f32 	%f744, %f703, %f743, %f694;
	fma.rn.f32 	%f745, %f705, %f743, %f695;
	shfl.sync.idx.b32	%r389|%p122, %r640, %r275, 31, -1;
	mov.b32 	%f746, %r389;
	fma.rn.f32 	%f747, %f703, %f746, %f697;
	fma.rn.f32 	%f748, %f705, %f746, %f698;
	shfl.sync.idx.b32	%r390|%p123, %r639, %r275, 31, -1;
	mov.b32 	%f749, %r390;
	fma.rn.f32 	%f750, %f703, %f749, %f700;
	fma.rn.f32 	%f751, %f705, %f749, %f701;
	mul.wide.s32 	%rd62, %r278, 4;
	add.s64 	%rd63, %rd47, %rd62;
	shfl.sync.idx.b32	%r391|%p124, %r654, %r277, 31, -1;
	mov.b32 	%f752, %r391;
	ld.global.nc.f32 	%f753, [%rd63];
	fma.rn.f32 	%f1101, %f753, %f752, %f704;
	ld.global.nc.f32 	%f754, [%rd63+128];
	fma.rn.f32 	%f1100, %f754, %f752, %f706;
	shfl.sync.idx.b32	%r392|%p125, %r653, %r277, 31, -1;
	mov.b32 	%f755, %r392;
	fma.rn.f32 	%f1099, %f753, %f755, %f708;
	fma.rn.f32 	%f1098, %f754, %f755, %f709;
	shfl.sync.idx.b32	%r393|%p126, %r652, %r277, 31, -1;
	mov.b32 	%f756, %r393;
	fma.rn.f32 	%f1097, %f753, %f756, %f711;
	fma.rn.f32 	%f1096, %f754, %f756, %f712;
	shfl.sync.idx.b32	%r394|%p127, %r651, %r277, 31, -1;
	mov.b32 	%f757, %r394;
	fma.rn.f32 	%f1095, %f753, %f757, %f714;
	fma.rn.f32 	%f1094, %f754, %f757, %f715;
	shfl.sync.idx.b32	%r395|%p128, %r650, %r277, 31, -1;
	mov.b32 	%f758, %r395;
	fma.rn.f32 	%f1093, %f753, %f758, %f717;
	fma.rn.f32 	%f1092, %f754, %f758, %f718;
	shfl.sync.idx.b32	%r396|%p129, %r649, %r277, 31, -1;
	mov.b32 	%f759, %r396;
	fma.rn.f32 	%f1091, %f753, %f759, %f720;
	fma.rn.f32 	%f1090, %f754, %f759, %f721;
	shfl.sync.idx.b32	%r397|%p130, %r648, %r277, 31, -1;
	mov.b32 	%f760, %r397;
	fma.rn.f32 	%f1089, %f753, %f760, %f723;
	fma.rn.f32 	%f1088, %f754, %f760, %f724;
	shfl.sync.idx.b32	%r398|%p131, %r647, %r277, 31, -1;
	mov.b32 	%f761, %r398;
	fma.rn.f32 	%f1087, %f753, %f761, %f726;
	fma.rn.f32 	%f1086, %f754, %f761, %f727;
	shfl.sync.idx.b32	%r399|%p132, %r646, %r277, 31, -1;
	mov.b32 	%f762, %r399;
	fma.rn.f32 	%f1085, %f753, %f762, %f729;
	fma.rn.f32 	%f1084, %f754, %f762, %f730;
	shfl.sync.idx.b32	%r400|%p133, %r645, %r277, 31, -1;
	mov.b32 	%f763, %r400;
	fma.rn.f32 	%f1083, %f753, %f763, %f732;
	fma.rn.f32 	%f1082, %f754, %f763, %f733;
	shfl.sync.idx.b32	%r401|%p134, %r644, %r277, 31, -1;
	mov.b32 	%f764, %r401;
	fma.rn.f32 	%f1081, %f753, %f764, %f735;
	fma.rn.f32 	%f1080, %f754, %f764, %f736;
	shfl.sync.idx.b32	%r402|%p135, %r643, %r277, 31, -1;
	mov.b32 	%f765, %r402;
	fma.rn.f32 	%f1079, %f753, %f765, %f738;
	fma.rn.f32 	%f1078, %f754, %f765, %f739;
	shfl.sync.idx.b32	%r403|%p136, %r642, %r277, 31, -1;
	mov.b32 	%f766, %r403;
	fma.rn.f32 	%f1077, %f753, %f766, %f741;
	fma.rn.f32 	%f1076, %f754, %f766, %f742;
	shfl.sync.idx.b32	%r404|%p137, %r641, %r277, 31, -1;
	mov.b32 	%f767, %r404;
	fma.rn.f32 	%f1075, %f753, %f767, %f744;
	fma.rn.f32 	%f1074, %f754, %f767, %f745;
	shfl.sync.idx.b32	%r405|%p138, %r640, %r277, 31, -1;
	mov.b32 	%f768, %r405;
	fma.rn.f32 	%f1073, %f753, %f768, %f747;
	fma.rn.f32 	%f1072, %f754, %f768, %f748;
	shfl.sync.idx.b32	%r406|%p139, %r639, %r277, 31, -1;
	mov.b32 	%f769, %r406;
	fma.rn.f32 	%f1071, %f753, %f769, %f750;
	fma.rn.f32 	%f1070, %f754, %f769, %f751;
	add.s32 	%r638, %r42, 8;
	add.s32 	%r407, %r42, 5;
	add.s32 	%r637, %r637, 8;
	add.s32 	%r636, %r636, 8;
	add.s32 	%r635, %r635, 8;
	add.s32 	%r634, %r634, 8;
	add.s32 	%r633, %r633, 8;
	add.s32 	%r632, %r632, 8;
	add.s32 	%r631, %r631, 8;
	add.s32 	%r630, %r630, 8;
	add.s32 	%r629, %r629, 8;
	add.s32 	%r628, %r628, 8;
	add.s32 	%r627, %r627, 8;
	add.s32 	%r626, %r626, 8;
	add.s32 	%r625, %r625, 8;
	add.s32 	%r624, %r624, 8;
	add.s32 	%r623, %r623, 8;
	add.s32 	%r622, %r622, 8;
	add.s32 	%r621, %r621, -8;
	add.s32 	%r620, %r620, 8;
	sub.s32 	%r408, %r3, %r2;
	and.b32  	%r409, %r408, -8;
	add.s32 	%r410, %r409, %r2;
	setp.lt.s32 	%p140, %r407, %r410;
	@%p140 bra 	$L__BB11_2;
$L__BB11_6:
	sub.s32 	%r135, %r3, %r2;
	and.b32  	%r136, %r135, -8;
	add.s32 	%r137, %r136, %r2;
	setp.le.s32 	%p141, %r3, %r137;
	and.b32  	%r411, %r135, 24;
	setp.ne.s32 	%p142, %r411, 0;
	or.pred  	%p143, %p142, %p141;
	@%p143 bra 	$L__BB11_9;
	sub.s32 	%r412, %r3, %r137;
	mov.u32 	%r138, %tid.x;
	setp.ge.u32 	%p144, %r138, %r412;
	mov.u32 	%r656, %r137;
	@%p144 bra 	$L__BB11_9;
	ld.param.u64 	%rd155, [_Z13_spmm_conv_11PKfPfiiPKiS3_S3_S0__param_7];
	ld.param.u64 	%rd153, [_Z13_spmm_conv_11PKfPfiiPKiS3_S3_S0__param_6];
	add.s32 	%r413, %r137, %r138;
	cvta.to.global.u64 	%rd64, %rd153;
	mul.wide.u32 	%rd65, %r413, 4;
	add.s64 	%rd66, %rd64, %rd65;
	ld.global.nc.u32 	%r414, [%rd66];
	mul.hi.s32 	%r415, %r414, 715827883;
	shr.u32 	%r416, %r415, 31;
	shr.u32 	%r417, %r415, 8;
	add.s32 	%r418, %r417, %r416;
	mad.lo.s32 	%r419, %r418, 2129920, %r5;
	shr.s32 	%r420, %r414, 31;
	shr.u32 	%r421, %r420, 23;
	add.s32 	%r422, %r414, %r421;
	shr.s32 	%r423, %r422, 9;
	mul.hi.s32 	%r424, %r423, 1431655766;
	shr.u32 	%r425, %r424, 31;
	add.s32 	%r426, %r424, %r425;
	mul.lo.s32 	%r427, %r426, 3;
	sub.s32 	%r428, %r423, %r427;
	shl.b32 	%r429, %r428, 15;
	add.s32 	%r430, %r419, %r429;
	and.b32  	%r431, %r422, 67108352;
	sub.s32 	%r432, %r414, %r431;
	shl.b32 	%r433, %r432, 6;
	add.s32 	%r655, %r430, %r433;
	cvta.to.global.u64 	%rd67, %rd155;
	add.s64 	%rd68, %rd67, %rd65;
	ld.global.nc.u32 	%r654, [%rd68];
	add.s32 	%r434, %r135, %r413;
	mul.wide.u32 	%rd69, %r434, 4;
	add.s64 	%rd70, %rd67, %rd69;
	ld.global.nc.u32 	%r653, [%rd70];
	add.s32 	%r435, %r434, %r135;
	mul.wide.u32 	%rd71, %r435, 4;
	add.s64 	%rd72, %rd67, %rd71;
	ld.global.nc.u32 	%r652, [%rd72];
	add.s32 	%r436, %r435, %r135;
	mul.wide.u32 	%rd73, %r436, 4;
	add.s64 	%rd74, %rd67, %rd73;
	ld.global.nc.u32 	%r651, [%rd74];
	add.s32 	%r437, %r436, %r135;
	mul.wide.u32 	%rd75, %r437, 4;
	add.s64 	%rd76, %rd67, %rd75;
	ld.global.nc.u32 	%r650, [%rd76];
	add.s32 	%r438, %r437, %r135;
	mul.wide.u32 	%rd77, %r438, 4;
	add.s64 	%rd78, %rd67, %rd77;
	ld.global.nc.u32 	%r649, [%rd78];
	add.s32 	%r439, %r438, %r135;
	mul.wide.u32 	%rd79, %r439, 4;
	add.s64 	%rd80, %rd67, %rd79;
	ld.global.nc.u32 	%r648, [%rd80];
	add.s32 	%r440, %r439, %r135;
	mul.wide.u32 	%rd81, %r440, 4;
	add.s64 	%rd82, %rd67, %rd81;
	ld.global.nc.u32 	%r647, [%rd82];
	add.s32 	%r441, %r440, %r135;
	mul.wide.u32 	%rd83, %r441, 4;
	add.s64 	%rd84, %rd67, %rd83;
	ld.global.nc.u32 	%r646, [%rd84];
	add.s32 	%r442, %r441, %r135;
	mul.wide.u32 	%rd85, %r442, 4;
	add.s64 	%rd86, %rd67, %rd85;
	ld.global.nc.u32 	%r645, [%rd86];
	add.s32 	%r443, %r442, %r135;
	mul.wide.u32 	%rd87, %r443, 4;
	add.s64 	%rd88, %rd67, %rd87;
	ld.global.nc.u32 	%r644, [%rd88];
	add.s32 	%r444, %r443, %r135;
	mul.wide.u32 	%rd89, %r444, 4;
	add.s64 	%rd90, %rd67, %rd89;
	ld.global.nc.u32 	%r643, [%rd90];
	add.s32 	%r445, %r444, %r135;
	mul.wide.u32 	%rd91, %r445, 4;
	add.s64 	%rd92, %rd67, %rd91;
	ld.global.nc.u32 	%r642, [%rd92];
	add.s32 	%r446, %r445, %r135;
	mul.wide.u32 	%rd93, %r446, 4;
	add.s64 	%rd94, %rd67, %rd93;
	ld.global.nc.u32 	%r641, [%rd94];
	add.s32 	%r447, %r446, %r135;
	mul.wide.u32 	%rd95, %r447, 4;
	add.s64 	%rd96, %rd67, %rd95;
	ld.global.nc.u32 	%r640, [%rd96];
	add.s32 	%r448, %r447, %r135;
	mul.wide.u32 	%rd97, %r448, 4;
	add.s64 	%rd98, %rd67, %rd97;
	ld.global.nc.u32 	%r639, [%rd98];
$L__BB11_9:
	ld.param.u64 	%rd149, [_Z13_spmm_conv_11PKfPfiiPKiS3_S3_S0__param_0];
	cvta.to.global.u64 	%rd1, %rd149;
	and.b32  	%r449, %r135, -4;
	setp.ge.s32 	%p145, %r136, %r449;
	@%p145 bra 	$L__BB11_74;
	sub.s32 	%r174, %r137, %r656;
	shfl.sync.idx.b32	%r450|%p146, %r655, %r174, 31, -1;
	add.s32 	%r175, %r174, 1;
	shfl.sync.idx.b32	%r176|%p147, %r655, %r175, 31, -1;
	add.s32 	%r177, %r174, 2;
	shfl.sync.idx.b32	%r178|%p148, %r655, %r177, 31, -1;
	add.s32 	%r179, %r174, 3;
	shfl.sync.idx.b32	%r180|%p149, %r655, %r179, 31, -1;
	mul.wide.s32 	%rd99, %r450, 4;
	add.s64 	%rd2, %rd1, %rd99;
	shfl.sync.idx.b32	%r451|%p150, %r654, %r174, 31, -1;
	mov.b32 	%f97, %r451;
	setp.leu.f32 	%p151, %f97, 0f00000000;
	@%p151 bra 	$L__BB11_12;
	ld.global.nc.f32 	%f771, [%rd2];
	fma.rn.f32 	%f1102, %f771, %f97, %f1101;
	ld.global.nc.f32 	%f772, [%rd2+128];
	mul.f32 	%f1103, %f772, %f97;
	bra.uni 	$L__BB11_13;
$L__BB11_12:
	add.f32 	%f1102, %f1101, 0f00000000;
	mov.f32 	%f1103, 0f00000000;
$L__BB11_13:
	add.f32 	%f103, %f1103, %f1100;
	shfl.sync.idx.b32	%r452|%p152, %r653, %r174, 31, -1;
	mov.b32 	%f104, %r452;
	setp.leu.f32 	%p153, %f104, 0f00000000;
	mov.f32 	%f1104, 0f00000000;
	@%p153 bra 	$L__BB11_15;
	ld.global.nc.f32 	%f774, [%rd2];
	mul.f32 	%f1104, %f774, %f104;
$L__BB11_15:
	add.f32 	%f107, %f1104, %f1099;
	mov.f32 	%f1105, 0f00000000;
	@%p153 bra 	$L__BB11_17;
	ld.global.nc.f32 	%f776, [%rd2+128];
	mul.f32 	%f1105, %f776, %f104;
$L__BB11_17:
	add.f32 	%f110, %f1105, %f1098;
	shfl.sync.idx.b32	%r453|%p155, %r652, %r174, 31, -1;
	mov.b32 	%f111, %r453;
	setp.leu.f32 	%p156, %f111, 0f00000000;
	mov.f32 	%f1106, 0f00000000;
	@%p156 bra 	$L__BB11_19;
	ld.global.nc.f32 	%f778, [%rd2];
	mul.f32 	%f1106, %f778, %f111;
$L__BB11_19:
	add.f32 	%f114, %f1106, %f1097;
	mov.f32 	%f1107, 0f00000000;
	@%p156 bra 	$L__BB11_21;
	ld.global.nc.f32 	%f780, [%rd2+128];
	mul.f32 	%f1107, %f780, %f111;
$L__BB11_21:
	add.f32 	%f117, %f1107, %f1096;
	shfl.sync.idx.b32	%r454|%p158, %r651, %r174, 31, -1;
	mov.b32 	%f118, %r454;
	setp.leu.f32 	%p159, %f118, 0f00000000;
	mov.f32 	%f1108, 0f00000000;
	@%p159 bra 	$L__BB11_23;
	ld.global.nc.f32 	%f782, [%rd2];
	mul.f32 	%f1108, %f782, %f118;
$L__BB11_23:
	add.f32 	%f121, %f1108, %f1095;
	mov.f32 	%f1109, 0f00000000;
	@%p159 bra 	$L__BB11_25;
	ld.global.nc.f32 	%f784, [%rd2+128];
	mul.f32 	%f1109, %f784, %f118;
$L__BB11_25:
	add.f32 	%f124, %f1109, %f1094;
	shfl.sync.idx.b32	%r455|%p161, %r650, %r174, 31, -1;
	mov.b32 	%f125, %r455;
	setp.leu.f32 	%p162, %f125, 0f00000000;
	mov.f32 	%f1110, 0f00000000;
	@%p162 bra 	$L__BB11_27;
	ld.global.nc.f32 	%f786, [%rd2];
	mul.f32 	%f1110, %f786, %f125;
$L__BB11_27:
	add.f32 	%f128, %f1110, %f1093;
	mov.f32 	%f1111, 0f00000000;
	@%p162 bra 	$L__BB11_29;
	ld.global.nc.f32 	%f788, [%rd2+128];
	mul.f32 	%f1111, %f788, %f125;
$L__BB11_29:
	add.f32 	%f131, %f1111, %f1092;
	shfl.sync.idx.b32	%r456|%p164, %r649, %r174, 31, -1;
	mov.b32 	%f132, %r456;
	setp.leu.f32 	%p165, %f132, 0f00000000;
	mov.f32 	%f1112, 0f00000000;
	@%p165 bra 	$L__BB11_31;
	ld.global.nc.f32 	%f790, [%rd2];
	mul.f32 	%f1112, %f790, %f132;
$L__BB11_31:
	add.f32 	%f135, %f1112, %f1091;
	mov.f32 	%f1113, 0f00000000;
	@%p165 bra 	$L__BB11_33;
	ld.global.nc.f32 	%f792, [%rd2+128];
	mul.f32 	%f1113, %f792, %f132;
$L__BB11_33:
	add.f32 	%f138, %f1113, %f1090;
	shfl.sync.idx.b32	%r457|%p167, %r648, %r174, 31, -1;
	mov.b32 	%f139, %r457;
	setp.leu.f32 	%p168, %f139, 0f00000000;
	mov.f32 	%f1114, 0f00000000;
	@%p168 bra 	$L__BB11_35;
	ld.global.nc.f32 	%f794, [%rd2];
	mul.f32 	%f1114, %f794, %f139;
$L__BB11_35:
	add.f32 	%f142, %f1114, %f1089;
	mov.f32 	%f1115, 0f00000000;
	@%p168 bra 	$L__BB11_37;
	ld.global.nc.f32 	%f796, [%rd2+128];
	mul.f32 	%f1115, %f796, %f139;
$L__BB11_37:
	add.f32 	%f145, %f1115, %f1088;
	shfl.sync.idx.b32	%r458|%p170, %r647, %r174, 31, -1;
	mov.b32 	%f146, %r458;
	setp.leu.f32 	%p171, %f146, 0f00000000;
	mov.f32 	%f1116, 0f00000000;
	@%p171 bra 	$L__BB11_39;
	ld.global.nc.f32 	%f798, [%rd2];
	mul.f32 	%f1116, %f798, %f146;
$L__BB11_39:
	add.f32 	%f149, %f1116, %f1087;
	mov.f32 	%f1117, 0f00000000;
	@%p171 bra 	$L__BB11_41;
	ld.global.nc.f32 	%f800, [%rd2+128];
	mul.f32 	%f1117, %f800, %f146;
$L__BB11_41:
	add.f32 	%f152, %f1117, %f1086;
	shfl.sync.idx.b32	%r459|%p173, %r646, %r174, 31, -1;
	mov.b32 	%f153, %r459;
	setp.leu.f32 	%p174, %f153, 0f00000000;
	mov.f32 	%f1118, 0f00000000;
	@%p174 bra 	$L__BB11_43;
	ld.global.nc.f32 	%f802, [%rd2];
	mul.f32 	%f1118, %f802, %f153;
$L__BB11_43:
	add.f32 	%f156, %f1118, %f1085;
	mov.f32 	%f1119, 0f00000000;
	@%p174 bra 	$L__BB11_45;
	ld.global.nc.f32 	%f804, [%rd2+128];
	mul.f32 	%f1119, %f804, %f153;
$L__BB11_45:
	add.f32 	%f159, %f1119, %f1084;
	shfl.sync.idx.b32	%r460|%p176, %r645, %r174, 31, -1;
	mov.b32 	%f160, %r460;
	setp.leu.f32 	%p177, %f160, 0f00000000;
	mov.f32 	%f1120, 0f00000000;
	@%p177 bra 	$L__BB11_47;
	ld.global.nc.f32 	%f806, [%rd2];
	mul.f32 	%f1120, %f806, %f160;
$L__BB11_47:
	add.f32 	%f163, %f1120, %f1083;
	mov.f32 	%f1121, 0f00000000;
	@%p177 bra 	$L__BB11_49;
	ld.global.nc.f32 	%f808, [%rd2+128];
	mul.f32 	%f1121, %f808, %f160;
$L__BB11_49:
	add.f32 	%f166, %f1121, %f1082;
	shfl.sync.idx.b32	%r461|%p179, %r644, %r174, 31, -1;
	mov.b32 	%f167, %r461;
	setp.leu.f32 	%p180, %f167, 0f00000000;
	mov.f32 	%f1122, 0f00000000;
	@%p180 bra 	$L__BB11_51;
	ld.global.nc.f32 	%f810, [%rd2];
	mul.f32 	%f1122, %f810, %f167;
$L__BB11_51:
	add.f32 	%f170, %f1122, %f1081;
	mov.f32 	%f1123, 0f00000000;
	@%p180 bra 	$L__BB11_53;
	ld.global.nc.f32 	%f812, [%rd2+128];
	mul.f32 	%f1123, %f812, %f167;
$L__BB11_53:
	add.f32 	%f173, %f1123, %f1080;
	shfl.sync.idx.b32	%r462|%p182, %r643, %r174, 31, -1;
	mov.b32 	%f174, %r462;
	setp.leu.f32 	%p183, %f174, 0f00000000;
	mov.f32 	%f1124, 0f00000000;
	@%p183 bra 	$L__BB11_55;
	ld.global.nc.f32 	%f814, [%rd2];
	mul.f32 	%f1124, %f814, %f174;
$L__BB11_55:
	add.f32 	%f177, %f1124, %f1079;
	mov.f32 	%f1125, 0f00000000;
	@%p183 bra 	$L__BB11_57;
	ld.global.nc.f32 	%f816, [%rd2+128];
	mul.f32 	%f1125, %f816, %f174;
$L__BB11_57:
	add.f32 	%f180, %f1125, %f1078;
	shfl.sync.idx.b32	%r463|%p185, %r642, %r174, 31, -1;
	mov.b32 	%f181, %r463;
	setp.leu.f32 	%p186, %f181, 0f00000000;
	mov.f32 	%f1126, 0f00000000;
	@%p186 bra 	$L__BB11_59;
	ld.global.nc.f32 	%f818, [%rd2];
	mul.f32 	%f1126, %f818, %f181;
$L__BB11_59:
	add.f32 	%f184, %f1126, %f1077;
	mov.f32 	%f1127, 0f00000000;
	@%p186 bra 	$L__BB11_61;
	ld.global.nc.f32 	%f820, [%rd2+128];
	mul.f32 	%f1127, %f820, %f181;
$L__BB11_61:
	add.f32 	%f187, %f1127, %f1076;
	shfl.sync.idx.b32	%r464|%p188, %r641, %r174, 31, -1;
	mov.b32 	%f188, %r464;
	setp.leu.f32 	%p189, %f188, 0f00000000;
	mov.f32 	%f1128, 0f00000000;
	@%p189 bra 	$L__BB11_63;
	ld.global.nc.f32 	%f822, [%rd2];
	mul.f32 	%f1128, %f822, %f188;
$L__BB11_63:
	add.f32 	%f191, %f1128, %f1075;
	mov.f32 	%f1129, 0f00000000;
	@%p189 bra 	$L__BB11_65;
	ld.global.nc.f32 	%f824, [%rd2+128];
	mul.f32 	%f1129, %f824, %f188;
$L__BB11_65:
	add.f32 	%f194, %f1129, %f1074;
	shfl.sync.idx.b32	%r465|%p191, %r640, %r174, 31, -1;
	mov.b32 	%f195, %r465;
	setp.leu.f32 	%p192, %f195, 0f00000000;
	mov.f32 	%f1130, 0f00000000;
	@%p192 bra 	$L__BB11_67;
	ld.global.nc.f32 	%f826, [%rd2];
	mul.f32 	%f1130, %f826, %f195;
$L__BB11_67:
	add.f32 	%f198, %f1130, %f1073;
	mov.f32 	%f1131, 0f00000000;
	@%p192 bra 	$L__BB11_69;
	ld.global.nc.f32 	%f828, [%rd2+128];
	mul.f32 	%f1131, %f828, %f195;
$L__BB11_69:
	add.f32 	%f201, %f1131, %f1072;
	shfl.sync.idx.b32	%r466|%p194, %r639, %r174, 31, -1;
	mov.b32 	%f202, %r466;
	setp.leu.f32 	%p195, %f202, 0f00000000;
	mov.f32 	%f1132, 0f00000000;
	@%p195 bra 	$L__BB11_71;
	ld.global.nc.f32 	%f830, [%rd2];
	mul.f32 	%f1132, %f830, %f202;
$L__BB11_71:
	add.f32 	%f205, %f1132, %f1071;
	mov.f32 	%f1133, 0f00000000;
	@%p195 bra 	$L__BB11_73;
	ld.global.nc.f32 	%f832, [%rd2+128];
	mul.f32 	%f1133, %f832, %f202;
$L__BB11_73:
	add.f32 	%f833, %f1133, %f1070;
	mul.wide.s32 	%rd100, %r176, 4;
	add.s64 	%rd101, %rd1, %rd100;
	shfl.sync.idx.b32	%r467|%p197, %r654, %r175, 31, -1;
	mov.b32 	%f834, %r467;
	ld.global.nc.f32 	%f835, [%rd101];
	fma.rn.f32 	%f836, %f835, %f834, %f1102;
	ld.global.nc.f32 	%f837, [%rd101+128];
	fma.rn.f32 	%f838, %f837, %f834, %f103;
	shfl.sync.idx.b32	%r468|%p198, %r653, %r175, 31, -1;
	mov.b32 	%f839, %r468;
	fma.rn.f32 	%f840, %f835, %f839, %f107;
	fma.rn.f32 	%f841, %f837, %f839, %f110;
	shfl.sync.idx.b32	%r469|%p199, %r652, %r175, 31, -1;
	mov.b32 	%f842, %r469;
	fma.rn.f32 	%f843, %f835, %f842, %f114;
	fma.rn.f32 	%f844, %f837, %f842, %f117;
	shfl.sync.idx.b32	%r470|%p200, %r651, %r175, 31, -1;
	mov.b32 	%f845, %r470;
	fma.rn.f32 	%f846, %f835, %f845, %f121;
	fma.rn.f32 	%f847, %f837, %f845, %f124;
	shfl.sync.idx.b32	%r471|%p201, %r650, %r175, 31, -1;
	mov.b32 	%f848, %r471;
	fma.rn.f32 	%f849, %f835, %f848, %f128;
	fma.rn.f32 	%f850, %f837, %f848, %f131;
	shfl.sync.idx.b32	%r472|%p202, %r649, %r175, 31, -1;
	mov.b32 	%f851, %r472;
	fma.rn.f32 	%f852, %f835, %f851, %f135;
	fma.rn.f32 	%f853, %f837, %f851, %f138;
	shfl.sync.idx.b32	%r473|%p203, %r648, %r175, 31, -1;
	mov.b32 	%f854, %r473;
	fma.rn.f32 	%f855, %f835, %f854, %f142;
	fma.rn.f32 	%f856, %f837, %f854, %f145;
	shfl.sync.idx.b32	%r474|%p204, %r647, %r175, 31, -1;
	mov.b32 	%f857, %r474;
	fma.rn.f32 	%f858, %f835, %f857, %f149;
	fma.rn.f32 	%f859, %f837, %f857, %f152;
	shfl.sync.idx.b32	%r475|%p205, %r646, %r175, 31, -1;
	mov.b32 	%f860, %r475;
	fma.rn.f32 	%f861, %f835, %f860, %f156;
	fma.rn.f32 	%f862, %f837, %f860, %f159;
	shfl.sync.idx.b32	%r476|%p206, %r645, %r175, 31, -1;
	mov.b32 	%f863, %r476;
	fma.rn.f32 	%f864, %f835, %f863, %f163;
	fma.rn.f32 	%f865, %f837, %f863, %f166;
	shfl.sync.idx.b32	%r477|%p207, %r644, %r175, 31, -1;
	mov.b32 	%f866, %r477;
	fma.rn.f32 	%f867, %f835, %f866, %f170;
	fma.rn.f32 	%f868, %f837, %f866, %f173;
	shfl.sync.idx.b32	%r478|%p208, %r643, %r175, 31, -1;
	mov.b32 	%f869, %r478;
	fma.rn.f32 	%f870, %f835, %f869, %f177;
	fma.rn.f32 	%f871, %f837, %f869, %f180;
	shfl.sync.idx.b32	%r479|%p209, %r642, %r175, 31, -1;
	mov.b32 	%f872, %r479;
	fma.rn.f32 	%f873, %f835, %f872, %f184;
	fma.rn.f32 	%f874, %f837, %f872, %f187;
	shfl.sync.idx.b32	%r480|%p210, %r641, %r175, 31, -1;
	mov.b32 	%f875, %r480;
	fma.rn.f32 	%f876, %f835, %f875, %f191;
	fma.rn.f32 	%f877, %f837, %f875, %f194;
	shfl.sync.idx.b32	%r481|%p211, %r640, %r175, 31, -1;
	mov.b32 	%f878, %r481;
	fma.rn.f32 	%f879, %f835, %f878, %f198;
	fma.rn.f32 	%f880, %f837, %f878, %f201;
	shfl.sync.idx.b32	%r482|%p212, %r639, %r175, 31, -1;
	mov.b32 	%f881, %r482;
	fma.rn.f32 	%f882, %f835, %f881, %f205;
	fma.rn.f32 	%f883, %f837, %f881, %f833;
	mul.wide.s32 	%rd102, %r178, 4;
	add.s64 	%rd103, %rd1, %rd102;
	shfl.sync.idx.b32	%r483|%p213, %r654, %r177, 31, -1;
	mov.b32 	%f884, %r483;
	ld.global.nc.f32 	%f885, [%rd103];
	fma.rn.f32 	%f886, %f885, %f884, %f836;
	ld.global.nc.f32 	%f887, [%rd103+128];
	fma.rn.f32 	%f888, %f887, %f884, %f838;
	shfl.sync.idx.b32	%r484|%p214, %r653, %r177, 31, -1;
	mov.b32 	%f889, %r484;
	fma.rn.f32 	%f890, %f885, %f889, %f840;
	fma.rn.f32 	%f891, %f887, %f889, %f841;
	shfl.sync.idx.b32	%r485|%p215, %r652, %r177, 31, -1;
	mov.b32 	%f892, %r485;
	fma.rn.f32 	%f893, %f885, %f892, %f843;
	fma.rn.f32 	%f894, %f887, %f892, %f844;
	shfl.sync.idx.b32	%r486|%p216, %r651, %r177, 31, -1;
	mov.b32 	%f895, %r486;
	fma.rn.f32 	%f896, %f885, %f895, %f846;
	fma.rn.f32 	%f897, %f887, %f895, %f847;
	shfl.sync.idx.b32	%r487|%p217, %r650, %r177, 31, -1;
	mov.b32 	%f898, %r487;
	fma.rn.f32 	%f899, %f885, %f898, %f849;
	fma.rn.f32 	%f900, %f887, %f898, %f850;
	shfl.sync.idx.b32	%r488|%p218, %r649, %r177, 31, -1;
	mov.b32 	%f901, %r488;
	fma.rn.f32 	%f902, %f885, %f901, %f852;
	fma.rn.f32 	%f903, %f887, %f901, %f853;
	shfl.sync.idx.b32	%r489|%p219, %r648, %r177, 31, -1;
	mov.b32 	%f904, %r489;
	fma.rn.f32 	%f905, %f885, %f904, %f855;
	fma.rn.f32 	%f906, %f887, %f904, %f856;
	shfl.sync.idx.b32	%r490|%p220, %r647, %r177, 31, -1;
	mov.b32 	%f907, %r490;
	fma.rn.f32 	%f908, %f885, %f907, %f858;
	fma.rn.f32 	%f909, %f887, %f907, %f859;
	shfl.sync.idx.b32	%r491|%p221, %r646, %r177, 31, -1;
	mov.b32 	%f910, %r491;
	fma.rn.f32 	%f911, %f885, %f910, %f861;
	fma.rn.f32 	%f912, %f887, %f910, %f862;
	shfl.sync.idx.b32	%r492|%p222, %r645, %r177, 31, -1;
	mov.b32 	%f913, %r492;
	fma.rn.f32 	%f914, %f885, %f913, %f864;
	fma.rn.f32 	%f915, %f887, %f913, %f865;
	shfl.sync.idx.b32	%r493|%p223, %r644, %r177, 31, -1;
	mov.b32 	%f916, %r493;
	fma.rn.f32 	%f917, %f885, %f916, %f867;
	fma.rn.f32 	%f918, %f887, %f916, %f868;
	shfl.sync.idx.b32	%r494|%p224, %r643, %r177, 31, -1;
	mov.b32 	%f919, %r494;
	fma.rn.f32 	%f920, %f885, %f919, %f870;
	fma.rn.f32 	%f921, %f887, %f919, %f871;
	shfl.sync.idx.b32	%r495|%p225, %r642, %r177, 31, -1;
	mov.b32 	%f922, %r495;
	fma.rn.f32 	%f923, %f885, %f922, %f873;
	fma.rn.f32 	%f924, %f887, %f922, %f874;
	shfl.sync.idx.b32	%r496|%p226, %r641, %r177, 31, -1;
	mov.b32 	%f925, %r496;
	fma.rn.f32 	%f926, %f885, %f925, %f876;
	fma.rn.f32 	%f927, %f887, %f925, %f877;
	shfl.sync.idx.b32	%r497|%p227, %r640, %r177, 31, -1;
	mov.b32 	%f928, %r497;
	fma.rn.f32 	%f929, %f885, %f928, %f879;
	fma.rn.f32 	%f930, %f887, %f928, %f880;
	shfl.sync.idx.b32	%r498|%p228, %r639, %r177, 31, -1;
	mov.b32 	%f931, %r498;
	fma.rn.f32 	%f932, %f885, %f931, %f882;
	fma.rn.f32 	%f933, %f887, %f931, %f883;
	mul.wide.s32 	%rd104, %r180, 4;
	add.s64 	%rd105, %rd1, %rd104;
	shfl.sync.idx.b32	%r499|%p229, %r654, %r179, 31, -1;
	mov.b32 	%f934, %r499;
	ld.global.nc.f32 	%f935, [%rd105];
	fma.rn.f32 	%f1101, %f935, %f934, %f886;
	ld.global.nc.f32 	%f936, [%rd105+128];
	fma.rn.f32 	%f1100, %f936, %f934, %f888;
	shfl.sync.idx.b32	%r500|%p230, %r653, %r179, 31, -1;
	mov.b32 	%f937, %r500;
	fma.rn.f32 	%f1099, %f935, %f937, %f890;
	fma.rn.f32 	%f1098, %f936, %f937, %f891;
	shfl.sync.idx.b32	%r501|%p231, %r652, %r179, 31, -1;
	mov.b32 	%f938, %r501;
	fma.rn.f32 	%f1097, %f935, %f938, %f893;
	fma.rn.f32 	%f1096, %f936, %f938, %f894;
	shfl.sync.idx.b32	%r502|%p232, %r651, %r179, 31, -1;
	mov.b32 	%f939, %r502;
	fma.rn.f32 	%f1095, %f935, %f939, %f896;
	fma.rn.f32 	%f1094, %f936, %f939, %f897;
	shfl.sync.idx.b32	%r503|%p233, %r650, %r179, 31, -1;
	mov.b32 	%f940, %r503;
	fma.rn.f32 	%f1093, %f935, %f940, %f899;
	fma.rn.f32 	%f1092, %f936, %f940, %f900;
	shfl.sync.idx.b32	%r504|%p234, %r649, %r179, 31, -1;
	mov.b32 	%f941, %r504;
	fma.rn.f32 	%f1091, %f935, %f941, %f902;
	fma.rn.f32 	%f1090, %f936, %f941, %f903;
	shfl.sync.idx.b32	%r505|%p235, %r648, %r179, 31, -1;
	mov.b32 	%f942, %r505;
	fma.rn.f32 	%f1089, %f935, %f942, %f905;
	fma.rn.f32 	%f1088, %f936, %f942, %f906;
	shfl.sync.idx.b32	%r506|%p236, %r647, %r179, 31, -1;
	mov.b32 	%f943, %r506;
	fma.rn.f32 	%f1087, %f935, %f943, %f908;
	fma.rn.f32 	%f1086, %f936, %f943, %f909;
	shfl.sync.idx.b32	%r507|%p237, %r646, %r179, 31, -1;
	mov.b32 	%f944, %r507;
	fma.rn.f32 	%f1085, %f935, %f944, %f911;
	fma.rn.f32 	%f1084, %f936, %f944, %f912;
	shfl.sync.idx.b32	%r508|%p238, %r645, %r179, 31, -1;
	mov.b32 	%f945, %r508;
	fma.rn.f32 	%f1083, %f935, %f945, %f914;
	fma.rn.f32 	%f1082, %f936, %f945, %f915;
	shfl.sync.idx.b32	%r509|%p239, %r644, %r179, 31, -1;
	mov.b32 	%f946, %r509;
	fma.rn.f32 	%f1081, %f935, %f946, %f917;
	fma.rn.f32 	%f1080, %f936, %f946, %f918;
	shfl.sync.idx.b32	%r510|%p240, %r643, %r179, 31, -1;
	mov.b32 	%f947, %r510;
	fma.rn.f32 	%f1079, %f935, %f947, %f920;
	fma.rn.f32 	%f1078, %f936, %f947, %f921;
	shfl.sync.idx.b32	%r511|%p241, %r642, %r179, 31, -1;
	mov.b32 	%f948, %r511;
	fma.rn.f32 	%f1077, %f935, %f948, %f923;
	fma.rn.f32 	%f1076, %f936, %f948, %f924;
	shfl.sync.idx.b32	%r512|%p242, %r641, %r179, 31, -1;
	mov.b32 	%f949, %r512;
	fma.rn.f32 	%f1075, %f935, %f949, %f926;
	fma.rn.f32 	%f1074, %f936, %f949, %f927;
	shfl.sync.idx.b32	%r513|%p243, %r640, %r179, 31, -1;
	mov.b32 	%f950, %r513;
	fma.rn.f32 	%f1073, %f935, %f950, %f929;
	fma.rn.f32 	%f1072, %f936, %f950, %f930;
	shfl.sync.idx.b32	%r514|%p244, %r639, %r179, 31, -1;
	mov.b32 	%f951, %r514;
	fma.rn.f32 	%f1071, %f935, %f951, %f932;
	fma.rn.f32 	%f1070, %f936, %f951, %f933;
$L__BB11_74:
	and.b32  	%r181, %r135, -4;
	and.b32  	%r515, %r135, -2;
	setp.ge.s32 	%p245, %r181, %r515;
	@%p245 bra 	$L__BB11_76;
	add.s32 	%r516, %r181, %r2;
	sub.s32 	%r517, %r516, %r656;
	shfl.sync.idx.b32	%r518|%p246, %r655, %r517, 31, -1;
	add.s32 	%r519, %r517, 1;
	shfl.sync.idx.b32	%r520|%p247, %r655, %r519, 31, -1;
	mul.wide.s32 	%rd106, %r518, 4;
	add.s64 	%rd107, %rd1, %rd106;
	shfl.sync.idx.b32	%r521|%p248, %r654, %r517, 31, -1;
	mov.b32 	%f952, %r521;
	ld.global.nc.f32 	%f953, [%rd107];
	fma.rn.f32 	%f954, %f953, %f952, %f1101;
	ld.global.nc.f32 	%f955, [%rd107+128];
	fma.rn.f32 	%f956, %f955, %f952, %f1100;
	shfl.sync.idx.b32	%r522|%p249, %r653, %r517, 31, -1;
	mov.b32 	%f957, %r522;
	fma.rn.f32 	%f958, %f953, %f957, %f1099;
	fma.rn.f32 	%f959, %f955, %f957, %f1098;
	shfl.sync.idx.b32	%r523|%p250, %r652, %r517, 31, -1;
	mov.b32 	%f960, %r523;
	fma.rn.f32 	%f961, %f953, %f960, %f1097;
	fma.rn.f32 	%f962, %f955, %f960, %f1096;
	shfl.sync.idx.b32	%r524|%p251, %r651, %r517, 31, -1;
	mov.b32 	%f963, %r524;
	fma.rn.f32 	%f964, %f953, %f963, %f1095;
	fma.rn.f32 	%f965, %f955, %f963, %f1094;
	shfl.sync.idx.b32	%r525|%p252, %r650, %r517, 31, -1;
	mov.b32 	%f966, %r525;
	fma.rn.f32 	%f967, %f953, %f966, %f1093;
	fma.rn.f32 	%f968, %f955, %f966, %f1092;
	shfl.sync.idx.b32	%r526|%p253, %r649, %r517, 31, -1;
	mov.b32 	%f969, %r526;
	fma.rn.f32 	%f970, %f953, %f969, %f1091;
	fma.rn.f32 	%f971, %f955, %f969, %f1090;
	shfl.sync.idx.b32	%r527|%p254, %r648, %r517, 31, -1;
	mov.b32 	%f972, %r527;
	fma.rn.f32 	%f973, %f953, %f972, %f1089;
	fma.rn.f32 	%f974, %f955, %f972, %f1088;
	shfl.sync.idx.b32	%r528|%p255, %r647, %r517, 31, -1;
	mov.b32 	%f975, %r528;
	fma.rn.f32 	%f976, %f953, %f975, %f1087;
	fma.rn.f32 	%f977, %f955, %f975, %f1086;
	shfl.sync.idx.b32	%r529|%p256, %r646, %r517, 31, -1;
	mov.b32 	%f978, %r529;
	fma.rn.f32 	%f979, %f953, %f978, %f1085;
	fma.rn.f32 	%f980, %f955, %f978, %f1084;
	shfl.sync.idx.b32	%r530|%p257, %r645, %r517, 31, -1;
	mov.b32 	%f981, %r530;
	fma.rn.f32 	%f982, %f953, %f981, %f1083;
	fma.rn.f32 	%f983, %f955, %f981, %f1082;
	shfl.sync.idx.b32	%r531|%p258, %r644, %r517, 31, -1;
	mov.b32 	%f984, %r531;
	fma.rn.f32 	%f985, %f953, %f984, %f1081;
	fma.rn.f32 	%f986, %f955, %f984, %f1080;
	shfl.sync.idx.b32	%r532|%p259, %r643, %r517, 31, -1;
	mov.b32 	%f987, %r532;
	fma.rn.f32 	%f988, %f953, %f987, %f1079;
	fma.rn.f32 	%f989, %f955, %f987, %f1078;
	shfl.sync.idx.b32	%r533|%p260, %r642, %r517, 31, -1;
	mov.b32 	%f990, %r533;
	fma.rn.f32 	%f991, %f953, %f990, %f1077;
	fma.rn.f32 	%f992, %f955, %f990, %f1076;
	shfl.sync.idx.b32	%r534|%p261, %r641, %r517, 31, -1;
	mov.b32 	%f993, %r534;
	fma.rn.f32 	%f994, %f953, %f993, %f1075;
	fma.rn.f32 	%f995, %f955, %f993, %f1074;
	shfl.sync.idx.b32	%r535|%p262, %r640, %r517, 31, -1;
	mov.b32 	%f996, %r535;
	fma.rn.f32 	%f997, %f953, %f996, %f1073;
	fma.rn.f32 	%f998, %f955, %f996, %f1072;
	shfl.sync.idx.b32	%r536|%p263, %r639, %r517, 31, -1;
	mov.b32 	%f999, %r536;
	fma.rn.f32 	%f1000, %f953, %f999, %f1071;
	fma.rn.f32 	%f1001, %f955, %f999, %f1070;
	mul.wide.s32 	%rd108, %r520, 4;
	add.s64 	%rd109, %rd1, %rd108;
	shfl.sync.idx.b32	%r537|%p264, %r654, %r519, 31, -1;
	mov.b32 	%f1002, %r537;
	ld.global.nc.f32 	%f1003, [%rd109];
	fma.rn.f32 	%f1101, %f1003, %f1002, %f954;
	ld.global.nc.f32 	%f1004, [%rd109+128];
	fma.rn.f32 	%f1100, %f1004, %f1002, %f956;
	shfl.sync.idx.b32	%r538|%p265, %r653, %r519, 31, -1;
	mov.b32 	%f1005, %r538;
	fma.rn.f32 	%f1099, %f1003, %f1005, %f958;
	fma.rn.f32 	%f1098, %f1004, %f1005, %f959;
	shfl.sync.idx.b32	%r539|%p266, %r652, %r519, 31, -1;
	mov.b32 	%f1006, %r539;
	fma.rn.f32 	%f1097, %f1003, %f1006, %f961;
	fma.rn.f32 	%f1096, %f1004, %f1006, %f962;
	shfl.sync.idx.b32	%r540|%p267, %r651, %r519, 31, -1;
	mov.b32 	%f1007, %r540;
	fma.rn.f32 	%f1095, %f1003, %f1007, %f964;
	fma.rn.f32 	%f1094, %f1004, %f1007, %f965;
	shfl.sync.idx.b32	%r541|%p268, %r650, %r519, 31, -1;
	mov.b32 	%f1008, %r541;
	fma.rn.f32 	%f1093, %f1003, %f1008, %f967;
	fma.rn.f32 	%f1092, %f1004, %f1008, %f968;
	shfl.sync.idx.b32	%r542|%p269, %r649, %r519, 31, -1;
	mov.b32 	%f1009, %r542;
	fma.rn.f32 	%f1091, %f1003, %f1009, %f970;
	fma.rn.f32 	%f1090, %f1004, %f1009, %f971;
	shfl.sync.idx.b32	%r543|%p270, %r648, %r519, 31, -1;
	mov.b32 	%f1010, %r543;
	fma.rn.f32 	%f1089, %f1003, %f1010, %f973;
	fma.rn.f32 	%f1088, %f1004, %f1010, %f974;
	shfl.sync.idx.b32	%r544|%p271, %r647, %r519, 31, -1;
	mov.b32 	%f1011, %r544;
	fma.rn.f32 	%f1087, %f1003, %f1011, %f976;
	fma.rn.f32 	%f1086, %f1004, %f1011, %f977;
	shfl.sync.idx.b32	%r545|%p272, %r646, %r519, 31, -1;
	mov.b32 	%f1012, %r545;
	fma.rn.f32 	%f1085, %f1003, %f1012, %f979;
	fma.rn.f32 	%f1084, %f1004, %f1012, %f980;
	shfl.sync.idx.b32	%r546|%p273, %r645, %r519, 31, -1;
	mov.b32 	%f1013, %r546;
	fma.rn.f32 	%f1083, %f1003, %f1013, %f982;
	fma.rn.f32 	%f1082, %f1004, %f1013, %f983;
	shfl.sync.idx.b32	%r547|%p274, %r644, %r519, 31, -1;
	mov.b32 	%f1014, %r547;
	fma.rn.f32 	%f1081, %f1003, %f1014, %f985;
	fma.rn.f32 	%f1080, %f1004, %f1014, %f986;
	shfl.sync.idx.b32	%r548|%p275, %r643, %r519, 31, -1;
	mov.b32 	%f1015, %r548;
	fma.rn.f32 	%f1079, %f1003, %f1015, %f988;
	fma.rn.f32 	%f1078, %f1004, %f1015, %f989;
	shfl.sync.idx.b32	%r549|%p276, %r642, %r519, 31, -1;
	mov.b32 	%f1016, %r549;
	fma.rn.f32 	%f1077, %f1003, %f1016, %f991;
	fma.rn.f32 	%f1076, %f1004, %f1016, %f992;
	shfl.sync.idx.b32	%r550|%p277, %r641, %r519, 31, -1;
	mov.b32 	%f1017, %r550;
	fma.rn.f32 	%f1075, %f1003, %f1017, %f994;
	fma.rn.f32 	%f1074, %f1004, %f1017, %f995;
	shfl.sync.idx.b32	%r551|%p278, %r640, %r519, 31, -1;
	mov.b32 	%f1018, %r551;
	fma.rn.f32 	%f1073, %f1003, %f1018, %f997;
	fma.rn.f32 	%f1072, %f1004, %f1018, %f998;
	shfl.sync.idx.b32	%r552|%p279, %r639, %r519, 31, -1;
	mov.b32 	%f1019, %r552;
	fma.rn.f32 	%f1071, %f1003, %f1019, %f1000;
	fma.rn.f32 	%f1070, %f1004, %f1019, %f1001;
$L__BB11_76:
	setp.ge.s32 	%p280, %r6, %r135;
	@%p280 bra 	$L__BB11_78;
	sub.s32 	%r553, %r6, %r656;
	shfl.sync.idx.b32	%r554|%p281, %r655, %r553, 31, -1;
	mul.wide.s32 	%rd110, %r554, 4;
	add.s64 	%rd111, %rd1, %rd110;
	shfl.sync.idx.b32	%r555|%p282, %r654, %r553, 31, -1;
	mov.b32 	%f1020, %r555;
	ld.global.nc.f32 	%f1021, [%rd111];
	fma.rn.f32 	%f1101, %f1021, %f1020, %f1101;
	ld.global.nc.f32 	%f1022, [%rd111+128];
	fma.rn.f32 	%f1100, %f1022, %f1020, %f1100;
	shfl.sync.idx.b32	%r556|%p283, %r653, %r553, 31, -1;
	mov.b32 	%f1023, %r556;
	fma.rn.f32 	%f1099, %f1021, %f1023, %f1099;
	fma.rn.f32 	%f1098, %f1022, %f1023, %f1098;
	shfl.sync.idx.b32	%r557|%p284, %r652, %r553, 31, -1;
	mov.b32 	%f1024, %r557;
	fma.rn.f32 	%f1097, %f1021, %f1024, %f1097;
	fma.rn.f32 	%f1096, %f1022, %f1024, %f1096;
	shfl.sync.idx.b32	%r558|%p285, %r651, %r553, 31, -1;
	mov.b32 	%f1025, %r558;
	fma.rn.f32 	%f1095, %f1021, %f1025, %f1095;
	fma.rn.f32 	%f1094, %f1022, %f1025, %f1094;
	shfl.sync.idx.b32	%r559|%p286, %r650, %r553, 31, -1;
	mov.b32 	%f1026, %r559;
	fma.rn.f32 	%f1093, %f1021, %f1026, %f1093;
	fma.rn.f32 	%f1092, %f1022, %f1026, %f1092;
	shfl.sync.idx.b32	%r560|%p287, %r649, %r553, 31, -1;
	mov.b32 	%f1027, %r560;
	fma.rn.f32 	%f1091, %f1021, %f1027, %f1091;
	fma.rn.f32 	%f1090, %f1022, %f1027, %f1090;
	shfl.sync.idx.b32	%r561|%p288, %r648, %r553, 31, -1;
	mov.b32 	%f1028, %r561;
	fma.rn.f32 	%f1089, %f1021, %f1028, %f1089;
	fma.rn.f32 	%f1088, %f1022, %f1028, %f1088;
	shfl.sync.idx.b32	%r562|%p289, %r647, %r553, 31, -1;
	mov.b32 	%f1029, %r562;
	fma.rn.f32 	%f1087, %f1021, %f1029, %f1087;
	fma.rn.f32 	%f1086, %f1022, %f1029, %f1086;
	shfl.sync.idx.b32	%r563|%p290, %r646, %r553, 31, -1;
	mov.b32 	%f1030, %r563;
	fma.rn.f32 	%f1085, %f1021, %f1030, %f1085;
	fma.rn.f32 	%f1084, %f1022, %f1030, %f1084;
	shfl.sync.idx.b32	%r564|%p291, %r645, %r553, 31, -1;
	mov.b32 	%f1031, %r564;
	fma.rn.f32 	%f1083, %f1021, %f1031, %f1083;
	fma.rn.f32 	%f1082, %f1022, %f1031, %f1082;
	shfl.sync.idx.b32	%r565|%p292, %r644, %r553, 31, -1;
	mov.b32 	%f1032, %r565;
	fma.rn.f32 	%f1081, %f1021, %f1032, %f1081;
	fma.rn.f32 	%f1080, %f1022, %f1032, %f1080;
	shfl.sync.idx.b32	%r566|%p293, %r643, %r553, 31, -1;
	mov.b32 	%f1033, %r566;
	fma.rn.f32 	%f1079, %f1021, %f1033, %f1079;
	fma.rn.f32 	%f1078, %f1022, %f1033, %f1078;
	shfl.sync.idx.b32	%r567|%p294, %r642, %r553, 31, -1;
	mov.b32 	%f1034, %r567;
	fma.rn.f32 	%f1077, %f1021, %f1034, %f1077;
	fma.rn.f32 	%f1076, %f1022, %f1034, %f1076;
	shfl.sync.idx.b32	%r568|%p295, %r641, %r553, 31, -1;
	mov.b32 	%f1035, %r568;
	fma.rn.f32 	%f1075, %f1021, %f1035, %f1075;
	fma.rn.f32 	%f1074, %f1022, %f1035, %f1074;
	shfl.sync.idx.b32	%r569|%p296, %r640, %r553, 31, -1;
	mov.b32 	%f1036, %r569;
	fma.rn.f32 	%f1073, %f1021, %f1036, %f1073;
	fma.rn.f32 	%f1072, %f1022, %f1036, %f1072;
	shfl.sync.idx.b32	%r570|%p297, %r639, %r553, 31, -1;
	mov.b32 	%f1037, %r570;
	fma.rn.f32 	%f1071, %f1021, %f1037, %f1071;
	fma.rn.f32 	%f1070, %f1022, %f1037, %f1070;
$L__BB11_78:
	ld.param.u64 	%rd151, [_Z13_spmm_conv_11PKfPfiiPKiS3_S3_S0__param_5];
	ld.param.u32 	%r619, [_Z13_spmm_conv_11PKfPfiiPKiS3_S3_S0__param_2];
	ld.param.u64 	%rd150, [_Z13_spmm_conv_11PKfPfiiPKiS3_S3_S0__param_1];
	cvta.to.global.u64 	%rd112, %rd151;
	cvta.to.global.u64 	%rd113, %rd150;
	mul.wide.s32 	%rd114, %r619, 4;
	add.s64 	%rd115, %rd112, %rd114;
	ld.global.nc.u32 	%r571, [%rd115];
	shl.b32 	%r572, %r571, 6;
	add.s32 	%r573, %r572, %r5;
	mul.wide.s32 	%rd116, %r573, 4;
	add.s64 	%rd117, %rd113, %rd116;
	st.global.f32 	[%rd117], %f1101;
	st.global.f32 	[%rd117+128], %f1100;
	ld.global.nc.u32 	%r574, [%rd115+4];
	shl.b32 	%r575, %r574, 6;
	add.s32 	%r576, %r575, %r5;
	mul.wide.s32 	%rd118, %r576, 4;
	add.s64 	%rd119, %rd113, %rd118;
	st.global.f32 	[%rd119], %f1099;
	st.global.f32 	[%rd119+128], %f1098;
	ld.global.nc.u32 	%r577, [%rd115+8];
	shl.b32 	%r578, %r577, 6;
	add.s32 	%r579, %r578, %r5;
	mul.wide.s32 	%rd120, %r579, 4;
	add.s64 	%rd121, %rd113, %rd120;
	st.global.f32 	[%rd121], %f1097;
	st.global.f32 	[%rd121+128], %f1096;
	ld.global.nc.u32 	%r580, [%rd115+12];
	shl.b32 	%r581, %r580, 6;
	add.s32 	%r582, %r581, %r5;
	mul.wide.s32 	%rd122, %r582, 4;
	add.s64 	%rd123, %rd113, %rd122;
	st.global.f32 	[%rd123], %f1095;
	st.global.f32 	[%rd123+128], %f1094;
	ld.global.nc.u32 	%r583, [%rd115+16];
	shl.b32 	%r584, %r583, 6;
	add.s32 	%r585, %r584, %r5;
	mul.wide.s32 	%rd124, %r585, 4;
	add.s64 	%rd125, %rd113, %rd124;
	st.global.f32 	[%rd125], %f1093;
	st.global.f32 	[%rd125+128], %f1092;
	ld.global.nc.u32 	%r586, [%rd115+20];
	shl.b32 	%r587, %r586, 6;
	add.s32 	%r588, %r587, %r5;
	mul.wide.s32 	%rd126, %r588, 4;
	add.s64 	%rd127, %rd113, %rd126;
	st.global.f32 	[%rd127], %f1091;
	st.global.f32 	[%rd127+128], %f1090;
	ld.global.nc.u32 	%r589, [%rd115+24];
	shl.b32 	%r590, %r589, 6;
	add.s32 	%r591, %r590, %r5;
	mul.wide.s32 	%rd128, %r591, 4;
	add.s64 	%rd129, %rd113, %rd128;
	st.global.f32 	[%rd129], %f1089;
	st.global.f32 	[%rd129+128], %f1088;
	ld.global.nc.u32 	%r592, [%rd115+28];
	shl.b32 	%r593, %r592, 6;
	add.s32 	%r594, %r593, %r5;
	mul.wide.s32 	%rd130, %r594, 4;
	add.s64 	%rd131, %rd113, %rd130;
	st.global.f32 	[%rd131], %f1087;
	st.global.f32 	[%rd131+128], %f1086;
	ld.global.nc.u32 	%r595, [%rd115+32];
	shl.b32 	%r596, %r595, 6;
	add.s32 	%r597, %r596, %r5;
	mul.wide.s32 	%rd132, %r597, 4;
	add.s64 	%rd133, %rd113, %rd132;
	st.global.f32 	[%rd133], %f1085;
	st.global.f32 	[%rd133+128], %f1084;
	ld.global.nc.u32 	%r598, [%rd115+36];
	shl.b32 	%r599, %r598, 6;
	add.s32 	%r600, %r599, %r5;
	mul.wide.s32 	%rd134, %r600, 4;
	add.s64 	%rd135, %rd113, %rd134;
	st.global.f32 	[%rd135], %f1083;
	st.global.f32 	[%rd135+128], %f1082;
	ld.global.nc.u32 	%r601, [%rd115+40];
	shl.b32 	%r602, %r601, 6;
	add.s32 	%r603, %r602, %r5;
	mul.wide.s32 	%rd136, %r603, 4;
	add.s64 	%rd137, %rd113, %rd136;
	st.global.f32 	[%rd137], %f1081;
	st.global.f32 	[%rd137+128], %f1080;
	ld.global.nc.u32 	%r604, [%rd115+44];
	shl.b32 	%r605, %r604, 6;
	add.s32 	%r606, %r605, %r5;
	mul.wide.s32 	%rd138, %r606, 4;
	add.s64 	%rd139, %rd113, %rd138;
	st.global.f32 	[%rd139], %f1079;
	st.global.f32 	[%rd139+128], %f1078;
	ld.global.nc.u32 	%r607, [%rd115+48];
	shl.b32 	%r608, %r607, 6;
	add.s32 	%r609, %r608, %r5;
	mul.wide.s32 	%rd140, %r609, 4;
	add.s64 	%rd141, %rd113, %rd140;
	st.global.f32 	[%rd141], %f1077;
	st.global.f32 	[%rd141+128], %f1076;
	ld.global.nc.u32 	%r610, [%rd115+52];
	shl.b32 	%r611, %r610, 6;
	add.s32 	%r612, %r611, %r5;
	mul.wide.s32 	%rd142, %r612, 4;
	add.s64 	%rd143, %rd113, %rd142;
	st.global.f32 	[%rd143], %f1075;
	st.global.f32 	[%rd143+128], %f1074;
	ld.global.nc.u32 	%r613, [%rd115+56];
	shl.b32 	%r614, %r613, 6;
	add.s32 	%r615, %r614, %r5;
	mul.wide.s32 	%rd144, %r615, 4;
	add.s64 	%rd145, %rd113, %rd144;
	st.global.f32 	[%rd145], %f1073;
	st.global.f32 	[%rd145+128], %f1072;
	ld.global.nc.u32 	%r616, [%rd115+60];
	shl.b32 	%r617, %r616, 6;
	add.s32 	%r618, %r617, %r5;
	mul.wide.s32 	%rd146, %r618, 4;
	add.s64 	%rd147, %rd113, %rd146;
	st.global.f32 	[%rd147], %f1071;
	st.global.f32 	[%rd147+128], %f1070;
	ret;

}
	// .globl	_Z13_spmm_conv_12PKfPfiiPKiS3_S3_S0_
.visible .entry _Z13_spmm_conv_12PKfPfiiPKiS3_S3_S0_(
	.param .u64 .ptr .align 1 _Z13_spmm_conv_12PKfPfiiPKiS3_S3_S0__param_0,
	.param .u64 .ptr .align 1 _Z13_spmm_conv_12PKfPfiiPKiS3_S3_S0__param_1,
	.param .u32 _Z13_spmm_conv_12PKfPfiiPKiS3_S3_S0__param_2,
	.param .u32 _Z13_spmm_conv_12PKfPfiiPKiS3_S3_S0__param_3,
	.param .u64 .ptr .align 1 _Z13_spmm_conv_12PKfPfiiPKiS3_S3_S0__param_4,
	.param .u64 .ptr .align 1 _Z13_spmm_conv_12PKfPfiiPKiS3_S3_S0__param_5,
	.param .u64 .ptr .align 1 _Z13_spmm_conv_12PKfPfiiPKiS3_S3_S0__param_6,
	.param .u64 .ptr .align 1 _Z13_spmm_conv_12PKfPfiiPKiS3_S3_S0__param_7
)
{
	.reg .pred 	%p<570>;
	.reg .b32 	%r<1100>;
	.reg .b32 	%f<2430>;
	.reg .b64 	%rd<256>;

	ld.param.u32 	%r220, [_Z13_spmm_conv_12PKfPfiiPKiS3_S3_S0__param_2];
	ld.param.u64 	%rd8, [_Z13_spmm_conv_12PKfPfiiPKiS3_S3_S0__param_4];
	cvta.to.global.u64 	%rd9, %rd8;
	mov.u32 	%r223, %tid.y;
	shl.b32 	%r224, %r223, 5;
	mov.u32 	%r225, %ctaid.x;
	shl.b32 	%r226, %r225, 7;
	add.s32 	%r227, %r224, %r226;
	mov.u32 	%r1, %tid.x;
	mov.u32 	%r228, %ctaid.y;
	shl.b32 	%r229, %r228, 6;
	mul.wide.s32 	%rd10, %r220, 4;
	add.s64 	%rd11, %rd9, %rd10;
	ld.global.nc.u32 	%r2, [%rd11];
	ld.global.nc.u32 	%r3, [%rd11+4];
	sub.s32 	%r4, %r3, %r2;
	mul.hi.s32 	%r230, %r227, 2114445439;
	shr.u32 	%r231, %r230, 31;
	shr.u32 	%r232, %r230, 10;
	add.s32 	%r233, %r232, %r231;
	shr.s32 	%r234, %r227, 5;
	mul.hi.s32 	%r235, %r234, 2114445439;
	shr.u32 	%r236, %r235, 31;
	shr.u32 	%r237, %r235, 5;
	add.s32 	%r238, %r237, %r236;
	mul.lo.s32 	%r239, %r238, 65;
	sub.s32 	%r240, %r234, %r239;
	shl.b32 	%r241, %r240, 15;
	add.s32 	%r242, %r229, %r1;
	mad.lo.s32 	%r243, %r233, 2129920, %r242;
	add.s32 	%r5, %r243, %r241;
	and.b32  	%r6, %r4, -8;
	and.b32  	%r244, %r4, -2;
	add.s32 	%r7, %r244, %r2;
	setp.lt.s32 	%p1, %r4, 8;
	mov.b32 	%r997, 0;
	mov.f32 	%f2110, 0f00000000;
	mov.f32 	%f2111, %f2110;
	mov.f32 	%f2112, %f2110;
	mov.f32 	%f2113, %f2110;
	mov.f32 	%f2114, %f2110;
	mov.f32 	%f2115, %f2110;
	mov.f32 	%f2116, %f2110;
	mov.f32 	%f2117, %f2110;
	mov.f32 	%f2118, %f2110;
	mov.f32 	%f2119, %f2110;
	mov.f32 	%f2120, %f2110;
	mov.f32 	%f2121, %f2110;
	mov.f32 	%f2122, %f2110;
	mov.f32 	%f2123, %f2110;
	mov.f32 	%f2124, %f2110;
	mov.f32 	%f2125, %f2110;
	mov.f32 	%f2126, %f2110;
	mov.f32 	%f2127, %f2110;
	mov.f32 	%f2128, %f2110;
	mov.f32 	%f2129, %f2110;
	mov.f32 	%f2130, %f2110;
	mov.f32 	%f2131, %f2110;
	mov.f32 	%f2132, %f2110;
	mov.f32 	%f2133, %f2110;
	mov.f32 	%f2134, %f2110;
	mov.f32 	%f2135, %f2110;
	mov.f32 	%f2136, %f2110;
	mov.f32 	%f2137, %f2110;
	mov.f32 	%f2138, %f2110;
	mov.f32 	%f2139, %f2110;
	mov.f32 	%f2140, %f2110;
	mov.f32 	%f2141, %f2110;
	mov.f32 	%f2142, %f2110;
	mov.f32 	%f2143, %f2110;
	mov.f32 	%f2144, %f2110;
	mov.f32 	%f2145, %f2110;
	mov.f32 	%f2146, %f2110;
	mov.f32 	%f2147, %f2110;
	mov.f32 	%f2148, %f2110;
	mov.f32 	%f2149, %f2110;
	mov.f32 	%f2150, %f2110;
	mov.f32 	%f2151, %f2110;
	mov.f32 	%f2152, %f2110;
	mov.f32 	%f2153, %f2110;
	mov.f32 	%f2154, %f2110;
	mov.f32 	%f2155, %f2110;
	mov.f32 	%f2156, %f2110;
	mov.f32 	%f2157, %f2110;
	mov.f32 	%f2158, %f2110;
	mov.f32 	%f2159, %f2110;
	mov.f32 	%f2160, %f2110;
	mov.f32 	%f2161, %f2110;
	mov.f32 	%f2162, %f2110;
	mov.f32 	%f2163, %f2110;
	mov.f32 	%f2164, %f2110;
	mov.f32 	%f2165, %f2110;
	mov.f32 	%f2166, %f2110;
	mov.f32 	%f2167, %f2110;
	mov.f32 	%f2168, %f2110;
	mov.f32 	%f2169, %f2110;
	mov.f32 	%f2170, %f2110;
	mov.f32 	%f2171, %f2110;
	mov.f32 	%f2172, %f2110;
	mov.f32 	%f2173, %f2110;
	@%p1 bra 	$L__BB12_6;
	mov.b32 	%r997, 0;
	mov.f32 	%f2110, 0f00000000;
	mov.u32 	%r995, %r2;
$L__BB12_2:
	sub.s32 	%r247, %r995, %r2;
	and.b32  	%r248, %r247, 31;
	setp.ne.s32 	%p2, %r248, 0;
	@%p2 bra 	$L__BB12_5;
	sub.s32 	%r249, %r3, %r995;
	setp.ge.u32 	%p3, %r1, %r249;
	mov.u32 	%r997, %r995;
	@%p3 bra 	$L__BB12_5;
	ld.param.u64 	%rd254, [_Z13_spmm_conv_12PKfPfiiPKiS3_S3_S0__param_7];
	ld.param.u64 	%rd252, [_Z13_spmm_conv_12PKfPfiiPKiS3_S3_S0__param_6];
	add.s32 	%r250, %r995, %r1;
	cvta.to.global.u64 	%rd12, %rd252;
	mul.wide.u32 	%rd13, %r250, 4;
	add.s64 	%rd14, %rd12, %rd13;
	ld.global.nc.u32 	%r251, [%rd14];
	mul.hi.s32 	%r252, %r251, 715827883;
	shr.u32 	%r253, %r252, 31;
	shr.u32 	%r254, %r252, 8;
	add.s32 	%r255, %r254, %r253;
	mad.lo.s32 	%r256, %r255, 2129920, %r5;
	shr.s32 	%r257, %r251, 31;
	shr.u32 	%r258, %r257, 23;
	add.s32 	%r259, %r251, %r258;
	shr.s32 	%r260, %r259, 9;
	mul.hi.s32 	%r261, %r260, 1431655766;
	shr.u32 	%r262, %r261, 31;
	add.s32 	%r263, %r261, %r262;
	mul.lo.s32 	%r264, %r263, 3;
	sub.s32 	%r265, %r260, %r264;
	shl.b32 	%r266, %r265, 15;
	add.s32 	%r267, %r256, %r266;
	and.b32  	%r268, %r259, 67108352;
	sub.s32 	%r269, %r251, %r268;
	shl.b32 	%r270, %r269, 6;
	add.s32 	%r996, %r267, %r270;
	cvta.to.global.u64 	%rd15, %rd254;
	add.s64 	%rd16, %rd15, %rd13;
	ld.global.nc.u32 	%r994, [%rd16];
	add.s32 	%r271, %r4, %r250;
	mul.wide.u32 	%rd17, %r271, 4;
	add.s64 	%rd18, %rd15, %rd17;
	ld.global.nc.u32 	%r993, [%rd18];
	add.s32 	%r272, %r271, %r4;
	mul.wide.u32 	%rd19, %r272, 4;
	add.s64 	%rd20, %rd15, %rd19;
	ld.global.nc.u32 	%r992, [%rd20];
	add.s32 	%r273, %r272, %r4;
	mul.wide.u32 	%rd21, %r273, 4;
	add.s64 	%rd22, %rd15, %rd21;
	ld.global.nc.u32 	%r991, [%rd22];
	add.s32 	%r274, %r273, %r4;
	mul.wide.u32 	%rd23, %r274, 4;
	add.s64 	%rd24, %rd15, %rd23;
	ld.global.nc.u32 	%r990, [%rd24];
	add.s32 	%r275, %r274, %r4;
	mul.wide.u32 	%rd25, %r275, 4;
	add.s64 	%rd26, %rd15, %rd25;
	ld.global.nc.u32 	%r989, [%rd26];
	add.s32 	%r276, %r275, %r4;
	mul.wide.u32 	%rd27, %r276, 4;
	add.s64 	%rd28, %rd15, %rd27;
	ld.global.nc.u32 	%r988, [%rd28];
	add.s32 	%r277, %r276, %r4;
	mul.wide.u32 	%rd29, %r277, 4;
	add.s64 	%rd30, %rd15, %rd29;
	ld.global.nc.u32 	%r987, [%rd30];
	add.s32 	%r278, %r277, %r4;
	mul.wide.u32 	%rd31, %r278, 4;
	add.s64 	%rd32, %rd15, %rd31;
	ld.global.nc.u32 	%r986, [%rd32];
	add.s32 	%r279, %r278, %r4;
	mul.wide.u32 	%rd33, %r279, 4;
	add.s64 	%rd34, %rd15, %rd33;
	ld.global.nc.u32 	%r985, [%rd34];
	add.s32 	%r280, %r279, %r4;
	mul.wide.u32 	%rd35, %r280, 4;
	add.s64 	%rd36, %rd15, %rd35;
	ld.global.nc.u32 	%r984, [%rd36];
	add.s32 	%r281, %r280, %r4;
	mul.wide.u32 	%rd37, %r281, 4;
	add.s64 	%rd38, %rd15, %rd37;
	ld.global.nc.u32 	%r983, [%rd38];
	add.s32 	%r282, %r281, %r4;
	mul.wide.u32 	%rd39, %r282, 4;
	add.s64 	%rd40, %rd15, %rd39;
	ld.global.nc.u32 	%r982, [%rd40];
	add.s32 	%r283, %r282, %r4;
	mul.wide.u32 	%rd41, %r283, 4;
	add.s64 	%rd42, %rd15, %rd41;
	ld.global.nc.u32 	%r981, [%rd42];
	add.s32 	%r284, %r283, %r4;
	mul.wide.u32 	%rd43, %r284, 4;
	add.s64 	%rd44, %rd15, %rd43;
	ld.global.nc.u32 	%r980, [%rd44];
	add.s32 	%r285, %r284, %r4;
	mul.wide.u32 	%rd45, %r285, 4;
	add.s64 	%rd46, %rd15, %rd45;
	ld.global.nc.u32 	%r979, [%rd46];
	add.s32 	%r286, %r285, %r4;
	mul.wide.u32 	%rd47, %r286, 4;
	add.s64 	%rd48, %rd15, %rd47;
	ld.global.nc.u32 	%r978, [%rd48];
	add.s32 	%r287, %r286, %r4;
	mul.wide.u32 	%rd49, %r287, 4;
	add.s64 	%rd50, %rd15, %rd49;
	ld.global.nc.u32 	%r977, [%rd50];
	add.s32 	%r288, %r287, %r4;
	mul.wide.u32 	%rd51, %r288, 4;
	add.s64 	%rd52, %rd15, %rd51;
	ld.global.nc.u32 	%r976, [%rd52];
	add.s32 	%r289, %r288, %r4;
	mul.wide.u32 	%rd53, %r289, 4;
	add.s64 	%rd54, %rd15, %rd53;
	ld.global.nc.u32 	%r975, [%rd54];
	add.s32 	%r290, %r289, %r4;
	mul.wide.u32 	%rd55, %r290, 4;
	add.s64 	%rd56, %rd15, %rd55;
	ld.global.nc.u32 	%r974, [%rd56];
	add.s32 	%r291, %r290, %r4;
	mul.wide.u32 	%rd57, %r291, 4;
	add.s64 	%rd58, %rd15, %rd57;
	ld.global.nc.u32 	%r973, [%rd58];
	add.s32 	%r292, %r291, %r4;
	mul.wide.u32 	%rd59, %r292, 4;
	add.s64 	%rd60, %rd15, %rd59;
	ld.global.nc.u32 	%r972, [%rd60];
	add.s32 	%r293, %r292, %r4;
	mul.wide.u32 	%rd61, %r293, 4;
	add.s64 	%rd62, %rd15, %rd61;
	ld.global.nc.u32 	%r971, [%rd62];
	add.s32 	%r294, %r293, %r4;
	mul.wide.u32 	%rd63, %r294, 4;
	add.s64 	%rd64, %rd15, %rd63;
	ld.global.nc.u32 	%r970, [%rd64];
	add.s32 	%r295, %r294, %r4;
	mul.wide.u32 	%rd65, %r295, 4;
	add.s64 	%rd66, %rd15, %rd65;
	ld.global.nc.u32 	%r969, [%rd66];
	add.s32 	%r296, %r295, %r4;
	mul.wide.u32 	%rd67, %r296, 4;
	add.s64 	%rd68, %rd15, %rd67;
	ld.global.nc.u32 	%r968, [%rd68];
	add.s32 	%r297, %r296, %r4;
	mul.wide.u32 	%rd69, %r297, 4;
	add.s64 	%rd70, %rd15, %rd69;
	ld.global.nc.u32 	%r967, [%rd70];
	add.s32 	%r298, %r297, %r4;
	mul.wide.u32 	%rd71, %r298, 4;
	add.s64 	%rd72, %rd15, %rd71;
	ld.global.nc.u32 	%r966, [%rd72];
	add.s32 	%r299, %r298, %r4;
	mul.wide.u32 	%rd73, %r299, 4;
	add.s64 	%rd74, %rd15, %rd73;
	ld.global.nc.u32 	%r965, [%rd74];
	add.s32 	%r300, %r299, %r4;
	mul.wide.u32 	%rd75, %r300, 4;
	add.s64 	%rd76, %rd15, %rd75;
	ld.global.nc.u32 	%r964, [%rd76];
	add.s32 	%r301, %r300, %r4;
	mul.wide.u32 	%rd77, %r301, 4;
	add.s64 	%rd78, %rd15, %rd77;
	ld.global.nc.u32 	%r963, [%rd78];
$L__BB12_5:
	ld.param.u64 	%rd246, [_Z13_spmm_conv_12PKfPfiiPKiS3_S3_S0__param_0];
	sub.s32 	%r302, %r995, %r997;
	shfl.sync.idx.b32	%r303|%p4, %r996, %r302, 31, -1;
	add.s32 	%r304, %r302, 1;
	shfl.sync.idx.b32	%r305|%p5, %r996, %r304, 31, -1;
	add.s32 	%r306, %r302, 2;
	shfl.sync.idx.b32	%r307|%p6, %r996, %r306, 31, -1;
	add.s32 	%r308, %r302, 3;
	shfl.sync.idx.b32	%r309|%p7, %r996, %r308, 31, -1;
	add.s32 	%r310, %r302, 4;
	shfl.sync.idx.b32	%r311|%p8, %r996, %r310, 31, -1;
	add.s32 	%r312, %r302, 5;
	shfl.sync.idx.b32	%r313|%p9, %r996, %r312, 31, -1;
	add.s32 	%r314, %r302, 6;
	shfl.sync.idx.b32	%r315|%p10, %r996, %r314, 31, -1;
	add.s32 	%r316, %r302, 7;
	shfl.sync.idx.b32	%r317|%p11, %r996, %r316, 31, -1;
	cvta.to.global.u64 	%rd79, %rd246;
	mul.wide.s32 	%rd80, %r303, 4;
	add.s64 	%rd81, %rd79, %rd80;
	shfl.sync.idx.b32	%r318|%p12, %r994, %r302, 31, -1;
	mov.b32 	%f802, %r318;
	ld.global.nc.f32 	%f803, [%rd81];
	fma.rn.f32 	%f804, %f803, %f802, %f2173;
	ld.global.nc.f32 	%f805, [%rd81+128];
	fma.rn.f32 	%f806, %f805, %f802, %f2172;
	shfl.sync.idx.b32	%r319|%p13, %r993, %r302, 31, -1;
	mov.b32 	%f807, %r319;
	fma.rn.f32 	%f808, %f803, %f807, %f2171;
	fma.rn.f32 	%f809, %f805, %f807, %f2170;
	shfl.sync.idx.b32	%r320|%p14, %r992, %r302, 31, -1;
	mov.b32 	%f810, %r320;
	fma.rn.f32 	%f811, %f803, %f810, %f2169;
	fma.rn.f32 	%f812, %f805, %f810, %f2168;
	shfl.sync.idx.b32	%r321|%p15, %r991, %r302, 31, -1;
	mov.b32 	%f813, %r321;
	fma.rn.f32 	%f814, %f803, %f813, %f2167;
	fma.rn.f32 	%f815, %f805, %f813, %f2166;
	shfl.sync.idx.b32	%r322|%p16, %r990, %r302, 31, -1;
	mov.b32 	%f816, %r322;
	fma.rn.f32 	%f817, %f803, %f816, %f2165;
	fma.rn.f32 	%f818, %f805, %f816, %f2164;
	shfl.sync.idx.b32	%r323|%p17, %r989, %r302, 31, -1;
	mov.b32 	%f819, %r323;
	fma.rn.f32 	%f820, %f803, %f819, %f2163;
	fma.rn.f32 	%f821, %f805, %f819, %f2162;
	shfl.sync.idx.b32	%r324|%p18, %r988, %r302, 31, -1;
	mov.b32 	%f822, %r324;
	fma.rn.f32 	%f823, %f803, %f822, %f2161;
	fma.rn.f32 	%f824, %f805, %f822, %f2160;
	shfl.sync.idx.b32	%r325|%p19, %r987, %r302, 31, -1;
	mov.b32 	%f825, %r325;
	fma.rn.f32 	%f826, %f803, %f825, %f2159;
	fma.rn.f32 	%f827, %f805, %f825, %f2158;
	shfl.sync.idx.b32	%r326|%p20, %r986, %r302, 31, -1;
	mov.b32 	%f828, %r326;
	fma.rn.f32 	%f829, %f803, %f828, %f2157;
	fma.rn.f32 	%f830, %f805, %f828, %f2156;
	shfl.sync.idx.b32	%r327|%p21, %r985, %r302, 31, -1;
	mov.b32 	%f831, %r327;
	fma.rn.f32 	%f832, %f803, %f831, %f2155;
	fma.rn.f32 	%f833, %f805, %f831, %f2154;
	shfl.sync.idx.b32	%r328|%p22, %r984, %r302, 31, -1;
	mov.b32 	%f834, %r328;
	fma.rn.f32 	%f835, %f803, %f834, %f2153;
	fma.rn.f32 	%f836, %f805, %f834, %f2152;
	shfl.sync.idx.b32	%r329|%p23, %r983, %r302, 31, -1;
	mov.b32 	%f837, %r329;
	fma.rn.f32 	%f838, %f803, %f837, %f2151;
	fma.rn.f32 	%f839, %f805, %f837, %f2150;
	shfl.sync.idx.b32	%r330|%p24, %r982, %r302, 31, -1;
	mov.b32 	%f840, %r330;
	fma.rn.f32 	%f841, %f803, %f840, %f2149;
	fma.rn.f32 	%f842, %f805, %f840, %f2148;
	shfl.sync.idx.b32	%r331|%p25, %r981, %r302, 31, -1;
	mov.b32 	%f843, %r331;
	fma.rn.f32 	%f844, %f803, %f843, %f2147;
	fma.rn.f32 	%f845, %f805, %f843, %f2146;
	shfl.sync.idx.b32	%r332|%p26, %r980, %r302, 31, -1;
	mov.b32 	%f846, %r332;
	fma.rn.f32 	%f847, %f803, %f846, %f2145;
	fma.rn.f32 	%f848, %f805, %f846, %f2144;
	shfl.sync.idx.b32	%r333|%p27, %r979, %r302, 31, -1;
	mov.b32 	%f849, %r333;
	fma.rn.f32 	%f850, %f803, %f849, %f2143;
	fma.rn.f32 	%f851, %f805, %f849, %f2142;
	shfl.sync.idx.b32	%r334|%p28, %r978, %r302, 31, -1;
	mov.b32 	%f852, %r334;
	fma.rn.f32 	%f853, %f803, %f852, %f2141;
	fma.rn.f32 	%f854, %f805, %f852, %f2140;
	shfl.sync.idx.b32	%r335|%p29, %r977, %r302, 31, -1;
	mov.b32 	%f855, %r335;
	fma.rn.f32 	%f856, %f803, %f855, %f2139;
	fma.rn.f32 	%f857, %f805, %f855, %f2138;
	shfl.sync.idx.b32	%r336|%p30, %r976, %r302, 31, -1;
	mov.b32 	%f858, %r336;
	fma.rn.f32 	%f859, %f803, %f858, %f2137;
	fma.rn.f32 	%f860, %f805, %f858, %f2136;
	shfl.sync.idx.b32	%r337|%p31, %r975, %r302, 31, -1;
	mov.b32 	%f861, %r337;
	fma.rn.f32 	%f862, %f803, %f861, %f2135;
	fma.rn.f32 	%f863, %f805, %f861, %f2134;
	shfl.sync.idx.b32	%r338|%p32, %r974, %r302, 31, -1;
	mov.b32 	%f864, %r338;
	fma.rn.f32 	%f865, %f803, %f864, %f2133;
	fma.rn.f32 	%f866, %f805, %f864, %f2132;
	shfl.sync.idx.b32	%r339|%p33, %r973, %r302, 31, -1;
	mov.b32 	%f867, %r339;
	fma.rn.f32 	%f868, %f803, %f867, %f2131;
	fma.rn.f32 	%f869, %f805, %f867, %f2130;
	shfl.sync.idx.b32	%r340|%p34, %r972, %r302, 31, -1;
	mov.b32 	%f870, %r340;
	fma.rn.f32 	%f871, %f803, %f870, %f2129;
	fma.rn.f32 	%f872, %f805, %f870, %f2128;
	shfl.sync.idx.b32	%r341|%p35, %r971, %r302, 31, -1;
	mov.b32 	%f873, %r341;
	fma.rn.f32 	%f874, %f803, %f873, %f2127;
	fma.rn.f32 	%f875, %f805, %f873, %f2126;
	shfl.sync.idx.b32	%r342|%p36, %r970, %r302, 31, -1;
	mov.b32 	%f876, %r342;
	fma.rn.f32 	%f877, %f803, %f876, %f2125;
	fma.rn.f32 	%f878, %f805, %f876, %f2124;
	shfl.sync.idx.b32	%r343|%p37, %r969, %r302, 31, -1;
	mov.b32 	%f879, %r343;
	fma.rn.f32 	%f880, %f803, %f879, %f2123;
	fma.rn.f32 	%f881, %f805, %f879, %f2122;
	shfl.sync.idx.b32	%r344|%p38, %r968, %r302, 31, -1;
	mov.b32 	%f882, %r344;
	fma.rn.f32 	%f883, %f803, %f882, %f2121;
	fma.rn.f32 	%f884, %f805, %f882, %f2120;
	shfl.sync.idx.b32	%r345|%p39, %r967, %r302, 31, -1;
	mov.b32 	%f885, %r345;
	fma.rn.f32 	%f886, %f803, %f885, %f2119;
	fma.rn.f32 	%f887, %f805, %f885, %f2118;
	shfl.sync.idx.b32	%r346|%p40, %r966, %r302, 31, -1;
	mov.b32 	%f888, %r346;
	fma.rn.f32 	%f889, %f803, %f888, %f2117;
	fma.rn.f32 	%f890, %f805, %f888, %f2116;
	shfl.sync.idx.b32	%r347|%p41, %r965, %r302, 31, -1;
	mov.b32 	%f891, %r347;
	fma.rn.f32 	%f892, %f803, %f891, %f2115;
	fma.rn.f32 	%f893, %f805, %f891, %f2114;
	shfl.sync.idx.b32	%r348|%p42, %r964, %r302, 31, -1;
	mov.b32 	%f894, %r348;
	fma.rn.f32 	%f895, %f803, %f894, %f2113;
	fma.rn.f32 	%f896, %f805, %f894, %f2112;
	shfl.sync.idx.b32	%r349|%p43, %r963, %r302, 31, -1;
	mov.b32 	%f897, %r349;
	fma.rn.f32 	%f898, %f803, %f897, %f2111;
	fma.rn.f32 	%f899, %f805, %f897, %f2110;
	mul.wide.s32 	%rd82, %r305, 4;
	add.s64 	%rd83, %rd79, %rd82;
	shfl.sync.idx.b32	%r350|%p44, %r994, %r304, 31, -1;
	mov.b32 	%f900, %r350;
	ld.global.nc.f32 	%f901, [%rd83];
	fma.rn.f32 	%f902, %f901, %f900, %f804;
	ld.global.nc.f32 	%f903, [%rd83+128];
	fma.rn.f32 	%f904, %f903, %f900, %f806;
	shfl.sync.idx.b32	%r351|%p45, %r993, %r304, 31, -1;
	mov.b32 	%f905, %r351;
	fma.rn.f32 	%f906, %f901, %f905, %f808;
	fma.rn.f32 	%f907, %f903, %f905, %f809;
	shfl.sync.idx.b32	%r352|%p46, %r992, %r304, 31, -1;
	mov.b32 	%f908, %r352;
	fma.rn.f32 	%f909, %f901, %f908, %f811;
	fma.rn.f32 	%f910, %f903, %f908, %f812;
	shfl.sync.idx.b32	%r353|%p47, %r991, %r304, 31, -1;
	mov.b32 	%f911, %r353;
	fma.rn.f32 	%f912, %f901, %f911, %f814;
	fma.rn.f32 	%f913, %f903, %f911, %f815;
	shfl.sync.idx.b32	%r354|%p48, %r990, %r304, 31, -1;
	mov.b32 	%f914, %r354;
	fma.rn.f32 	%f915, %f901, %f914, %f817;
	fma.rn.f32 	%f916, %f903, %f914, %f818;
	shfl.sync.idx.b32	%r355|%p49, %r989, %r304, 31, -1;
	mov.b32 	%f917, %r355;
	fma.rn.f32 	%f918, %f901, %f917, %f820;
	fma.rn.f32 	%f919, %f903, %f917, %f821;
	shfl.sync.idx.b32	%r356|%p50, %r988, %r304, 31, -1;
	mov.b32 	%f920, %r356;
	fma.rn.f32 	%f921, %f901, %f920, %f823;
	fma.rn.f32 	%f922, %f903, %f920, %f824;
	shfl.sync.idx.b32	%r357|%p51, %r987, %r304, 31, -1;
	mov.b32 	%f923, %r357;
	fma.rn.f32 	%f924, %f901, %f923, %f826;
	fma.rn.f32 	%f925, %f903, %f923, %f827;
	shfl.sync.idx.b32	%r358|%p52, %r986, %r304, 31, -1;
	mov.b32 	%f926, %r358;
	fma.rn.f32 	%f927, %f901, %f926, %f829;
	fma.rn.f32 	%f928, %f903, %f926, %f830;
	shfl.sync.idx.b32	%r359|%p53, %r985, %r304, 31, -1;
	mov.b32 	%f929, %r359;
	fma.rn.f32 	%f930, %f901, %f929, %f832;
	fma.rn.f32 	%f931, %f903, %f929, %f833;
	shfl.sync.idx.b32	%r360|%p54, %r984, %r304, 31, -1;
	mov.b32 	%f932, %r360;
	fma.rn.f32 	%f933, %f901, %f932, %f835;
	fma.rn.f32 	%f934, %f903, %f932, %f836;
	shfl.sync.idx.b32	%r361|%p55, %r983, %r304, 31, -1;
	mov.b32 	%f935, %r361;
	fma.rn.f32 	%f936, %f901, %f935, %f838;
	fma.rn.f32 	%f937, %f903, %f935, %f839;
	shfl.sync.idx.b32	%r362|%p56, %r982, %r304, 31, -1;
	mov.b32 	%f938, %r362;
	fma.rn.f32 	%f939, %f901, %f938, %f841;
	fma.rn.f32 	%f940, %f903, %f938, %f842;
	shfl.sync.idx.b32	%r363|%p57, %r981, %r304, 31, -1;
	mov.b32 	%f941, %r363;
	fma.rn.f32 	%f942, %f901, %f941, %f844;
	fma.rn.f32 	%f943, %f903, %f941, %f845;
	shfl.sync.idx.b32	%r364|%p58, %r980, %r304, 31, -1;
	mov.b32 	%f944, %r364;
	fma.rn.f32 	%f945, %f901, %f944, %f847;
	fma.rn.f32 	%f946, %f903, %f944, %f848;
	shfl.sync.idx.b32	%r365|%p59, %r979, %r304, 31, -1;
	mov.b32 	%f947, %r365;
	fma.rn.f32 	%f948, %f901, %f947, %f850;
	fma.rn.f32 	%f949, %f903, %f947, %f851;
	shfl.sync.idx.b32	%r366|%p60, %r978, %r304, 31, -1;
	mov.b32 	%f950, %r366;
	fma.rn.f32 	%f951, %f901, %f950, %f853;
	fma.rn.f32 	%f952, %f903, %f950, %f854;
	shfl.sync.idx.b32	%r367|%p61, %r977, %r304, 31, -1;
	mov.b32 	%f953, %r367;
	fma.rn.f32 	%f954, %f901, %f953, %f856;
	fma.rn.f32 	%f955, %f903, %f953, %f857;
	shfl.sync.idx.b32	%r368|%p62, %r976, %r304, 31, -1;
	mov.b32 	%f956, %r368;
	fma.rn.f32 	%f957, %f901, %f956, %f859;
	fma.rn.f32 	%f958, %f903, %f956, %f860;
	shfl.sync.idx.b32	%r369|%p63, %r975, %r304, 31, -1;
	mov.b32 	%f959, %r369;
	fma.rn.f32 	%f960, %f901, %f959, %f862;
	fma.rn.f32 	%f961, %f903, %f959, %f863;
	shfl.sync.idx.b32	%r370|%p64, %r974, %r304, 31, -1;
	mov.b32 	%f962, %r370;
	fma.rn.f32 	%f963, %f901, %f962, %f865;
	fma.rn.f32 	%f964, %f903, %f962, %f866;
	shfl.sync.idx.b32	%r371|%p65, %r973, %r304, 31, -1;
	mov.b32 	%f965, %r371;
	fma.rn.f32 	%f966, %f901, %f965, %f868;
	fma.rn.f32 	%f967, %f903, %f965, %f869;
	shfl.sync.idx.b32	%r372|%p66, %r972, %r304, 31, -1;
	mov.b32 	%f968, %r372;
	fma.rn.f32 	%f969, %f901, %f968, %f871;
	fma.rn.f32 	%f970, %f903, %f968, %f872;
	shfl.sync.idx.b32	%r373|%p67, %r971, %r304, 31, -1;
	mov.b32 	%f971, %r373;
	fma.rn.f32 	%f972, %f901, %f971, %f874;
	fma.rn.f32 	%f973, %f903, %f971, %f875;
	shfl.sync.idx.b32	%r374|%p68, %r970, %r304, 31, -1;
	mov.b32 	%f974, %r374;
	fma.rn.f32 	%f975, %f901, %f974, %f877;
	fma.rn.f32 	%f976, %f903, %f974, %f878;
	shfl.sync.idx.b32	%r375|%p69, %r969, %r304, 31, -1;
	mov.b32 	%f977, %r375;
	fma.rn.f32 	%f978, %f901, %f977, %f880;
	fma.rn.f32 	%f979, %f903, %f977, %f881;
	shfl.sync.idx.b32	%r376|%p70, %r968, %r304, 31, -1;
	mov.b32 	%f980, %r376;
	fma.rn.f32 	%f981, %f901, %f980, %f883;
	fma.rn.f32 	%f982, %f903, %f980, %f884;
	shfl.sync.idx.b32	%r377|%p71, %r967, %r304, 31, -1;
	mov.b32 	%f983, %r377;
	fma.rn.f32 	%f984, %f901, %f983, %f886;
	fma.rn.f32 	%f985, %f903, %f983, %f887;
	shfl.sync.idx.b32	%r378|%p72, %r966, %r304, 31, -1;
	mov.b32 	%f986, %r378;
	fma.rn.f32 	%f987, %f901, %f986, %f889;
	fma.rn.f32 	%f988, %f903, %f986, %f890;
	shfl.sync.idx.b32	%r379|%p73, %r965, %r304, 31, -1;
	mov.b32 	%f989, %r379;
	fma.rn.f32 	%f990, %f901, %f989, %f892;
	fma.rn.f32 	%f991, %f903, %f989, %f893;
	shfl.sync.idx.b32	%r380|%p74, %r964, %r304, 31, -1;
	mov.b32 	%f992, %r380;
	fma.rn.f32 	%f993, %f901, %f992, %f895;
	fma.rn.f32 	%f994, %f903, %f992, %f896;
	shfl.sync.idx.b32	%r381|%p75, %r963, %r304, 31, -1;
	mov.b32 	%f995, %r381;
	fma.rn.f32 	%f996, %f901, %f995, %f898;
	fma.rn.f32 	%f997, %f903, %f995, %f899;
	mul.wide.s32 	%rd84, %r307, 4;
	add.s64 	%rd85, %rd79, %rd84;
	shfl.sync.idx.b32	%r382|%p76, %r994, %r306, 31, -1;
	mov.b32 	%f998, %r382;
	ld.global.nc.f32 	%f999, [%rd85];
	fma.rn.f32 	%f1000, %f999, %f998, %f902;
	ld.global.nc.f32 	%f1001, [%rd85+128];
	fma.rn.f32 	%f1002, %f1001, %f998, %f904;
	shfl.sync.idx.b32	%r383|%p77, %r993, %r306, 31, -1;
	mov.b32 	%f1003, %r383;
	fma.rn.f32 	%f1004, %f999, %f1003, %f906;
	fma.rn.f32 	%f1005, %f1001, %f1003, %f907;
	shfl.sync.idx.b32	%r384|%p78, %r992, %r306, 31, -1;
	mov.b32 	%f1006, %r384;
	fma.rn.f32 	%f1007, %f999, %f1006, %f909;
	fma.rn.f32 	%f1008, %f1001, %f1006, %f910;
	shfl.sync.idx.b32	%r385|%p79, %r991, %r306, 31, -1;
	mov.b32 	%f1009, %r385;
	fma.rn.f32 	%f1010, %f999, %f1009, %f912;
	fma.rn.f32 	%f1011, %f1001, %f1009, %f913;
	shfl.sync.idx.b32	%r386|%p80, %r990, %r306, 31, -1;
	mov.b32 	%f1012, %r386;
	fma.rn.f32 	%f1013, %f999, %f1012, %f915;
	fma.rn.f32 	%f1014, %f1001, %f1012, %f916;
	shfl.sync.idx.b32	%r387|%p81, %r989, %r306, 31, -1;
	mov.b32 	%f1015, %r387;
	fma.rn.f32 	%f1016, %f999, %f1015, %f918;
	fma.rn.f32 	%f1017, %f1001, %f1015, %f919;
	shfl.sync.idx.b32	%r388|%p82, %r988, %r306, 31, -1;
	mov.b32 	%f1018, %r388;
	fma.rn.f32 	%f1019, %f999, %f1018, %f921;
	fma.rn.f32 	%f1020, %f1001, %f1018, %f922;
	shfl.sync.idx.b32	%r389|%p83, %r987, %r306, 31, -1;
	mov.b32 	%f1021, %r389;
	fma.rn.f32 	%f1022, %f999, %f1021, %f924;
	fma.rn.f32 	%f1023, %f1001, %f1021, %f925;
	shfl.sync.idx.b32	%r390|%p84, %r986, %r306, 31, -1;
	mov.b32 	%f1024, %r390;
	fma.rn.f32 	%f1025, %f999, %f1024, %f927;
	fma.rn.f32 	%f1026, %f1001, %f1024, %f928;
	shfl.sync.idx.b32	%r391|%p85, %r985, %r306, 31, -1;
	mov.b32 	%f1027, %r391;
	fma.rn.f32 	%f1028, %f999, %f1027, %f930;
	fma.rn.f32 	%f1029, %f1001, %f1027, %f931;
	shfl.sync.idx.b32	%r392|%p86, %r984, %r306, 31, -1;
	mov.b32 	%f1030, %r392;
	fma.rn.f32 	%f1031, %f999, %f1030, %f933;
	fma.rn.f32 	%f1032, %f1001, %f1030, %f934;
	shfl.sync.idx.b32	%r393|%p87, %r983, %r306, 31, -1;
	mov.b32 	%f1033, %r393;
	fma.rn.f32 	%f1034, %f999, %f1033, %f936;
	fma.rn.f32 	%f1035, %f1001, %f1033, %f937;
	shfl.sync.idx.b32	%r394|%p88, %r982, %r306, 31, -1;
	mov.b32 	%f1036, %r394;
	fma.rn.f32 	%f1037, %f999, %f1036, %f939;
	fma.rn.f32 	%f1038, %f1001, %f1036, %f940;
	shfl.sync.idx.b32	%r395|%p89, %r981, %r306, 31, -1;
	mov.b32 	%f1039, %r395;
	fma.rn.f32 	%f1040, %f999, %f1039, %f942;
	fma.rn.f32 	%f1041, %f1001, %f1039, %f943;
	shfl.sync.idx.b32	%r396|%p90, %r980, %r306, 31, -1;
	mov.b32 	%f1042, %r396;
	fma.rn.f32 	%f1043, %f999, %f1042, %f945;
	fma.rn.f32 	%f1044, %f1001, %f1042, %f946;
	shfl.sync.idx.b32	%r397|%p91, %r979, %r306, 31, -1;
	mov.b32 	%f1045, %r397;
	fma.rn.f32 	%f1046, %f999, %f1045, %f948;
	fma.rn.f32 	%f1047, %f1001, %f1045, %f949;
	shfl.sync.idx.b32	%r398|%p92, %r978, %r306, 31, -1;
	mov.b32 	%f1048, %r398;
	fma.rn.f32 	%f1049, %f999, %f1048, %f951;
	fma.rn.f32 	%f1050, %f1001, %f1048, %f952;
	shfl.sync.idx.b32	%r399|%p93, %r977, %r306, 31, -1;
	mov.b32 	%f1051, %r399;
	fma.rn.f32 	%f1052, %f999, %f1051, %f954;
	fma.rn.f32 	%f1053, %f1001, %f1051, %f955;
	shfl.sync.idx.b32	%r400|%p94, %r976, %r306, 31, -1;
	mov.b32 	%f1054, %r400;
	fma.rn.f32 	%f1055, %f999, %f1054, %f957;
	fma.rn.f32 	%f1056, %f1001, %f1054, %f958;
	shfl.sync.idx.b32	%r401|%p95, %r975, %r306, 31, -1;
	mov.b32 	%f1057, %r401;
	fma.rn.f32 	%f1058, %f999, %f1057, %f960;
	fma.rn.f32 	%f1059, %f1001, %f1057, %f961;
	shfl.sync.idx.b32	%r402|%p96, %r974, %r306, 31, -1;
	mov.b32 	%f1060, %r402;
	fma.rn.f32 	%f1061, %f999, %f1060, %f963;
	fma.rn.f32 	%f1062, %f1001, %f1060, %f964;
	shfl.sync.idx.b32	%r403|%p97, %r973, %r306, 31, -1;
	mov.b32 	%f1063, %r403;
	fma.rn.f32 	%f1064, %f999, %f1063, %f966;
	fma.rn.f32 	%f1065, %f1001, %f1063, %f967;
	shfl.sync.idx.b32	%r404|%p98, %r972, %r306, 31, -1;
	mov.b32 	%f1066, %r404;
	fma.rn.f32 	%f1067, %f999, %f1066, %f969;
	fma.rn.f32 	%f1068, %f1001, %f1066, %f970;
	shfl.sync.idx.b32	%r405|%p99, %r971, %r306, 31, -1;
	mov.b32 	%f1069, %r405;
	fma.rn.f32 	%f1070, %f999, %f1069, %f972;
	fma.rn.f32 	%f1071, %f1001, %f1069, %f973;
	shfl.sync.idx.b32	%r406|%p100, %r970, %r306, 31, -1;
	mov.b32 	%f1072, %r406;
	fma.rn.f32 	%f1073, %f999, %f1072, %f975;
	fma.rn.f32 	%f1074, %f1001, %f1072, %f976;
	shfl.sync.idx.b32	%r407|%p101, %r969, %r306, 31, -1;
	mov.b32 	%f1075, %r407;
	fma.rn.f32 	%f1076, %f999, %f1075, %f978;
	fma.rn.f32 	%f1077, %f1001, %f1075, %f979;
	shfl.sync.idx.b32	%r408|%p102, %r968, %r306, 31, -1;
	mov.b32 	%f1078, %r408;
	fma.rn.f32 	%f1079, %f999, %f1078, %f981;
	fma.rn.f32 	%f1080, %f1001, %f1078, %f982;
	shfl.sync.idx.b32	%r409|%p103, %r967, %r306, 31, -1;
	mov.b32 	%f1081, %r409;
	fma.rn.f32 	%f1082, %f999, %f1081, %f984;
	fma.rn.f32 	%f1083, %f1001, %f1081, %f985;
	shfl.sync.idx.b32	%r410|%p104, %r966, %r306, 31, -1;
	mov.b32 	%f1084, %r410;
	fma.rn.f32 	%f1085, %f999, %f1084, %f987;
	fma.rn.f32 	%f1086, %f1001, %f1084, %f988;
	shfl.sync.idx.b32	%r411|%p105, %r965, %r306, 31, -1;
	mov.b32 	%f1087, %r411;
	fma.rn.f32 	%f1088, %f999, %f1087, %f990;
	fma.rn.f32 	%f1089, %f1001, %f1087, %f991;
	shfl.sync.idx.b32	%r412|%p106, %r964, %r306, 31, -1;
	mov.b32 	%f1090, %r412;
	fma.rn.f32 	%f1091, %f999, %f1090, %f993;
	fma.rn.f32 	%f1092, %f1001, %f1090, %f994;
	shfl.sync.idx.b32	%r413|%p107, %r963, %r306, 31, -1;
	mov.b32 	%f1093, %r413;
	fma.rn.f32 	%f1094, %f999, %f1093, %f996;
	fma.rn.f32 	%f1095, %f1001, %f1093, %f997;
	mul.wide.s32 	%rd86, %r309, 4;
	add.s64 	%rd87, %rd79, %rd86;
	shfl.sync.idx.b32	%r414|%p108, %r994, %r308, 31, -1;
	mov.b32 	%f1096, %r414;
	ld.global.nc.f32 	%f1097, [%rd87];
	fma.rn.f32 	%f1098, %f1097, %f1096, %f1000;
	ld.global.nc.f32 	%f1099, [%rd87+128];
	fma.rn.f32 	%f1100, %f1099, %f1096, %f1002;
	shfl.sync.idx.b32	%r415|%p109, %r993, %r308, 31, -1;
	mov.b32 	%f1101, %r415;
	fma.rn.f32 	%f1102, %f1097, %f1101, %f1004;
	fma.rn.f32 	%f1103, %f1099, %f1101, %f1005;
	shfl.sync.idx.b32	%r416|%p110, %r992, %r308, 31, -1;
	mov.b32 	%f1104, %r416;
	fma.rn.f32 	%f1105, %f1097, %f1104, %f1007;
	fma.rn.f32 	%f1106, %f1099, %f1104, %f1008;
	shfl.sync.idx.b32	%r417|%p111, %r991, %r308, 31, -1;
	mov.b32 	%f1107, %r417;
	fma.rn.f32 	%f1108, %f1097, %f1107, %f1010;
	fma.rn.f32 	%f1109, %f1099, %f1107, %f1011;
	shfl.sync.idx.b32	%r418|%p112, %r990, %r308, 31, -1;
	mov.b32 	%f1110, %r418;
	fma.rn.f32 	%f1111, %f1097, %f1110, %f1013;
	fma.rn.f32 	%f1112, %f1099, %f1110, %f1014;
	shfl.sync.idx.b32	%r419|%p113, %r989, %r308, 31, -1;
	mov.b32 	%f1113, %r419;
	fma.rn.f32 	%f1114, %f1097, %f1113, %f1016;
	fma.rn.f32 	%f1115, %f1099, %f1113, %f1017;
	shfl.sync.idx.b32	%r420|%p114, %r988, %r308, 31, -1;
	mov.b32 	%f1116, %r420;
	fma.rn.f32 	%f1117, %f1097, %f1116, %f1019;
	fma.rn.f32 	%f1118, %f1099, %f1116, %f1020;
	shfl.sync.idx.b32	%r421|%p115, %r987, %r308, 31, -1;
	mov.b32 	%f1119, %r421;
	fma.rn.f32 	%f1120, %f1097, %f1119, %f1022;
	fma.rn.f32 	%f1121, %f1099, %f1119, %f1023;
	shfl.sync.idx.b32	%r422|%p116, %r986, %r308, 31, -1;
	mov.b32 	%f1122, %r422;
	fma.rn.f32 	%f1123, %f1097, %f1122, %f1025;
	fma.rn.f32 	%f1124, %f1099, %f1122, %f1026;
	shfl.sync.idx.b32	%r423|%p117, %r985, %r308, 31, -1;
	mov.b32 	%f1125, %r423;
	fma.rn.f32 	%f1126, %f1097, %f1125, %f1028;
	fma.rn.f32 	%f1127, %f1099, %f1125, %f1029;
	shfl.sync.idx.b32	%r424|%p118, %r984, %r308, 31, -1;
	mov.b32 	%f1128, %r424;
	fma.rn.f32 	%f1129, %f1097, %f1128, %f1031;
	fma.rn.f32 	%f1130, %f1099, %f1128, %f1032;
	shfl.sync.idx.b32	%r425|%p119, %r983, %r308, 31, -1;
	mov.b32 	%f1131, %r425;
	fma.rn.f32 	%f1132, %f1097, %f1131, %f1034;
	fma.rn.f32 	%f1133, %f1099, %f1131, %f1035;
	shfl.sync.idx.b32	%r426|%p120, %r982, %r308, 31, -1;
	mov.b32 	%f1134, %r426;
	fma.rn.f32 	%f1135, %f1097, %f1134, %f1037;
	fma.rn.f32 	%f1136, %f1099, %f1134, %f1038;
	shfl.sync.idx.b32	%r427|%p121, %r981, %r308, 31, -1;
	mov.b32 	%f1137, %r427;
	fma.rn.f32 	%f1138, %f1097, %f1137, %f1040;
	fma.rn.f32 	%f1139, %f1099, %f1137, %f1041;
	shfl.sync.idx.b32	%r428|%p122, %r980, %r308, 31, -1;
	mov.b32 	%f1140, %r428;
	fma.rn.f32 	%f1141, %f1097, %f1140, %f1043;
	fma.rn.f32 	%f1142, %f1099, %f1140, %f1044;
	shfl.sync.idx.b32	%r429|%p123, %r979, %r308, 31, -1;
	mov.b32 	%f1143, %r429;
	fma.rn.f32 	%f1144, %f1097, %f1143, %f1046;
	fma.rn.f32 	%f1145, %f1099, %f1143, %f1047;
	shfl.sync.idx.b32	%r430|%p124, %r978, %r308, 31, -1;
	mov.b32 	%f1146, %r430;
	fma.rn.f32 	%f1147, %f1097, %f1146, %f1049;
	fma.rn.f32 	%f1148, %f1099, %f1146, %f1050;
	shfl.sync.idx.b32	%r431|%p125, %r977, %r308, 31, -1;
	mov.b32 	%f1149, %r431;
	fma.rn.f32 	%f1150, %f1097, %f1149, %f1052;
	fma.rn.f32 	%f1151, %f1099, %f1149, %f1053;
	shfl.sync.idx.b32	%r432|%p126, %r976, %r308, 31, -1;
	mov.b32 	%f1152, %r432;
	fma.rn.f32 	%f1153, %f1097, %f1152, %f1055;
	fma.rn.f32 	%f1154, %f1099, %f1152, %f1056;
	shfl.sync.idx.b32	%r433|%p127, %r975, %r308, 31, -1;
	mov.b32 	%f1155, %r433;
	fma.rn.f32 	%f1156, %f1097, %f1155, %f1058;
	fma.rn.f32 	%f1157, %f1099, %f1155, %f1059;
	shfl.sync.idx.b32	%r434|%p128, %r974, %r308, 31, -1;
	mov.b32 	%f1158, %r434;
	fma.rn.f32 	%f1159, %f1097, %f1158, %f1061;
	fma.rn.f32 	%f1160, %f1099, %f1158, %f1062;
	shfl.sync.idx.b32	%r435|%p129, %r973, %r308, 31, -1;
	mov.b32 	%f1161, %r435;
	fma.rn.f32 	%f1162, %f1097, %f1161, %f1064;
	fma.rn.f32 	%f1163, %f1099, %f1161, %f1065;
	shfl.sync.idx.b32	%r436|%p130, %r972, %r308, 31, -1;
	mov.b32 	%f1164, %r436;
	fma.rn.f32 	%f1165, %f1097, %f1164, %f1067;
	fma.rn.f32 	%f1166, %f1099, %f1164, %f1068;
	shfl.sync.idx.b32	%r437|%p131, %r971, %r308, 31, -1;
	mov.b32 	%f1167, %r437;
	fma.rn.f32 	%f1168, %f1097, %f1167, %f1070;
	fma.rn.f32 	%f1169, %f1099, %f1167, %f1071;
	shfl.sync.idx.b32	%r438|%p132, %r970, %r308, 31, -1;
	mov.b32 	%f1170, %r438;
	fma.rn.f32 	%f1171, %f1097, %f1170, %f1073;
	fma.rn.f32 	%f1172, %f1099, %f1170, %f1074;
	shfl.sync.idx.b32	%r439|%p133, %r969, %r308, 31, -1;
	mov.b32 	%f1173, %r439;
	fma.rn.f32 	%f1174, %f1097, %f1173, %f1076;
	fma.rn.f32 	%f1175, %f1099, %f1173, %f1077;
	shfl.sync.idx.b32	%r440|%p134, %r968, %r308, 31, -1;
	mov.b32 	%f1176, %r440;
	fma.rn.f32 	%f1177, %f1097, %f1176, %f1079;
	fma.rn.f32 	%f1178, %f1099, %f1176, %f1080;
	shfl.sync.idx.b32	%r441|%p135, %r967, %r308, 31, -1;
	mov.b32 	%f1179, %r441;
	fma.rn.f32 	%f1180, %f1097, %f1179, %f1082;
	fma.rn.f32 	%f1181, %f1099, %f1179, %f1083;
	shfl.sync.idx.b32	%r442|%p136, %r966, %r308, 31, -1;
	mov.b32 	%f1182, %r442;
	fma.rn.f32 	%f1183, %f1097, %f1182, %f1085;
	fma.rn.f32 	%f1184, %f1099, %f1182, %f1086;
	shfl.sync.idx.b32	%r443|%p137, %r965, %r308, 31, -1;
	mov.b32 	%f1185, %r443;
	fma.rn.f32 	%f1186, %f1097, %f1185, %f1088;
	fma.rn.f32 	%f1187, %f1099, %f1185, %f1089;
	shfl.sync.idx.b32	%r444|%p138, %r964, %r308, 31, -1;
	mov.b32 	%f1188, %r444;
	fma.rn.f32 	%f1189, %f1097, %f1188, %f1091;
	fma.rn.f32 	%f1190, %f1099, %f1188, %f1092;
	shfl.sync.idx.b32	%r445|%p139, %r963, %r308, 31, -1;
	mov.b32 	%f1191, %r445;
	fma.rn.f32 	%f1192, %f1097, %f1191, %f1094;
	fma.rn.f32 	%f1193, %f1099, %f1191, %f1095;
	mul.wide.s32 	%rd88, %r311, 4;
	add.s64 	%rd89, %rd79, %rd88;
	shfl.sync.idx.b32	%r446|%p140, %r994, %r310, 31, -1;
	mov.b32 	%f1194, %r446;
	ld.global.nc.f32 	%f1195, [%rd89];
	fma.rn.f32 	%f1196, %f1195, %f1194, %f1098;
	ld.global.nc.f32 	%f1197, [%rd89+128];
	fma.rn.f32 	%f1198, %f1197, %f1194, %f1100;
	shfl.sync.idx.b32	%r447|%p141, %r993, %r310, 31, -1;
	mov.b32 	%f1199, %r447;
	fma.rn.f32 	%f1200, %f1195, %f1199, %f1102;
	fma.rn.f32 	%f1201, %f1197, %f1199, %f1103;
	shfl.sync.idx.b32	%r448|%p142, %r992, %r310, 31, -1;
	mov.b32 	%f1202, %r448;
	fma.rn.f32 	%f1203, %f1195, %f1202, %f1105;
	fma.rn.f32 	%f1204, %f1197, %f1202, %f1106;
	shfl.sync.idx.b32	%r449|%p143, %r991, %r310, 31, -1;
	mov.b32 	%f1205, %r449;
	fma.rn.f32 	%f1206, %f1195, %f1205, %f1108;
	fma.rn.f32 	%f1207, %f1197, %f1205, %f1109;
	shfl.sync.idx.b32	%r450|%p144, %r990, %r310, 31, -1;
	mov.b32 	%f1208, %r450;
	fma.rn.f32 	%f1209, %f1195, %f1208, %f1111;
	fma.rn.f32 	%f1210, %f1197, %f1208, %f1112;
	shfl.sync.idx.b32	%r451|%p145, %r989, %r310, 31, -1;
	mov.b32 	%f1211, %r451;
	fma.rn.f32 	%f1212, %f1195, %f1211, %f1114;
	fma.rn.f32 	%f1213, %f1197, %f1211, %f1115;
	shfl.sync.idx.b32	%r452|%p146, %r988, %r310, 31, -1;
	mov.b32 	%f1214, %r452;
	fma.rn.f32 	%f1215, %f1195, %f1214, %f1117;
	fma.rn.f32 	%f1216, %f1197, %f1214, %f1118;
	shfl.sync.idx.b32	%r453|%p147, %r987, %r310, 31, -1;
	mov.b32 	%f1217, %r453;
	fma.rn.f32 	%f1218, %f1195, %f1217, %f1120;
	fma.rn.f32 	%f1219, %f1197, %f1217, %f1121;
	shfl.sync.idx.b32	%r454|%p148, %r986, %r310, 31, -1;
	mov.b32 	%f1220, %r454;
	fma.rn.f32 	%f1221, %f1195, %f1220, %f1123;
	fma.rn.f32 	%f1222, %f1197, %f1220, %f1124;
	shfl.sync.idx.b32	%r455|%p149, %r985, %r310, 31, -1;
	mov.b32 	%f1223, %r455;
	fma.rn.f32 	%f1224, %f1195, %f1223, %f1126;
	fma.rn.f32 	%f1225, %f1197, %f1223, %f1127;
	shfl.sync.idx.b32	%r456|%p150, %r984, %r310, 31, -1;
	mov.b32 	%f1226, %r456;
	fma.rn.f32 	%f1227, %f1195, %f1226, %f1129;
	fma.rn.f32 	%f1228, %f1197, %f1226, %f1130;
	shfl.sync.idx.b32	%r457|%p151, %r983, %r310, 31, -1;
	mov.b32 	%f1229, %r457;
	fma.rn.f32 	%f1230, %f1195, %f1229, %f1132;
	fma.rn.f32 	%f1231, %f1197, %f1229, %f1133;
	shfl.sync.idx.b32	%r458|%p152, %r982, %r310, 31, -1;
	mov.b32 	%f1232, %r458;
	fma.rn.f32 	%f1233, %f1195, %f1232, %f1135;
	fma.rn.f32 	%f1234, %f1197, %f1232, %f1136;
	shfl.sync.idx.b32	%r459|%p153, %r981, %r310, 31, -1;
	mov.b32 	%f1235, %r459;
	fma.rn.f32 	%f1236, %f1195, %f1235, %f1138;
	fma.rn.f32 	%f1237, %f1197, %f1235, %f1139;
	shfl.sync.idx.b32	%r460|%p154, %r980, %r310, 31, -1;
	mov.b32 	%f1238, %r460;
	fma.rn.f32 	%f1239, %f1195, %f1238, %f1141;
	fma.rn.f32 	%f1240, %f1197, %f1238, %f1142;
	shfl.sync.idx.b32	%r461|%p155, %r979, %r310, 31, -1;
	mov.b32 	%f1241, %r461;
	fma.rn.f32 	%f1242, %f1195, %f1241, %f1144;
	fma.rn.f32 	%f1243, %f1197, %f1241, %f1145;
	shfl.sync.idx.b32	%r462|%p156, %r978, %r310, 31, -1;
	mov.b32 	%f1244, %r462;
	fma.rn.f32 	%f1245, %f1195, %f1244, %f1147;
	fma.rn.f32 	%f1246, %f1197, %f1244, %f1148;
	shfl.sync.idx.b32	%r463|%p157, %r977, %r310, 31, -1;
	mov.b32 	%f1247, %r463;
	fma.rn.f32 	%f1248, %f1195, %f1247, %f1150;
	fma.rn.f32 	%f1249, %f1197, %f1247, %f1151;
	shfl.sync.idx.b32	%r464|%p158, %r976, %r310, 31, -1;
	mov.b32 	%f1250, %r464;
	fma.rn.f32 	%f1251, %f1195, %f1250, %f1153;
	fma.rn.f32 	%f1252, %f1197, %f1250, %f1154;
	shfl.sync.idx.b32	%r465|%p159, %r975, %r310, 31, -1;
	mov.b32 	%f1253, %r465;
	fma.rn.f32 	%f1254, %f1195, %f1253, %f1156;
	fma.rn.f32 	%f1255, %f1197, %f1253, %f1157;
	shfl.sync.idx.b32	%r466|%p160, %r974, %r310, 31, -1;
	mov.b32 	%f1256, %r466;
	fma.rn.f32 	%f1257, %f1195, %f1256, %f1159;
	fma.rn.f32 	%f1258, %f1197, %f1256, %f1160;
	shfl.sync.idx.b32	%r467|%p161, %r973, %r310, 31, -1;
	mov.b32 	%f1259, %r467;
	fma.rn.f32 	%f1260, %f1195, %f1259, %f1162;
	fma.rn.f32 	%f1261, %f1197, %f1259, %f1163;
	shfl.sync.idx.b32	%r468|%p162, %r972, %r310, 31, -1;
	mov.b32 	%f1262, %r468;
	fma.rn.f32 	%f1263, %f1195, %f1262, %f1165;
	fma.rn.f32 	%f1264, %f1197, %f1262, %f1166;
	shfl.sync.idx.b32	%r469|%p163, %r971, %r310, 31, -1;
	mov.b32 	%f1265, %r469;
	fma.rn.f32 	%f1266, %f1195, %f1265, %f1168;
	fma.rn.f32 	%f1267, %f1197, %f1265, %f1169;
	shfl.sync.idx.b32	%r470|%p164, %r970, %r310, 31, -1;
	mov.b32 	%f1268, %r470;
	fma.rn.f32 	%f1269, %f1195, %f1268, %f1171;
	fma.rn.f32 	%f1270, %f1197, %f1268, %f1172;
	shfl.sync.idx.b32	%r471|%p165, %r969, %r310, 31, -1;
	mov.b32 	%f1271, %r471;
	fma.rn.f32 	%f1272, %f1195, %f1271, %f1174;
	fma.rn.f32 	%f1273, %f1197, %f1271, %f1175;
	shfl.sync.idx.b32	%r472|%p166, %r968, %r310, 31, -1;
	mov.b32 	%f1274, %r472;
	fma.rn.f32 	%f1275, %f1195, %f1274, %f1177;
	fma.rn.f32 	%f1276, %f1197, %f1274, %f1178;
	shfl.sync.idx.b32	%r473|%p167, %r967, %r310, 31, -1;
	mov.b32 	%f1277, %r473;
	fma.rn.f32 	%f1278, %f1195, %f1277, %f1180;
	fma.rn.f32 	%f1279, %f1197, %f1277, %f1181;
	shfl.sync.idx.b32	%r474|%p168, %r966, %r310, 31, -1;
	mov.b32 	%f1280, %r474;
	fma.rn.f32 	%f1281, %f1195, %f1280, %f1183;
	fma.rn.f32 	%f1282, %f1197, %f1280, %f1184;
	shfl.sync.idx.b32	%r475|%p169, %r965, %r310, 31, -1;
	mov.b32 	%f1283, %r475;
	fma.rn.f32 	%f1284, %f1195, %f1283, %f1186;
	fma.rn.f32 	%f1285, %f1197, %f1283, %f1187;
	shfl.sync.idx.b32	%r476|%p170, %r964, %r310, 31, -1;
	mov.b32 	%f1286, %r476;
	fma.rn.f32 	%f1287, %f1195, %f1286, %f1189;
	fma.rn.f32 	%f1288, %f1197, %f1286, %f1190;
	shfl.sync.idx.b32	%r477|%p171, %r963, %r310, 31, -1;
	mov.b32 	%f1289, %r477;
	fma.rn.f32 	%f1290, %f1195, %f1289, %f1192;
	fma.rn.f32 	%f1291, %f1197, %f1289, %f1193;
	mul.wide.s32 	%rd90, %r313, 4;
	add.s64 	%rd91, %rd79, %rd90;
	shfl.sync.idx.b32	%r478|%p172, %r994, %r312, 31, -1;
	mov.b32 	%f1292, %r478;
	ld.global.nc.f32 	%f1293, [%rd91];
	fma.rn.f32 	%f1294, %f1293, %f1292, %f1196;
	ld.global.nc.f32 	%f1295, [%rd91+128];
	fma.rn.f32 	%f1296, %f1295, %f1292, %f1198;
	shfl.sync.idx.b32	%r479|%p173, %r993, %r312, 31, -1;
	mov.b32 	%f1297, %r479;
	fma.rn.f32 	%f1298, %f1293, %f1297, %f1200;
	fma.rn.f32 	%f1299, %f1295, %f1297, %f1201;
	shfl.sync.idx.b32	%r480|%p174, %r992, %r312, 31, -1;
	mov.b32 	%f1300, %r480;
	fma.rn.f32 	%f1301, %f1293, %f1300, %f1203;
	fma.rn.f32 	%f1302, %f1295, %f1300, %f1204;
	shfl.sync.idx.b32	%r481|%p175, %r991, %r312, 31, -1;
	mov.b32 	%f1303, %r481;
	fma.rn.f32 	%f1304, %f1293, %f1303, %f1206;
	fma.rn.f32 	%f1305, %f1295, %f1303, %f1207;
	shfl.sync.idx.b32	%r482|%p176, %r990, %r312, 31, -1;
	mov.b32 	%f1306, %r482;
	fma.rn.f32 	%f1307, %f1293, %f1306, %f1209;
	fma.rn.f32 	%f1308, %f1295, %f1306, %f1210;
	shfl.sync.idx.b32	%r483|%p177, %r989, %r312, 31, -1;
	mov.b32 	%f1309, %r483;
	fma.rn.f32 	%f1310, %f1293, %f1309, %f1212;
	fma.rn.f32 	%f1311, %f1295, %f1309, %f1213;
	shfl.sync.idx.b32	%r484|%p178, %r988, %r312, 31, -1;
	mov.b32 	%f1312, %r484;
	fma.rn.f32 	%f1313, %f1293, %f1312, %f1215;
	fma.rn.f32 	%f1314, %f1295, %f1312, %f1216;
	shfl.sync.idx.b32	%r485|%p179, %r987, %r312, 31, -1;
	mov.b32 	%f1315, %r485;
	fma.rn.f32 	%f1316, %f1293, %f1315, %f1218;
	fma.rn.f32 	%f1317, %f1295, %f1315, %f1219;
	shfl.sync.idx.b32	%r486|%p180, %r986, %r312, 31, -1;
	mov.b32 	%f1318, %r486;
	fma.rn.f32 	%f1319, %f1293, %f1318, %f1221;
	fma.rn.f32 	%f1320, %f1295, %f1318, %f1222;
	shfl.sync.idx.b32	%r487|%p181, %r985, %r312, 31, -1;
	mov.b32 	%f1321, %r487;
	fma.rn.f32 	%f1322, %f1293, %f1321, %f1224;
	fma.rn.f32 	%f1323, %f1295, %f1321, %f1225;
	shfl.sync.idx.b32	%r488|%p182, %r984, %r312, 31, -1;
	mov.b32 	%f1324, %r488;
	fma.rn.f32 	%f1325, %f1293, %f1324, %f1227;
	fma.rn.f32 	%f1326, %f1295, %f1324, %f1228;
	shfl.sync.idx.b32	%r489|%p183, %r983, %r312, 31, -1;
	mov.b32 	%f1327, %r489;
	fma.rn.f32 	%f1328, %f1293, %f1327, %f1230;
	fma.rn.f32 	%f1329, %f1295, %f1327, %f1231;
	shfl.sync.idx.b32	%r490|%p184, %r982, %r312, 31, -1;
	mov.b32 	%f1330, %r490;
	fma.rn.f32 	%f1331, %f1293, %f1330, %f1233;
	fma.rn.f32 	%f1332, %f1295, %f1330, %f1234;
	shfl.sync.idx.b32	%r491|%p185, %r981, %r312, 31, -1;
	mov.b32 	%f1333, %r491;
	fma.rn.f32 	%f1334, %f1293, %f1333, %f1236;
	fma.rn.f32 	%f1335, %f1295, %f1333, %f1237;
	shfl.sync.idx.b32	%r492|%p186, %r980, %r312, 31, -1;
	mov.b32 	%f1336, %r492;
	fma.rn.f32 	%f1337, %f1293, %f1336, %f1239;
	fma.rn.f32 	%f1338, %f1295, %f1336, %f1240;
	shfl.sync.idx.b32	%r493|%p187, %r979, %r312, 31, -1;
	mov.b32 	%f1339, %r493;
	fma.rn.f32 	%f1340, %f1293, %f1339, %f1242;
	fma.rn.f32 	%f1341, %f1295, %f1339, %f1243;
	shfl.sync.idx.b32	%r494|%p188, %r978, %r312, 31, -1;
	mov.b32 	%f1342, %r494;
	fma.rn.f32 	%f1343, %f1293, %f1342, %f1245;
	fma.rn.f32 	%f1344, %f1295, %f1342, %f1246;
	shfl.sync.idx.b32	%r495|%p189, %r977, %r312, 31, -1;
	mov.b32 	%f1345, %r495;
	fma.rn.f32 	%f1346, %f1293, %f1345, %f1248;
	fma.rn.f32 	%f1347, %f1295, %f1345, %f1249;
	shfl.sync.idx.b32	%r496|%p190, %r976, %r312, 31, -1;
	mov.b32 	%f1348, %r496;
	fma.rn.f32 	%f1349, %f1293, %f1348, %f1251;
	fma.rn.f32 	%f1350, %f1295, %f1348, %f1252;
	shfl.sync.idx.b32	%r497|%p191, %r975, %r312, 31, -1;
	mov.b32 	%f1351, %r497;
	fma.rn.f32 	%f1352, %f1293, %f1351, %f1254;
	fma.rn.f32 	%f1353, %f1295, %f1351, %f1255;
	shfl.sync.idx.b32	%r498|%p192, %r974, %r312, 31, -1;
	mov.b32 	%f1354, %r498;
	fma.rn.f32 	%f1355, %f1293, %f1354, %f1257;
	fma.rn.f32 	%f1356, %f1295, %f1354, %f1258;
	shfl.sync.idx.b32	%r499|%p193, %r973, %r312, 31, -1;
	mov.b32 	%f1357, %r499;
	fma.rn.f32 	%f1358, %f1293, %f1357, %f1260;
	fma.rn.f32 	%f1359, %f1295, %f1357, %f1261;
	shfl.sync.idx.b32	%r500|%p194, %r972, %r312, 31, -1;
	mov.b32 	%f1360, %r500;
	fma.rn.f32 	%f1361, %f1293, %f1360, %f1263;
	fma.rn.f32 	%f1362, %f1295, %f1360, %f1264;
	shfl.sync.idx.b32	%r501|%p195, %r971, %r312, 31, -1;
	mov.b32 	%f1363, %r501;
	fma.rn.f32 	%f1364, %f1293, %f1363, %f1266;
	fma.rn.f32 	%f1365, %f1295, %f1363, %f1267;
	shfl.sync.idx.b32	%r502|%p196, %r970, %r312, 31, -1;
	mov.b32 	%f1366, %r502;
	fma.rn.f32 	%f1367, %f1293, %f1366, %f1269;
	fma.rn.f32 	%f1368, %f1295, %f1366, %f1270;
	shfl.sync.idx.b32	%r503|%p197, %r969, %r312, 31, -1;
	mov.b32 	%f1369, %r503;
	fma.rn.f32 	%f1370, %f1293, %f1369, %f1272;
	fma.rn.f32 	%f1371, %f1295, %f1369, %f1273;
	shfl.sync.idx.b32	%r504|%p198, %r968, %r312, 31, -1;
	mov.b32 	%f1372, %r504;
	fma.rn.f32 	%f1373, %f1293, %f1372, %f1275;
	fma.rn.f32 	%f1374, %f1295, %f1372, %f1276;
	shfl.sync.idx.b32	%r505|%p199, %r967, %r312, 31, -1;
	mov.b32 	%f1375, %r505;
	fma.rn.f32 	%f1376, %f1293, %f1375, %f1278;
	fma.rn.f32 	%f1377, %f1295, %f1375, %f1279;
	shfl.sync.idx.b32	%r506|%p200, %r966, %r312, 31, -1;
	mov.b32 	%f1378, %r506;
	fma.rn.f32 	%f1379, %f1293, %f1378, %f1281;
	fma.rn.f32 	%f1380, %f1295, %f1378, %f1282;
	shfl.sync.idx.b32	%r507|%p201, %r965, %r312, 31, -1;
	mov.b32 	%f1381, %r507;
	fma.rn.f32 	%f1382, %f1293, %f1381, %f1284;
	fma.rn.f32 	%f1383, %f1295, %f1381, %f1285;
	shfl.sync.idx.b32	%r508|%p202, %r964, %r312, 31, -1;
	mov.b32 	%f1384, %r508;
	fma.rn.f32 	%f1385, %f1293, %f1384, %f1287;
	fma.rn.f32 	%f1386, %f1295, %f1384, %f1288;
	shfl.sync.idx.b32	%r509|%p203, %r963, %r312, 31, -1;
	mov.b32 	%f1387, %r509;
	fma.rn.f32 	%f1388, %f1293, %f1387, %f1290;
	fma.rn.f32 	%f1389, %f1295, %f1387, %f1291;
	mul.wide.s32 	%rd92, %r315, 4;
	add.s64 	%rd93, %rd79, %rd92;
	shfl.sync.idx.b32	%r510|%p204, %r994, %r314, 31, -1;
	mov.b32 	%f1390, %r510;
	ld.global.nc.f32 	%f1391, [%rd93];
	fma.rn.f32 	%f1392, %f1391, %f1390, %f1294;
	ld.global.nc.f32 	%f1393, [%rd93+128];
	fma.rn.f32 	%f1394, %f1393, %f1390, %f1296;
	shfl.sync.idx.b32	%r511|%p205, %r993, %r314, 31, -1;
	mov.b32 	%f1395, %r511;
	fma.rn.f32 	%f1396, %f1391, %f1395, %f1298;
	fma.rn.f32 	%f1397, %f1393, %f1395, %f1299;
	shfl.sync.idx.b32	%r512|%p206, %r992, %r314, 31, -1;
	mov.b32 	%f1398, %r512;
	fma.rn.f32 	%f1399, %f1391, %f1398, %f1301;
	fma.rn.f32 	%f1400, %f1393, %f1398, %f1302;
	shfl.sync.idx.b32	%r513|%p207, %r991, %r314, 31, -1;
	mov.b32 	%f1401, %r513;
	fma.rn.f32 	%f1402, %f1391, %f1401, %f1304;
	fma.rn.f32 	%f1403, %f1393, %f1401, %f1305;
	shfl.sync.idx.b32	%r514|%p208, %r990, %r314, 31, -1;
	mov.b32 	%f1404, %r514;
	fma.rn.f32 	%f1405, %f1391, %f1404, %f1307;
	fma.rn.f32 	%f1406, %f1393, %f1404, %f1308;
	shfl.sync.idx.b32	%r515|%p209, %r989, %r314, 31, -1;
	mov.b32 	%f1407, %r515;
	fma.rn.f32 	%f1408, %f1391, %f1407, %f1310;
	fma.rn.f32 	%f1409, %f1393, %f1407, %f1311;
	shfl.sync.idx.b32	%r516|%p210, %r988, %r314, 31, -1;
	mov.b32 	%f1410, %r516;
	fma.rn.f32 	%f1411, %f1391, %f1410, %f1313;
	fma.rn.f32 	%f1412, %f1393, %f1410, %f1314;
	shfl.sync.idx.b32	%r517|%p211, %r987, %r314, 31, -1;
	mov.b32 	%f1413, %r517;
	fma.rn.f32 	%f1414, %f1391, %f1413, %f1316;
	fma.rn.f32 	%f1415, %f1393, %f1413, %f1317;
	shfl.sync.idx.b32	%r518|%p212, %r986, %r314, 31, -1;
	mov.b32 	%f1416, %r518;
	fma.rn.f32 	%f1417, %f1391, %f1416, %f1319;
	fma.rn.f32 	%f1418, %f1393, %f1416, %f1320;
	shfl.sync.idx.b32	%r519|%p213, %r985, %r314, 31, -1;
	mov.b32 	%f1419, %r519;
	fma.rn.f32 	%f1420, %f1391, %f1419, %f1322;
	fma.rn.f32 	%f1421, %f1393, %f1419, %f1323;
	shfl.sync.idx.b32	%r520|%p214, %r984, %r314, 31, -1;
	mov.b32 	%f1422, %r520;
	fma.rn.f32 	%f1423, %f1391, %f1422, %f1325;
	fma.rn.f32 	%f1424, %f1393, %f1422, %f1326;
	shfl.sync.idx.b32	%r521|%p215, %r983, %r314, 31, -1;
	mov.b32 	%f1425, %r521;
	fma.rn.f32 	%f1426, %f1391, %f1425, %f1328;
	fma.rn.f32 	%f1427, %f1393, %f1425, %f1329;
	shfl.sync.idx.b32	%r522|%p216, %r982, %r314, 31, -1;
	mov.b32 	%f1428, %r522;
	fma.rn.f32 	%f1429, %f1391, %f1428, %f1331;
	fma.rn.f32 	%f1430, %f1393, %f1428, %f1332;
	shfl.sync.idx.b32	%r523|%p217, %r981, %r314, 31, -1;
	mov.b32 	%f1431, %r523;
	fma.rn.f32 	%f1432, %f1391, %f1431, %f1334;
	fma.rn.f32 	%f1433, %f1393, %f1431, %f1335;
	shfl.sync.idx.b32	%r524|%p218, %r980, %r314, 31, -1;
	mov.b32 	%f1434, %r524;
	fma.rn.f32 	%f1435, %f1391, %f1434, %f1337;
	fma.rn.f32 	%f1436, %f1393, %f1434, %f1338;
	shfl.sync.idx.b32	%r525|%p219, %r979, %r314, 31, -1;
	mov.b32 	%f1437, %r525;
	fma.rn.f32 	%f1438, %f1391, %f1437, %f1340;
	fma.rn.f32 	%f1439, %f1393, %f1437, %f1341;
	shfl.sync.idx.b32	%r526|%p220, %r978, %r314, 31, -1;
	mov.b32 	%f1440, %r526;
	fma.rn.f32 	%f1441, %f1391, %f1440, %f1343;
	fma.rn.f32 	%f1442, %f1393, %f1440, %f1344;
	shfl.sync.idx.b32	%r527|%p221, %r977, %r314, 31, -1;
	mov.b32 	%f1443, %r527;
	fma.rn.f32 	%f1444, %f1391, %f1443, %f1346;
	fma.rn.f32 	%f1445, %f1393, %f1443, %f1347;
	shfl.sync.idx.b32	%r528|%p222, %r976, %r314, 31, -1;
	mov.b32 	%f1446, %r528;
	fma.rn.f32 	%f1447, %f1391, %f1446, %f1349;
	fma.rn.f32 	%f1448, %f1393, %f1446, %f1350;
	shfl.sync.idx.b32	%r529|%p223, %r975, %r314, 31, -1;
	mov.b32 	%f1449, %r529;
	fma.rn.f32 	%f1450, %f1391, %f1449, %f1352;
	fma.rn.f32 	%f1451, %f1393, %f1449, %f1353;
	shfl.sync.idx.b32	%r530|%p224, %r974, %r314, 31, -1;
	mov.b32 	%f1452, %r530;
	fma.rn.f32 	%f1453, %f1391, %f1452, %f1355;
	fma.rn.f32 	%f1454, %f1393, %f1452, %f1356;
	shfl.sync.idx.b32	%r531|%p225, %r973, %r314, 31, -1;
	mov.b32 	%f1455, %r531;
	fma.rn.f32 	%f1456, %f1391, %f1455, %f1358;
	fma.rn.f32 	%f1457, %f1393, %f1455, %f1359;
	shfl.sync.idx.b32	%r532|%p226, %r972, %r314, 31, -1;
	mov.b32 	%f1458, %r532;
	fma.rn.f32 	%f1459, %f1391, %f1458, %f1361;
	fma.rn.f32 	%f1460, %f1393, %f1458, %f1362;
	shfl.sync.idx.b32	%r533|%p227, %r971, %r314, 31, -1;
	mov.b32 	%f1461, %r533;
	fma.rn.f32 	%f1462, %f1391, %f1461, %f1364;
	fma.rn.f32 	%f1463, %f1393, %f1461, %f1365;
	shfl.sync.idx.b32	%r534|%p228, %r970, %r314, 31, -1;
	mov.b32 	%f1464, %r534;
	fma.rn.f32 	%f1465, %f1391, %f1464, %f1367;
	fma.rn.f32 	%f1466, %f1393, %f1464, %f1368;
	shfl.sync.idx.b32	%r535|%p229, %r969, %r314, 31, -1;
	mov.b32 	%f1467, %r535;
	fma.rn.f32 	%f1468, %f1391, %f1467, %f1370;
	fma.rn.f32 	%f1469, %f1393, %f1467, %f1371;
	shfl.sync.idx.b32	%r536|%p230, %r968, %r314, 31, -1;
	mov.b32 	%f1470, %r536;
	fma.rn.f32 	%f1471, %f1391, %f1470, %f1373;
	fma.rn.f32 	%f1472, %f1393, %f1470, %f1374;
	shfl.sync.idx.b32	%r537|%p231, %r967, %r314, 31, -1;
	mov.b32 	%f1473, %r537;
	fma.rn.f32 	%f1474, %f1391, %f1473, %f1376;
	fma.rn.f32 	%f1475, %f1393, %f1473, %f1377;
	shfl.sync.idx.b32	%r538|%p232, %r966, %r314, 31, -1;
	mov.b32 	%f1476, %r538;
	fma.rn.f32 	%f1477, %f1391, %f1476, %f1379;
	fma.rn.f32 	%f1478, %f1393, %f1476, %f1380;
	shfl.sync.idx.b32	%r539|%p233, %r965, %r314, 31, -1;
	mov.b32 	%f1479, %r539;
	fma.rn.f32 	%f1480, %f1391, %f1479, %f1382;
	fma.rn.f32 	%f1481, %f1393, %f1479, %f1383;
	shfl.sync.idx.b32	%r540|%p234, %r964, %r314, 31, -1;
	mov.b32 	%f1482, %r540;
	fma.rn.f32 	%f1483, %f1391, %f1482, %f1385;
	fma.rn.f32 	%f1484, %f1393, %f1482, %f1386;
	shfl.sync.idx.b32	%r541|%p235, %r963, %r314, 31, -1;
	mov.b32 	%f1485, %r541;
	fma.rn.f32 	%f1486, %f1391, %f1485, %f1388;
	fma.rn.f32 	%f1487, %f1393, %f1485, %f1389;
	mul.wide.s32 	%rd94, %r317, 4;
	add.s64 	%rd95, %rd79, %rd94;
	shfl.sync.idx.b32	%r542|%p236, %r994, %r316, 31, -1;
	mov.b32 	%f1488, %r542;
	ld.global.nc.f32 	%f1489, [%rd95];
	fma.rn.f32 	%f2173, %f1489, %f1488, %f1392;
	ld.global.nc.f32 	%f1490, [%rd95+128];
	fma.rn.f32 	%f2172, %f1490, %f1488, %f1394;
	shfl.sync.idx.b32	%r543|%p237, %r993, %r316, 31, -1;
	mov.b32 	%f1491, %r543;
	fma.rn.f32 	%f2171, %f1489, %f1491, %f1396;
	fma.rn.f32 	%f2170, %f1490, %f1491, %f1397;
	shfl.sync.idx.b32	%r544|%p238, %r992, %r316, 31, -1;
	mov.b32 	%f1492, %r544;
	fma.rn.f32 	%f2169, %f1489, %f1492, %f1399;
	fma.rn.f32 	%f2168, %f1490, %f1492, %f1400;
	shfl.sync.idx.b32	%r545|%p239, %r991, %r316, 31, -1;
	mov.b32 	%f1493, %r545;
	fma.rn.f32 	%f2167, %f1489, %f1493, %f1402;
	fma.rn.f32 	%f2166, %f1490, %f1493, %f1403;
	shfl.sync.idx.b32	%r546|%p240, %r990, %r316, 31, -1;
	mov.b32 	%f1494, %r546;
	fma.rn.f32 	%f2165, %f1489, %f1494, %f1405;
	fma.rn.f32 	%f2164, %f1490, %f1494, %f1406;
	shfl.sync.idx.b32	%r547|%p241, %r989, %r316, 31, -1;
	mov.b32 	%f1495, %r547;
	fma.rn.f32 	%f2163, %f1489, %f1495, %f1408;
	fma.rn.f32 	%f2162, %f1490, %f1495, %f1409;
	shfl.sync.idx.b32	%r548|%p242, %r988, %r316, 31, -1;
	mov.b32 	%f1496, %r548;
	fma.rn.f32 	%f2161, %f1489, %f1496, %f1411;
	fma.rn.f32 	%f2160, %f1490, %f1496, %f1412;
	shfl.sync.idx.b32	%r549|%p243, %r987, %r316, 31, -1;
	mov.b32 	%f1497, %r549;
	fma.rn.f32 	%f2159, %f1489, %f1497, %f1414;
	fma.rn.f32 	%f2158, %f1490, %f1497, %f1415;
	shfl.sync.idx.b32	%r550|%p244, %r986, %r316, 31, -1;
	mov.b32 	%f1498, %r550;
	fma.rn.f32 	%f2157, %f1489, %f1498, %f1417;
	fma.rn.f32 	%f2156, %f1490, %f1498, %f1418;
	shfl.sync.idx.b32	%r551|%p245, %r985, %r316, 31, -1;
	mov.b32 	%f1499, %r551;
	fma.rn.f32 	%f2155, %f1489, %f1499, %f1420;
	fma.rn.f32 	%f2154, %f1490, %f1499, %f1421;
	shfl.sync.idx.b32	%r552|%p246, %r984, %r316, 31, -1;
	mov.b32 	%f1500, %r552;
	fma.rn.f32 	%f2153, %f1489, %f1500, %f1423;
	fma.rn.f32 	%f2152, %f1490, %f1500, %f1424;
	shfl.sync.idx.b32	%r553|%p247, %r983, %r316, 31, -1;
	mov.b32 	%f1501, %r553;
	fma.rn.f32 	%f2151, %f1489, %f1501, %f1426;
	fma.rn.f32 	%f2150, %f1490, %f1501, %f1427;
	shfl.sync.idx.b32	%r554|%p248, %r982, %r316, 31, -1;
	mov.b32 	%f1502, %r554;
	fma.rn.f32 	%f2149, %f1489, %f1502, %f1429;
	fma.rn.f32 	%f2148, %f1490, %f1502, %f1430;
	shfl.sync.idx.b32	%r555|%p249, %r981, %r316, 31, -1;
	mov.b32 	%f1503, %r555;
	fma.rn.f32 	%f2147, %f1489, %f1503, %f1432;
	fma.rn.f32 	%f2146, %f1490, %f1503, %f1433;
	shfl.sync.idx.b32	%r556|%p250, %r980, %r316, 31, -1;
	mov.b32 	%f1504, %r556;
	fma.rn.f32 	%f2145, %f1489, %f1504, %f1435;
	fma.rn.f32 	%f2144, %f1490, %f1504, %f1436;
	shfl.sync.idx.b32	%r557|%p251, %r979, %r316, 31, -1;
	mov.b32 	%f1505, %r557;
	fma.rn.f32 	%f2143, %f1489, %f1505, %f1438;
	fma.rn.f32 	%f2142, %f1490, %f1505, %f1439;
	shfl.sync.idx.b32	%r558|%p252, %r978, %r316, 31, -1;
	mov.b32 	%f1506, %r558;
	fma.rn.f32 	%f2141, %f1489, %f1506, %f1441;
	fma.rn.f32 	%f2140, %f1490, %f1506, %f1442;
	shfl.sync.idx.b32	%r559|%p253, %r977, %r316, 31, -1;
	mov.b32 	%f1507, %r559;
	fma.rn.f32 	%f2139, %f1489, %f1507, %f1444;
	fma.rn.f32 	%f2138, %f1490, %f1507, %f1445;
	shfl.sync.idx.b32	%r560|%p254, %r976, %r316, 31, -1;
	mov.b32 	%f1508, %r560;
	fma.rn.f32 	%f2137, %f1489, %f1508, %f1447;
	fma.rn.f32 	%f2136, %f1490, %f1508, %f1448;
	shfl.sync.idx.b32	%r561|%p255, %r975, %r316, 31, -1;
	mov.b32 	%f1509, %r561;
	fma.rn.f32 	%f2135, %f1489, %f1509, %f1450;
	fma.rn.f32 	%f2134, %f1490, %f1509, %f1451;
	shfl.sync.idx.b32	%r562|%p256, %r974, %r316, 31, -1;
	mov.b32 	%f1510, %r562;
	fma.rn.f32 	%f2133, %f1489, %f1510, %f1453;
	fma.rn.f32 	%f2132, %f1490, %f1510, %f1454;
	shfl.sync.idx.b32	%r563|%p257, %r973, %r316, 31, -1;
	mov.b32 	%f1511, %r563;
	fma.rn.f32 	%f2131, %f1489, %f1511, %f1456;
	fma.rn.f32 	%f2130, %f1490, %f1511, %f1457;
	shfl.sync.idx.b32	%r564|%p258, %r972, %r316, 31, -1;
	mov.b32 	%f1512, %r564;
	fma.rn.f32 	%f2129, %f1489, %f1512, %f1459;
	fma.rn.f32 	%f2128, %f1490, %f1512, %f1460;
	shfl.sync.idx.b32	%r565|%p259, %r971, %r316, 31, -1;
	mov.b32 	%f1513, %r565;
	fma.rn.f32 	%f2127, %f1489, %f1513, %f1462;
	fma.rn.f32 	%f2126, %f1490, %f1513, %f1463;
	shfl.sync.idx.b32	%r566|%p260, %r970, %r316, 31, -1;
	mov.b32 	%f1514, %r566;
	fma.rn.f32 	%f2125, %f1489, %f1514, %f1465;
	fma.rn.f32 	%f2124, %f1490, %f1514, %f1466;
	shfl.sync.idx.b32	%r567|%p261, %r969, %r316, 31, -1;
	mov.b32 	%f1515, %r567;
	fma.rn.f32 	%f2123, %f1489, %f1515, %f1468;
	fma.rn.f32 	%f2122, %f1490, %f1515, %f1469;
	shfl.sync.idx.b32	%r568|%p262, %r968, %r316, 31, -1;
	mov.b32 	%f1516, %r568;
	fma.rn.f32 	%f2121, %f1489, %f1516, %f1471;
	fma.rn.f32 	%f2120, %f1490, %f1516, %f1472;
	shfl.sync.idx.b32	%r569|%p263, %r967, %r316, 31, -1;
	mov.b32 	%f1517, %r569;
	fma.rn.f32 	%f2119, %f1489, %f1517, %f1474;
	fma.rn.f32 	%f2118, %f1490, %f1517, %f1475;
	shfl.sync.idx.b32	%r570|%p264, %r966, %r316, 31, -1;
	mov.b32 	%f1518, %r570;
	fma.rn.f32 	%f2117, %f1489, %f1518, %f1477;
	fma.rn.f32 	%f2116, %f1490, %f1518, %f1478;
	shfl.sync.idx.b32	%r571|%p265, %r965, %r316, 31, -1;
	mov.b32 	%f1519, %r571;
	fma.rn.f32 	%f2115, %f1489, %f1519, %f1480;
	fma.rn.f32 	%f2114, %f1490, %f1519, %f1481;
	shfl.sync.idx.b32	%r572|%p266, %r964, %r316, 31, -1;
	mov.b32 	%f1520, %r572;
	fma.rn.f32 	%f2113, %f1489, %f1520, %f1483;
	fma.rn.f32 	%f2112, %f1490, %f1520, %f1484;
	shfl.sync.idx.b32	%r573|%p267, %r963, %r316, 31, -1;
	mov.b32 	%f1521, %r573;
	fma.rn.f32 	%f2111, %f1489, %f1521, %f1486;
	fma.rn.f32 	%f2110, %f1490, %f1521, %f1487;
	add.s32 	%r995, %r995, 8;
	add.s32 	%r574, %r6, %r2;
	setp.lt.s32 	%p268, %r995, %r574;
	@%p268 bra 	$L__BB12_2;
$L__BB12_6:
	add.s32 	%r145, %r6, %r2;
	setp.le.s32 	%p269, %r3, %r145;
	and.b32  	%r575, %r4, 24;
	setp.ne.s32 	%p270, %r575, 0;
	or.pred  	%p271, %p270, %p269;
	@%p271 bra 	$L__BB12_9;
	sub.s32 	%r576, %r3, %r145;
	setp.ge.u32 	%p272, %r1, %r576;
	mov.u32 	%r997, %r145;
	@%p272 bra 	$L__BB12_9;
	ld.param.u64 	%rd255, [_Z13_spmm_conv_12PKfPfiiPKiS3_S3_S0__param_7];
	ld.param.u64 	%rd253, [_Z13_spmm_conv_12PKfPfiiPKiS3_S3_S0__param_6];
	add.s32 	%r577, %r145, %r1;
	cvta.to.global.u64 	%rd96, %rd253;
	mul.wide.u32 	%rd97, %r577, 4;
	add.s64 	%rd98, %rd96, %rd97;
	ld.global.nc.u32 	%r578, [%rd98];
	mul.hi.s32 	%r579, %r578, 715827883;
	shr.u32 	%r580, %r579, 31;
	shr.u32 	%r581, %r579, 8;
	add.s32 	%r582, %r581, %r580;
	mad.lo.s32 	%r583, %r582, 2129920, %r5;
	shr.s32 	%r584, %r578, 31;
	shr.u32 	%r585, %r584, 23;
	add.s32 	%r586, %r578, %r585;
	shr.s32 	%r587, %r586, 9;
	mul.hi.s32 	%r588, %r587, 1431655766;
	shr.u32 	%r589, %r588, 31;
	add.s32 	%r590, %r588, %r589;
	mul.lo.s32 	%r591, %r590, 3;
	sub.s32 	%r592, %r587, %r591;
	shl.b32 	%r593, %r592, 15;
	add.s32 	%r594, %r583, %r593;
	and.b32  	%r595, %r586, 67108352;
	sub.s32 	%r596, %r578, %r595;
	shl.b32 	%r597, %r596, 6;
	add.s32 	%r996, %r594, %r597;
	cvta.to.global.u64 	%rd99, %rd255;
	add.s64 	%rd100, %rd99, %rd97;
	ld.global.nc.u32 	%r994, [%rd100];
	add.s32 	%r598, %r4, %r577;
	mul.wide.u32 	%rd101, %r598, 4;
	add.s64 	%rd102, %rd99, %rd101;
	ld.global.nc.u32 	%r993, [%rd102];
	add.s32 	%r599, %r598, %r4;
	mul.wide.u32 	%rd103, %r599, 4;
	add.s64 	%rd104, %rd99, %rd103;
	ld.global.nc.u32 	%r992, [%rd104];
	add.s32 	%r600, %r599, %r4;
	mul.wide.u32 	%rd105, %r600, 4;
	add.s64 	%rd106, %rd99, %rd105;
	ld.global.nc.u32 	%r991, [%rd106];
	add.s32 	%r601, %r600, %r4;
	mul.wide.u32 	%rd107, %r601, 4;
	add.s64 	%rd108, %rd99, %rd107;
	ld.global.nc.u32 	%r990, [%rd108];
	add.s32 	%r602, %r601, %r4;
	mul.wide.u32 	%rd109, %r602, 4;
	add.s64 	%rd110, %rd99, %rd109;
	ld.global.nc.u32 	%r989, [%rd110];
	add.s32 	%r603, %r602, %r4;
	mul.wide.u32 	%rd111, %r603, 4;
	add.s64 	%rd112, %rd99, %rd111;
	ld.global.nc.u32 	%r988, [%rd112];
	add.s32 	%r604, %r603, %r4;
	mul.wide.u32 	%rd113, %r604, 4;
	add.s64 	%rd114, %rd99, %rd113;
	ld.global.nc.u32 	%r987, [%rd114];
	add.s32 	%r605, %r604, %r4;
	mul.wide.u32 	%rd115, %r605, 4;
	add.s64 	%rd116, %rd99, %rd115;
	ld.global.nc.u32 	%r986, [%rd116];
	add.s32 	%r606, %r605, %r4;
	mul.wide.u32 	%rd117, %r606, 4;
	add.s64 	%rd118, %rd99, %rd117;
	ld.global.nc.u32 	%r985, [%rd118];
	add.s32 	%r607, %r606, %r4;
	mul.wide.u32 	%rd119, %r607, 4;
	add.s64 	%rd120, %rd99, %rd119;
	ld.global.nc.u32 	%r984, [%rd120];
	add.s32 	%r608, %r607, %r4;
	mul.wide.u32 	%rd121, %r608, 4;
	add.s64 	%rd122, %rd99, %rd121;
	ld.global.nc.u32 	%r983, [%rd122];
	add.s32 	%r609, %r608, %r4;
	mul.wide.u32 	%rd123, %r609, 4;
	add.s64 	%rd124, %rd99, %rd123;
	ld.global.nc.u32 	%r982, [%rd124];
	add.s32 	%r610, %r609, %r4;
	mul.wide.u32 	%rd125, %r610, 4;
	add.s64 	%rd126, %rd99, %rd125;
	ld.global.nc.u32 	%r981, [%rd126];
	add.s32 	%r611, %r610, %r4;
	mul.wide.u32 	%rd127, %r611, 4;
	add.s64 	%rd128, %rd99, %rd127;
	ld.global.nc.u32 	%r980, [%rd128];
	add.s32 	%r612, %r611, %r4;
	mul.wide.u32 	%rd129, %r612, 4;
	add.s64 	%rd130, %rd99, %rd129;
	ld.global.nc.u32 	%r979, [%rd130];
	add.s32 	%r613, %r612, %r4;
	mul.wide.u32 	%rd131, %r613, 4;
	add.s64 	%rd132, %rd99, %rd131;
	ld.global.nc.u32 	%r978, [%rd132];
	add.s32 	%r614, %r613, %r4;
	mul.wide.u32 	%rd133, %r614, 4;
	add.s64 	%rd134, %rd99, %rd133;
	ld.global.nc.u32 	%r977, [%rd134];
	add.s32 	%r615, %r614, %r4;
	mul.wide.u32 	%rd135, %r615, 4;
	add.s64 	%rd136, %rd99, %rd135;
	ld.global.nc.u32 	%r976, [%rd136];
	add.s32 	%r616, %r615, %r4;
	mul.wide.u32 	%rd137, %r616, 4;
	add.s64 	%rd138, %rd99, %rd137;
	ld.global.nc.u32 	%r975, [%rd138];
	add.s32 	%r617, %r616, %r4;
	mul.wide.u32 	%rd139, %r617, 4;
	add.s64 	%rd140, %rd99, %rd139;
	ld.global.nc.u32 	%r974, [%rd140];
	add.s32 	%r618, %r617, %r4;
	mul.wide.u32 	%rd141, %r618, 4;
	add.s64 	%rd142, %rd99, %rd141;
	ld.global.nc.u32 	%r973, [%rd142];
	add.s32 	%r619, %r618, %r4;
	mul.wide.u32 	%rd143, %r619, 4;
	add.s64 	%rd144, %rd99, %rd143;
	ld.global.nc.u32 	%r972, [%rd144];
	add.s32 	%r620, %r619, %r4;
	mul.wide.u32 	%rd145, %r620, 4;
	add.s64 	%rd146, %rd99, %rd145;
	ld.global.nc.u32 	%r971, [%rd146];
	add.s32 	%r621, %r620, %r4;
	mul.wide.u32 	%rd147, %r621, 4;
	add.s64 	%rd148, %rd99, %rd147;
	ld.global.nc.u32 	%r970, [%rd148];
	add.s32 	%r622, %r621, %r4;
	mul.wide.u32 	%rd149, %r622, 4;
	add.s64 	%rd150, %rd99, %rd149;
	ld.global.nc.u32 	%r969, [%rd150];
	add.s32 	%r623, %r622, %r4;
	mul.wide.u32 	%rd151, %r623, 4;
	add.s64 	%rd152, %rd99, %rd151;
	ld.global.nc.u32 	%r968, [%rd152];
	add.s32 	%r624, %r623, %r4;
	mul.wide.u32 	%rd153, %r624, 4;
	add.s64 	%rd154, %rd99, %rd153;
	ld.global.nc.u32 	%r967, [%rd154];
	add.s32 	%r625, %r624, %r4;
	mul.wide.u32 	%rd155, %r625, 4;
	add.s64 	%rd156, %rd99, %rd155;
	ld.global.nc.u32 	%r966, [%rd156];
	add.s32 	%r626, %r625, %r4;
	mul.wide.u32 	%rd157, %r626, 4;
	add.s64 	%rd158, %rd99, %rd157;
	ld.global.nc.u32 	%r965, [%rd158];
	add.s32 	%r627, %r626, %r4;
	mul.wide.u32 	%rd159, %r627, 4;
	add.s64 	%rd160, %rd99, %rd159;
	ld.global.nc.u32 	%r964, [%rd160];
	add.s32 	%r628, %r627, %r4;
	mul.wide.u32 	%rd161, %r628, 4;
	add.s64 	%rd162, %rd99, %rd161;
	ld.global.nc.u32 	%r963, [%rd162];
$L__BB12_9:
	and.b32  	%r629, %r4, -4;
	setp.ge.s32 	%p273, %r6, %r629;
	@%p273 bra 	$L__BB12_138;
	ld.param.u64 	%rd247, [_Z13_spmm_conv_12PKfPfiiPKiS3_S3_S0__param_0];
	and.b32  	%r630, %r4, -8;
	add.s32 	%r631, %r630, %r2;
	sub.s32 	%r213, %r631, %r997;
	shfl.sync.idx.b32	%r632|%p274, %r996, %r213, 31, -1;
	add.s32 	%r214, %r213, 1;
	shfl.sync.idx.b32	%r215|%p275, %r996, %r214, 31, -1;
	add.s32 	%r216, %r213, 2;
	shfl.sync.idx.b32	%r217|%p276, %r996, %r216, 31, -1;
	add.s32 	%r218, %r213, 3;
	shfl.sync.idx.b32	%r219|%p277, %r996, %r218, 31, -1;
	cvta.to.global.u64 	%rd163, %rd247;
	mul.wide.s32 	%rd164, %r632, 4;
	add.s64 	%rd1, %rd163, %rd164;
	shfl.sync.idx.b32	%r633|%p278, %r994, %r213, 31, -1;
	mov.b32 	%f193, %r633;
	setp.leu.f32 	%p279, %f193, 0f00000000;
	@%p279 bra 	$L__BB12_12;
	ld.global.nc.f32 	%f1523, [%rd1];
	fma.rn.f32 	%f2174, %f1523, %f193, %f2173;
	ld.global.nc.f32 	%f1524, [%rd1+128];
	mul.f32 	%f2175, %f1524, %f193;
	bra.uni 	$L__BB12_13;
$L__BB12_12:
	add.f32 	%f2174, %f2173, 0f00000000;
	mov.f32 	%f2175, 0f00000000;
$L__BB12_13:
	add.f32 	%f199, %f2175, %f2172;
	shfl.sync.idx.b32	%r634|%p280, %r993, %r213, 31, -1;
	mov.b32 	%f200, %r634;
	setp.leu.f32 	%p281, %f200, 0f00000000;
	mov.f32 	%f2176, 0f00000000;
	@%p281 bra 	$L__BB12_15;
	ld.global.nc.f32 	%f1526, [%rd1];
	mul.f32 	%f2176, %f1526, %f200;
$L__BB12_15:
	add.f32 	%f203, %f2176, %f2171;
	mov.f32 	%f2177, 0f00000000;
	@%p281 bra 	$L__BB12_17;
	ld.global.nc.f32 	%f1528, [%rd1+128];
	mul.f32 	%f2177, %f1528, %f200;
$L__BB12_17:
	add.f32 	%f206, %f2177, %f2170;
	shfl.sync.idx.b32	%r635|%p283, %r992, %r213, 31, -1;
	mov.b32 	%f207, %r635;
	setp.leu.f32 	%p284, %f207, 0f00000000;
	mov.f32 	%f2178, 0f00000000;
	@%p284 bra 	$L__BB12_19;
	ld.global.nc.f32 	%f1530, [%rd1];
	mul.f32 	%f2178, %f1530, %f207;
$L__BB12_19:
	add.f32 	%f210, %f2178, %f2169;
	mov.f32 	%f2179, 0f00000000;
	@%p284 bra 	$L__BB12_21;
	ld.global.nc.f32 	%f1532, [%rd1+128];
	mul.f32 	%f2179, %f1532, %f207;
$L__BB12_21:
	add.f32 	%f213, %f2179, %f2168;
	shfl.sync.idx.b32	%r636|%p286, %r991, %r213, 31, -1;
	mov.b32 	%f214, %r636;
	setp.leu.f32 	%p287, %f214, 0f00000000;
	mov.f32 	%f2180, 0f00000000;
	@%p287 bra 	$L__BB12_23;
	ld.global.nc.f32 	%f1534, [%rd1];
	mul.f32 	%f2180, %f1534, %f214;
$L__BB12_23:
	add.f32 	%f217, %f2180, %f2167;
	mov.f32 	%f2181, 0f00000000;
	@%p287 bra 	$L__BB12_25;
	ld.global.nc.f32 	%f1536, [%rd1+128];
	mul.f32 	%f2181, %f1536, %f214;
$L__BB12_25:
	add.f32 	%f220, %f2181, %f2166;
	shfl.sync.idx.b32	%r637|%p289, %r990, %r213, 31, -1;
	mov.b32 	%f221, %r637;
	setp.leu.f32 	%p290, %f221, 0f00000000;
	mov.f32 	%f2182, 0f00000000;
	@%p290 bra 	$L__BB12_27;
	ld.global.nc.f32 	%f1538, [%rd1];
	mul.f32 	%f2182, %f1538, %f221;
$L__BB12_27:
	add.f32 	%f224, %f2182, %f2165;
	mov.f32 	%f2183, 0f00000000;
	@%p290 bra 	$L__BB12_29;
	ld.global.nc.f32 	%f1540, [%rd1+128];
	mul.f32 	%f2183, %f1540, %f221;
$L__BB12_29:
	add.f32 	%f227, %f2183, %f2164;
	shfl.sync.idx.b32	%r638|%p292, %r989, %r213, 31, -1;
	mov.b32 	%f228, %r638;
	setp.leu.f32 	%p293, %f228, 0f00000000;
	mov.f32 	%f2184, 0f00000000;
	@%p293 bra 	$L__BB12_31;
	ld.global.nc.f32 	%f1542, [%rd1];
	mul.f32 	%f2184, %f1542, %f228;
$L__BB12_31:
	add.f32 	%f231, %f2184, %f2163;
	mov.f32 	%f2185, 0f00000000;
	@%p293 bra 	$L__BB12_33;
	ld.global.nc.f32 	%f1544, [%rd1+128];
	mul.f32 	%f2185, %f1544, %f228;
$L__BB12_33:
	add.f32 	%f234, %f2185, %f2162;
	shfl.sync.idx.b32	%r639|%p295, %r988, %r213, 31, -1;
	mov.b32 	%f235, %r639;
	setp.leu.f32 	%p296, %f235, 0f00000000;
	mov.f32 	%f2186, 0f00000000;
	@%p296 bra 	$L__BB12_35;
	ld.global.nc.f32 	%f1546, [%rd1];
	mul.f32 	%f2186, %f1546, %f235;
$L__BB12_35:
	add.f32 	%f238, %f2186, %f2161;
	mov.f32 	%f2187, 0f00000000;
	@%p296 bra 	$L__BB12_37;
	ld.global.nc.f32 	%f1548, [%rd1+128];
	mul.f32 	%f2187, %f1548, %f235;
$L__BB12_37:
	add.f32 	%f241, %f2187, %f2160;
	shfl.sync.idx.b32	%r640|%p298, %r987, %r213, 31, -1;
	mov.b32 	%f242, %r640;
	setp.leu.f32 	%p299, %f242, 0f00000000;
	mov.f32 	%f2188, 0f00000000;
	@%p299 bra 	$L__BB12_39;
	ld.global.nc.f32 	%f1550, [%rd1];
	mul.f32 	%f2188, %f1550, %f242;
$L__BB12_39:
	add.f32 	%f245, %f2188, %f2159;
	mov.f32 	%f2189, 0f00000000;
	@%p299 bra 	$L__BB12_41;
	ld.global.nc.f32 	%f1552, [%rd1+128];
	mul.f32 	%f2189, %f1552, %f242;
$L__BB12_41:
	add.f32 	%f248, %f2189, %f2158;
	shfl.sync.idx.b32	%r641|%p301, %r986, %r213, 31, -1;
	mov.b32 	%f249, %r641;
	setp.leu.f32 	%p302, %f249, 0f00000000;
	mov.f32 	%f2190, 0f00000000;
	@%p302 bra 	$L__BB12_43;
	ld.global.nc.f32 	%f1554, [%rd1];
	mul.f32 	%f2190, %f1554, %f249;
$L__BB12_43:
	add.f32 	%f252, %f2190, %f2157;
	mov.f32 	%f2191, 0f00000000;
	@%p302 bra 	$L__BB12_45;
	ld.global.nc.f32 	%f1556, [%rd1+128];
	mul.f32 	%f2191, %f1556, %f249;
$L__BB12_45:
	add.f32 	%f255, %f2191, %f2156;
	shfl.sync.idx.b32	%r642|%p304, %r985, %r213, 31, -1;
	mov.b32 	%f256, %r642;
	setp.leu.f32 	%p305, %f256, 0f00000000;
	mov.f32 	%f2192, 0f00000000;
	@%p305 bra 	$L__BB12_47;
	ld.global.nc.f32 	%f1558, [%rd1];
	mul.f32 	%f2192, %f1558, %f256;
$L__BB12_47:
	add.f32 	%f259, %f2192, %f2155;
	mov.f32 	%f2193, 0f00000000;
	@%p305 bra 	$L__BB12_49;
	ld.global.nc.f32 	%f1560, [%rd1+128];
	mul.f32 	%f2193, %f1560, %f256;
$L__BB12_49:
	add.f32 	%f262, %f2193, %f2154;
	shfl.sync.idx.b32	%r643|%p307, %r984, %r213, 31, -1;
	mov.b32 	%f263, %r643;
	setp.leu.f32 	%p308, %f263, 0f00000000;
	mov.f32 	%f2194, 0f00000000;
	@%p308 bra 	$L__BB12_51;
	ld.global.nc.f32 	%f1562, [%rd1];
	mul.f32 	%f2194, %f1562, %f263;
$L__BB12_51:
	add.f32 	%f266, %f2194, %f2153;
	mov.f32 	%f2195, 0f00000000;
	@%p308 bra 	$L__BB12_53;
	ld.global.nc.f32 	%f1564, [%rd1+128];
	mul.f32 	%f2195, %f1564, %f263;
$L__BB12_53:
	add.f32 	%f269, %f2195, %f2152;
	shfl.sync.idx.b32	%r644|%p310, %r983, %r213, 31, -1;
	mov.b32 	%f270, %r644;
	setp.leu.f32 	%p311, %f270, 0f00000000;
	mov.f32 	%f2196, 0f00000000;
	@%p311 bra 	$L__BB12_55;
	ld.global.nc.f32 	%f1566, [%rd1];
	mul.f32 	%f2196, %f1566, %f270;
$L__BB12_55:
	add.f32 	%f273, %f2196, %f2151;
	mov.f32 	%f2197, 0f00000000;
	@%p311 bra 	$L__BB12_57;
	ld.global.nc.f32 	%f1568, [%rd1+128];
	mul.f32 	%f2197, %f1568, %f270;
$L__BB12_57:
	add.f32 	%f276, %f2197, %f2150;
	shfl.sync.idx.b32	%r645|%p313, %r982, %r213, 31, -1;
	mov.b32 	%f277, %r645;
	setp.leu.f32 	%p314, %f277, 0f00000000;
	mov.f32 	%f2198, 0f00000000;
	@%p314 bra 	$L__BB12_59;
	ld.global.nc.f32 	%f1570, [%rd1];
	mul.f32 	%f2198, %f1570, %f277;
$L__BB12_59:
	add.f32 	%f280, %f2198, %f2149;
	mov.f32 	%f2199, 0f00000000;
	@%p314 bra 	$L__BB12_61;
	ld.global.nc.f32 	%f1572, [%rd1+128];
	mul.f32 	%f2199, %f1572, %f277;
$L__BB12_61:
	add.f32 	%f283, %f2199, %f2148;
	shfl.sync.idx.b32	%r646|%p316, %r981, %r213, 31, -1;
	mov.b32 	%f284, %r646;
	setp.leu.f32 	%p317, %f284, 0f00000000;
	mov.f32 	%f2200, 0f00000000;
	@%p317 bra 	$L__BB12_63;
	ld.global.nc.f32 	%f1574, [%rd1];
	mul.f32 	%f2200, %f1574, %f284;
$L__BB12_63:
	add.f32 	%f287, %f2200, %f2147;
	mov.f32 	%f2201, 0f00000000;
	@%p317 bra 	$L__BB12_65;
	ld.global.nc.f32 	%f1576, [%rd1+128];
	mul.f32 	%f2201, %f1576, %f284;
$L__BB12_65:
	add.f32 	%f290, %f2201, %f2146;
	shfl.sync.idx.b32	%r647|%p319, %r980, %r213, 31, -1;
	mov.b32 	%f291, %r647;
	setp.leu.f32 	%p320, %f291, 0f00000000;
	mov.f32 	%f2202, 0f00000000;
	@%p320 bra 	$L__BB12_67;
	ld.global.nc.f32 	%f1578, [%rd1];
	mul.f32 	%f2202, %f1578, %f291;
$L__BB12_67:
	add.f32 	%f294, %f2202, %f2145;
	mov.f32 	%f2203, 0f00000000;
	@%p320 bra 	$L__BB12_69;
	ld.global.nc.f32 	%f1580, [%rd1+128];
	mul.f32 	%f2203, %f1580, %f291;
$L__BB12_69:
	add.f32 	%f297, %f2203, %f2144;
	shfl.sync.idx.b32	%r648|%p322, %r979, %r213, 31, -1;
	mov.b32 	%f298, %r648;
	setp.leu.f32 	%p323, %f298, 0f00000000;
	mov.f32 	%f2204, 0f00000000;
	@%p323 bra 	$L__BB12_71;
	ld.global.nc.f32 	%f1582, [%rd1];
	mul.f32 	%f2204, %f1582, %f298;
$L__BB12_71:
	add.f32 	%f301, %f2204, %f2143;
	mov.f32 	%f2205, 0f00000000;
	@%p323 bra 	$L__BB12_73;
	ld.global.nc.f32 	%f1584, [%rd1+128];
	mul.f32 	%f2205, %f1584, %f298;
$L__BB12_73:
	add.f32 	%f304, %f2205, %f2142;
	shfl.sync.idx.b32	%r649|%p325, %r978, %r213, 31, -1;
	mov.b32 	%f305, %r649;
	setp.leu.f32 	%p326, %f305, 0f00000000;
	mov.f32 	%f2206, 0f00000000;
	@%p326 bra 	$L__BB12_75;
	ld.global.nc.f32 	%f1586, [%rd1];
	mul.f32 	%f2206, %f1586, %f305;
$L__BB12_75:
	add.f32 	%f308, %f2206, %f2141;
	mov.f32 	%f2207, 0f00000000;
	@%p326 bra 	$L__BB12_77;
	ld.global.nc.f32 	%f1588, [%rd1+128];
	mul.f32 	%f2207, %f1588, %f305;
$L__BB12_77:
	add.f32 	%f311, %f2207, %f2140;
	shfl.sync.idx.b32	%r650|%p328, %r977, %r213, 31, -1;
	mov.b32 	%f312, %r650;
	setp.leu.f32 	%p329, %f312, 0f00000000;
	mov.f32 	%f2208, 0f00000000;
	@%p329 bra 	$L__BB12_79;
	ld.global.nc.f32 	%f1590, [%rd1];
	mul.f32 	%f2208, %f1590, %f312;
$L__BB12_79:
	add.f32 	%f315, %f2208, %f2139;
	mov.f32 	%f2209, 0f00000000;
	@%p329 bra 	$L__BB12_81;
	ld.global.nc.f32 	%f1592, [%rd1+128];
	mul.f32 	%f2209, %f1592, %f312;
$L__BB12_81:
	add.f32 	%f318, %f2209, %f2138;
	shfl.sync.idx.b32	%r651|%p331, %r976, %r213, 31, -1;
	mov.b32 	%f319, %r651;
	setp.leu.f32 	%p332, %f319, 0f00000000;
	mov.f32 	%f2210, 0f00000000;
	@%p332 bra 	$L__BB12_83;
	ld.global.nc.f32 	%f1594, [%rd1];
	mul.f32 	%f2210, %f1594, %f319;
$L__BB12_83:
	add.f32 	%f322, %f2210, %f2137;
	mov.f32 	%f2211, 0f00000000;
	@%p332 bra 	$L__BB12_85;
	ld.global.nc.f32 	%f1596, [%rd1+128];
	mul.f32 	%f2211, %f1596, %f319;
$L__BB12_85:
	add.f32 	%f325, %f2211, %f2136;
	shfl.sync.idx.b32	%r652|%p334, %r975, %r213, 31, -1;
	mov.b32 	%f326, %r652;
	setp.leu.f32 	%p335, %f326, 0f00000000;
	mov.f32 	%f2212, 0f00000000;
	@%p335 bra 	$L__BB12_87;
	ld.global.nc.f32 	%f1598, [%rd1];
	mul.f32 	%f2212, %f1598, %f326;
$L__BB12_87:
	add.f32 	%f329, %f2212, %f2135;
	mov.f32 	%f2213, 0f00000000;
	@%p335 bra 	$L__BB12_89;
	ld.global.nc.f32 	%f1600, [%rd1+128];
	mul.f32 	%f2213, %f1600, %f326;
$L__BB12_89:
	add.f32 	%f332, %f2213, %f2134;
	shfl.sync.idx.b32	%r653|%p337, %r974, %r213, 31, -1;
	mov.b32 	%f333, %r653;
	setp.leu.f32 	%p338, %f333, 0f00000000;
	mov.f32 	%f2214, 0f00000000;
	@%p338 bra 	$L__BB12_91;
	ld.global.nc.f32 	%f1602, [%rd1];
	mul.f32 	%f2214, %f1602, %f333;
$L__BB12_91:
	add.f32 	%f336, %f2214, %f2133;
	mov.f32 	%f2215, 0f00000000;
	@%p338 bra 	$L__BB12_93;
	ld.global.nc.f32 	%f1604, [%rd1+128];
	mul.f32 	%f2215, %f1604, %f333;
$L__BB12_93:
	add.f32 	%f339, %f2215, %f2132;
	shfl.sync.idx.b32	%r654|%p340, %r973, %r213, 31, -1;
	mov.b32 	%f340, %r654;
	setp.leu.f32 	%p341, %f340, 0f00000000;
	mov.f32 	%f2216, 0f00000000;
	@%p341 bra 	$L__BB12_95;
	ld.global.nc.f32 	%f1606, [%rd1];
	mul.f32 	%f2216, %f1606, %f340;
$L__BB12_95:
	add.f32 	%f343, %f2216, %f2131;
	mov.f32 	%f2217, 0f00000000;
	@%p341 bra 	$L__BB12_97;
	ld.global.nc.f32 	%f1608, [%rd1+128];
	mul.f32 	%f2217, %f1608, %f340;
$L__BB12_97:
	add.f32 	%f346, %f2217, %f2130;
	shfl.sync.idx.b32	%r655|%p343, %r972, %r213, 31, -1;
	mov.b32 	%f347, %r655;
	setp.leu.f32 	%p344, %f347, 0f00000000;
	mov.f32 	%f2218, 0f00000000;
	@%p344 bra 	$L__BB12_99;
	ld.global.nc.f32 	%f1610, [%rd1];
	mul.f32 	%f2218, %f1610, %f347;
$L__BB12_99:
	add.f32 	%f350, %f2218, %f2129;
	mov.f32 	%f2219, 0f00000000;
	@%p344 bra 	$L__BB12_101;
	ld.global.nc.f32 	%f1612, [%rd1+128];
	mul.f32 	%f2219, %f1612, %f347;
$L__BB12_101:
	add.f32 	%f353, %f2219, %f2128;
	shfl.sync.idx.b32	%r656|%p346, %r971, %r213, 31, -1;
	mov.b32 	%f354, %r656;
	setp.leu.f32 	%p347, %f354, 0f00000000;
	mov.f32 	%f2220, 0f00000000;
	@%p347 bra 	$L__BB12_103;
	ld.global.nc.f32 	%f1614, [%rd1];
	mul.f32 	%f2220, %f1614, %f354;
$L__BB12_103:
	add.f32 	%f357, %f2220, %f2127;
	mov.f32 	%f2221, 0f00000000;
	@%p347 bra 	$L__BB12_105;
	ld.global.nc.f32 	%f1616, [%rd1+128];
	mul.f32 	%f2221, %f1616, %f354;
$L__BB12_105:
	add.f32 	%f360, %f2221, %f2126;
	shfl.sync.idx.b32	%r657|%p349, %r970, %r213, 31, -1;
	mov.b32 	%f361, %r657;
	setp.leu.f32 	%p350, %f361, 0f00000000;
	mov.f32 	%f2222, 0f00000000;
	@%p350 bra 	$L__BB12_107;
	ld.global.nc.f32 	%f1618, [%rd1];
	mul.f32 	%f2222, %f1618, %f361;
$L__BB12_107:
	add.f32 	%f364, %f2222, %f2125;
	mov.f32 	%f2223, 0f00000000;
	@%p350 bra 	$L__BB12_109;
	ld.global.nc.f32 	%f1620, [%rd1+128];
	mul.f32 	%f2223, %f1620, %f361;
$L__BB12_109:
	add.f32 	%f367, %f2223, %f2124;
	shfl.sync.idx.b32	%r658|%p352, %r969, %r213, 31, -1;
	mov.b32 	%f368, %r658;
	setp.leu.f32 	%p353, %f368, 0f00000000;
	mov.f32 	%f2224, 0f00000000;
	@%p353 bra 	$L__BB12_111;
	ld.global.nc.f32 	%f1622, [%rd1];
	mul.f32 	%f2224, %f1622, %f368;
$L__BB12_111:
	add.f32 	%f371, %f2224, %f2123;
	mov.f32 	%f2225, 0f00000000;
	@%p353 bra 	$L__BB12_113;
	ld.global.nc.f32 	%f1624, [%rd1+128];
	mul.f32 	%f2225, %f1624, %f368;
$L__BB12_113:
	add.f32 	%f374, %f2225, %f2122;
	shfl.sync.idx.b32	%r659|%p355, %r968, %r213, 31, -1;
	mov.b32 	%f375, %r659;
	setp.leu.f32 	%p356, %f375, 0f00000000;
	mov.f32 	%f2226, 0f00000000;
	@%p356 bra 	$L__BB12_115;
	ld.global.nc.f32 	%f1626, [%rd1];
	mul.f32 	%f2226, %f1626, %f375;
$L__BB12_115:
	add.f32 	%f378, %f2226, %f2121;
	mov.f32 	%f2227, 0f00000000;
	@%p356 bra 	$L__BB12_117;
	ld.global.nc.f32 	%f1628, [%rd1+128];
	mul.f32 	%f2227, %f1628, %f375;
$L__BB12_117:
	add.f32 	%f381, %f2227, %f2120;
	shfl.sync.idx.b32	%r660|%p358, %r967, %r213, 31, -1;
	mov.b32 	%f382, %r660;
	setp.leu.f32 	%p359, %f382, 0f00000000;
	mov.f32 	%f2228, 0f00000000;
	@%p359 bra 	$L__BB12_119;
	ld.global.nc.f32 	%f1630, [%rd1];
	mul.f32 	%f2228, %f1630, %f382;
$L__BB12_119:
	add.f32 	%f385, %f2228, %f2119;
	mov.f32 	%f2229, 0f00000000;
	@%p359 bra 	$L__BB12_121;
	ld.global.nc.f32 	%f1632, [%rd1+128];
	mul.f32 	%f2229, %f1632, %f382;
$L__BB12_121:
	add.f32 	%f388, %f2229, %f2118;
	shfl.sync.idx.b32	%r661|%p361, %r966, %r213, 31, -1;
	mov.b32 	%f389, %r661;
	setp.leu.f32 	%p362, %f389, 0f00000000;
	mov.f32 	%f2230, 0f00000000;
	@%p362 bra 	$L__BB12_123;
	ld.global.nc.f32 	%f1634, [%rd1];
	mul.f32 	%f2230, %f1634, %f389;
$L__BB12_123:
	add.f32 	%f392, %f2230, %f2117;
	mov.f32 	%f2231, 0f00000000;
	@%p362 bra 	$L__BB12_125;
	ld.global.nc.f32 	%f1636, [%rd1+128];
	mul.f32 	%f2231, %f1636, %f389;
$L__BB12_125:
	add.f32 	%f395, %f2231, %f2116;
	shfl.sync.idx.b32	%r662|%p364, %r965, %r213, 31, -1;
	mov.b32 	%f396, %r662;
	setp.leu.f32 	%p365, %f396, 0f00000000;
	mov.f32 	%f2232, 0f00000000;
	@%p365 bra 	$L__BB12_127;
	ld.global.nc.f32 	%f1638, [%rd1];
	mul.f32 	%f2232, %f1638, %f396;
$L__BB12_127:
	add.f32 	%f399, %f2232, %f2115;
	mov.f32 	%f2233, 0f00000000;
	@%p365 bra 	$L__BB12_129;
	ld.global.nc.f32 	%f1640, [%rd1+128];
	mul.f32 	%f2233, %f1640, %f396;
$L__BB12_129:
	add.f32 	%f402, %f2233, %f2114;
	shfl.sync.idx.b32	%r663|%p367, %r964, %r213, 31, -1;
	mov.b32 	%f403, %r663;
	setp.leu.f32 	%p368, %f403, 0f00000000;
	mov.f32 	%f2234, 0f00000000;
	@%p368 bra 	$L__BB12_131;
	ld.global.nc.f32 	%f1642, [%rd1];
	mul.f32 	%f2234, %f1642, %f403;
$L__BB12_131:
	add.f32 	%f406, %f2234, %f2113;
	mov.f32 	%f2235, 0f00000000;
	@%p368 bra 	$L__BB12_133;
	ld.global.nc.f32 	%f1644, [%rd1+128];
	mul.f32 	%f2235, %f1644, %f403;
$L__BB12_133:
	add.f32 	%f409, %f2235, %f2112;
	shfl.sync.idx.b32	%r664|%p370, %r963, %r213, 31, -1;
	mov.b32 	%f410, %r664;
	setp.leu.f32 	%p371, %f410, 0f00000000;
	mov.f32 	%f2236, 0f00000000;
	@%p371 bra 	$L__BB12_135;
	ld.global.nc.f32 	%f1646, [%rd1];
	mul.f32 	%f2236, %f1646, %f410;
$L__BB12_135:
	add.f32 	%f413, %f2236, %f2111;
	mov.f32 	%f2237, 0f00000000;
	@%p371 bra 	$L__BB12_137;
	ld.global.nc.f32 	%f1648, [%rd1+128];
	mul.f32 	%f2237, %f1648, %f410;
$L__BB12_137:
	ld.param.u64 	%rd248, [_Z13_spmm_conv_12PKfPfiiPKiS3_S3_S0__param_0];
	add.f32 	%f1649, %f2237, %f2110;
	cvta.to.global.u64 	%rd165, %rd248;
	mul.wide.s32 	%rd166, %r215, 4;
	add.s64 	%rd167, %rd165, %rd166;
	shfl.sync.idx.b32	%r665|%p373, %r994, %r214, 31, -1;
	mov.b32 	%f1650, %r665;
	ld.global.nc.f32 	%f1651, [%rd167];
	fma.rn.f32 	%f1652, %f1651, %f1650, %f2174;
	ld.global.nc.f32 	%f1653, [%rd167+128];
	fma.rn.f32 	%f1654, %f1653, %f1650, %f199;
	shfl.sync.idx.b32	%r666|%p374, %r993, %r214, 31, -1;
	mov.b32 	%f1655, %r666;
	fma.rn.f32 	%f1656, %f1651, %f1655, %f203;
	fma.rn.f32 	%f1657, %f1653, %f1655, %f206;
	shfl.sync.idx.b32	%r667|%p375, %r992, %r214, 31, -1;
	mov.b32 	%f1658, %r667;
	fma.rn.f32 	%f1659, %f1651, %f1658, %f210;
	fma.rn.f32 	%f1660, %f1653, %f1658, %f213;
	shfl.sync.idx.b32	%r668|%p376, %r991, %r214, 31, -1;
	mov.b32 	%f1661, %r668;
	fma.rn.f32 	%f1662, %f1651, %f1661, %f217;
	fma.rn.f32 	%f1663, %f1653, %f1661, %f220;
	shfl.sync.idx.b32	%r669|%p377, %r990, %r214, 31, -1;
	mov.b32 	%f1664, %r669;
	fma.rn.f32 	%f1665, %f1651, %f1664, %f224;
	fma.rn.f32 	%f1666, %f1653, %f1664, %f227;
	shfl.sync.idx.b32	%r670|%p378, %r989, %r214, 31, -1;
	mov.b32 	%f1667, %r670;
	fma.rn.f32 	%f1668, %f1651, %f1667, %f231;
	fma.rn.f32 	%f1669, %f1653, %f1667, %f234;
	shfl.sync.idx.b32	%r671|%p379, %r988, %r214, 31, -1;
	mov.b32 	%f1670, %r671;
	fma.rn.f32 	%f1671, %f1651, %f1670, %f238;
	fma.rn.f32 	%f1672, %f1653, %f1670, %f241;
	shfl.sync.idx.b32	%r672|%p380, %r987, %r214, 31, -1;
	mov.b32 	%f1673, %r672;
	fma.rn.f32 	%f1674, %f1651, %f1673, %f245;
	fma.rn.f32 	%f1675, %f1653, %f1673, %f248;
	shfl.sync.idx.b32	%r673|%p381, %r986, %r214, 31, -1;
	mov.b32 	%f1676, %r673;
	fma.rn.f32 	%f1677, %f1651, %f1676, %f252;
	fma.rn.f32 	%f1678, %f1653, %f1676, %f255;
	shfl.sync.idx.b32	%r674|%p382, %r985, %r214, 31, -1;
	mov.b32 	%f1679, %r674;
	fma.rn.f32 	%f1680, %f1651, %f1679, %f259;
	fma.rn.f32 	%f1681, %f1653, %f1679, %f262;
	shfl.sync.idx.b32	%r675|%p383, %r984, %r214, 31, -1;
	mov.b32 	%f1682, %r675;
	fma.rn.f32 	%f1683, %f1651, %f1682, %f266;
	fma.rn.f32 	%f1684, %f1653, %f1682, %f269;
	shfl.sync.idx.b32	%r676|%p384, %r983, %r214, 31, -1;
	mov.b32 	%f1685, %r676;
	fma.rn.f32 	%f1686, %f1651, %f1685, %f273;
	fma.rn.f32 	%f1687, %f1653, %f1685, %f276;
	shfl.sync.idx.b32	%r677|%p385, %r982, %r214, 31, -1;
	mov.b32 	%f1688, %r677;
	fma.rn.f32 	%f1689, %f1651, %f1688, %f280;
	fma.rn.f32 	%f1690, %f1653, %f1688, %f283;
	shfl.sync.idx.b32	%r678|%p386, %r981, %r214, 31, -1;
	mov.b32 	%f1691, %r678;
	fma.rn.f32 	%f1692, %f1651, %f1691, %f287;
	fma.rn.f32 	%f1693, %f1653, %f1691, %f290;
	shfl.sync.idx.b32	%r679|%p387, %r980, %r214, 31, -1;
	mov.b32 	%f1694, %r679;
	fma.rn.f32 	%f1695, %f1651, %f1694, %f294;
	fma.rn.f32 	%f1696, %f1653, %f1694, %f297;
	shfl.sync.idx.b32	%r680|%p388, %r979, %r214, 31, -1;
	mov.b32 	%f1697, %r680;
	fma.rn.f32 	%f1698, %f1651, %f1697, %f301;
	fma.rn.f32 	%f1699, %f1653, %f1697, %f304;
	shfl.sync.idx.b32	%r681|%p389, %r978, %r214, 31, -1;
	mov.b32 	%f1700, %r681;
	fma.rn.f32 	%f1701, %f1651, %f1700, %f308;
	fma.rn.f32 	%f1702, %f1653, %f1700, %f311;
	shfl.sync.idx.b32	%r682|%p390, %r977, %r214, 31, -1;
	mov.b32 	%f1703, %r682;
	fma.rn.f32 	%f1704, %f1651, %f1703, %f315;
	fma.rn.f32 	%f1705, %f1653, %f1703, %f318;
	shfl.sync.idx.b32	%r683|%p391, %r976, %r214, 31, -1;
	mov.b32 	%f1706, %r683;
	fma.rn.f32 	%f1707, %f1651, %f1706, %f322;
	fma.rn.f32 	%f1708, %f1653, %f1706, %f325;
	shfl.sync.idx.b32	%r684|%p392, %r975, %r214, 31, -1;
	mov.b32 	%f1709, %r684;
	fma.rn.f32 	%f1710, %f1651, %f1709, %f329;
	fma.rn.f32 	%f1711, %f1653, %f1709, %f332;
	shfl.sync.idx.b32	%r685|%p393, %r974, %r214, 31, -1;
	mov.b32 	%f1712, %r685;
	fma.rn.f32 	%f1713, %f1651, %f1712, %f336;
	fma.rn.f32 	%f1714, %f1653, %f1712, %f339;
	shfl.sync.idx.b32	%r686|%p394, %r973, %r214, 31, -1;
	mov.b32 	%f1715, %r686;
	fma.rn.f32 	%f1716, %f1651, %f1715, %f343;
	fma.rn.f32 	%f1717, %f1653, %f1715, %f346;
	shfl.sync.idx.b32	%r687|%p395, %r972, %r214, 31, -1;
	mov.b32 	%f1718, %r687;
	fma.rn.f32 	%f1719, %f1651, %f1718, %f350;
	fma.rn.f32 	%f1720, %f1653, %f1718, %f353;
	shfl.sync.idx.b32	%r688|%p396, %r971, %r214, 31, -1;
	mov.b32 	%f1721, %r688;
	fma.rn.f32 	%f1722, %f1651, %f1721, %f357;
	fma.rn.f32 	%f1723, %f1653, %f1721, %f360;
	shfl.sync.idx.b32	%r689|%p397, %r970, %r214, 31, -1;
	mov.b32 	%f1724, %r689;
	fma.rn.f32 	%f1725, %f1651, %f1724, %f364;
	fma.rn.f32 	%f1726, %f1653, %f1724, %f367;
	shfl.sync.idx.b32	%r690|%p398, %r969, %r214, 31, -1;
	mov.b32 	%f1727, %r690;
	fma.rn.f32 	%f1728, %f1651, %f1727, %f371;
	fma.rn.f32 	%f1729, %f1653, %f1727, %f374;
	shfl.sync.idx.b32	%r691|%p399, %r968, %r214, 31, -1;
	mov.b32 	%f1730, %r691;
	fma.rn.f32 	%f1731, %f1651, %f1730, %f378;
	fma.rn.f32 	%f1732, %f1653, %f1730, %f381;
	shfl.sync.idx.b32	%r692|%p400, %r967, %r214, 31, -1;
	mov.b32 	%f1733, %r692;
	fma.rn.f32 	%f1734, %f1651, %f1733, %f385;
	fma.rn.f32 	%f1735, %f1653, %f1733, %f388;
	shfl.sync.idx.b32	%r693|%p401, %r966, %r214, 31, -1;
	mov.b32 	%f1736, %r693;
	fma.rn.f32 	%f1737, %f1651, %f1736, %f392;
	fma.rn.f32 	%f1738, %f1653, %f1736, %f395;
	shfl.sync.idx.b32	%r694|%p402, %r965, %r214, 31, -1;
	mov.b32 	%f1739, %r694;
	fma.rn.f32 	%f1740, %f1651, %f1739, %f399;
	fma.rn.f32 	%f1741, %f1653, %f1739, %f402;
	shfl.sync.idx.b32	%r695|%p403, %r964, %r214, 31, -1;
	mov.b32 	%f1742, %r695;
	fma.rn.f32 	%f1743, %f1651, %f1742, %f406;
	fma.rn.f32 	%f1744, %f1653, %f1742, %f409;
	shfl.sync.idx.b32	%r696|%p404, %r963, %r214, 31, -1;
	mov.b32 	%f1745, %r696;
	fma.rn.f32 	%f1746, %f1651, %f1745, %f413;
	fma.rn.f32 	%f1747, %f1653, %f1745, %f1649;
	mul.wide.s32 	%rd168, %r217, 4;
	add.s64 	%rd169, %rd165, %rd168;
	shfl.sync.idx.b32	%r697|%p405, %r994, %r216, 31, -1;
	mov.b32 	%f1748, %r697;
	ld.global.nc.f32 	%f1749, [%rd169];
	fma.rn.f32 	%f1750, %f1749, %f1748, %f1652;
	ld.global.nc.f32 	%f1751, [%rd169+128];
	fma.rn.f32 	%f1752, %f1751, %f1748, %f1654;
	shfl.sync.idx.b32	%r698|%p406, %r993, %r216, 31, -1;
	mov.b32 	%f1753, %r698;
	fma.rn.f32 	%f1754, %f1749, %f1753, %f1656;
	fma.rn.f32 	%f1755, %f1751, %f1753, %f1657;
	shfl.sync.idx.b32	%r699|%p407, %r992, %r216, 31, -1;
	mov.b32 	%f1756, %r699;
	fma.rn.f32 	%f1757, %f1749, %f1756, %f1659;
	fma.rn.f32 	%f1758, %f1751, %f1756, %f1660;
	shfl.sync.idx.b32	%r700|%p408, %r991, %r216, 31, -1;
	mov.b32 	%f1759, %r700;
	fma.rn.f32 	%f1760, %f1749, %f1759, %f1662;
	fma.rn.f32 	%f1761, %f1751, %f1759, %f1663;
	shfl.sync.idx.b32	%r701|%p409, %r990, %r216, 31, -1;
	mov.b32 	%f1762, %r701;
	fma.rn.f32 	%f1763, %f1749, %f1762, %f1665;
	fma.rn.f32 	%f1764, %f1751, %f1762, %f1666;
	shfl.sync.idx.b32	%r702|%p410, %r989, %r216, 31, -1;
	mov.b32 	%f1765, %r702;
	fma.rn.f32 	%f1766, %f1749, %f1765, %f1668;
	fma.rn.f32 	%f1767, %f1751, %f1765, %f1669;
	shfl.sync.idx.b32	%r703|%p411, %r988, %r216, 31, -1;
	mov.b32 	%f1768, %r703;
	fma.rn.f32 	%f1769, %f1749, %f1768, %f1671;
	fma.rn.f32 	%f1770, %f1751, %f1768, %f1672;
	shfl.sync.idx.b32	%r704|%p412, %r987, %r216, 31, -1;
	mov.b32 	%f1771, %r704;
	fma.rn.f32 	%f1772, %f1749, %f1771, %f1674;
	fma.rn.f32 	%f1773, %f1751, %f1771, %f1675;
	shfl.sync.idx.b32	%r705|%p413, %r986, %r216, 31, -1;
	mov.b32 	%f1774, %r705;
	fma.rn.f32 	%f1775, %f1749, %f1774, %f1677;
	fma.rn.f32 	%f1776, %f1751, %f1774, %f1678;
	shfl.sync.idx.b32	%r706|%p414, %r985, %r216, 31, -1;
	mov.b32 	%f1777, %r706;
	fma.rn.f32 	%f1778, %f1749, %f1777, %f1680;
	fma.rn.f32 	%f1779, %f1751, %f1777, %f1681;
	shfl.sync.idx.b32	%r707|%p415, %r984, %r216, 31, -1;
	mov.b32 	%f1780, %r707;
	fma.rn.f32 	%f1781, %f1749, %f1780, %f1683;
	fma.rn.f32 	%f1782, %f1751, %f1780, %f1684;
	shfl.sync.idx.b32	%r708|%p416, %r983, %r216, 31, -1;
	mov.b32 	%f1783, %r708;
	fma.rn.f32 	%f1784, %f1749, %f1783, %f1686;
	fma.rn.f32 	%f1785, %f1751, %f1783, %f1687;
	shfl.sync.idx.b32	%r709|%p417, %r982, %r216, 31, -1;
	mov.b32 	%f1786, %r709;
	fma.rn.f32 	%f1787, %f1749, %f1786, %f1689;
	fma.rn.f32 	%f1788, %f1751, %f1786, %f1690;
	shfl.sync.idx.b32	%r710|%p418, %r981, %r216, 31, -1;
	mov.b32 	%f1789, %r710;
	fma.rn.f32 	%f1790, %f1749, %f1789, %f1692;
	fma.rn.f32 	%f1791, %f1751, %f1789, %f1693;
	shfl.sync.idx.b32	%r711|%p419, %r980, %r216, 31, -1;
	mov.b32 	%f1792, %r711;
	fma.rn.f32 	%f1793, %f1749, %f1792, %f1695;
	fma.rn.f32 	%f1794, %f1751, %f1792, %f1696;
	shfl.sync.idx.b32	%r712|%p420, %r979, %r216, 31, -1;
	mov.b32 	%f1795, %r712;
	fma.rn.f32 	%f1796, %f1749, %f1795, %f1698;
	fma.rn.f32 	%f1797, %f1751, %f1795, %f1699;
	shfl.sync.idx.b32	%r713|%p421, %r978, %r216, 31, -1;
	mov.b32 	%f1798, %r713;
	fma.rn.f32 	%f1799, %f1749, %f1798, %f1701;
	fma.rn.f32 	%f1800, %f1751, %f1798, %f1702;
	shfl.sync.idx.b32	%r714|%p422, %r977, %r216, 31, -1;
	mov.b32 	%f1801, %r714;
	fma.rn.f32 	%f1802, %f1749, %f1801, %f1704;
	fma.rn.f32 	%f1803, %f1751, %f1801, %f1705;
	shfl.sync.idx.b32	%r715|%p423, %r976, %r216, 31, -1;
	mov.b32 	%f1804, %r715;
	fma.rn.f32 	%f1805, %f1749, %f1804, %f1707;
	fma.rn.f32 	%f1806, %f1751, %f1804, %f1708;
	shfl.sync.idx.b32	%r716|%p424, %r975, %r216, 31, -1;
	mov.b32 	%f1807, %r716;
	fma.rn.f32 	%f1808, %f1749, %f1807, %f1710;
	fma.rn.f32 	%f1809, %f1751, %f1807, %f1711;
	shfl.sync.idx.b32	%r717|%p425, %r974, %r216, 31, -1;
	mov.b32 	%f1810, %r717;
	fma.rn.f32 	%f1811, %f1749, %f1810, %f1713;
	fma.rn.f32 	%f1812, %f1751, %f1810, %f1714;
	shfl.sync.idx.b32	%r718|%p426, %r973, %r216, 31, -1;
	mov.b32 	%f1813, %r718;
	fma.rn.f32 	%f1814, %f1749, %f1813, %f1716;
	fma.rn.f32 	%f1815, %f1751, %f1813, %f1717;
	shfl.sync.idx.b32	%r719|%p427, %r972, %r216, 31, -1;
	mov.b32 	%f1816, %r719;
	fma.rn.f32 	%f1817, %f1749, %f1816, %f1719;
	fma.rn.f32 	%f1818, %f1751, %f1816, %f1720;
	shfl.sync.idx.b32	%r720|%p428, %r971, %r216, 31, -1;
	mov.b32 	%f1819, %r720;
	fma.rn.f32 	%f1820, %f1749, %f1819, %f1722;
	fma.rn.f32 	%f1821, %f1751, %f1819, %f1723;
	shfl.sync.idx.b32	%r721|%p429, %r970, %r216, 31, -1;
	mov.b32 	%f1822, %r721;
	fma.rn.f32 	%f1823, %f1749, %f1822, %f1725;
	fma.rn.f32 	%f1824, %f1751, %f1822, %f1726;
	shfl.sync.idx.b32	%r722|%p430, %r969, %r216, 31, -1;
	mov.b32 	%f1825, %r722;
	fma.rn.f32 	%f1826, %f1749, %f1825, %f1728;
	fma.rn.f32 	%f1827, %f1751, %f1825, %f1729;
	shfl.sync.idx.b32	%r723|%p431, %r968, %r216, 31, -1;
	mov.b32 	%f1828, %r723;
	fma.rn.f32 	%f1829, %f1749, %f1828, %f1731;
	fma.rn.f32 	%f1830, %f1751, %f1828, %f1732;
	shfl.sync.idx.b32	%r724|%p432, %r967, %r216, 31, -1;
	mov.b32 	%f1831, %r724;
	fma.rn.f32 	%f1832, %f1749, %f1831, %f1734;
	fma.rn.f32 	%f1833, %f1751, %f1831, %f1735;
	shfl.sync.idx.b32	%r725|%p433, %r966, %r216, 31, -1;
	mov.b32 	%f1834, %r725;
	fma.rn.f32 	%f1835, %f1749, %f1834, %f1737;
	fma.rn.f32 	%f1836, %f1751, %f1834, %f1738;
	shfl.sync.idx.b32	%r726|%p434, %r965, %r216, 31, -1;
	mov.b32 	%f1837, %r726;
	fma.rn.f32 	%f1838, %f1749, %f1837, %f1740;
	fma.rn.f32 	%f1839, %f1751, %f1837, %f1741;
	shfl.sync.idx.b32	%r727|%p435, %r964, %r216, 31, -1;
	mov.b32 	%f1840, %r727;
	fma.rn.f32 	%f1841, %f1749, %f1840, %f1743;
	fma.rn.f32 	%f1842, %f1751, %f1840, %f1744;
	shfl.sync.idx.b32	%r728|%p436, %r963, %r216, 31, -1;
	mov.b32 	%f1843, %r728;
	fma.rn.f32 	%f1844, %f1749, %f1843, %f1746;
	fma.rn.f32 	%f1845, %f1751, %f1843, %f1747;
	mul.wide.s32 	%rd170, %r219, 4;
	add.s64 	%rd171, %rd165, %rd170;
	shfl.sync.idx.b32	%r729|%p437, %r994, %r218, 31, -1;
	mov.b32 	%f1846, %r729;
	ld.global.nc.f32 	%f1847, [%rd171];
	fma.rn.f32 	%f2173, %f1847, %f1846, %f1750;
	ld.global.nc.f32 	%f1848, [%rd171+128];
	fma.rn.f32 	%f2172, %f1848, %f1846, %f1752;
	shfl.sync.idx.b32	%r730|%p438, %r993, %r218, 31, -1;
	mov.b32 	%f1849, %r730;
	fma.rn.f32 	%f2171, %f1847, %f1849, %f1754;
	fma.rn.f32 	%f2170, %f1848, %f1849, %f1755;
	shfl.sync.idx.b32	%r731|%p439, %r992, %r218, 31, -1;
	mov.b32 	%f1850, %r731;
	fma.rn.f32 	%f2169, %f1847, %f1850, %f1757;
	fma.rn.f32 	%f2168, %f1848, %f1850, %f1758;
	shfl.sync.idx.b32	%r732|%p440, %r991, %r218, 31, -1;
	mov.b32 	%f1851, %r732;
	fma.rn.f32 	%f2167, %f1847, %f1851, %f1760;
	fma.rn.f32 	%f2166, %f1848, %f1851, %f1761;
	shfl.sync.idx.b32	%r733|%p441, %r990, %r218, 31, -1;
	mov.b32 	%f1852, %r733;
	fma.rn.f32 	%f2165, %f1847, %f1852, %f1763;
	fma.rn.f32 	%f2164, %f1848, %f1852, %f1764;
	shfl.sync.idx.b32	%r734|%p442, %r989, %r218, 31, -1;
	mov.b32 	%f1853, %r734;
	fma.rn.f32 	%f2163, %f1847, %f1853, %f1766;
	fma.rn.f32 	%f2162, %f1848, %f1853, %f1767;
	shfl.sync.idx.b32	%r735|%p443, %r988, %r218, 31, -1;
	mov.b32 	%f1854, %r735;
	fma.rn.f32 	%f2161, %f1847, %f1854, %f1769;
	fma.rn.f32 	%f2160, %f1848, %f1854, %f1770;
	shfl.sync.idx.b32	%r736|%p444, %r987, %r218, 31, -1;
	mov.b32 	%f1855, %r736;
	fma.rn.f32 	%f2159, %f1847, %f1855, %f1772;
	fma.rn.f32 	%f2158, %f1848, %f1855, %f1773;
	shfl.sync.idx.b32	%r737|%p445, %r986, %r218, 31, -1;
	mov.b32 	%f1856, %r737;
	fma.rn.f32 	%f2157, %f1847, %f1856, %f1775;
	fma.rn.f32 	%f2156, %f1848, %f1856, %f1776;
	shfl.sync.idx.b32	%r738|%p446, %r985, %r218, 31, -1;
	mov.b32 	%f1857, %r738;
	fma.rn.f32 	%f2155, %f1847, %f1857, %f1778;
	fma.rn.f32 	%f2154, %f1848, %f1857, %f1779;
	shfl.sync.idx.b32	%r739|%p447, %r984, %r218, 31, -1;
	mov.b32 	%f1858, %r739;
	fma.rn.f32 	%f2153, %f1847, %f1858, %f1781;
	fma.rn.f32 	%f2152, %f1848, %f1858, %f1782;
	shfl.sync.idx.b32	%r740|%p448, %r983, %r218, 31, -1;
	mov.b32 	%f1859, %r740;
	fma.rn.f32 	%f2151, %f1847, %f1859, %f1784;
	fma.rn.f32 	%f2150, %f1848, %f1859, %f1785;
	shfl.sync.idx.b32	%r741|%p449, %r982, %r218, 31, -1;
	mov.b32 	%f1860, %r741;
	fma.rn.f32 	%f2149, %f1847, %f1860, %f1787;
	fma.rn.f32 	%f2148, %f1848, %f1860, %f1788;
	shfl.sync.idx.b32	%r742|%p450, %r981, %r218, 31, -1;
	mov.b32 	%f1861, %r742;
	fma.rn.f32 	%f2147, %f1847, %f1861, %f1790;
	fma.rn.f32 	%f2146, %f1848, %f1861, %f1791;
	shfl.sync.idx.b32	%r743|%p451, %r980, %r218, 31, -1;
	mov.b32 	%f1862, %r743;
	fma.rn.f32 	%f2145, %f1847, %f1862, %f1793;
	fma.rn.f32 	%f2144, %f1848, %f1862, %f1794;
	shfl.sync.idx.b32	%r744|%p452, %r979, %r218, 31, -1;
	mov.b32 	%f1863, %r744;
	fma.rn.f32 	%f2143, %f1847, %f1863, %f1796;
	fma.rn.f32 	%f2142, %f1848, %f1863, %f1797;
	shfl.sync.idx.b32	%r745|%p453, %r978, %r218, 31, -1;
	mov.b32 	%f1864, %r745;
	fma.rn.f32 	%f2141, %f1847, %f1864, %f1799;
	fma.rn.f32 	%f2140, %f1848, %f1864, %f1800;
	shfl.sync.idx.b32	%r746|%p454, %r977, %r218, 31, -1;
	mov.b32 	%f1865, %r746;
	fma.rn.f32 	%f2139, %f1847, %f1865, %f1802;
	fma.rn.f32 	%f2138, %f1848, %f1865, %f1803;
	shfl.sync.idx.b32	%r747|%p455, %r976, %r218, 31, -1;
	mov.b32 	%f1866, %r747;
	fma.rn.f32 	%f2137, %f1847, %f1866, %f1805;
	fma.rn.f32 	%f2136, %f1848, %f1866, %f1806;
	shfl.sync.idx.b32	%r748|%p456, %r975, %r218, 31, -1;
	mov.b32 	%f1867, %r748;
	fma.rn.f32 	%f2135, %f1847, %f1867, %f1808;
	fma.rn.f32 	%f2134, %f1848, %f1867, %f1809;
	shfl.sync.idx.b32	%r749|%p457, %r974, %r218, 31, -1;
	mov.b32 	%f1868, %r749;
	fma.rn.f32 	%f2133, %f1847, %f1868, %f1811;
	fma.rn.f32 	%f2132, %f1848, %f1868, %f1812;
	shfl.sync.idx.b32	%r750|%p458, %r973, %r218, 31, -1;
	mov.b32 	%f1869, %r750;
	fma.rn.f32 	%f2131, %f1847, %f1869, %f1814;
	fma.rn.f32 	%f2130, %f1848, %f1869, %f1815;
	shfl.sync.idx.b32	%r751|%p459, %r972, %r218, 31, -1;
	mov.b32 	%f1870, %r751;
	fma.rn.f32 	%f2129, %f1847, %f1870, %f1817;
	fma.rn.f32 	%f2128, %f1848, %f1870, %f1818;
	shfl.sync.idx.b32	%r752|%p460, %r971, %r218, 31, -1;
	mov.b32 	%f1871, %r752;
	fma.rn.f32 	%f2127, %f1847, %f1871, %f1820;
	fma.rn.f32 	%f2126, %f1848, %f1871, %f1821;
	shfl.sync.idx.b32	%r753|%p461, %r970, %r218, 31, -1;
	mov.b32 	%f1872, %r753;
	fma.rn.f32 	%f2125, %f1847, %f1872, %f1823;
	fma.rn.f32 	%f2124, %f1848, %f1872, %f1824;
	shfl.sync.idx.b32	%r754|%p462, %r969, %r218, 31, -1;
	mov.b32 	%f1873, %r754;
	fma.rn.f32 	%f2123, %f1847, %f1873, %f1826;
	fma.rn.f32 	%f2122, %f1848, %f1873, %f1827;
	shfl.sync.idx.b32	%r755|%p463, %r968, %r218, 31, -1;
	mov.b32 	%f1874, %r755;
	fma.rn.f32 	%f2121, %f1847, %f1874, %f1829;
	fma.rn.f32 	%f2120, %f1848, %f1874, %f1830;
	shfl.sync.idx.b32	%r756|%p464, %r967, %r218, 31, -1;
	mov.b32 	%f1875, %r756;
	fma.rn.f32 	%f2119, %f1847, %f1875, %f1832;
	fma.rn.f32 	%f2118, %f1848, %f1875, %f1833;
	shfl.sync.idx.b32	%r757|%p465, %r966, %r218, 31, -1;
	mov.b32 	%f1876, %r757;
	fma.rn.f32 	%f2117, %f1847, %f1876, %f1835;
	fma.rn.f32 	%f2116, %f1848, %f1876, %f1836;
	shfl.sync.idx.b32	%r758|%p466, %r965, %r218, 31, -1;
	mov.b32 	%f1877, %r758;
	fma.rn.f32 	%f2115, %f1847, %f1877, %f1838;
	fma.rn.f32 	%f2114, %f1848, %f1877, %f1839;
	shfl.sync.idx.b32	%r759|%p467, %r964, %r218, 31, -1;
	mov.b32 	%f1878, %r759;
	fma.rn.f32 	%f2113, %f1847, %f1878, %f1841;
	fma.rn.f32 	%f2112, %f1848, %f1878, %f1842;
	shfl.sync.idx.b32	%r760|%p468, %r963, %r218, 31, -1;
	mov.b32 	%f1879, %r760;
	fma.rn.f32 	%f2111, %f1847, %f1879, %f1844;
	fma.rn.f32 	%f2110, %f1848, %f1879, %f1845;
$L__BB12_138:
	ld.param.u64 	%rd249, [_Z13_spmm_conv_12PKfPfiiPKiS3_S3_S0__param_0];
	cvta.to.global.u64 	%rd2, %rd249;
	and.b32  	%r761, %r4, -4;
	and.b32  	%r762, %r4, -2;
	setp.ge.s32 	%p469, %r761, %r762;
	@%p469 bra 	$L__BB12_140;
	and.b32  	%r763, %r4, -4;
	add.s32 	%r764, %r763, %r2;
	sub.s32 	%r765, %r764, %r997;
	shfl.sync.idx.b32	%r766|%p470, %r996, %r765, 31, -1;
	add.s32 	%r767, %r765, 1;
	shfl.sync.idx.b32	%r768|%p471, %r996, %r767, 31, -1;
	mul.wide.s32 	%rd172, %r766, 4;
	add.s64 	%rd173, %rd2, %rd172;
	shfl.sync.idx.b32	%r769|%p472, %r994, %r765, 31, -1;
	mov.b32 	%f1880, %r769;
	ld.global.nc.f32 	%f1881, [%rd173];
	fma.rn.f32 	%f1882, %f1881, %f1880, %f2173;
	ld.global.nc.f32 	%f1883, [%rd173+128];
	fma.rn.f32 	%f1884, %f1883, %f1880, %f2172;
	shfl.sync.idx.b32	%r770|%p473, %r993, %r765, 31, -1;
	mov.b32 	%f1885, %r770;
	fma.rn.f32 	%f1886, %f1881, %f1885, %f2171;
	fma.rn.f32 	%f1887, %f1883, %f1885, %f2170;
	shfl.sync.idx.b32	%r771|%p474, %r992, %r765, 31, -1;
	mov.b32 	%f1888, %r771;
	fma.rn.f32 	%f1889, %f1881, %f1888, %f2169;
	fma.rn.f32 	%f1890, %f1883, %f1888, %f2168;
	shfl.sync.idx.b32	%r772|%p475, %r991, %r765, 31, -1;
	mov.b32 	%f1891, %r772;
	fma.rn.f32 	%f1892, %f1881, %f1891, %f2167;
	fma.rn.f32 	%f1893, %f1883, %f1891, %f2166;
	shfl.sync.idx.b32	%r773|%p476, %r990, %r765, 31, -1;
	mov.b32 	%f1894, %r773;
	fma.rn.f32 	%f1895, %f1881, %f1894, %f2165;
	fma.rn.f32 	%f1896, %f1883, %f1894, %f2164;
	shfl.sync.idx.b32	%r774|%p477, %r989, %r765, 31, -1;
	mov.b32 	%f1897, %r774;
	fma.rn.f32 	%f1898, %f1881, %f1897, %f2163;
	fma.rn.f32 	%f1899, %f1883, %f1897, %f2162;
	shfl.sync.idx.b32	%r775|%p478, %r988, %r765, 31, -1;
	mov.b32 	%f1900, %r775;
	fma.rn.f32 	%f1901, %f1881, %f1900, %f2161;
	fma.rn.f32 	%f1902, %f1883, %f1900, %f2160;
	shfl.sync.idx.b32	%r776|%p479, %r987, %r765, 31, -1;
	mov.b32 	%f1903, %r776;
	fma.rn.f32 	%f1904, %f1881, %f1903, %f2159;
	fma.rn.f32 	%f1905, %f1883, %f1903, %f2158;
	shfl.sync.idx.b32	%r777|%p480, %r986, %r765, 31, -1;
	mov.b32 	%f1906, %r777;
	fma.rn.f32 	%f1907, %f1881, %f1906, %f2157;
	fma.rn.f32 	%f1908, %f1883, %f1906, %f2156;
	shfl.sync.idx.b32	%r778|%p481, %r985, %r765, 31, -1;
	mov.b32 	%f1909, %r778;
	fma.rn.f32 	%f1910, %f1881, %f1909, %f2155;
	fma.rn.f32 	%f1911, %f1883, %f1909, %f2154;
	shfl.sync.idx.b32	%r779|%p482, %r984, %r765, 31, -1;
	mov.b32 	%f1912, %r779;
	fma.rn.f32 	%f1913, %f1881, %f1912, %f2153;
	fma.rn.f32 	%f1914, %f1883, %f1912, %f2152;
	shfl.sync.idx.b32	%r780|%p483, %r983, %r765, 31, -1;
	mov.b32 	%f1915, %r780;
	fma.rn.f32 	%f1916, %f1881, %f1915, %f2151;
	fma.rn.f32 	%f1917, %f1883, %f1915, %f2150;
	shfl.sync.idx.b32	%r781|%p484, %r982, %r765, 31, -1;
	mov.b32 	%f1918, %r781;
	fma.rn.f32 	%f1919, %f1881, %f1918, %f2149;
	fma.rn.f32 	%f1920, %f1883, %f1918, %f2148;
	shfl.sync.idx.b32	%r782|%p485, %r981, %r765, 31, -1;
	mov.b32 	%f1921, %r782;
	fma.rn.f32 	%f1922, %f1881, %f1921, %f2147;
	fma.rn.f32 	%f1923, %f1883, %f1921, %f2146;
	shfl.sync.idx.b32	%r783|%p486, %r980, %r765, 31, -1;
	mov.b32 	%f1924, %r783;
	fma.rn.f32 	%f1925, %f1881, %f1924, %f2145;
	fma.rn.f32 	%f1926, %f1883, %f1924, %f2144;
	shfl.sync.idx.b32	%r784|%p487, %r979, %r765, 31, -1;
	mov.b32 	%f1927, %r784;
	fma.rn.f32 	%f1928, %f1881, %f1927, %f2143;
	fma.rn.f32 	%f1929, %f1883, %f1927, %f2142;
	shfl.sync.idx.b32	%r785|%p488, %r978, %r765, 31, -1;
	mov.b32 	%f1930, %r785;
	fma.rn.f32 	%f1931, %f1881, %f1930, %f2141;
	fma.rn.f32 	%f1932, %f1883, %f1930, %f2140;
	shfl.sync.idx.b32	%r786|%p489, %r977, %r765, 31, -1;
	mov.b32 	%f1933, %r786;
	fma.rn.f32 	%f1934, %f1881, %f1933, %f2139;
	fma.rn.f32 	%f1935, %f1883, %f1933, %f2138;
	shfl.sync.idx.b32	%r787|%p490, %r976, %r765, 31, -1;
	mov.b32 	%f1936, %r787;
	fma.rn.f32 	%f1937, %f1881, %f1936, %f2137;
	fma.rn.f32 	%f1938, %f1883, %f1936, %f2136;
	shfl.sync.idx.b32	%r788|%p491, %r975, %r765, 31, -1;
	mov.b32 	%f1939, %r788;
	fma.rn.f32 	%f1940, %f1881, %f1939, %f2135;
	fma.rn.f32 	%f1941, %f1883, %f1939, %f2134;
	shfl.sync.idx.b32	%r789|%p492, %r974, %r765, 31, -1;
	mov.b32 	%f1942, %r789;
	fma.rn.f32 	%f1943, %f1881, %f1942, %f2133;
	fma.rn.f32 	%f1944, %f1883, %f1942, %f2132;
	shfl.sync.idx.b32	%r790|%p493, %r973, %r765, 31, -1;
	mov.b32 	%f1945, %r790;
	fma.rn.f32 	%f1946, %f1881, %f1945, %f2131;
	fma.rn.f32 	%f1947, %f1883, %f1945, %f2130;
	shfl.sync.idx.b32	%r791|%p494, %r972, %r765, 31, -1;
	mov.b32 	%f1948, %r791;
	fma.rn.f32 	%f1949, %f1881, %f1948, %f2129;
	fma.rn.f32 	%f1950, %f1883, %f1948, %f2128;
	shfl.sync.idx.b32	%r792|%p495, %r971, %r765, 31, -1;
	mov.b32 	%f1951, %r792;
	fma.rn.f32 	%f1952, %f1881, %f1951, %f2127;
	fma.rn.f32 	%f1953, %f1883, %f1951, %f2126;
	shfl.sync.idx.b32	%r793|%p496, %r970, %r765, 31, -1;
	mov.b32 	%f1954, %r793;
	fma.rn.f32 	%f1955, %f1881, %f1954, %f2125;
	fma.rn.f32 	%f1956, %f1883, %f1954, %f2124;
	shfl.sync.idx.b32	%r794|%p497, %r969, %r765, 31, -1;
	mov.b32 	%f1957, %r794;
	fma.rn.f32 	%f1958, %f1881, %f1957, %f2123;
	fma.rn.f32 	%f1959, %f1883, %f1957, %f2122;
	shfl.sync.idx.b32	%r795|%p498, %r968, %r765, 31, -1;
	mov.b32 	%f1960, %r795;
	fma.rn.f32 	%f1961, %f1881, %f1960, %f2121;
	fma.rn.f32 	%f1962, %f1883, %f1960, %f2120;
	shfl.sync.idx.b32	%r796|%p499, %r967, %r765, 31, -1;
	mov.b32 	%f1963, %r796;
	fma.rn.f32 	%f1964, %f1881, %f1963, %f2119;
	fma.rn.f32 	%f1965, %f1883, %f1963, %f2118;
	shfl.sync.idx.b32	%r797|%p500, %r966, %r765, 31, -1;
	mov.b32 	%f1966, %r797;
	fma.rn.f32 	%f1967, %f1881, %f1966, %f2117;
	fma.rn.f32 	%f1968, %f1883, %f1966, %f2116;
	shfl.sync.idx.b32	%r798|%p501, %r965, %r765, 31, -1;
	mov.b32 	%f1969, %r798;
	fma.rn.f32 	%f1970, %f1881, %f1969, %f2115;
	fma.rn.f32 	%f1971, %f1883, %f1969, %f2114;
	shfl.sync.idx.b32	%r799|%p502, %r964, %r765, 31, -1;
	mov.b32 	%f1972, %r799;
	fma.rn.f32 	%f1973, %f1881, %f1972, %f2113;
	fma.rn.f32 	%f1974, %f1883, %f1972, %f2112;
	shfl.sync.idx.b32	%r800|%p503, %r963, %r765, 31, -1;
	mov.b32 	%f1975, %r800;
	fma.rn.f32 	%f1976, %f1881, %f1975, %f2111;
	fma.rn.f32 	%f1977, %f1883, %f1975, %f2110;
	mul.wide.s32 	%rd174, %r768, 4;
	add.s64 	%rd175, %rd2, %rd174;
	shfl.sync.idx.b32	%r801|%p504, %r994, %r767, 31, -1;
	mov.b32 	%f1978, %r801;
	ld.global.nc.f32 	%f1979, [%rd175];
	fma.rn.f32 	%f2173, %f1979, %f1978, %f1882;
	ld.global.nc.f32 	%f1980, [%rd175+128];
	fma.rn.f32 	%f2172, %f1980, %f1978, %f1884;
	shfl.sync.idx.b32	%r802|%p505, %r993, %r767, 31, -1;
	mov.b32 	%f1981, %r802;
	fma.rn.f32 	%f2171, %f1979, %f1981, %f1886;
	fma.rn.f32 	%f2170, %f1980, %f1981, %f1887;
	shfl.sync.idx.b32	%r803|%p506, %r992, %r767, 31, -1;
	mov.b32 	%f1982, %r803;
	fma.rn.f32 	%f2169, %f1979, %f1982, %f1889;
	fma.rn.f32 	%f2168, %f1980, %f1982, %f1890;
	shfl.sync.idx.b32	%r804|%p507, %r991, %r767, 31, -1;
	mov.b32 	%f1983, %r804;
	fma.rn.f32 	%f2167, %f1979, %f1983, %f1892;
	fma.rn.f32 	%f2166, %f1980, %f1983, %f1893;
	shfl.sync.idx.b32	%r805|%p508, %r990, %r767, 31, -1;
	mov.b32 	%f1984, %r805;
	fma.rn.f32 	%f2165, %f1979, %f1984, %f1895;
	fma.rn.f32 	%f2164, %f1980, %f1984, %f1896;
	shfl.sync.idx.b32	%r806|%p509, %r989, %r767, 31, -1;
	mov.b32 	%f1985, %r806;
	fma.rn.f32 	%f2163, %f1979, %f1985, %f1898;
	fma.rn.f32 	%f2162, %f1980, %f1985, %f1899;
	shfl.sync.idx.b32	%r807|%p510, %r988, %r767, 31, -1;
	mov.b32 	%f1986, %r807;
	fma.rn.f32 	%f2161, %f1979, %f1986, %f1901;
	fma.rn.f32 	%f2160, %f1980, %f1986, %f1902;
	shfl.sync.idx.b32	%r808|%p511, %r987, %r767, 31, -1;
	mov.b32 	%f1987, %r808;
	fma.rn.f32 	%f2159, %f1979, %f1987, %f1904;
	fma.rn.f32 	%f2158, %f1980, %f1987, %f1905;
	shfl.sync.idx.b32	%r809|%p512, %r986, %r767, 31, -1;
	mov.b32 	%f1988, %r809;
	fma.rn.f32 	%f2157, %f1979, %f1988, %f1907;
	fma.rn.f32 	%f2156, %f1980, %f1988, %f1908;
	shfl.sync.idx.b32	%r810|%p513, %r985, %r767, 31, -1;
	mov.b32 	%f1989, %r810;
	fma.rn.f32 	%f2155, %f1979, %f1989, %f1910;
	fma.rn.f32 	%f2154, %f1980, %f1989, %f1911;
	shfl.sync.idx.b32	%r811|%p514, %r984, %r767, 31, -1;
	mov.b32 	%f1990, %r811;
	fma.rn.f32 	%f2153, %f1979, %f1990, %f1913;
	fma.rn.f32 	%f2152, %f1980, %f1990, %f1914;
	shfl.sync.idx.b32	%r812|%p515, %r983, %r767, 31, -1;
	mov.b32 	%f1991, %r812;
	fma.rn.f32 	%f2151, %f1979, %f1991, %f1916;
	fma.rn.f32 	%f2150, %f1980, %f1991, %f1917;
	shfl.sync.idx.b32	%r813|%p516, %r982, %r767, 31, -1;
	mov.b32 	%f1992, %r813;
	fma.rn.f32 	%f2149, %f1979, %f1992, %f1919;
	fma.rn.f32 	%f2148, %f1980, %f1992, %f1920;
	shfl.sync.idx.b32	%r814|%p517, %r981, %r767, 31, -1;
	mov.b32 	%f1993, %r814;
	fma.rn.f32 	%f2147, %f1979, %f1993, %f1922;
	fma.rn.f32 	%f2146, %f1980, %f1993, %f1923;
	shfl.sync.idx.b32	%r815|%p518, %r980, %r767, 31, -1;
	mov.b32 	%f1994, %r815;
	fma.rn.f32 	%f2145, %f1979, %f1994, %f1925;
	fma.rn.f32 	%f2144, %f1980, %f1994, %f1926;
	shfl.sync.idx.b32	%r816|%p519, %r979, %r767, 31, -1;
	mov.b32 	%f1995, %r816;
	fma.rn.f32 	%f2143, %f1979, %f1995, %f1928;
	fma.rn.f32 	%f2142, %f1980, %f1995, %f1929;
	shfl.sync.idx.b32	%r817|%p520, %r978, %r767, 31, -1;
	mov.b32 	%f1996, %r817;
	fma.rn.f32 	%f2141, %f1979, %f1996, %f1931;
	fma.rn.f32 	%f2140, %f1980, %f1996, %f1932;
	shfl.sync.idx.b32	%r818|%p521, %r977, %r767, 31, -1;
	mov.b32 	%f1997, %r818;
	fma.rn.f32 	%f2139, %f1979, %f1997, %f1934;
	fma.rn.f32 	%f2138, %f1980, %f1997, %f1935;
	shfl.sync.idx.b32	%r819|%p522, %r976, %r767, 31, -1;
	mov.b32 	%f1998, %r819;
	fma.rn.f32 	%f2137, %f1979, %f1998, %f1937;
	fma.rn.f32 	%f2136, %f1980, %f1998, %f1938;
	shfl.sync.idx.b32	%r820|%p523, %r975, %r767, 31, -1;
	mov.b32 	%f1999, %r820;
	fma.rn.f32 	%f2135, %f1979, %f1999, %f1940;
	fma.rn.f32 	%f2134, %f1980, %f1999, %f1941;
	shfl.sync.idx.b32	%r821|%p524, %r974, %r767, 31, -1;
	mov.b32 	%f2000, %r821;
	fma.rn.f32 	%f2133, %f1979, %f2000, %f1943;
	fma.rn.f32 	%f2132, %f1980, %f2000, %f1944;
	shfl.sync.idx.b32	%r822|%p525, %r973, %r767, 31, -1;
	mov.b32 	%f2001, %r822;
	fma.rn.f32 	%f2131, %f1979, %f2001, %f1946;
	fma.rn.f32 	%f2130, %f1980, %f2001, %f1947;
	shfl.sync.idx.b32	%r823|%p526, %r972, %r767, 31, -1;
	mov.b32 	%f2002, %r823;
	fma.rn.f32 	%f2129, %f1979, %f2002, %f1949;
	fma.rn.f32 	%f2128, %f1980, %f2002, %f1950;
	shfl.sync.idx.b32	%r824|%p527, %r971, %r767, 31, -1;
	mov.b32 	%f2003, %r824;
	fma.rn.f32 	%f2127, %f1979, %f2003, %f1952;
	fma.rn.f32 	%f2126, %f1980, %f2003, %f1953;
	shfl.sync.idx.b32	%r825|%p528, %r970, %r767, 31, -1;
	mov.b32 	%f2004, %r825;
	fma.rn.f32 	%f2125, %f1979, %f2004, %f1955;
	fma.rn.f32 	%f2124, %f1980, %f2004, %f1956;
	shfl.sync.idx.b32	%r826|%p529, %r969, %r767, 31, -1;
	mov.b32 	%f2005, %r826;
	fma.rn.f32 	%f2123, %f1979, %f2005, %f1958;
	fma.rn.f32 	%f2122, %f1980, %f2005, %f1959;
	shfl.sync.idx.b32	%r827|%p530, %r968, %r767, 31, -1;
	mov.b32 	%f2006, %r827;
	fma.rn.f32 	%f2121, %f1979, %f2006, %f1961;
	fma.rn.f32 	%f2120, %f1980, %f2006, %f1962;
	shfl.sync.idx.b32	%r828|%p531, %r967, %r767, 31, -1;
	mov.b32 	%f2007, %r828;
	fma.rn.f32 	%f2119, %f1979, %f2007, %f1964;
	fma.rn.f32 	%f2118, %f1980, %f2007, %f1965;
	shfl.sync.idx.b32	%r829|%p532, %r966, %r767, 31, -1;
	mov.b32 	%f2008, %r829;
	fma.rn.f32 	%f2117, %f1979, %f2008, %f1967;
	fma.rn.f32 	%f2116, %f1980, %f2008, %f1968;
	shfl.sync.idx.b32	%r830|%p533, %r965, %r767, 31, -1;
	mov.b32 	%f2009, %r830;
	fma.rn.f32 	%f2115, %f1979, %f2009, %f1970;
	fma.rn.f32 	%f2114, %f1980, %f2009, %f1971;
	shfl.sync.idx.b32	%r831|%p534, %r964, %r767, 31, -1;
	mov.b32 	%f2010, %r831;
	fma.rn.f32 	%f2113, %f1979, %f2010, %f1973;
	fma.rn.f32 	%f2112, %f1980, %f2010, %f1974;
	shfl.sync.idx.b32	%r832|%p535, %r963, %r767, 31, -1;
	mov.b32 	%f2011, %r832;
	fma.rn.f32 	%f2111, %f1979, %f2011, %f1976;
	fma.rn.f32 	%f2110, %f1980, %f2011, %f1977;
$L__BB12_140:
	setp.ge.s32 	%p536, %r7, %r4;
	@%p536 bra 	$L__BB12_142;
	sub.s32 	%r833, %r7, %r997;
	shfl.sync.idx.b32	%r834|%p537, %r996, %r833, 31, -1;
	mul.wide.s32 	%rd176, %r834, 4;
	add.s64 	%rd177, %rd2, %rd176;
	shfl.sync.idx.b32	%r835|%p538, %r994, %r833, 31, -1;
	mov.b32 	%f2012, %r835;
	ld.global.nc.f32 	%f2013, [%rd177];
	fma.rn.f32 	%f2173, %f2013, %f2012, %f2173;
	ld.global.nc.f32 	%f2014, [%rd177+128];
	fma.rn.f32 	%f2172, %f2014, %f2012, %f2172;
	shfl.sync.idx.b32	%r836|%p539, %r993, %r833, 31, -1;
	mov.b32 	%f2015, %r836;
	fma.rn.f32 	%f2171, %f2013, %f2015, %f2171;
	fma.rn.f32 	%f2170, %f2014, %f2015, %f2170;
	shfl.sync.idx.b32	%r837|%p540, %r992, %r833, 31, -1;
	mov.b32 	%f2016, %r837;
	fma.rn.f32 	%f2169, %f2013, %f2016, %f2169;
	fma.rn.f32 	%f2168, %f2014, %f2016, %f2168;
	shfl.sync.idx.b32	%r838|%p541, %r991, %r833, 31, -1;
	mov.b32 	%f2017, %r838;
	fma.rn.f32 	%f2167, %f2013, %f2017, %f2167;
	fma.rn.f32 	%f2166, %f2014, %f2017, %f2166;
	shfl.sync.idx.b32	%r839|%p542, %r990, %r833, 31, -1;
	mov.b32 	%f2018, %r839;
	fma.rn.f32 	%f2165, %f2013, %f2018, %f2165;
	fma.rn.f32 	%f2164, %f2014, %f2018, %f2164;
	shfl.sync.idx.b32	%r840|%p543, %r989, %r833, 31, -1;
	mov.b32 	%f2019, %r840;
	fma.rn.f32 	%f2163, %f2013, %f2019, %f2163;
	fma.rn.f32 	%f2162, %f2014, %f2019, %f2162;
	shfl.sync.idx.b32	%r841|%p544, %r988, %r833, 31, -1;
	mov.b32 	%f2020, %r841;
	fma.rn.f32 	%f2161, %f2013, %f2020, %f2161;
	fma.rn.f32 	%f2160, %f2014, %f2020, %f2160;
	shfl.sync.idx.b32	%r842|%p545, %r987, %r833, 31, -1;
	mov.b32 	%f2021, %r842;
	fma.rn.f32 	%f2159, %f2013, %f2021, %f2159;
	fma.rn.f32 	%f2158, %f2014, %f2021, %f2158;
	shfl.sync.idx.b32	%r843|%p546, %r986, %r833, 31, -1;
	mov.b32 	%f2022, %r843;
	fma.rn.f32 	%f2157, %f2013, %f2022, %f2157;
	fma.rn.f32 	%f2156, %f2014, %f2022, %f2156;
	shfl.sync.idx.b32	%r844|%p547, %r985, %r833, 31, -1;
	mov.b32 	%f2023, %r844;
	fma.rn.f32 	%f2155, %f2013, %f2023, %f2155;
	fma.rn.f32 	%f2154, %f2014, %f2023, %f2154;
	shfl.sync.idx.b32	%r845|%p548, %r984, %r833, 31, -1;
	mov.b32 	%f2024, %r845;
	fma.rn.f32 	%f2153, %f2013, %f2024, %f2153;
	fma.rn.f32 	%f2152, %f2014, %f2024, %f2152;
	shfl.sync.idx.b32	%r846|%p549, %r983, %r833, 31, -1;
	mov.b32 	%f2025, %r846;
	fma.rn.f32 	%f2151, %f2013, %f2025, %f2151;
	fma.rn.f32 	%f2150, %f2014, %f2025, %f2150;
	shfl.sync.idx.b32	%r847|%p550, %r982, %r833, 31, -1;
	mov.b32 	%f2026, %r847;
	fma.rn.f32 	%f2149, %f2013, %f2026, %f2149;
	fma.rn.f32 	%f2148, %f2014, %f2026, %f2148;
	shfl.sync.idx.b32	%r848|%p551, %r981, %r833, 31, -1;
	mov.b32 	%f2027, %r848;
	fma.rn.f32 	%f2147, %f2013, %f2027, %f2147;
	fma.rn.f32 	%f2146, %f2014, %f2027, %f2146;
	shfl.sync.idx.b32	%r849|%p552, %r980, %r833, 31, -1;
	mov.b32 	%f2028, %r849;
	fma.rn.f32 	%f2145, %f2013, %f2028, %f2145;
	fma.rn.f32 	%f2144, %f2014, %f2028, %f2144;
	shfl.sync.idx.b32	%r850|%p553, %r979, %r833, 31, -1;
	mov.b32 	%f2029, %r850;
	fma.rn.f32 	%f2143, %f2013, %f2029, %f2143;
	fma.rn.f32 	%f2142, %f2014, %f2029, %f2142;
	shfl.sync.idx.b32	%r851|%p554, %r978, %r833, 31, -1;
	mov.b32 	%f2030, %r851;
	fma.rn.f32 	%f2141, %f2013, %f2030, %f2141;
	fma.rn.f32 	%f2140, %f2014, %f2030, %f2140;
	shfl.sync.idx.b32	%r852|%p555, %r977, %r833, 31, -1;
	mov.b32 	%f2031, %r852;
	fma.rn.f32 	%f2139, %f2013, %f2031, %f2139;
	fma.rn.f32 	%f2138, %f2014, %f2031, %f2138;
	shfl.sync.idx.b32	%r853|%p556, %r976, %r833, 31, -1;
	mov.b32 	%f2032, %r853;
	fma.rn.f32 	%f2137, %f2013, %f2032, %f2137;
	fma.rn.f32 	%f2136, %f2014, %f2032, %f2136;
	shfl.sync.idx.b32	%r854|%p557, %r975, %r833, 31, -1;
	mov.b32 	%f2033, %r854;
	fma.rn.f32 	%f2135, %f2013, %f2033, %f2135;
	fma.rn.f32 	%f2134, %f2014, %f2033, %f2134;
	shfl.sync.idx.b32	%r855|%p558, %r974, %r833, 31, -1;
	mov.b32 	%f2034, %r855;
	fma.rn.f32 	%f2133, %f2013, %f2034, %f2133;
	fma.rn.f32 	%f2132, %f2014, %f2034, %f2132;
	shfl.sync.idx.b32	%r856|%p559, %r973, %r833, 31, -1;
	mov.b32 	%f2035, %r856;
	fma.rn.f32 	%f2131, %f2013, %f2035, %f2131;
	fma.rn.f32 	%f2130, %f2014, %f2035, %f2130;
	shfl.sync.idx.b32	%r857|%p560, %r972, %r833, 31, -1;
	mov.b32 	%f2036, %r857;
	fma.rn.f32 	%f2129, %f2013, %f2036, %f2129;
	fma.rn.f32 	%f2128, %f2014, %f2036, %f2128;
	shfl.sync.idx.b32	%r858|%p561, %r971, %r833, 31, -1;
	mov.b32 	%f2037, %r858;
	fma.rn.f32 	%f2127, %f2013, %f2037, %f2127;
	fma.rn.f32 	%f2126, %f2014, %f2037, %f2126;
	shfl.sync.idx.b32	%r859|%p562, %r970, %r833, 31, -1;
	mov.b32 	%f2038, %r859;
	fma.rn.f32 	%f2125, %f2013, %f2038, %f2125;
	fma.rn.f32 	%f2124, %f2014, %f2038, %f2124;
	shfl.sync.idx.b32	%r860|%p563, %r969, %r833, 31, -1;
	mov.b32 	%f2039, %r860;
	fma.rn.f32 	%f2123, %f2013, %f2039, %f2123;
	fma.rn.f32 	%f2122, %f2014, %f2039, %f2122;
	shfl.sync.idx.b32	%r861|%p564, %r968, %r833, 31, -1;
	mov.b32 	%f2040, %r861;
	fma.rn.f32 	%f2121, %f2013, %f2040, %f2121;
	fma.rn.f32 	%f2120, %f2014, %f2040, %f2120;
	shfl.sync.idx.b32	%r862|%p565, %r967, %r833, 31, -1;
	mov.b32 	%f2041, %r862;
	fma.rn.f32 	%f2119, %f2013, %f2041, %f2119;
	fma.rn.f32 	%f2118, %f2014, %f2041, %f2118;
	shfl.sync.idx.b32	%r863|%p566, %r966, %r833, 31, -1;
	mov.b32 	%f2042, %r863;
	fma.rn.f32 	%f2117, %f2013, %f2042, %f2117;
	fma.rn.f32 	%f2116, %f2014, %f2042, %f2116;
	shfl.sync.idx.b32	%r864|%p567, %r965, %r833, 31, -1;
	mov.b32 	%f2043, %r864;
	fma.rn.f32 	%f2115, %f2013, %f2043, %f2115;
	fma.rn.f32 	%f2114, %f2014, %f2043, %f2114;
	shfl.sync.idx.b32	%r865|%p568, %r964, %r833, 31, -1;
	mov.b32 	%f2044, %r865;
	fma.rn.f32 	%f2113, %f2013, %f2044, %f2113;
	fma.rn.f32 	%f2112, %f2014, %f2044, %f2112;
	shfl.sync.idx.b32	%r866|%p569, %r963, %r833, 31, -1;
	mov.b32 	%f2045, %r866;
	fma.rn.f32 	%f2111, %f2013, %f2045, %f2111;
	fma.rn.f32 	%f2110, %f2014, %f2045, %f2110;
$L__BB12_142:
	ld.param.u64 	%rd251, [_Z13_spmm_conv_12PKfPfiiPKiS3_S3_S0__param_5];
	ld.param.u64 	%rd250, [_Z13_spmm_conv_12PKfPfiiPKiS3_S3_S0__param_1];
	cvta.to.global.u64 	%rd178, %rd250;
	cvta.to.global.u64 	%rd179, %rd251;
	mul.wide.s32 	%rd180, %r220, 4;
	add.s64 	%rd181, %rd179, %rd180;
	ld.global.nc.u32 	%r867, [%rd181];
	shl.b32 	%r868, %r867, 6;
	add.s32 	%r869, %r868, %r5;
	mul.wide.s32 	%rd182, %r869, 4;
	add.s64 	%rd183, %rd178, %rd182;
	st.global.f32 	[%rd183], %f2173;
	st.global.f32 	[%rd183+128], %f2172;
	ld.global.nc.u32 	%r870, [%rd181+4];
	shl.b32 	%r871, %r870, 6;
	add.s32 	%r872, %r871, %r5;
	mul.wide.s32 	%rd184, %r872, 4;
	add.s64 	%rd185, %rd178, %rd184;
	st.global.f32 	[%rd185], %f2171;
	st.global.f32 	[%rd185+128], %f2170;
	ld.global.nc.u32 	%r873, [%rd181+8];
	shl.b32 	%r874, %r873, 6;
	add.s32 	%r875, %r874, %r5;
	mul.wide.s32 	%rd186, %r875, 4;
	add.s64 	%rd187, %rd178, %rd186;
	st.global.f32 	[%rd187], %f2169;
	st.global.f32 	[%rd187+128], %f2168;
	ld.global.nc.u32 	%r876, [%rd181+12];
	shl.b32 	%r877, %r876, 6;
	add.s32 	%r878, %r877, %r5;
	mul.wide.s32 	%rd188, %r878, 4;
	add.s64 	%rd189, %rd178, %rd188;
	st.global.f32 	[%rd189], %f2167;
	st.global.f32 	[%rd189+128], %f2166;
	ld.global.nc.u32 	%r879, [%rd181+16];
	shl.b32 	%r880, %r879, 6;
	add.s32 	%r881, %r880, %r5;
	mul.wide.s32 	%rd190, %r881, 4;
	add.s64 	%rd191, %rd178, %rd190;
	st.global.f32 	[%rd191], %f2165;
	st.global.f32 	[%rd191+128], %f2164;
	ld.global.nc.u32 	%r882, [%rd181+20];
	shl.b32 	%r883, %r882, 6;
	add.s32 	%r884, %r883, %r5;
	mul.wide.s32 	%rd192, %r884, 4;
	add.s64 	%rd193, %rd178, %rd192;
	st.global.f32 	[%rd193], %f2163;
	st.global.f32 	[%rd193+128], %f2162;
	ld.global.nc.u32 	%r885, [%rd181+24];
	shl.b32 	%r886, %r885, 6;
	add.s32 	%r887, %r886, %r5;
	mul.wide.s32 	%rd194, %r887, 4;
	add.s64 	%rd195, %rd178, %rd194;
	st.global.f32 	[%rd195], %f2161;
	st.global.f32 	[%rd195+128], %f2160;
	ld.global.nc.u32 	%r888, [%rd181+28];
	shl.b32 	%r889, %r888, 6;
	add.s32 	%r890, %r889, %r5;
	mul.wide.s32 	%rd196, %r890, 4;
	add.s64 	%rd197, %rd178, %rd196;
	st.global.f32 	[%rd197], %f2159;
	st.global.f32 	[%rd197+128], %f2158;
	ld.global.nc.u32 	%r891, [%rd181+32];
	shl.b32 	%r892, %r891, 6;
	add.s32 	%r893, %r892, %r5;
	mul.wide.s32 	%rd198, %r893, 4;
	add.s64 	%rd199, %rd178, %rd198;
	st.global.f32 	[%rd199], %f2157;
	st.global.f32 	[%rd199+128], %f2156;
	ld.global.nc.u32 	%r894, [%rd181+36];
	shl.b32 	%r895, %r894, 6;
	add.s32 	%r896, %r895, %r5;
	mul.wide.s32 	%rd200, %r896, 4;
	add.s64 	%rd201, %rd178, %rd200;
	st.global.f32 	[%rd201], %f2155;
	st.global.f32 	[%rd201+128], %f2154;
	ld.global.nc.u32 	%r897, [%rd181+40];
	shl.b32 	%r898, %r897, 6;
	add.s32 	%r899, %r898, %r5;
	mul.wide.s32 	%rd202, %r899, 4;
	add.s64 	%rd203, %rd178, %rd202;
	st.global.f32 	[%rd203], %f2153;
	st.global.f32 	[%rd203+128], %f2152;
	ld.global.nc.u32 	%r900, [%rd181+44];
	shl.b32 	%r901, %r900, 6;
	add.s32 	%r902, %r901, %r5;
	mul.wide.s32 	%rd204, %r902, 4;
	add.s64 	%rd205, %rd178, %rd204;
	st.global.f32 	[%rd205], %f2151;
	st.global.f32 	[%rd205+128], %f2150;
	ld.global.nc.u32 	%r903, [%rd181+48];
	shl.b32 	%r904, %r903, 6;
	add.s32 	%r905, %r904, %r5;
	mul.wide.s32 	%rd206, %r905, 4;
	add.s64 	%rd207, %rd178, %rd206;
	st.global.f32 	[%rd207], %f2149;
	st.global.f32 	[%rd207+128], %f2148;
	ld.global.nc.u32 	%r906, [%rd181+52];
	shl.b32 	%r907, %r906, 6;
	add.s32 	%r908, %r907, %r5;
	mul.wide.s32 	%rd208, %r908, 4;
	add.s64 	%rd209, %rd178, %rd208;
	st.global.f32 	[%rd209], %f2147;
	st.global.f32 	[%rd209+128], %f2146;
	ld.global.nc.u32 	%r909, [%rd181+56];
	shl.b32 	%r910, %r909, 6;
	add.s32 	%r911, %r910, %r5;
	mul.wide.s32 	%rd210, %r911, 4;
	add.s64 	%rd211, %rd178, %rd210;
	st.global.f32 	[%rd211], %f2145;
	st.global.f32 	[%rd211+128], %f2144;
	ld.global.nc.u32 	%r912, [%rd181+60];
	shl.b32 	%r913, %r912, 6;
	add.s32 	%r914, %r913, %r5;
	mul.wide.s32 	%rd212, %r914, 4;
	add.s64 	%rd213, %rd178, %rd212;
	st.global.f32 	[%rd213], %f2143;
	st.global.f32 	[%rd213+128], %f2142;
	ld.global.nc.u32 	%r915, [%rd181+64];
	shl.b32 	%r916, %r915, 6;
	add.s32 	%r917, %r916, %r5;
	mul.wide.s32 	%rd214, %r917, 4;
	add.s64 	%rd215, %rd178, %rd214;
	st.global.f32 	[%rd215], %f2141;
	st.global.f32 	[%rd215+128], %f2140;
	ld.global.nc.u32 	%r918, [%rd181+68];
	shl.b32 	%r919, %r918, 6;
	add.s32 	%r920, %r919, %r5;
	mul.wide.s32 	%rd216, %r920, 4;
	add.s64 	%rd217, %rd178, %rd216;
	st.global.f32 	[%rd217], %f2139;
	st.global.f32 	[%rd217+128], %f2138;
	ld.global.nc.u32 	%r921, [%rd181+72];
	shl.b32 	%r922, %r921, 6;
	add.s32 	%r923, %r922, %r5;
	mul.wide.s32 	%rd218, %r923, 4;
	add.s64 	%rd219, %rd178, %rd218;
	st.global.f32 	[%rd219], %f2137;
	st.global.f32 	[%rd219+128], %f2136;
	ld.global.nc.u32 	%r924, [%rd181+76];
	shl.b32 	%r925, %r924, 6;
	add.s32 	%r926, %r925, %r5;
	mul.wide.s32 	%rd220, %r926, 4;
	add.s64 	%rd221, %rd178, %rd220;
	st.global.f32 	[%rd221], %f2135;
	st.global.f32 	[%rd221+128], %f2134;
	ld.global.nc.u32 	%r927, [%rd181+80];
	shl.b32 	%r928, %r927, 6;
	add.s32 	%r929, %r928, %r5;
	mul.wide.s32 	%rd222, %r929, 4;
	add.s64 	%rd223, %rd178, %rd222;
	st.global.f32 	[%rd223], %f2133;
	st.global.f32 	[%rd223+128], %f2132;
	ld.global.nc.u32 	%r930, [%rd181+84];
	shl.b32 	%r931, %r930, 6;
	add.s32 	%r932, %r931, %r5;
	mul.wide.s32 	%rd224, %r932, 4;
	add.s64 	%rd225, %rd178, %rd224;
	st.global.f32 	[%rd225], %f2131;
	st.global.f32 	[%rd225+128], %f2130;
	ld.global.nc.u32 	%r933, [%rd181+88];
	shl.b32 	%r934, %r933, 6;
	add.s32 	%r935, %r934, %r5;
	mul.wide.s32 	%rd226, %r935, 4;
	add.s64 	%rd227, %rd178, %rd226;
	st.global.f32 	[%rd227], %f2129;
	st.global.f32 	[%rd227+128], %f2128;
	ld.global.nc.u32 	%r936, [%rd181+92];
	shl.b32 	%r937, %r936, 6;
	add.s32 	%r938, %r937, %r5;
	mul.wide.s32 	%rd228, %r938, 4;
	add.s64 	%rd229, %rd178, %rd228;
	st.global.f32 	[%rd229], %f2127;
	st.global.f32 	[%rd229+128], %f2126;
	ld.global.nc.u32 	%r939, [%rd181+96];
	shl.b32 	%r940, %r939, 6;
	add.s32 	%r941, %r940, %r5;
	mul.wide.s32 	%rd230, %r941, 4;
	add.s64 	%rd231, %rd178, %rd230;
	st.global.f32 	[%rd231], %f2125;
	st.global.f32 	[%rd231+128], %f2124;
	ld.global.nc.u32 	%r942, [%rd181+100];
	shl.b32 	%r943, %r942, 6;
	add.s32 	%r944, %r943, %r5;
	mul.wide.s32 	%rd232, %r944, 4;
	add.s64 	%rd233, %rd178, %rd232;
	st.global.f32 	[%rd233], %f2123;
	st.global.f32 	[%rd233+128], %f2122;
	ld.global.nc.u32 	%r945, [%rd181+104];
	shl.b32 	%r946, %r945, 6;
	add.s32 	%r947, %r946, %r5;
	mul.wide.s32 	%rd234, %r947, 4;
	add.s64 	%rd235, %rd178, %rd234;
	st.global.f32 	[%rd235], %f2121;
	st.global.f32 	[%rd235+128], %f2120;
	ld.global.nc.u32 	%r948, [%rd181+108];
	shl.b32 	%r949, %r948, 6;
	add.s32 	%r950, %r949, %r5;
	mul.wide.s32 	%rd236, %r950, 4;
	add.s64 	%rd237, %rd178, %rd236;
	st.global.f32 	[%rd237], %f2119;
	st.global.f32 	[%rd237+128], %f2118;
	ld.global.nc.u32 	%r951, [%rd181+112];
	shl.b32 	%r952, %r951, 6;
	add.s32 	%r953, %r952, %r5;
	mul.wide.s32 	%rd238, %r953, 4;
	add.s64 	%rd239, %rd178, %rd238;
	st.global.f32 	[%rd239], %f2117;
	st.global.f32 	[%rd239+128], %f2116;
	ld.global.nc.u32 	%r954, [%rd181+116];
	shl.b32 	%r955, %r954, 6;
	add.s32 	%r956, %r955, %r5;
	mul.wide.s32 	%rd240, %r956, 4;
	add.s64 	%rd241, %rd178, %rd240;
	st.global.f32 	[%rd241], %f2115;
	st.global.f32 	[%rd241+128], %f2114;
	ld.global.nc.u32 	%r957, [%rd181+120];
	shl.b32 	%r958, %r957, 6;
	add.s32 	%r959, %r958, %r5;
	mul.wide.s32 	%rd242, %r959, 4;
	add.s64 	%rd243, %rd178, %rd242;
	st.global.f32 	[%rd243], %f2113;
	st.global.f32 	[%rd243+128], %f2112;
	ld.global.nc.u32 	%r960, [%rd181+124];
	shl.b32 	%r961, %r960, 6;
	add.s32 	%r962, %r961, %r5;
	mul.wide.s32 	%rd244, %r962, 4;
	add.s64 	%rd245, %rd178, %rd244;
	st.global.f32 	[%rd245], %f2111;
	st.global.f32 	[%rd245+128], %f2110;
	ret;

}
	// .globl	_Z13_spmm_conv_13PKfPfiiPKiS3_S3_S0_
.visible .entry _Z13_spmm_conv_13PKfPfiiPKiS3_S3_S0_(
	.param .u64 .ptr .align 1 _Z13_spmm_conv_13PKfPfiiPKiS3_S3_S0__param_0,
	.param .u64 .ptr .align 1 _Z13_spmm_conv_13PKfPfiiPKiS3_S3_S0__param_1,
	.param .u32 _Z13_spmm_conv_13PKfPfiiPKiS3_S3_S0__param_2,
	.param .u32 _Z13_spmm_conv_13PKfPfiiPKiS3_S3_S0__param_3,
	.param .u64 .ptr .align 1 _Z13_spmm_conv_13PKfPfiiPKiS3_S3_S0__param_4,
	.param .u64 .ptr .align 1 _Z13_spmm_conv_13PKfPfiiPKiS3_S3_S0__param_5,
	.param .u64 .ptr .align 1 _Z13_spmm_conv_13PKfPfiiPKiS3_S3_S0__param_6,
	.param .u64 .ptr .align 1 _Z13_spmm_conv_13PKfPfiiPKiS3_S3_S0__param_7
)
{
	.reg .pred 	%p<298>;
	.reg .b32 	%r<711>;
	.reg .b32 	%f<1230>;
	.reg .b64 	%rd<156>;

	ld.param.u32 	%r182, [_Z13_spmm_conv_13PKfPfiiPKiS3_S3_S0__param_2];
	ld.param.u64 	%rd8, [_Z13_spmm_conv_13PKfPfiiPKiS3_S3_S0__param_4];
	cvta.to.global.u64 	%rd9, %rd8;
	mov.u32 	%r185, %tid.y;
	shl.b32 	%r186, %r185, 4;
	mov.u32 	%r187, %ctaid.x;
	shl.b32 	%r188, %r187, 6;
	add.s32 	%r189, %r186, %r188;
	mov.u32 	%r1, %tid.x;
	mov.u32 	%r190, %ctaid.y;
	shl.b32 	%r191, %r190, 6;
	mul.wide.s32 	%rd10, %r182, 4;
	add.s64 	%rd11, %rd9, %rd10;
	ld.global.nc.u32 	%r2, [%rd11];
	ld.global.nc.u32 	%r3, [%rd11+4];
	sub.s32 	%r621, %r3, %r2;
	mul.hi.s32 	%r192, %r189, 2114445439;
	shr.u32 	%r193, %r192, 31;
	shr.u32 	%r194, %r192, 9;
	add.s32 	%r195, %r194, %r193;
	shr.s32 	%r196, %r189, 4;
	mul.hi.s32 	%r197, %r196, 2114445439;
	shr.u32 	%r198, %r197, 31;
	shr.u32 	%r199, %r197, 5;
	add.s32 	%r200, %r199, %r198;
	mul.lo.s32 	%r201, %r200, 65;
	sub.s32 	%r202, %r196, %r201;
	shl.b32 	%r203, %r202, 15;
	add.s32 	%r204, %r191, %r1;
	mad.lo.s32 	%r205, %r195, 2129920, %r204;
	add.s32 	%r5, %r205, %r203;
	and.b32  	%r206, %r621, -2;
	add.s32 	%r6, %r206, %r2;
	setp.lt.s32 	%p1, %r621, 8;
	mov.b32 	%r656, 0;
	mov.f32 	%f1070, 0f00000000;
	mov.f32 	%f1071, %f1070;
	mov.f32 	%f1072, %f1070;
	mov.f32 	%f1073, %f1070;
	mov.f32 	%f1074, %f1070;
	mov.f32 	%f1075, %f1070;
	mov.f32 	%f1076, %f1070;
	mov.f32 	%f1077, %f1070;
	mov.f32 	%f1078, %f1070;
	mov.f32 	%f1079, %f1070;
	mov.f32 	%f1080, %f1070;
	mov.f32 	%f1081, %f1070;
	mov.f32 	%f1082, %f1070;
	mov.f32 	%f1083, %f1070;
	mov.f32 	%f1084, %f1070;
	mov.f32 	%f1085, %f1070;
	mov.f32 	%f1086, %f1070;
	mov.f32 	%f1087, %f1070;
	mov.f32 	%f1088, %f1070;
	mov.f32 	%f1089, %f1070;
	mov.f32 	%f1090, %f1070;
	mov.f32 	%f1091, %f1070;
	mov.f32 	%f1092, %f1070;
	mov.f32 	%f1093, %f1070;
	mov.f32 	%f1094, %f1070;
	mov.f32 	%f1095, %f1070;
	mov.f32 	%f1096, %f1070;
	mov.f32 	%f1097, %f1070;
	mov.f32 	%f1098, %f1070;
	mov.f32 	%f1099, %f1070;
	mov.f32 	%f1100, %f1070;
	mov.f32 	%f1101, %f1070;
	@%p1 bra 	$L__BB13_6;
	add.s32 	%r638, %r2, 3;
	shl.b32 	%r210, %r3, 1;
	add.s32 	%r211, %r1, %r210;
	sub.s32 	%r637, %r211, %r2;
	mad.lo.s32 	%r212, %r3, 3, %r1;
	shl.b32 	%r213, %r2, 1;
	sub.s32 	%r636, %r212, %r213;
	shl.b32 	%r214, %r3, 2;
	add.s32 	%r215, %r1, %r214;
	mul.lo.s32 	%r216, %r2, 3;
	sub.s32 	%r635, %r215, %r216;
	mad.lo.s32 	%r217, %r3, 5, %r1;
	shl.b32 	%r218, %r2, 2;
	sub.s32 	%r634, %r217, %r218;
	mad.lo.s32 	%r219, %r3, 6, %r1;
	mul.lo.s32 	%r220, %r2, 5;
	sub.s32 	%r633, %r219, %r220;
	mad.lo.s32 	%r221, %r3, 7, %r1;
	mul.lo.s32 	%r222, %r2, 6;
	sub.s32 	%r632, %r221, %r222;
	shl.b32 	%r223, %r3, 3;
	add.s32 	%r224, %r1, %r223;
	mul.lo.s32 	%r225, %r2, 7;
	sub.s32 	%r631, %r224, %r225;
	mad.lo.s32 	%r226, %r3, 9, %r1;
	shl.b32 	%r227, %r2, 3;
	sub.s32 	%r630, %r226, %r227;
	mad.lo.s32 	%r228, %r3, 10, %r1;
	mul.lo.s32 	%r229, %r2, 9;
	sub.s32 	%r629, %r228, %r229;
	mad.lo.s32 	%r230, %r3, 11, %r1;
	mul.lo.s32 	%r231, %r2, 10;
	sub.s32 	%r628, %r230, %r231;
	mad.lo.s32 	%r232, %r3, 12, %r1;
	mul.lo.s32 	%r233, %r2, 11;
	sub.s32 	%r627, %r232, %r233;
	mad.lo.s32 	%r234, %r3, 13, %r1;
	mul.lo.s32 	%r235, %r2, 12;
	sub.s32 	%r626, %r234, %r235;
	mad.lo.s32 	%r236, %r3, 14, %r1;
	mul.lo.s32 	%r237, %r2, 13;
	sub.s32 	%r625, %r236, %r237;
	mad.lo.s32 	%r238, %r3, 15, %r1;
	mul.lo.s32 	%r239, %r2, 14;
	sub.s32 	%r624, %r238, %r239;
	add.s32 	%r623, %r1, %r3;
	add.s32 	%r622, %r1, %r2;
	mov.b32 	%r656, 0;
	mov.f32 	%f1070, 0f00000000;
	mov.b32 	%r620, 3;
$L__BB13_2:
	mov.u32 	%r42, %r638;
	add.s32 	%r240, %r620, -3;
	and.b32  	%r241, %r240, 31;
	setp.ne.s32 	%p2, %r241, 0;
	@%p2 bra 	$L__BB13_5;
	add.s32 	%r656, %r42, -3;
	mov.u32 	%r242, %tid.x;
	setp.ge.u32 	%p3, %r242, %r621;
	@%p3 bra 	$L__BB13_5;
	ld.param.u64 	%rd154, [_Z13_spmm_conv_13PKfPfiiPKiS3_S3_S0__param_7];
	ld.param.u64 	%rd152, [_Z13_spmm_conv_13PKfPfiiPKiS3_S3_S0__param_6];
	cvta.to.global.u64 	%rd12, %rd152;
	mul.wide.u32 	%rd13, %r622, 4;
	add.s64 	%rd14, %rd12, %rd13;
	ld.global.nc.u32 	%r243, [%rd14];
	mul.hi.s32 	%r244, %r243, 715827883;
	shr.u32 	%r245, %r244, 31;
	shr.u32 	%r246, %r244, 8;
	add.s32 	%r247, %r246, %r245;
	mad.lo.s32 	%r248, %r247, 2129920, %r5;
	shr.s32 	%r249, %r243, 31;
	shr.u32 	%r250, %r249, 23;
	add.s32 	%r251, %r243, %r250;
	shr.s32 	%r252, %r251, 9;
	mul.hi.s32 	%r253, %r252, 1431655766;
	shr.u32 	%r254, %r253, 31;
	add.s32 	%r255, %r253, %r254;
	mul.lo.s32 	%r256, %r255, 3;
	sub.s32 	%r257, %r252, %r256;
	shl.b32 	%r258, %r257, 15;
	add.s32 	%r259, %r248, %r258;
	and.b32  	%r260, %r251, 67108352;
	sub.s32 	%r261, %r243, %r260;
	shl.b32 	%r262, %r261, 6;
	add.s32 	%r655, %r259, %r262;
	cvta.to.global.u64 	%rd15, %rd154;
	add.s64 	%rd16, %rd15, %rd13;
	ld.global.nc.u32 	%r654, [%rd16];
	mul.wide.u32 	%rd17, %r623, 4;
	add.s64 	%rd18, %rd15, %rd17;
	ld.global.nc.u32 	%r653, [%rd18];
	mul.wide.u32 	%rd19, %r637, 4;
	add.s64 	%rd20, %rd15, %rd19;
	ld.global.nc.u32 	%r652, [%rd20];
	mul.wide.u32 	%rd21, %r636, 4;
	add.s64 	%rd22, %rd15, %rd21;
	ld.global.nc.u32 	%r651, [%rd22];
	mul.wide.u32 	%rd23, %r635, 4;
	add.s64 	%rd24, %rd15, %rd23;
	ld.global.nc.u32 	%r650, [%rd24];
	mul.wide.u32 	%rd25, %r634, 4;
	add.s64 	%rd26, %rd15, %rd25;
	ld.global.nc.u32 	%r649, [%rd26];
	mul.wide.u32 	%rd27, %r633, 4;
	add.s64 	%rd28, %rd15, %rd27;
	ld.global.nc.u32 	%r648, [%rd28];
	mul.wide.u32 	%rd29, %r632, 4;
	add.s64 	%rd30, %rd15, %rd29;
	ld.global.nc.u32 	%r647, [%rd30];
	mul.wide.u32 	%rd31, %r631, 4;
	add.s64 	%rd32, %rd15, %rd31;
	ld.global.nc.u32 	%r646, [%rd32];
	mul.wide.u32 	%rd33, %r630, 4;
	add.s64 	%rd34, %rd15, %rd33;
	ld.global.nc.u32 	%r645, [%rd34];
	mul.wide.u32 	%rd35, %r629, 4;
	add.s64 	%rd36, %rd15, %rd35;
	ld.global.nc.u32 	%r644, [%rd36];
	mul.wide.u32 	%rd37, %r628, 4;
	add.s64 	%rd38, %rd15, %rd37;
	ld.global.nc.u32 	%r643, [%rd38];
	mul.wide.u32 	%rd39, %r627, 4;
	add.s64 	%rd40, %rd15, %rd39;
	ld.global.nc.u32 	%r642, [%rd40];
	mul.wide.u32 	%rd41, %r626, 4;
	add.s64 	%rd42, %rd15, %rd41;
	ld.global.nc.u32 	%r641, [%rd42];
	mul.wide.u32 	%rd43, %r625, 4;
	add.s64 	%rd44, %rd15, %rd43;
	ld.global.nc.u32 	%r640, [%rd44];
	mul.wide.u32 	%rd45, %r624, 4;
	add.s64 	%rd46, %rd15, %rd45;
	ld.global.nc.u32 	%r639, [%rd46];
$L__BB13_5:
	ld.param.u64 	%rd148, [_Z13_spmm_conv_13PKfPfiiPKiS3_S3_S0__param_0];
	sub.s32 	%r263, %r42, %r656;
	add.s32 	%r264, %r263, -3;
	shfl.sync.idx.b32	%r265|%p4, %r655, %r264, 31, -1;
	add.s32 	%r266, %r263, -2;
	shfl.sync.idx.b32	%r267|%p5, %r655, %r266, 31, -1;
	add.s32 	%r268, %r263, -1;
	shfl.sync.idx.b32	%r269|%p6, %r655, %r268, 31, -1;
	shfl.sync.idx.b32	%r270|%p7, %r655, %r263, 31, -1;
	add.s32 	%r271, %r263, 1;
	shfl.sync.idx.b32	%r272|%p8, %r655, %r271, 31, -1;
	add.s32 	%r273, %r263, 2;
	shfl.sync.idx.b32	%r274|%p9, %r655, %r273, 31, -1;
	add.s32 	%r275, %r263, 3;
	shfl.sync.idx.b32	%r276|%p10, %r655, %r275, 31, -1;
	add.s32 	%r277, %r263, 4;
	shfl.sync.idx.b32	%r278|%p11, %r655, %r277, 31, -1;
	cvta.to.global.u64 	%rd47, %rd148;
	mul.wide.s32 	%rd48, %r265, 4;
	add.s64 	%rd49, %rd47, %rd48;
	shfl.sync.idx.b32	%r279|%p12, %r654, %r264, 31, -1;
	mov.b32 	%f402, %r279;
	ld.global.nc.f32 	%f403, [%rd49];
	fma.rn.f32 	%f404, %f403, %f402, %f1101;
	ld.global.nc.f32 	%f405, [%rd49+128];
	fma.rn.f32 	%f406, %f405, %f402, %f1100;
	shfl.sync.idx.b32	%r280|%p13, %r653, %r264, 31, -1;
	mov.b32 	%f407, %r280;
	fma.rn.f32 	%f408, %f403, %f407, %f1099;
	fma.rn.f32 	%f409, %f405, %f407, %f1098;
	shfl.sync.idx.b32	%r281|%p14, %r652, %r264, 31, -1;
	mov.b32 	%f410, %r281;
	fma.rn.f32 	%f411, %f403, %f410, %f1097;
	fma.rn.f32 	%f412, %f405, %f410, %f1096;
	shfl.sync.idx.b32	%r282|%p15, %r651, %r264, 31, -1;
	mov.b32 	%f413, %r282;
	fma.rn.f32 	%f414, %f403, %f413, %f1095;
	fma.rn.f32 	%f415, %f405, %f413, %f1094;
	shfl.sync.idx.b32	%r283|%p16, %r650, %r264, 31, -1;
	mov.b32 	%f416, %r283;
	fma.rn.f32 	%f417, %f403, %f416, %f1093;
	fma.rn.f32 	%f418, %f405, %f416, %f1092;
	shfl.sync.idx.b32	%r284|%p17, %r649, %r264, 31, -1;
	mov.b32 	%f419, %r284;
	fma.rn.f32 	%f420, %f403, %f419, %f1091;
	fma.rn.f32 	%f421, %f405, %f419, %f1090;
	shfl.sync.idx.b32	%r285|%p18, %r648, %r264, 31, -1;
	mov.b32 	%f422, %r285;
	fma.rn.f32 	%f423, %f403, %f422, %f1089;
	fma.rn.f32 	%f424, %f405, %f422, %f1088;
	shfl.sync.idx.b32	%r286|%p19, %r647, %r264, 31, -1;
	mov.b32 	%f425, %r286;
	fma.rn.f32 	%f426, %f403, %f425, %f1087;
	fma.rn.f32 	%f427, %f405, %f425, %f1086;
	shfl.sync.idx.b32	%r287|%p20, %r646, %r264, 31, -1;
	mov.b32 	%f428, %r287;
	fma.rn.f32 	%f429, %f403, %f428, %f1085;
	fma.rn.f32 	%f430, %f405, %f428, %f1084;
	shfl.sync.idx.b32	%r288|%p21, %r645, %r264, 31, -1;
	mov.b32 	%f431, %r288;
	fma.rn.f32 	%f432, %f403, %f431, %f1083;
	fma.rn.f32 	%f433, %f405, %f431, %f1082;
	shfl.sync.idx.b32	%r289|%p22, %r644, %r264, 31, -1;
	mov.b32 	%f434, %r289;
	fma.rn.f32 	%f435, %f403, %f434, %f1081;
	fma.rn.f32 	%f436, %f405, %f434, %f1080;
	shfl.sync.idx.b32	%r290|%p23, %r643, %r264, 31, -1;
	mov.b32 	%f437, %r290;
	fma.rn.f32 	%f438, %f403, %f437, %f1079;
	fma.rn.f32 	%f439, %f405, %f437, %f1078;
	shfl.sync.idx.b32	%r291|%p24, %r642, %r264, 31, -1;
	mov.b32 	%f440, %r291;
	fma.rn.f32 	%f441, %f403, %f440, %f1077;
	fma.rn.f32 	%f442, %f405, %f440, %f1076;
	shfl.sync.idx.b32	%r292|%p25, %r641, %r264, 31, -1;
	mov.b32 	%f443, %r292;
	fma.rn.f32 	%f444, %f403, %f443, %f1075;
	fma.rn.f32 	%f445, %f405, %f443, %f1074;
	shfl.sync.idx.b32	%r293|%p26, %r640, %r264, 31, -1;
	mov.b32 	%f446, %r293;
	fma.rn.f32 	%f447, %f403, %f446, %f1073;
	fma.rn.f32 	%f448, %f405, %f446, %f1072;
	shfl.sync.idx.b32	%r294|%p27, %r639, %r264, 31, -1;
	mov.b32 	%f449, %r294;
	fma.rn.f32 	%f450, %f403, %f449, %f1071;
	fma.rn.f32 	%f451, %f405, %f449, %f1070;
	mul.wide.s32 	%rd50, %r267, 4;
	add.s64 	%rd51, %rd47, %rd50;
	shfl.sync.idx.b32	%r295|%p28, %r654, %r266, 31, -1;
	mov.b32 	%f452, %r295;
	ld.global.nc.f32 	%f453, [%rd51];
	fma.rn.f32 	%f454, %f453, %f452, %f404;
	ld.global.nc.f32 	%f455, [%rd51+128];
	fma.rn.f32 	%f456, %f455, %f452, %f406;
	shfl.sync.idx.b32	%r296|%p29, %r653, %r266, 31, -1;
	mov.b32 	%f457, %r296;
	fma.rn.f32 	%f458, %f453, %f457, %f408;
	fma.rn.f32 	%f459, %f455, %f457, %f409;
	shfl.sync.idx.b32	%r297|%p30, %r652, %r266, 31, -1;
	mov.b32 	%f460, %r297;
	fma.rn.f32 	%f461, %f453, %f460, %f411;
	fma.rn.f32 	%f462, %f455, %f460, %f412;
	shfl.sync.idx.b32	%r298|%p31, %r651, %r266, 31, -1;
	mov.b32 	%f463, %r298;
	fma.rn.f32 	%f464, %f453, %f463, %f414;
	fma.rn.f32 	%f465, %f455, %f463, %f415;
	shfl.sync.idx.b32	%r299|%p32, %r650, %r266, 31, -1;
	mov.b32 	%f466, %r299;
	fma.rn.f32 	%f467, %f453, %f466, %f417;
	fma.rn.f32 	%f468, %f455, %f466, %f418;
	shfl.sync.idx.b32	%r300|%p33, %r649, %r266, 31, -1;
	mov.b32 	%f469, %r300;
	fma.rn.f32 	%f470, %f453, %f469, %f420;
	fma.rn.f32 	%f471, %f455, %f469, %f421;
	shfl.sync.idx.b32	%r301|%p34, %r648, %r266, 31, -1;
	mov.b32 	%f472, %r301;
	fma.rn.f32 	%f473, %f453, %f472, %f423;
	fma.rn.f32 	%f474, %f455, %f472, %f424;
	shfl.sync.idx.b32	%r302|%p35, %r647, %r266, 31, -1;
	mov.b32 	%f475, %r302;
	fma.rn.f32 	%f476, %f453, %f475, %f426;
	fma.rn.f32 	%f477, %f455, %f475, %f427;
	shfl.sync.idx.b32	%r303|%p36, %r646, %r266, 31, -1;
	mov.b32 	%f478, %r303;
	fma.rn.f32 	%f479, %f453, %f478, %f429;
	fma.rn.f32 	%f480, %f455, %f478, %f430;
	shfl.sync.idx.b32	%r304|%p37, %r645, %r266, 31, -1;
	mov.b32 	%f481, %r304;
	fma.rn.f32 	%f482, %f453, %f481, %f432;
	fma.rn.f32 	%f483, %f455, %f481, %f433;
	shfl.sync.idx.b32	%r305|%p38, %r644, %r266, 31, -1;
	mov.b32 	%f484, %r305;
	fma.rn.f32 	%f485, %f453, %f484, %f435;
	fma.rn.f32 	%f486, %f455, %f484, %f436;
	shfl.sync.idx.b32	%r306|%p39, %r643, %r266, 31, -1;
	mov.b32 	%f487, %r306;
	fma.rn.f32 	%f488, %f453, %f487, %f438;
	fma.rn.f32 	%f489, %f455, %f487, %f439;
	shfl.sync.idx.b32	%r307|%p40, %r642, %r266, 31, -1;
	mov.b32 	%f490, %r307;
	fma.rn.f32 	%f491, %f453, %f490, %f441;
	fma.rn.f32 	%f492, %f455, %f490, %f442;
	shfl.sync.idx.b32	%r308|%p41, %r641, %r266, 31, -1;
	mov.b32 	%f493, %r308;
	fma.rn.f32 	%f494, %f453, %f493, %f444;
	fma.rn.f32 	%f495, %f455, %f493, %f445;
	shfl.sync.idx.b32	%r309|%p42, %r640, %r266, 31, -1;
	mov.b32 	%f496, %r309;
	fma.rn.f32 	%f497, %f453, %f496, %f447;
	fma.rn.f32 	%f498, %f455, %f496, %f448;
	shfl.sync.idx.b32	%r310|%p43, %r639, %r266, 31, -1;
	mov.b32 	%f499, %r310;
	fma.rn.f32 	%f500, %f453, %f499, %f450;
	fma.rn.f32 	%f501, %f455, %f499, %f451;
	mul.wide.s32 	%rd52, %r269, 4;
	add.s64 	%rd53, %rd47, %rd52;
	shfl.sync.idx.b32	%r311|%p44, %r654, %r268, 31, -1;
	mov.b32 	%f502, %r311;
	ld.global.nc.f32 	%f503, [%rd53];
	fma.rn.f32 	%f504, %f503, %f502, %f454;
	ld.global.nc.f32 	%f505, [%rd53+128];
	fma.rn.f32 	%f506, %f505, %f502, %f456;
	shfl.sync.idx.b32	%r312|%p45, %r653, %r268, 31, -1;
	mov.b32 	%f507, %r312;
	fma.rn.f32 	%f508, %f503, %f507, %f458;
	fma.rn.f32 	%f509, %f505, %f507, %f459;
	shfl.sync.idx.b32	%r313|%p46, %r652, %r268, 31, -1;
	mov.b32 	%f510, %r313;
	fma.rn.f32 	%f511, %f503, %f510, %f461;
	fma.rn.f32 	%f512, %f505, %f510, %f462;
	shfl.sync.idx.b32	%r314|%p47, %r651, %r268, 31, -1;
	mov.b32 	%f513, %r314;
	fma.rn.f32 	%f514, %f503, %f513, %f464;
	fma.rn.f32 	%f515, %f505, %f513, %f465;
	shfl.sync.idx.b32	%r315|%p48, %r650, %r268, 31, -1;
	mov.b32 	%f516, %r315;
	fma.rn.f32 	%f517, %f503, %f516, %f467;
	fma.rn.f32 	%f518, %f505, %f516, %f468;
	shfl.sync.idx.b32	%r316|%p49, %r649, %r268, 31, -1;
	mov.b32 	%f519, %r316;
	fma.rn.f32 	%f520, %f503, %f519, %f470;
	fma.rn.f32 	%f521, %f505, %f519, %f471;
	shfl.sync.idx.b32	%r317|%p50, %r648, %r268, 31, -1;
	mov.b32 	%f522, %r317;
	fma.rn.f32 	%f523, %f503, %f522, %f473;
	fma.rn.f32 	%f524, %f505, %f522, %f474;
	shfl.sync.idx.b32	%r318|%p51, %r647, %r268, 31, -1;
	mov.b32 	%f525, %r318;
	fma.rn.f32 	%f526, %f503, %f525, %f476;
	fma.rn.f32 	%f527, %f505, %f525, %f477;
	shfl.sync.idx.b32	%r319|%p52, %r646, %r268, 31, -1;
	mov.b32 	%f528, %r319;
	fma.rn.f32 	%f529, %f503, %f528, %f479;
	fma.rn.f32 	%f530, %f505, %f528, %f480;
	shfl.sync.idx.b32	%r320|%p53, %r645, %r268, 31, -1;
	mov.b32 	%f531, %r320;
	fma.rn.f32 	%f532, %f503, %f531, %f482;
	fma.rn.f32 	%f533, %f505, %f531, %f483;
	shfl.sync.idx.b32	%r321|%p54, %r644, %r268, 31, -1;
	mov.b32 	%f534, %r321;
	fma.rn.f32 	%f535, %f503, %f534, %f485;
	fma.rn.f32 	%f536, %f505, %f534, %f486;
	shfl.sync.idx.b32	%r322|%p55, %r643, %r268, 31, -1;
	mov.b32 	%f537, %r322;
	fma.rn.f32 	%f538, %f503, %f537, %f488;
	fma.rn.f32 	%f539, %f505, %f537, %f489;
	shfl.sync.idx.b32	%r323|%p56, %r642, %r268, 31, -1;
	mov.b32 	%f540, %r323;
	fma.rn.f32 	%f541, %f503, %f540, %f491;
	fma.rn.f32 	%f542, %f505, %f540, %f492;
	shfl.sync.idx.b32	%r324|%p57, %r641, %r268, 31, -1;
	mov.b32 	%f543, %r324;
	fma.rn.f32 	%f544, %f503, %f543, %f494;
	fma.rn.f32 	%f545, %f505, %f543, %f495;
	shfl.sync.idx.b32	%r325|%p58, %r640, %r268, 31, -1;
	mov.b32 	%f546, %r325;
	fma.rn.f32 	%f547, %f503, %f546, %f497;
	fma.rn.f32 	%f548, %f505, %f546, %f498;
	shfl.sync.idx.b32	%r326|%p59, %r639, %r268, 31, -1;
	mov.b32 	%f549, %r326;
	fma.rn.f32 	%f550, %f503, %f549, %f500;
	fma.rn.f32 	%f551, %f505, %f549, %f501;
	mul.wide.s32 	%rd54, %r270, 4;
	add.s64 	%rd55, %rd47, %rd54;
	shfl.sync.idx.b32	%r327|%p60, %r654, %r263, 31, -1;
	mov.b32 	%f552, %r327;
	ld.global.nc.f32 	%f553, [%rd55];
	fma.rn.f32 	%f554, %f553, %f552, %f504;
	ld.global.nc.f32 	%f555, [%rd55+128];
	fma.rn.f32 	%f556, %f555, %f552, %f506;
	shfl.sync.idx.b32	%r328|%p61, %r653, %r263, 31, -1;
	mov.b32 	%f557, %r328;
	fma.rn.f32 	%f558, %f553, %f557, %f508;
	fma.rn.f32 	%f559, %f555, %f557, %f509;
	shfl.sync.idx.b32	%r329|%p62, %r652, %r263, 31, -1;
	mov.b32 	%f560, %r329;
	fma.rn.f32 	%f561, %f553, %f560, %f511;
	fma.rn.f32 	%f562, %f555, %f560, %f512;
	shfl.sync.idx.b32	%r330|%p63, %r651, %r263, 31, -1;
	mov.b32 	%f563, %r330;
	fma.rn.f32 	%f564, %f553, %f563, %f514;
	fma.rn.f32 	%f565, %f555, %f563, %f515;
	shfl.sync.idx.b32	%r331|%p64, %r650, %r263, 31, -1;
	mov.b32 	%f566, %r331;
	fma.rn.f32 	%f567, %f553, %f566, %f517;
	fma.rn.f32 	%f568, %f555, %f566, %f518;
	shfl.sync.idx.b32	%r332|%p65, %r649, %r263, 31, -1;
	mov.b32 	%f569, %r332;
	fma.rn.f32 	%f570, %f553, %f569, %f520;
	fma.rn.f32 	%f571, %f555, %f569, %f521;
	shfl.sync.idx.b32	%r333|%p66, %r648, %r263, 31, -1;
	mov.b32 	%f572, %r333;
	fma.rn.f32 	%f573, %f553, %f572, %f523;
	fma.rn.f32 	%f574, %f555, %f572, %f524;
	shfl.sync.idx.b32	%r334|%p67, %r647, %r263, 31, -1;
	mov.b32 	%f575, %r334;
	fma.rn.f32 	%f576, %f553, %f575, %f526;
	fma.rn.f32 	%f577, %f555, %f575, %f527;
	shfl.sync.idx.b32	%r335|%p68, %r646, %r263, 31, -1;
	mov.b32 	%f578, %r335;
	fma.rn.f32 	%f579, %f553, %f578, %f529;
	fma.rn.f32 	%f580, %f555, %f578, %f530;
	shfl.sync.idx.b32	%r336|%p69, %r645, %r263, 31, -1;
	mov.b32 	%f581, %r336;
	fma.rn.f32 	%f582, %f553, %f581, %f532;
	fma.rn.f32 	%f583, %f555, %f581, %f533;
	shfl.sync.idx.b32	%r337|%p70, %r644, %r263, 31, -1;
	mov.b32 	%f584, %r337;
	fma.rn.f32 	%f585, %f553, %f584, %f535;
	fma.rn.f32 	%f586, %f555, %f584, %f536;
	shfl.sync.idx.b32	%r338|%p71, %r643, %r263, 31, -1;
	mov.b32 	%f587, %r338;
	fma.rn.f32 	%f588, %f553, %f587, %f538;
	fma.rn.f32 	%f589, %f555, %f587, %f539;
	shfl.sync.idx.b32	%r339|%p72, %r642, %r263, 31, -1;
	mov.b32 	%f590, %r339;
	fma.rn.f32 	%f591, %f553, %f590, %f541;
	fma.rn.f32 	%f592, %f555, %f590, %f542;
	shfl.sync.idx.b32	%r340|%p73, %r641, %r263, 31, -1;
	mov.b32 	%f593, %r340;
	fma.rn.f32 	%f594, %f553, %f593, %f544;
	fma.rn.f32 	%f595, %f555, %f593, %f545;
	shfl.sync.idx.b32	%r341|%p74, %r640, %r263, 31, -1;
	mov.b32 	%f596, %r341;
	fma.rn.f32 	%f597, %f553, %f596, %f547;
	fma.rn.f32 	%f598, %f555, %f596, %f548;
	shfl.sync.idx.b32	%r342|%p75, %r639, %r263, 31, -1;
	mov.b32 	%f599, %r342;
	fma.rn.f32 	%f600, %f553, %f599, %f550;
	fma.rn.f32 	%f601, %f555, %f599, %f551;
	mul.wide.s32 	%rd56, %r272, 4;
	add.s64 	%rd57, %rd47, %rd56;
	shfl.sync.idx.b32	%r343|%p76, %r654, %r271, 31, -1;
	mov.b32 	%f602, %r343;
	ld.global.nc.f32 	%f603, [%rd57];
	fma.rn.f32 	%f604, %f603, %f602, %f554;
	ld.global.nc.f32 	%f605, [%rd57+128];
	fma.rn.f32 	%f606, %f605, %f602, %f556;
	shfl.sync.idx.b32	%r344|%p77, %r653, %r271, 31, -1;
	mov.b32 	%f607, %r344;
	fma.rn.f32 	%f608, %f603, %f607, %f558;
	fma.rn.f32 	%f609, %f605, %f607, %f559;
	shfl.sync.idx.b32	%r345|%p78, %r652, %r271, 31, -1;
	mov.b32 	%f610, %r345;
	fma.rn.f32 	%f611, %f603, %f610, %f561;
	fma.rn.f32 	%f612, %f605, %f610, %f562;
	shfl.sync.idx.b32	%r346|%p79, %r651, %r271, 31, -1;
	mov.b32 	%f613, %r346;
	fma.rn.f32 	%f614, %f603, %f613, %f564;
	fma.rn.f32 	%f615, %f605, %f613, %f565;
	shfl.sync.idx.b32	%r347|%p80, %r650, %r271, 31, -1;
	mov.b32 	%f616, %r347;
	fma.rn.f32 	%f617, %f603, %f616, %f567;
	fma.rn.f32 	%f618, %f605, %f616, %f568;
	shfl.sync.idx.b32	%r348|%p81, %r649, %r271, 31, -1;
	mov.b32 	%f619, %r348;
	fma.rn.f32 	%f620, %f603, %f619, %f570;
	fma.rn.f32 	%f621, %f605, %f619, %f571;
	shfl.sync.idx.b32	%r349|%p82, %r648, %r271, 31, -1;
	mov.b32 	%f622, %r349;
	fma.rn.f32 	%f623, %f603, %f622, %f573;
	fma.rn.f32 	%f624, %f605, %f622, %f574;
	shfl.sync.idx.b32	%r350|%p83, %r647, %r271, 31, -1;
	mov.b32 	%f625, %r350;
	fma.rn.f32 	%f626, %f603, %f625, %f576;
	fma.rn.f32 	%f627, %f605, %f625, %f577;
	shfl.sync.idx.b32	%r351|%p84, %r646, %r271, 31, -1;
	mov.b32 	%f628, %r351;
	fma.rn.f32 	%f629, %f603, %f628, %f579;
	fma.rn.f32 	%f630, %f605, %f628, %f580;
	shfl.sync.idx.b32	%r352|%p85, %r645, %r271, 31, -1;
	mov.b32 	%f631, %r352;
	fma.rn.f32 	%f632, %f603, %f631, %f582;
	fma.rn.f32 	%f633, %f605, %f631, %f583;
	shfl.sync.idx.b32	%r353|%p86, %r644, %r271, 31, -1;
	mov.b32 	%f634, %r353;
	fma.rn.f32 	%f635, %f603, %f634, %f585;
	fma.rn.f32 	%f636, %f605, %f634, %f586;
	shfl.sync.idx.b32	%r354|%p87, %r643, %r271, 31, -1;
	mov.b32 	%f637, %r354;
	fma.rn.f32 	%f638, %f603, %f637, %f588;
	fma.rn.f32 	%f639, %f605, %f637, %f589;
	shfl.sync.idx.b32	%r355|%p88, %r642, %r271, 31, -1;
	mov.b32 	%f640, %r355;
	fma.rn.f32 	%f641, %f603, %f640, %f591;
	fma.rn.f32 	%f642, %f605, %f640, %f592;
	shfl.sync.idx.b32	%r356|%p89, %r641, %r271, 31, -1;
	mov.b32 	%f643, %r356;
	fma.rn.f32 	%f644, %f603, %f643, %f594;
	fma.rn.f32 	%f645, %f605, %f643, %f595;
	shfl.sync.idx.b32	%r357|%p90, %r640, %r271, 31, -1;
	mov.b32 	%f646, %r357;
	fma.rn.f32 	%f647, %f603, %f646, %f597;
	fma.rn.f32 	%f648, %f605, %f646, %f598;
	shfl.sync.idx.b32	%r358|%p91, %r639, %r271, 31, -1;
	mov.b32 	%f649, %r358;
	fma.rn.f32 	%f650, %f603, %f649, %f600;
	fma.rn.f32 	%f651, %f605, %f649, %f601;
	mul.wide.s32 	%rd58, %r274, 4;
	add.s64 	%rd59, %rd47, %rd58;
	shfl.sync.idx.b32	%r359|%p92, %r654, %r273, 31, -1;
	mov.b32 	%f652, %r359;
	ld.global.nc.f32 	%f653, [%rd59];
	fma.rn.f32 	%f654, %f653, %f652, %f604;
	ld.global.nc.f32 	%f655, [%rd59+128];
	fma.rn.f32 	%f656, %f655, %f652, %f606;
	shfl.sync.idx.b32	%r360|%p93, %r653, %r273, 31, -1;
	mov.b32 	%f657, %r360;
	fma.rn.f32 	%f658, %f653, %f657, %f608;
	fma.rn.f32 	%f659, %f655, %f657, %f609;
	shfl.sync.idx.b32	%r361|%p94, %r652, %r273, 31, -1;
	mov.b32 	%f660, %r361;
	fma.rn.f32 	%f661, %f653, %f660, %f611;
	fma.rn.f32 	%f662, %f655, %f660, %f612;
	shfl.sync.idx.b32	%r362|%p95, %r651, %r273, 31, -1;
	mov.b32 	%f663, %r362;
	fma.rn.f32 	%f664, %f653, %f663, %f614;
	fma.rn.f32 	%f665, %f655, %f663, %f615;
	shfl.sync.idx.b32	%r363|%p96, %r650, %r273, 31, -1;
	mov.b32 	%f666, %r363;
	fma.rn.f32 	%f667, %f653, %f666, %f617;
	fma.rn.f32 	%f668, %f655, %f666, %f618;
	shfl.sync.idx.b32	%r364|%p97, %r649, %r273, 31, -1;
	mov.b32 	%f669, %r364;
	fma.rn.f32 	%f670, %f653, %f669, %f620;
	fma.rn.f32 	%f671, %f655, %f669, %f621;
	shfl.sync.idx.b32	%r365|%p98, %r648, %r273, 31, -1;
	mov.b32 	%f672, %r365;
	fma.rn.f32 	%f673, %f653, %f672, %f623;
	fma.rn.f32 	%f674, %f655, %f672, %f624;
	shfl.sync.idx.b32	%r366|%p99, %r647, %r273, 31, -1;
	mov.b32 	%f675, %r366;
	fma.rn.f32 	%f676, %f653, %f675, %f626;
	fma.rn.f32 	%f677, %f655, %f675, %f627;
	shfl.sync.idx.b32	%r367|%p100, %r646, %r273, 31, -1;
	mov.b32 	%f678, %r367;
	fma.rn.f32 	%f679, %f653, %f678, %f629;
	fma.rn.f32 	%f680, %f655, %f678, %f630;
	shfl.sync.idx.b32	%r368|%p101, %r645, %r273, 31, -1;
	mov.b32 	%f681, %r368;
	fma.rn.f32 	%f682, %f653, %f681, %f632;
	fma.rn.f32 	%f683, %f655, %f681, %f633;
	shfl.sync.idx.b32	%r369|%p102, %r644, %r273, 31, -1;
	mov.b32 	%f684, %r369;
	fma.rn.f32 	%f685, %f653, %f684, %f635;
	fma.rn.f32 	%f686, %f655, %f684, %f636;
	shfl.sync.idx.b32	%r370|%p103, %r643, %r273, 31, -1;
	mov.b32 	%f687, %r370;
	fma.rn.f32 	%f688, %f653, %f687, %f638;
	fma.rn.f32 	%f689, %f655, %f687, %f639;
	shfl.sync.idx.b32	%r371|%p104, %r642, %r273, 31, -1;
	mov.b32 	%f690, %r371;
	fma.rn.f32 	%f691, %f653, %f690, %f641;
	fma.rn.f32 	%f692, %f655, %f690, %f642;
	shfl.sync.idx.b32	%r372|%p105, %r641, %r273, 31, -1;
	mov.b32 	%f693, %r372;
	fma.rn.f32 	%f694, %f653, %f693, %f644;
	fma.rn.f32 	%f695, %f655, %f693, %f645;
	shfl.sync.idx.b32	%r373|%p106, %r640, %r273, 31, -1;
	mov.b32 	%f696, %r373;
	fma.rn.f32 	%f697, %f653, %f696, %f647;
	fma.rn.f32 	%f698, %f655, %f696, %f648;
	shfl.sync.idx.b32	%r374|%p107, %r639, %r273, 31, -1;
	mov.b32 	%f699, %r374;
	fma.rn.f32 	%f700, %f653, %f699, %f650;
	fma.rn.f32 	%f701, %f655, %f699, %f651;
	mul.wide.s32 	%rd60, %r276, 4;
	add.s64 	%rd61, %rd47, %rd60;
	shfl.sync.idx.b32	%r375|%p108, %r654, %r275, 31, -1;
	mov.b32 	%f702, %r375;
	ld.global.nc.f32 	%f703, [%rd61];
	fma.rn.f32 	%f704, %f703, %f702, %f654;
	ld.global.nc.f32 	%f705, [%rd61+128];
	fma.rn.f32 	%f706, %f705, %f702, %f656;
	shfl.sync.idx.b32	%r376|%p109, %r653, %r275, 31, -1;
	mov.b32 	%f707, %r376;
	fma.rn.f32 	%f708, %f703, %f707, %f658;
	fma.rn.f32 	%f709, %f705, %f707, %f659;
	shfl.sync.idx.b32	%r377|%p110, %r652, %r275, 31, -1;
	mov.b32 	%f710, %r377;
	fma.rn.f32 	%f711, %f703, %f710, %f661;
	fma.rn.f32 	%f712, %f705, %f710, %f662;
	shfl.sync.idx.b32	%r378|%p111, %r651, %r275, 31, -1;
	mov.b32 	%f713, %r378;
	fma.rn.f32 	%f714, %f703, %f713, %f664;
	fma.rn.f32 	%f715, %f705, %f713, %f665;
	shfl.sync.idx.b32	%r379|%p112, %r650, %r275, 31, -1;
	mov.b32 	%f716, %r379;
	fma.rn.f32 	%f717, %f703, %f716, %f667;
	fma.rn.f32 	%f718, %f705, %f716, %f668;
	shfl.sync.idx.b32	%r380|%p113, %r649, %r275, 31, -1;
	mov.b32 	%f719, %r380;
	fma.rn.f32 	%f720, %f703, %f719, %f670;
	fma.rn.f32 	%f721, %f705, %f719, %f671;
	shfl.sync.idx.b32	%r381|%p114, %r648, %r275, 31, -1;
	mov.b32 	%f722, %r381;
	fma.rn.f32 	%f723, %f703, %f722, %f673;
	fma.rn.f32 	%f724, %f705, %f722, %f674;
	shfl.sync.idx.b32	%r382|%p115, %r647, %r275, 31, -1;
	mov.b32 	%f725, %r382;
	fma.rn.f32 	%f726, %f703, %f725, %f676;
	fma.rn.f32 	%f727, %f705, %f725, %f677;
	shfl.sync.idx.b32	%r383|%p116, %r646, %r275, 31, -1;
	mov.b32 	%f728, %r383;
	fma.rn.f32 	%f729, %f703, %f728, %f679;
	fma.rn.f32 	%f730, %f705, %f728, %f680;
	shfl.sync.idx.b32	%r384|%p117, %r645, %r275, 31, -1;
	mov.b32 	%f731, %r384;
	fma.rn.f32 	%f732, %f703, %f731, %f682;
	fma.rn.f32 	%f733, %f705, %f731, %f683;
	shfl.sync.idx.b32	%r385|%p118, %r644, %r275, 31, -1;
	mov.b32 	%f734, %r385;
	fma.rn.f32 	%f735, %f703, %f734, %f685;
	fma.rn.f32 	%f736, %f705, %f734, %f686;
	shfl.sync.idx.b32	%r386|%p119, %r643, %r275, 31, -1;
	mov.b32 	%f737, %r386;
	fma.rn.f32 	%f738, %f703, %f737, %f688;
	fma.rn.f32 	%f739, %f705, %f737, %f689;
	shfl.sync.idx.b32	%r387|%p120, %r642, %r275, 31, -1;
	mov.b32 	%f740, %r387;
	fma.rn.f32 	%f741, %f703, %f740, %f691;
	fma.rn.f32 	%f742, %f705, %f740, %f692;
	shfl.sync.idx.b32	%r388|%p121, %r641, %r275, 31, -1;
	mov.b32 	%f743, %r388;
	fma.rn.f32 	%f744, %f703, %f743, %f694;
	fma.rn.f32 	%f745, %f705, %f743, %f695;
	shfl.sync.idx.b32	%r389|%p122, %r640, %r275, 31, -1;
	mov.b32 	%f746, %r389;
	fma.rn.f32 	%f747, %f703, %f746, %f697;
	fma.rn.f32 	%f748, %f705, %f746, %f698;
	shfl.sync.idx.b32	%r390|%p123, %r639, %r275, 31, -1;
	mov.b32 	%f749, %r390;
	fma.rn.f32 	%f750, %f703, %f749, %f700;
	fma.rn.f32 	%f751, %f705, %f749, %f701;
	mul.wide.s32 	%rd62, %r278, 4;
	add.s64 	%rd63, %rd47, %rd62;
	shfl.sync.idx.b32	%r391|%p124, %r654, %r277, 31, -1;
	mov.b32 	%f752, %r391;
	ld.global.nc.f32 	%f753, [%rd63];
	fma.rn.f32 	%f1101, %f753, %f752, %f704;
	ld.global.nc.f32 	%f754, [%rd63+128];
	fma.rn.f32 	%f1100, %f754, %f752, %f706;
	shfl.sync.idx.b32	%r392|%p125, %r653, %r277, 31, -1;
	mov.b32 	%f755, %r392;
	fma.rn.f32 	%f1099, %f753, %f755, %f708;
	fma.rn.f32 	%f1098, %f754, %f755, %f709;
	shfl.sync.idx.b32	%r393|%p126, %r652, %r277, 31, -1;
	mov.b32 	%f756, %r393;
	fma.rn.f32 	%f1097, %f753, %f756, %f711;
	fma.rn.f32 	%f1096, %f754, %f756, %f712;
	shfl.sync.idx.b32	%r394|%p127, %r651, %r277, 31, -1;
	mov.b32 	%f757, %r394;
	fma.rn.f32 	%f1095, %f753, %f757, %f714;
	fma.rn.f32 	%f1094, %f754, %f757, %f715;
	shfl.sync.idx.b32	%r395|%p128, %r650, %r277, 31, -1;
	mov.b32 	%f758, %r395;
	fma.rn.f32 	%f1093, %f753, %f758, %f717;
	fma.rn.f32 	%f1092, %f754, %f758, %f718;
	shfl.sync.idx.b32	%r396|%p129, %r649, %r277, 31, -1;
	mov.b32 	%f759, %r396;
	fma.rn.f32 	%f1091, %f753, %f759, %f720;
	fma.rn.f32 	%f1090, %f754, %f759, %f721;
	shfl.sync.idx.b32	%r397|%p130, %r648, %r277, 31, -1;
	mov.b32 	%f760, %r397;
	fma.rn.f32 	%f1089, %f753, %f760, %f723;
	fma.rn.f32 	%f1088, %f754, %f760, %f724;
	shfl.sync.idx.b32	%r398|%p131, %r647, %r277, 31, -1;
	mov.b32 	%f761, %r398;
	fma.rn.f32 	%f1087, %f753, %f761, %f726;
	fma.rn.f32 	%f1086, %f754, %f761, %f727;
	shfl.sync.idx.b32	%r399|%p132, %r646, %r277, 31, -1;
	mov.b32 	%f762, %r399;
	fma.rn.f32 	%f1085, %f753, %f762, %f729;
	fma.rn.f32 	%f1084, %f754, %f762, %f730;
	shfl.sync.idx.b32	%r400|%p133, %r645, %r277, 31, -1;
	mov.b32 	%f763, %r400;
	fma.rn.f32 	%f1083, %f753, %f763, %f732;
	fma.rn.f32 	%f1082, %f754, %f763, %f733;
	shfl.sync.idx.b32	%r401|%p134, %r644, %r277, 31, -1;
	mov.b32 	%f764, %r401;
	fma.rn.f32 	%f1081, %f753, %f764, %f735;
	fma.rn.f32 	%f1080, %f754, %f764, %f736;
	shfl.sync.idx.b32	%r402|%p135, %r643, %r277, 31, -1;
	mov.b32 	%f765, %r402;
	fma.rn.f32 	%f1079, %f753, %f765, %f738;
	fma.rn.f32 	%f1078, %f754, %f765, %f739;
	shfl.sync.idx.b32	%r403|%p136, %r642, %r277, 31, -1;
	mov.b32 	%f766, %r403;
	fma.rn.f32 	%f1077, %f753, %f766, %f741;
	fma.rn.f32 	%f1076, %f754, %f766, %f742;
	shfl.sync.idx.b32	%r404|%p137, %r641, %r277, 31, -1;
	mov.b32 	%f767, %r404;
	fma.rn.f32 	%f1075, %f753, %f767, %f744;
	fma.rn.f32 	%f1074, %f754, %f767, %f745;
	shfl.sync.idx.b32	%r405|%p138, %r640, %r277, 31, -1;
	mov.b32 	%f768, %r405;
	fma.rn.f32 	%f1073, %f753, %f768, %f747;
	fma.rn.f32 	%f1072, %f754, %f768, %f748;
	shfl.sync.idx.b32	%r406|%p139, %r639, %r277, 31, -1;
	mov.b32 	%f769, %r406;
	fma.rn.f32 	%f1071, %f753, %f769, %f750;
	fma.rn.f32 	%f1070, %f754, %f769, %f751;
	add.s32 	%r638, %r42, 8;
	add.s32 	%r407, %r42, 5;
	add.s32 	%r637, %r637, 8;
	add.s32 	%r636, %r636, 8;
	add.s32 	%r635, %r635, 8;
	add.s32 	%r634, %r634, 8;
	add.s32 	%r633, %r633, 8;
	add.s32 	%r632, %r632, 8;
	add.s32 	%r631, %r631, 8;
	add.s32 	%r630, %r630, 8;
	add.s32 	%r629, %r629, 8;
	add.s32 	%r628, %r628, 8;
	add.s32 	%r627, %r627, 8;
	add.s32 	%r626, %r626, 8;
	add.s32 	%r625, %r625, 8;
	add.s32 	%r624, %r624, 8;
	add.s32 	%r623, %r623, 8;
	add.s32 	%r622, %r622, 8;
	add.s32 	%r621, %r621, -8;
	add.s32 	%r620, %r620, 8;
	sub.s32 	%r408, %r3, %r2;
	and.b32  	%r409, %r408, -8;
	add.s32 	%r410, %r409, %r2;
	setp.lt.s32 	%p140, %r407, %r410;
	@%p140 bra 	$L__BB13_2;
$L__BB13_6:
	sub.s32 	%r135, %r3, %r2;
	and.b32  	%r136, %r135, -8;
	add.s32 	%r137, %r136, %r2;
	setp.le.s32 	%p141, %r3, %r137;
	and.b32  	%r411, %r135, 24;
	setp.ne.s32 	%p142, %r411, 0;
	or.pred  	%p143, %p142, %p141;
	@%p143 bra 	$L__BB13_9;
	sub.s32 	%r412, %r3, %r137;
	mov.u32 	%r138, %tid.x;
	setp.ge.u32 	%p144, %r138, %r412;
	mov.u32 	%r656, %r137;
	@%p144 bra 	$L__BB13_9;
	ld.param.u64 	%rd155, [_Z13_spmm_conv_13PKfPfiiPKiS3_S3_S0__param_7];
	ld.param.u64 	%rd153, [_Z13_spmm_conv_13PKfPfiiPKiS3_S3_S0__param_6];
	add.s32 	%r413, %r137, %r138;
	cvta.to.global.u64 	%rd64, %rd153;
	mul.wide.u32 	%rd65, %r413, 4;
	add.s64 	%rd66, %rd64, %rd65;
	ld.global.nc.u32 	%r414, [%rd66];
	mul.hi.s32 	%r415, %r414, 715827883;
	shr.u32 	%r416, %r415, 31;
	shr.u32 	%r417, %r415, 8;
	add.s32 	%r418, %r417, %r416;
	mad.lo.s32 	%r419, %r418, 2129920, %r5;
	shr.s32 	%r420, %r414, 31;
	shr.u32 	%r421, %r420, 23;
	add.s32 	%r422, %r414, %r421;
	shr.s32 	%r423, %r422, 9;
	mul.hi.s32 	%r424, %r423, 1431655766;
	shr.u32 	%r425, %r424, 31;
	add.s32 	%r426, %r424, %r425;
	mul.lo.s32 	%r427, %r426, 3;
	sub.s32 	%r428, %r423, %r427;
	shl.b32 	%r429, %r428, 15;
	add.s32 	%r430, %r419, %r429;
	and.b32  	%r431, %r422, 67108352;
	sub.s32 	%r432, %r414, %r431;
	shl.b32 	%r433, %r432, 6;
	add.s32 	%r655, %r430, %r433;
	cvta.to.global.u64 	%rd67, %rd155;
	add.s64 	%rd68, %rd67, %rd65;
	ld.global.nc.u32 	%r654, [%rd68];
	add.s32 	%r434, %r135, %r413;
	mul.wide.u32 	%rd69, %r434, 4;
	add.s64 	%rd70, %rd67, %rd69;
	ld.global.nc.u32 	%r653, [%rd70];
	add.s32 	%r435, %r434, %r135;
	mul.wide.u32 	%rd71, %r435, 4;
	add.s64 	%rd72, %rd67, %rd71;
	ld.global.nc.u32 	%r652, [%rd72];
	add.s32 	%r436, %r435, %r135;
	mul.wide.u32 	%rd73, %r436, 4;
	add.s64 	%rd74, %rd67, %rd73;
	ld.global.nc.u32 	%r651, [%rd74];
	add.s32 	%r437, %r436, %r135;
	mul.wide.u32 	%rd75, %r437, 4;
	add.s64 	%rd76, %rd67, %rd75;
	ld.global.nc.u32 	%r650, [%rd76];
	add.s32 	%r438, %r437, %r135;
	mul.wide.u32 	%rd77, %r438, 4;
	add.s64 	%rd78, %rd67, %rd77;
	ld.global.nc.u32 	%r649, [%rd78];
	add.s32 	%r439, %r438, %r135;
	mul.wide.u32 	%rd79, %r439, 4;
	add.s64 	%rd80, %rd67, %rd79;
	ld.global.nc.u32 	%r648, [%rd80];
	add.s32 	%r440, %r439, %r135;
	mul.wide.u32 	%rd81, %r440, 4;
	add.s64 	%rd82, %rd67, %rd81;
	ld.global.nc.u32 	%r647, [%rd82];
	add.s32 	%r441, %r440, %r135;
	mul.wide.u32 	%rd83, %r441, 4;
	add.s64 	%rd84, %rd67, %rd83;
	ld.global.nc.u32 	%r646, [%rd84];
	add.s32 	%r442, %r441, %r135;
	mul.wide.u32 	%rd85, %r442, 4;
	add.s64 	%rd86, %rd67, %rd85;
	ld.global.nc.u32 	%r645, [%rd86];
	add.s32 	%r443, %r442, %r135;
	mul.wide.u32 	%rd87, %r443, 4;
	add.s64 	%rd88, %rd67, %rd87;
	ld.global.nc.u32 	%r644, [%rd88];
	add.s32 	%r444, %r443, %r135;
	mul.wide.u32 	%rd89, %r444, 4;
	add.s64 	%rd90, %rd67, %rd89;
	ld.global.nc.u32 	%r643, [%rd90];
	add.s32 	%r445, %r444, %r135;
	mul.wide.u32 	%rd91, %r445, 4;
	add.s64 	%rd92, %rd67, %rd91;
	ld.global.nc.u32 	%r642, [%rd92];
	add.s32 	%r446, %r445, %r135;
	mul.wide.u32 	%rd93, %r446, 4;
	add.s64 	%rd94, %rd67, %rd93;
	ld.global.nc.u32 	%r641, [%rd94];
	add.s32 	%r447, %r446, %r135;
	mul.wide.u32 	%rd95, %r447, 4;
	add.s64 	%rd96, %rd67, %rd95;
	ld.global.nc.u32 	%r640, [%rd96];
	add.s32 	%r448, %r447, %r135;
	mul.wide.u32 	%rd97, %r448, 4;
	add.s64 	%rd98, %rd67, %rd97;
	ld.global.nc.u32 	%r639, [%rd98];
$L__BB13_9:
	ld.param.u64 	%rd149, [_Z13_spmm_conv_13PKfPfiiPKiS3_S3_S0__param_0];
	cvta.to.global.u64 	%rd1, %rd149;
	and.b32  	%r449, %r135, -4;
	setp.ge.s32 	%p145, %r136, %r449;
	@%p145 bra 	$L__BB13_74;
	sub.s32 	%r174, %r137, %r656;
	shfl.sync.idx.b32	%r450|%p146, %r655, %r174, 31, -1;
	add.s32 	%r175, %r174, 1;
	shfl.sync.idx.b32	%r176|%p147, %r655, %r175, 31, -1;
	add.s32 	%r177, %r174, 2;
	shfl.sync.idx.b32	%r178|%p148, %r655, %r177, 31, -1;
	add.s32 	%r179, %r174, 3;
	shfl.sync.idx.b32	%r180|%p149, %r655, %r179, 31, -1;
	mul.wide.s32 	%rd99, %r450, 4;
	add.s64 	%rd2, %rd1, %rd99;
	shfl.sync.idx.b32	%r451|%p150, %r654, %r174, 31, -1;
	mov.b32 	%f97, %r451;
	setp.leu.f32 	%p151, %f97, 0f00000000;
	@%p151 bra 	$L__BB13_12;
	ld.global.nc.f32 	%f771, [%rd2];
	fma.rn.f32 	%f1102, %f771, %f97, %f1101;
	ld.global.nc.f32 	%f772, [%rd2+128];
	mul.f32 	%f1103, %f772, %f97;
	bra.uni 	$L__BB13_13;
$L__BB13_12:
	add.f32 	%f1102, %f1101, 0f00000000;
	mov.f32 	%f1103, 0f00000000;
$L__BB13_13:
	add.f32 	%f103, %f1103, %f1100;
	shfl.sync.idx.b32	%r452|%p152, %r653, %r174, 31, -1;
	mov.b32 	%f104, %r452;
	setp.leu.f32 	%p153, %f104, 0f00000000;
	mov.f32 	%f1104, 0f00000000;
	@%p153 bra 	$L__BB13_15;
	ld.global.nc.f32 	%f774, [%rd2];
	mul.f32 	%f1104, %f774, %f104;
$L__BB13_15:
	add.f32 	%f107, %f1104, %f1099;
	mov.f32 	%f1105, 0f00000000;
	@%p153 bra 	$L__BB13_17;
	ld.global.nc.f32 	%f776, [%rd2+128];
	mul.f32 	%f1105, %f776, %f104;
$L__BB13_17:
	add.f32 	%f110, %f1105, %f1098;
	shfl.sync.idx.b32	%r453|%p155, %r652, %r174, 31, -1;
	mov.b32 	%f111, %r453;
	setp.leu.f32 	%p156, %f111, 0f00000000;
	mov.f32 	%f1106, 0f00000000;
	@%p156 bra 	$L__BB13_19;
	ld.global.nc.f32 	%f778, [%rd2];
	mul.f32 	%f1106, %f778, %f111;
$L__BB13_19:
	add.f32 	%f114, %f1106, %f1097;
	mov.f32 	%f1107, 0f00000000;
	@%p156 bra 	$L__BB13_21;
	ld.global.nc.f32 	%f780, [%rd2+128];
	mul.f32 	%f1107, %f780, %f111;
$L__BB13_21:
	add.f32 	%f117, %f1107, %f1096;
	shfl.sync.idx.b32	%r454|%p158, %r651, %r174, 31, -1;
	mov.b32 	%f118, %r454;
	setp.leu.f32 	%p159, %f118, 0f00000000;
	mov.f32 	%f1108, 0f00000000;
	@%p159 bra 	$L__BB13_23;
	ld.global.nc.f32 	%f782, [%rd2];
	mul.f32 	%f1108, %f782, %f118;
$L__BB13_23:
	add.f32 	%f121, %f1108, %f1095;
	mov.f32 	%f1109, 0f00000000;
	@%p159 bra 	$L__BB13_25;
	ld.global.nc.f32 	%f784, [%rd2+128];
	mul.f32 	%f1109, %f784, %f118;
$L__BB13_25:
	add.f32 	%f124, %f1109, %f1094;
	shfl.sync.idx.b32	%r455|%p161, %r650, %r174, 31, -1;
	mov.b32 	%f125, %r455;
	setp.leu.f32 	%p162, %f125, 0f00000000;
	mov.f32 	%f1110, 0f00000000;
	@%p162 bra 	$L__BB13_27;
	ld.global.nc.f32 	%f786, [%rd2];
	mul.f32 	%f1110, %f786, %f125;
$L__BB13_27:
	add.f32 	%f128, %f1110, %f1093;
	mov.f32 	%f1111, 0f00000000;
	@%p162 bra 	$L__BB13_29;
	ld.global.nc.f32 	%f788, [%rd2+128];
	mul.f32 	%f1111, %f788, %f125;
$L__BB13_29:
	add.f32 	%f131, %f1111, %f1092;
	shfl.sync.idx.b32	%r456|%p164, %r649, %r174, 31, -1;
	mov.b32 	%f132, %r456;
	setp.leu.f32 	%p165, %f132, 0f00000000;
	mov.f32 	%f1112, 0f00000000;
	@%p165 bra 	$L__BB13_31;
	ld.global.nc.f32 	%f790, [%rd2];
	mul.f32 	%f1112, %f790, %f132;
$L__BB13_31:
	add.f32 	%f135, %f1112, %f1091;
	mov.f32 	%f1113, 0f00000000;
	@%p165 bra 	$L__BB13_33;
	ld.global.nc.f32 	%f792, [%rd2+128];
	mul.f32 	%f1113, %f792, %f132;
$L__BB13_33:
	add.f32 	%f138, %f1113, %f1090;
	shfl.sync.idx.b32	%r457|%p167, %r648, %r174, 31, -1;
	mov.b32 	%f139, %r457;
	setp.leu.f32 	%p168, %f139, 0f00000000;
	mov.f32 	%f1114, 0f00000000;
	@%p168 bra 	$L__BB13_35;
	ld.global.nc.f32 	%f794, [%rd2];
	mul.f32 	%f1114, %f794, %f139;
$L__BB13_35:
	add.f32 	%f142, %f1114, %f1089;
	mov.f32 	%f1115, 0f00000000;
	@%p168 bra 	$L__BB13_37;
	ld.global.nc.f32 	%f796, [%rd2+128];
	mul.f32 	%f1115, %f796, %f139;
$L__BB13_37:
	add.f32 	%f145, %f1115, %f1088;
	shfl.sync.idx.b32	%r458|%p170, %r647, %r174, 31, -1;
	mov.b32 	%f146, %r458;
	setp.leu.f32 	%p171, %f146, 0f00000000;
	mov.f32 	%f1116, 0f00000000;
	@%p171 bra 	$L__BB13_39;
	ld.global.nc.f32 	%f798, [%rd2];
	mul.f32 	%f1116, %f798, %f146;
$L__BB13_39:
	add.f32 	%f149, %f1116, %f1087;
	mov.f32 	%f1117, 0f00000000;
	@%p171 bra 	$L__BB13_41;
	ld.global.nc.f32 	%f800, [%rd2+128];
	mul.f32 	%f1117, %f800, %f146;
$L__BB13_41:
	add.f32 	%f152, %f1117, %f1086;
	shfl.sync.idx.b32	%r459|%p173, %r646, %r174, 31, -1;
	mov.b32 	%f153, %r459;
	setp.leu.f32 	%p174, %f153, 0f00000000;
	mov.f32 	%f1118, 0f00000000;
	@%p174 bra 	$L__BB13_43;
	ld.global.nc.f32 	%f802, [%rd2];
	mul.f32 	%f1118, %f802, %f153;
$L__BB13_43:
	add.f32 	%f156, %f1118, %f1085;
	mov.f32 	%f1119, 0f00000000;
	@%p174 bra 	$L__BB13_45;
	ld.global.nc.f32 	%f804, [%rd2+128];
	mul.f32 	%f1119, %f804, %f153;
$L__BB13_45:
	add.f32 	%f159, %f1119, %f1084;
	shfl.sync.idx.b32	%r460|%p176, %r645, %r174, 31, -1;
	mov.b32 	%f160, %r460;
	setp.leu.f32 	%p177, %f160, 0f00000000;
	mov.f32 	%f1120, 0f00000000;
	@%p177 bra 	$L__BB13_47;
	ld.global.nc.f32 	%f806, [%rd2];
	mul.f32 	%f1120, %f806, %f160;
$L__BB13_47:
	add.f32 	%f163, %f1120, %f1083;
	mov.f32 	%f1121, 0f00000000;
	@%p177 bra 	$L__BB13_49;
	ld.global.nc.f32 	%f808, [%rd2+128];
	mul.f32 	%f1121, %f808, %f160;
$L__BB13_49:
	add.f32 	%f166, %f1121, %f1082;
	shfl.sync.idx.b32	%r461|%p179, %r644, %r174, 31, -1;
	mov.b32 	%f167, %r461;
	setp.leu.f32 	%p180, %f167, 0f00000000;
	mov.f32 	%f1122, 0f00000000;
	@%p180 bra 	$L__BB13_51;
	ld.global.nc.f32 	%f810, [%rd2];
	mul.f32 	%f1122, %f810, %f167;
$L__BB13_51:
	add.f32 	%f170, %f1122, %f1081;
	mov.f32 	%f1123, 0f00000000;
	@%p180 bra 	$L__BB13_53;
	ld.global.nc.f32 	%f812, [%rd2+128];
	mul.f32 	%f1123, %f812, %f167;
$L__BB13_53:
	add.f32 	%f173, %f1123, %f1080;
	shfl.sync.idx.b32	%r462|%p182, %r643, %r174, 31, -1;
	mov.b32 	%f174, %r462;
	setp.leu.f32 	%p183, %f174, 0f00000000;
	mov.f32 	%f1124, 0f00000000;
	@%p183 bra 	$L__BB13_55;
	ld.global.nc.f32 	%f814, [%rd2];
	mul.f32 	%f1124, %f814, %f174;
$L__BB13_55:
	add.f32 	%f177, %f1124, %f1079;
	mov.f32 	%f1125, 0f00000000;
	@%p183 bra 	$L__BB13_57;
	ld.global.nc.f32 	%f816, [%rd2+128];
	mul.f32 	%f1125, %f816, %f174;
$L__BB13_57:
	add.f32 	%f180, %f1125, %f1078;
	shfl.sync.idx.b32	%r463|%p185, %r642, %r174, 31, -1;
	mov.b32 	%f181, %r463;
	setp.leu.f32 	%p186, %f181, 0f00000000;
	mov.f32 	%f1126, 0f00000000;
	@%p186 bra 	$L__BB13_59;
	ld.global.nc.f32 	%f818, [%rd2];
	mul.f32 	%f1126, %f818, %f181;
$L__BB13_59:
	add.f32 	%f184, %f1126, %f1077;
	mov.f32 	%f1127, 0f00000000;
	@%p186 bra 	$L__BB13_61;
	ld.global.nc.f32 	%f820, [%rd2+128];
	mul.f32 	%f1127, %f820, %f181;
$L__BB13_61:
	add.f32 	%f187, %f1127, %f1076;
	shfl.sync.idx.b32	%r464|%p188, %r641, %r174, 31, -1;
	mov.b32 	%f188, %r464;
	setp.leu.f32 	%p189, %f188, 0f00000000;
	mov.f32 	%f1128, 0f00000000;
	@%p189 bra 	$L__BB13_63;
	ld.global.nc.f32 	%f822, [%rd2];
	mul.f32 	%f1128, %f822, %f188;
$L__BB13_63:
	add.f32 	%f191, %f1128, %f1075;
	mov.f32 	%f1129, 0f00000000;
	@%p189 bra 	$L__BB13_65;
	ld.global.nc.f32 	%f824, [%rd2+128];
	mul.f32 	%f1129, %f824, %f188;
$L__BB13_65:
	add.f32 	%f194, %f1129, %f1074;
	shfl.sync.idx.b32	%r465|%p191, %r640, %r174, 31, -1;
	mov.b32 	%f195, %r465;
	setp.leu.f32 	%p192, %f195, 0f00000000;
	mov.f32 	%f1130, 0f00000000;
	@%p192 bra 	$L__BB13_67;
	ld.global.nc.f32 	%f826, [%rd2];
	mul.f32 	%f1130, %f826, %f195;
$L__BB13_67:
	add.f32 	%f198, %f1130, %f1073;
	mov.f32 	%f1131, 0f00000000;
	@%p192 bra 	$L__BB13_69;
	ld.global.nc.f32 	%f828, [%rd2+128];
	mul.f32 	%f1131, %f828, %f195;
$L__BB13_69:
	add.f32 	%f201, %f1131, %f1072;
	shfl.sync.idx.b32	%r466|%p194, %r639, %r174, 31, -1;
	mov.b32 	%f202, %r466;
	setp.leu.f32 	%p195, %f202, 0f00000000;
	mov.f32 	%f1132, 0f00000000;
	@%p195 bra 	$L__BB13_71;
	ld.global.nc.f32 	%f830, [%rd2];
	mul.f32 	%f1132, %f830, %f202;
$L__BB13_71:
	add.f32 	%f205, %f1132, %f1071;
	mov.f32 	%f1133, 0f00000000;
	@%p195 bra 	$L__BB13_73;
	ld.global.nc.f32 	%f832, [%rd2+128];
	mul.f32 	%f1133, %f832, %f202;
$L__BB13_73:
	add.f32 	%f833, %f1133, %f1070;
	mul.wide.s32 	%rd100, %r176, 4;
	add.s64 	%rd101, %rd1, %rd100;
	shfl.sync.idx.b32	%r467|%p197, %r654, %r175, 31, -1;
	mov.b32 	%f834, %r467;
	ld.global.nc.f32 	%f835, [%rd101];
	fma.rn.f32 	%f836, %f835, %f834, %f1102;
	ld.global.nc.f32 	%f837, [%rd101+128];
	fma.rn.f32 	%f838, %f837, %f834, %f103;
	shfl.sync.idx.b32	%r468|%p198, %r653, %r175, 31, -1;
	mov.b32 	%f839, %r468;
	fma.rn.f32 	%f840, %f835, %f839, %f107;
	fma.rn.f32 	%f841, %f837, %f839, %f110;
	shfl.sync.idx.b32	%r469|%p199, %r652, %r175, 31, -1;
	mov.b32 	%f842, %r469;
	fma.rn.f32 	%f843, %f835, %f842, %f114;
	fma.rn.f32 	%f844, %f837, %f842, %f117;
	shfl.sync.idx.b32	%r470|%p200, %r651, %r175, 31, -1;
	mov.b32 	%f845, %r470;
	fma.rn.f32 	%f846, %f835, %f845, %f121;
	fma.rn.f32 	%f847, %f837, %f845, %f124;
	shfl.sync.idx.b32	%r471|%p201, %r650, %r175, 31, -1;
	mov.b32 	%f848, %r471;
	fma.rn.f32 	%f849, %f835, %f848, %f128;
	fma.rn.f32 	%f850, %f837, %f848, %f131;
	shfl.sync.idx.b32	%r472|%p202, %r649, %r175, 31, -1;
	mov.b32 	%f851, %r472;
	fma.rn.f32 	%f852, %f835, %f851, %f135;
	fma.rn.f32 	%f853, %f837, %f851, %f138;
	shfl.sync.idx.b32	%r473|%p203, %r648, %r175, 31, -1;
	mov.b32 	%f854, %r473;
	fma.rn.f32 	%f855, %f835, %f854, %f142;
	fma.rn.f32 	%f856, %f837, %f854, %f145;
	shfl.sync.idx.b32	%r474|%p204, %r647, %r175, 31, -1;
	mov.b32 	%f857, %r474;
	fma.rn.f32 	%f858, %f835, %f857, %f149;
	fma.rn.f32 	%f859, %f837, %f857, %f152;
	shfl.sync.idx.b32	%r475|%p205, %r646, %r175, 31, -1;
	mov.b32 	%f860, %r475;
	fma.rn.f32 	%f861, %f835, %f860, %f156;
	fma.rn.f32 	%f862, %f837, %f860, %f159;
	shfl.sync.idx.b32	%r476|%p206, %r645, %r175, 31, -1;
	mov.b32 	%f863, %r476;
	fma.rn.f32 	%f864, %f835, %f863, %f163;
	fma.rn.f32 	%f865, %f837, %f863, %f166;
	shfl.sync.idx.b32	%r477|%p207, %r644, %r175, 31, -1;
	mov.b32 	%f866, %r477;
	fma.rn.f32 	%f867, %f835, %f866, %f170;
	fma.rn.f32 	%f868, %f837, %f866, %f173;
	shfl.sync.idx.b32	%r478|%p208, %r643, %r175, 31, -1;
	mov.b32 	%f869, %r478;
	fma.rn.f32 	%f870, %f835, %f869, %f177;
	fma.rn.f32 	%f871, %f837, %f869, %f180;
	shfl.sync.idx.b32	%r479|%p209, %r642, %r175, 31, -1;
	mov.b32 	%f872, %r479;
	fma.rn.f32 	%f873, %f835, %f872, %f184;
	fma.rn.f32 	%f874, %f837, %f872, %f187;
	shfl.sync.idx.b32	%r480|%p210, %r641, %r175, 31, -1;
	mov.b32 	%f875, %r480;
	fma.rn.f32 	%f876, %f835, %f875, %f191;
	fma.rn.f32 	%f877, %f837, %f875, %f194;
	shfl.sync.idx.b32	%r481|%p211, %r640, %r175, 31, -1;
	mov.b32 	%f878, %r481;
	fma.rn.f32 	%f879, %f835, %f878, %f198;
	fma.rn.f32 	%f880, %f837, %f878, %f201;
	shfl.sync.idx.b32	%r482|%p212, %r639, %r175, 31, -1;
	mov.b32 	%f881, %r482;
	fma.rn.f32 	%f882, %f835, %f881, %f205;
	fma.rn.f32 	%f883, %f837, %f881, %f833;
	mul.wide.s32 	%rd102, %r178, 4;
	add.s64 	%rd103, %rd1, %rd102;
	shfl.sync.idx.b32	%r483|%p213, %r654, %r177, 31, -1;
	mov.b32 	%f884, %r483;
	ld.global.nc.f32 	%f885, [%rd103];
	fma.rn.f32 	%f886, %f885, %f884, %f836;
	ld.global.nc.f32 	%f887, [%rd103+128];
	fma.rn.f32 	%f888, %f887, %f884, %f838;
	shfl.sync.idx.b32	%r484|%p214, %r653, %r177, 31, -1;
	mov.b32 	%f889, %r484;
	fma.rn.f32 	%f890, %f885, %f889, %f840;
	fma.rn.f32 	%f891, %f887, %f889, %f841;
	shfl.sync.idx.b32	%r485|%p215, %r652, %r177, 31, -1;
	mov.b32 	%f892, %r485;
	fma.rn.f32 	%f893, %f885, %f892, %f843;
	fma.rn.f32 	%f894, %f887, %f892, %f844;
	shfl.sync.idx.b32	%r486|%p216, %r651, %r177, 31, -1;
	mov.b32 	%f895, %r486;
	fma.rn.f32 	%f896, %f885, %f895, %f846;
	fma.rn.f32 	%f897, %f887, %f895, %f847;
	shfl.sync.idx.b32	%r487|%p217, %r650, %r177, 31, -1;
	mov.b32 	%f898, %r487;
	fma.rn.f32 	%f899, %f885, %f898, %f849;
	fma.rn.f32 	%f900, %f887, %f898, %f850;
	shfl.sync.idx.b32	%r488|%p218, %r649, %r177, 31, -1;
	mov.b32 	%f901, %r488;
	fma.rn.f32 	%f902, %f885, %f901, %f852;
	fma.rn.f32 	%f903, %f887, %f901, %f853;
	shfl.sync.idx.b32	%r489|%p219, %r648, %r177, 31, -1;
	mov.b32 	%f904, %r489;
	fma.rn.f32 	%f905, %f885, %f904, %f855;
	fma.rn.f32 	%f906, %f887, %f904, %f856;
	shfl.sync.idx.b32	%r490|%p220, %r647, %r177, 31, -1;
	mov.b32 	%f907, %r490;
	fma.rn.f32 	%f908, %f885, %f907, %f858;
	fma.rn.f32 	%f909, %f887, %f907, %f859;
	shfl.sync.idx.b32	%r491|%p221, %r646, %r177, 31, -1;
	mov.b32 	%f910, %r491;
	fma.rn.f32 	%f911, %f885, %f910, %f861;
	fma.rn.f32 	%f912, %f887, %f910, %f862;
	shfl.sync.idx.b32	%r492|%p222, %r645, %r177, 31, -1;
	mov.b32 	%f913, %r492;
	fma.rn.f32 	%f914, %f885, %f913, %f864;
	fma.rn.f32 	%f915, %f887, %f913, %f865;
	shfl.sync.idx.b32	%r493|%p223, %r644, %r177, 31, -1;
	mov.b32 	%f916, %r493;
	fma.rn.f32 	%f917, %f885, %f916, %f867;
	fma.rn.f32 	%f918, %f887, %f916, %f868;
	shfl.sync.idx.b32	%r494|%p224, %r643, %r177, 31, -1;
	mov.b32 	%f919, %r494;
	fma.rn.f32 	%f920, %f885, %f919, %f870;
	fma.rn.f32 	%f921, %f887, %f919, %f871;
	shfl.sync.idx.b32	%r495|%p225, %r642, %r177, 31, -1;
	mov.b32 	%f922, %r495;
	fma.rn.f32 	%f923, %f885, %f922, %f873;
	fma.rn.f32 	%f924, %f887, %f922, %f874;
	shfl.sync.idx.b32	%r496|%p226, %r641, %r177, 31, -1;
	mov.b32 	%f925, %r496;
	fma.rn.f32 	%f926, %f885, %f925, %f876;
	fma.rn.f32 	%f927, %f887, %f925, %f877;
	shfl.sync.idx.b32	%r497|%p227, %r640, %r177, 31, -1;
	mov.b32 	%f928, %r497;
	fma.rn.f32 	%f929, %f885, %f928, %f879;
	fma.rn.f32 	%f930, %f887, %f928, %f880;
	shfl.sync.idx.b32	%r498|%p228, %r639, %r177, 31, -1;
	mov.b32 	%f931, %r498;
	fma.rn.f32 	%f932, %f885, %f931, %f882;
	fma.rn.f32 	%f933, %f887, %f931, %f883;
	mul.wide.s32 	%rd104, %r180, 4;
	add.s64 	%rd105, %rd1, %rd104;
	shfl.sync.idx.b32	%r499|%p229, %r654, %r179, 31, -1;
	mov.b32 	%f934, %r499;
	ld.global.nc.f32 	%f935, [%rd105];
	fma.rn.f32 	%f1101, %f935, %f934, %f886;
	ld.global.nc.f32 	%f936, [%rd105+128];
	fma.rn.f32 	%f1100, %f936, %f934, %f888;
	shfl.sync.idx.b32	%r500|%p230, %r653, %r179, 31, -1;
	mov.b32 	%f937, %r500;
	fma.rn.f32 	%f1099, %f935, %f937, %f890;
	fma.rn.f32 	%f1098, %f936, %f937, %f891;
	shfl.sync.idx.b32	%r501|%p231, %r652, %r179, 31, -1;
	mov.b32 	%f938, %r501;
	fma.rn.f32 	%f1097, %f935, %f938, %f893;
	fma.rn.f32 	%f1096, %f936, %f938, %f894;
	shfl.sync.idx.b32	%r502|%p232, %r651, %r179, 31, -1;
	mov.b32 	%f939, %r502;
	fma.rn.f32 	%f1095, %f935, %f939, %f896;
	fma.rn.f32 	%f1094, %f936, %f939, %f897;
	shfl.sync.idx.b32	%r503|%p233, %r650, %r179, 31, -1;
	mov.b32 	%f940, %r503;
	fma.rn.f32 	%f1093, %f935, %f940, %f899;
	fma.rn.f32 	%f1092, %f936, %f940, %f900;
	shfl.sync.idx.b32	%r504|%p234, %r649, %r179, 31, -1;
	mov.b32 	%f941, %r504;
	fma.rn.f32 	%f1091, %f935, %f941, %f902;
	fma.rn.f32 	%f1090, %f936, %f941, %f903;
	shfl.sync.idx.b32	%r505|%p235, %r648, %r179, 31, -1;
	mov.b32 	%f942, %r505;
	fma.rn.f32 	%f1089, %f935, %f942, %f905;
	fma.rn.f32 	%f1088, %f936, %f942, %f906;
	shfl.sync.idx.b32	%r506|%p236, %r647, %r179, 31, -1;
	mov.b32 	%f943, %r506;
	fma.rn.f32 	%f1087, %f935, %f943, %f908;
	fma.rn.f32 	%f1086, %f936, %f943, %f909;
	shfl.sync.idx.b32	%r507|%p237, %r646, %r179, 31, -1;
	mov.b32 	%f944, %r507;
	fma.rn.f32 	%f1085, %f935, %f944, %f911;
	fma.rn.f32 	%f1084, %f936, %f944, %f912;
	shfl.sync.idx.b32	%r508|%p238, %r645, %r179, 31, -1;
	mov.b32 	%f945, %r508;
	fma.rn.f32 	%f1083, %f935, %f945, %f914;
	fma.rn.f32 	%f1082, %f936, %f945, %f915;
	shfl.sync.idx.b32	%r509|%p239, %r644, %r179, 31, -1;
	mov.b32 	%f946, %r509;
	fma.rn.f32 	%f1081, %f935, %f946, %f917;
	fma.rn.f32 	%f1080, %f936, %f946, %f918;
	shfl.sync.idx.b32	%r510|%p240, %r643, %r179, 31, -1;
	mov.b32 	%f947, %r510;
	fma.rn.f32 	%f1079, %f935, %f947, %f920;
	fma.rn.f32 	%f1078, %f936, %f947, %f921;
	shfl.sync.idx.b32	%r511|%p241, %r642, %r179, 31, -1;
	mov.b32 	%f948, %r511;
	fma.rn.f32 	%f1077, %f935, %f948, %f923;
	fma.rn.f32 	%f1076, %f936, %f948, %f924;
	shfl.sync.idx.b32	%r512|%p242, %r641, %r179, 31, -1;
	mov.b32 	%f949, %r512;
	fma.rn.f32 	%f1075, %f935, %f949, %f926;
	fma.rn.f32 	%f1074, %f936, %f949, %f927;
	shfl.sync.idx.b32	%r513|%p243, %r640, %r179, 31, -1;
	mov.b32 	%f950, %r513;
	fma.rn.f32 	%f1073, %f935, %f950, %f929;
	fma.rn.f32 	%f1072, %f936, %f950, %f930;
	shfl.sync.idx.b32	%r514|%p244, %r639, %r179, 31, -1;
	mov.b32 	%f951, %r514;
	fma.rn.f32 	%f1071, %f935, %f951, %f932;
	fma.rn.f32 	%f1070, %f936, %f951, %f933;
$L__BB13_74:
	and.b32  	%r181, %r135, -4;
	and.b32  	%r515, %r135, -2;
	setp.ge.s32 	%p245, %r181, %r515;
	@%p245 bra 	$L__BB13_76;
	add.s32 	%r516, %r181, %r2;
	sub.s32 	%r517, %r516, %r656;
	shfl.sync.idx.b32	%r518|%p246, %r655, %r517, 31, -1;
	add.s32 	%r519, %r517, 1;
	shfl.sync.idx.b32	%r520|%p247, %r655, %r519, 31, -1;
	mul.wide.s32 	%rd106, %r518, 4;
	add.s64 	%rd107, %rd1, %rd106;
	shfl.sync.idx.b32	%r521|%p248, %r654, %r517, 31, -1;
	mov.b32 	%f952, %r521;
	ld.global.nc.f32 	%f953, [%rd107];
	fma.rn.f32 	%f954, %f953, %f952, %f1101;
	ld.global.nc.f32 	%f955, [%rd107+128];
	fma.rn.f32 	%f956, %f955, %f952, %f1100;
	shfl.sync.idx.b32	%r522|%p249, %r653, %r517, 31, -1;
	mov.b32 	%f957, %r522;
	fma.rn.f32 	%f958, %f953, %f957, %f1099;
	fma.rn.f32 	%f959, %f955, %f957, %f1098;
	shfl.sync.idx.b32	%r523|%p250, %r652, %r517, 31, -1;
	mov.b32 	%f960, %r523;
	fma.rn.f32 	%f961, %f953, %f960, %f1097;
	fma.rn.f32 	%f962, %f955, %f960, %f1096;
	shfl.sync.idx.b32	%r524|%p251, %r651, %r517, 31, -1;
	mov.b32 	%f963, %r524;
	fma.rn.f32 	%f964, %f953, %f963, %f1095;
	fma.rn.f32 	%f965, %f955, %f963, %f1094;
	shfl.sync.idx.b32	%r525|%p252, %r650, %r517, 31, -1;
	mov.b32 	%f966, %r525;
	fma.rn.f32 	%f967, %f953, %f966, %f1093;
	fma.rn.f32 	%f968, %f955, %f966, %f1092;
	shfl.sync.idx.b32	%r526|%p253, %r649, %r517, 31, -1;
	mov.b32 	%f969, %r526;
	fma.rn.f32 	%f970, %f953, %f969, %f1091;
	fma.rn.f32 	%f971, %f955, %f969, %f1090;
	shfl.sync.idx.b32	%r527|%p254, %r648, %r517, 31, -1;
	mov.b32 	%f972, %r527;
	fma.rn.f32 	%f973, %f953, %f972, %f1089;
	fma.rn.f32 	%f974, %f955, %f972, %f1088;
	shfl.sync.idx.b32	%r528|%p255, %r647, %r517, 31, -1;
	mov.b32 	%f975, %r528;
	fma.rn.f32 	%f976, %f953, %f975, %f1087;
	fma.rn.f32 	%f977, %f955, %f975, %f1086;
	shfl.sync.idx.b32	%r529|%p256, %r646, %r517, 31, -1;
	mov.b32 	%f978, %r529;
	fma.rn.f32 	%f979, %f953, %f978, %f1085;
	fma.rn.f32 	%f980, %f955, %f978, %f1084;
	shfl.sync.idx.b32	%r530|%p257, %r645, %r517, 31, -1;
	mov.b32 	%f981, %r530;
	fma.rn.f32 	%f982, %f953, %f981, %f1083;
	fma.rn.f32 	%f983, %f955, %f981, %f1082;
	shfl.sync.idx.b32	%r531|%p258, %r644, %r517, 31, -1;
	mov.b32 	%f984, %r531;
	fma.rn.f32 	%f985, %f953, %f984, %f1081;
	fma.rn.f32 	%f986, %f955, %f984, %f1080;
	shfl.sync.idx.b32	%r532|%p259, %r643, %r517, 31, -1;
	mov.b32 	%f987, %r532;
	fma.rn.f32 	%f988, %f953, %f987, %f1079;
	fma.rn.f32 	%f989, %f955, %f987, %f1078;
	shfl.sync.idx.b32	%r533|%p260, %r642, %r517, 31, -1;
	mov.b32 	%f990, %r533;
	fma.rn.f32 	%f991, %f953, %f990, %f1077;
	fma.rn.f32 	%f992, %f955, %f990, %f1076;
	shfl.sync.idx.b32	%r534|%p261, %r641, %r517, 31, -1;
	mov.b32 	%f993, %r534;
	fma.rn.f32 	%f994, %f953, %f993, %f1075;
	fma.rn.f32 	%f995, %f955, %f993, %f1074;
	shfl.sync.idx.b32	%r535|%p262, %r640, %r517, 31, -1;
	mov.b32 	%f996, %r535;
	fma.rn.f32 	%f997, %f953, %f996, %f1073;
	fma.rn.f32 	%f998, %f955, %f996, %f1072;
	shfl.sync.idx.b32	%r536|%p263, %r639, %r517, 31, -1;
	mov.b32 	%f999, %r536;
	fma.rn.f32 	%f1000, %f953, %f999, %f1071;
	fma.rn.f32 	%f1001, %f955, %f999, %f1070;
	mul.wide.s32 	%rd108, %r520, 4;
	add.s64 	%rd109, %rd1, %rd108;
	shfl.sync.idx.b32	%r537|%p264, %r654, %r519, 31, -1;
	mov.b32 	%f1002, %r537;
	ld.global.nc.f32 	%f1003, [%rd109];
	fma.rn.f32 	%f1101, %f1003, %f1002, %f954;
	ld.global.nc.f32 	%f1004, [%rd109+128];
	fma.rn.f32 	%f1100, %f1004, %f1002, %f956;
	shfl.sync.idx.b32	%r538|%p265, %r653, %r519, 31, -1;
	mov.b32 	%f1005, %r538;
	fma.rn.f32 	%f1099, %f1003, %f1005, %f958;
	fma.rn.f32 	%f1098, %f1004, %f1005, %f959;
	shfl.sync.idx.b32	%r539|%p266, %r652, %r519, 31, -1;
	mov.b32 	%f1006, %r539;
	fma.rn.f32 	%f1097, %f1003, %f1006, %f961;
	fma.rn.f32 	%f1096, %f1004, %f1006, %f962;
	shfl.sync.idx.b32	%r540|%p267, %r651, %r519, 31, -1;
	mov.b32 	%f1007, %r540;
	fma.rn.f32 	%f1095, %f1003, %f1007, %f964;
	fma.rn.f32 	%f1094, %f1004, %f1007, %f965;
	shfl.sync.idx.b32	%r541|%p268, %r650, %r519, 31, -1;
	mov.b32 	%f1008, %r541;
	fma.rn.f32 	%f1093, %f1003, %f1008, %f967;
	fma.rn.f32 	%f1092, %f1004, %f1008, %f968;
	shfl.sync.idx.b32	%r542|%p269, %r649, %r519, 31, -1;
	mov.b32 	%f1009, %r542;
	fma.rn.f32 	%f1091, %f1003, %f1009, %f970;
	fma.rn.f32 	%f1090, %f1004, %f1009, %f971;
	shfl.sync.idx.b32	%r543|%p270, %r648, %r519, 31, -1;
	mov.b32 	%f1010, %r543;
	fma.rn.f32 	%f1089, %f1003, %f1010, %f973;
	fma.rn.f32 	%f1088, %f1004, %f1010, %f974;
	shfl.sync.idx.b32	%r544|%p271, %r647, %r519, 31, -1;
	mov.b32 	%f1011, %r544;
	fma.rn.f32 	%f1087, %f1003, %f1011, %f976;
	fma.rn.f32 	%f1086, %f1004, %f1011, %f977;
	shfl.sync.idx.b32	%r545|%p272, %r646, %r519, 31, -1;
	mov.b32 	%f1012, %r545;
	fma.rn.f32 	%f1085, %f1003, %f1012, %f979;
	fma.rn.f32 	%f1084, %f1004, %f1012, %f980;
	shfl.sync.idx.b32	%r546|%p273, %r645, %r519, 31, -1;
	mov.b32 	%f1013, %r546;
	fma.rn.f32 	%f1083, %f1003, %f1013, %f982;
	fma.rn.f32 	%f1082, %f1004, %f1013, %f983;
	shfl.sync.idx.b32	%r547|%p274, %r644, %r519, 31, -1;
	mov.b32 	%f1014, %r547;
	fma.rn.f32 	%f1081, %f1003, %f1014, %f985;
	fma.rn.f32 	%f1080, %f1004, %f1014, %f986;
	shfl.sync.idx.b32	%r548|%p275, %r643, %r519, 31, -1;
	mov.b32 	%f1015, %r548;
	fma.rn.f32 	%f1079, %f1003, %f1015, %f988;
	fma.rn.f32 	%f1078, %f1004, %f1015, %f989;
	shfl.sync.idx.b32	%r549|%p276, %r642, %r519, 31, -1;
	mov.b32 	%f1016, %r549;
	fma.rn.f32 	%f1077, %f1003, %f1016, %f991;
	fma.rn.f32 	%f1076, %f1004, %f1016, %f992;
	shfl.sync.idx.b32	%r550|%p277, %r641, %r519, 31, -1;
	mov.b32 	%f1017, %r550;
	fma.rn.f32 	%f1075, %f1003, %f1017, %f994;
	fma.rn.f32 	%f1074, %f1004, %f1017, %f995;
	shfl.sync.idx.b32	%r551|%p278, %r640, %r519, 31, -1;
	mov.b32 	%f1018, %r551;
	fma.rn.f32 	%f1073, %f1003, %f1018, %f997;
	fma.rn.f32 	%f1072, %f1004, %f1018, %f998;
	shfl.sync.idx.b32	%r552|%p279, %r639, %r519, 31, -1;
	mov.b32 	%f1019, %r552;
	fma.rn.f32 	%f1071, %f1003, %f1019, %f1000;
	fma.rn.f32 	%f1070, %f1004, %f1019, %f1001;
$L__BB13_76:
	setp.ge.s32 	%p280, %r6, %r135;
	@%p280 bra 	$L__BB13_78;
	sub.s32 	%r553, %r6, %r656;
	shfl.sync.idx.b32	%r554|%p281, %r655, %r553, 31, -1;
	mul.wide.s32 	%rd110, %r554, 4;
	add.s64 	%rd111, %rd1, %rd110;
	shfl.sync.idx.b32	%r555|%p282, %r654, %r553, 31, -1;
	mov.b32 	%f1020, %r555;
	ld.global.nc.f32 	%f1021, [%rd111];
	fma.rn.f32 	%f1101, %f1021, %f1020, %f1101;
	ld.global.nc.f32 	%f1022, [%rd111+128];
	fma.rn.f32 	%f1100, %f1022, %f1020, %f1100;
	shfl.sync.idx.b32	%r556|%p283, %r653, %r553, 31, -1;
	mov.b32 	%f1023, %r556;
	fma.rn.f32 	%f1099, %f1021, %f1023, %f1099;
	fma.rn.f32 	%f1098, %f1022, %f1023, %f1098;
	shfl.sync.idx.b32	%r557|%p284, %r652, %r553, 31, -1;
	mov.b32 	%f1024, %r557;
	fma.rn.f32 	%f1097, %f1021, %f1024, %f1097;
	fma.rn.f32 	%f1096, %f1022, %f1024, %f1096;
	shfl.sync.idx.b32	%r558|%p285, %r651, %r553, 31, -1;
	mov.b32 	%f1025, %r558;
	fma.rn.f32 	%f1095, %f1021, %f1025, %f1095;
	fma.rn.f32 	%f1094, %f1022, %f1025, %f1094;
	shfl.sync.idx.b32	%r559|%p286, %r650, %r553, 31, -1;
	mov.b32 	%f1026, %r559;
	fma.rn.f32 	%f1093, %f1021, %f1026, %f1093;
	fma.rn.f32 	%f1092, %f1022, %f1026, %f1092;
	shfl.sync.idx.b32	%r560|%p287, %r649, %r553, 31, -1;
	mov.b32 	%f1027, %r560;
	fma.rn.f32 	%f1091, %f1021, %f1027, %f1091;
	fma.rn.f32 	%f1090, %f1022, %f1027, %f1090;
	shfl.sync.idx.b32	%r561|%p288, %r648, %r553, 31, -1;
	mov.b32 	%f1028, %r561;
	fma.rn.f32 	%f1089, %f1021, %f1028, %f1089;
	fma.rn.f32 	%f1088, %f1022, %f1028, %f1088;
	shfl.sync.idx.b32	%r562|%p289, %r647, %r553, 31, -1;
	mov.b32 	%f1029, %r562;
	fma.rn.f32 	%f1087, %f1021, %f1029, %f1087;
	fma.rn.f32 	%f1086, %f1022, %f1029, %f1086;
	shfl.sync.idx.b32	%r563|%p290, %r646, %r553, 31, -1;
	mov.b32 	%f1030, %r563;
	fma.rn.f32 	%f1085, %f1021, %f1030, %f1085;
	fma.rn.f32 	%f1084, %f1022, %f1030, %f1084;
	shfl.sync.idx.b32	%r564|%p291, %r645, %r553, 31, -1;
	mov.b32 	%f1031, %r564;
	fma.rn.f32 	%f1083, %f1021, %f1031, %f1083;
	fma.rn.f32 	%f1082, %f1022, %f1031, %f1082;
	shfl.sync.idx.b32	%r565|%p292, %r644, %r553, 31, -1;
	mov.b32 	%f1032, %r565;
	fma.rn.f32 	%f1081, %f1021, %f1032, %f1081;
	fma.rn.f32 	%f1080, %f1022, %f1032, %f1080;
	shfl.sync.idx.b32	%r566|%p293, %r643, %r553, 31, -1;
	mov.b32 	%f1033, %r566;
	fma.rn.f32 	%f1079, %f1021, %f1033, %f1079;
	fma.rn.f32 	%f1078, %f1022, %f1033, %f1078;
	shfl.sync.idx.b32	%r567|%p294, %r642, %r553, 31, -1;
	mov.b32 	%f1034, %r567;
	fma.rn.f32 	%f1077, %f1021, %f1034, %f1077;
	fma.rn.f32 	%f1076, %f1022, %f1034, %f1076;
	shfl.sync.idx.b32	%r568|%p295, %r641, %r553, 31, -1;
	mov.b32 	%f1035, %r568;
	fma.rn.f32 	%f1075, %f1021, %f1035, %f1075;
	fma.rn.f32 	%f1074, %f1022, %f1035, %f1074;
	shfl.sync.idx.b32	%r569|%p296, %r640, %r553, 31, -1;
	mov.b32 	%f1036, %r569;
	fma.rn.f32 	%f1073, %f1021, %f1036, %f1073;
	fma.rn.f32 	%f1072, %f1022, %f1036, %f1072;
	shfl.sync.idx.b32	%r570|%p297, %r639, %r553, 31, -1;
	mov.b32 	%f1037, %r570;
	fma.rn.f32 	%f1071, %f1021, %f1037, %f1071;
	fma.rn.f32 	%f1070, %f1022, %f1037, %f1070;
$L__BB13_78:
	ld.param.u64 	%rd151, [_Z13_spmm_conv_13PKfPfiiPKiS3_S3_S0__param_5];
	ld.param.u32 	%r619, [_Z13_spmm_conv_13PKfPfiiPKiS3_S3_S0__param_2];
	ld.param.u64 	%rd150, [_Z13_spmm_conv_13PKfPfiiPKiS3_S3_S0__param_1];
	cvta.to.global.u64 	%rd112, %rd151;
	cvta.to.global.u64 	%rd113, %rd150;
	mul.wide.s32 	%rd114, %r619, 4;
	add.s64 	%rd115, %rd112, %rd114;
	ld.global.nc.u32 	%r571, [%rd115];
	shl.b32 	%r572, %r571, 6;
	add.s32 	%r573, %r572, %r5;
	mul.wide.s32 	%rd116, %r573, 4;
	add.s64 	%rd117, %rd113, %rd116;
	st.global.f32 	[%rd117], %f1101;
	st.global.f32 	[%rd117+128], %f1100;
	ld.global.nc.u32 	%r574, [%rd115+4];
	shl.b32 	%r575, %r574, 6;
	add.s32 	%r576, %r575, %r5;
	mul.wide.s32 	%rd118, %r576, 4;
	add.s64 	%rd119, %rd113, %rd118;
	st.global.f32 	[%rd119], %f1099;
	st.global.f32 	[%rd119+128], %f1098;
	ld.global.nc.u32 	%r577, [%rd115+8];
	shl.b32 	%r578, %r577, 6;
	add.s32 	%r579, %r578, %r5;
	mul.wide.s32 	%rd120, %r579, 4;
	add.s64 	%rd121, %rd113, %rd120;
	st.global.f32 	[%rd121], %f1097;
	st.global.f32 	[%rd121+128], %f1096;
	ld.global.nc.u32 	%r580, [%rd115+12];
	shl.b32 	%r581, %r580, 6;
	add.s32 	%r582, %r581, %r5;
	mul.wide.s32 	%rd122, %r582, 4;
	add.s64 	%rd123, %rd113, %rd122;
	st.global.f32 	[%rd123], %f1095;
	st.global.f32 	[%rd123+128], %f1094;
	ld.global.nc.u32 	%r583, [%rd115+16];
	shl.b32 	%r584, %r583, 6;
	add.s32 	%r585, %r584, %r5;
	mul.wide.s32 	%rd124, %r585, 4;
	add.s64 	%rd125, %rd113, %rd124;
	st.global.f32 	[%rd125], %f1093;
	st.global.f32 	[%rd125+128], %f1092;
	ld.global.nc.u32 	%r586, [%rd115+20];
	shl.b32 	%r587, %r586, 6;
	add.s32 	%r588, %r587, %r5;
	mul.wide.s32 	%rd126, %r588, 4;
	add.s64 	%rd127, %rd113, %rd126;
	st.global.f32 	[%rd127], %f1091;
	st.global.f32 	[%rd127+128], %f1090;
	ld.global.nc.u32 	%r589, [%rd115+24];
	shl.b32 	%r590, %r589, 6;
	add.s32 	%r591, %r590, %r5;
	mul.wide.s32 	%rd128, %r591, 4;
	add.s64 	%rd129, %rd113, %rd128;
	st.global.f32 	[%rd129], %f1089;
	st.global.f32 	[%rd129+128], %f1088;
	ld.global.nc.u32 	%r592, [%rd115+28];
	shl.b32 	%r593, %r592, 6;
	add.s32 	%r594, %r593, %r5;
	mul.wide.s32 	%rd130, %r594, 4;
	add.s64 	%rd131, %rd113, %rd130;
	st.global.f32 	[%rd131], %f1087;
	st.global.f32 	[%rd131+128], %f1086;
	ld.global.nc.u32 	%r595, [%rd115+32];
	shl.b32 	%r596, %r595, 6;
	add.s32 	%r597, %r596, %r5;
	mul.wide.s32 	%rd132, %r597, 4;
	add.s64 	%rd133, %rd113, %rd132;
	st.global.f32 	[%rd133], %f1085;
	st.global.f32 	[%rd133+128], %f1084;
	ld.global.nc.u32 	%r598, [%rd115+36];
	shl.b32 	%r599, %r598, 6;
	add.s32 	%r600, %r599, %r5;
	mul.wide.s32 	%rd134, %r600, 4;
	add.s64 	%rd135, %rd113, %rd134;
	st.global.f32 	[%rd135], %f1083;
	st.global.f32 	[%rd135+128], %f1082;
	ld.global.nc.u32 	%r601, [%rd115+40];
	shl.b32 	%r602, %r601, 6;
	add.s32 	%r603, %r602, %r5;
	mul.wide.s32 	%rd136, %r603, 4;
	add.s64 	%rd137, %rd113, %rd136;
	st.global.f32 	[%rd137], %f1081;
	st.global.f32 	[%rd137+128], %f1080;
	ld.global.nc.u32 	%r604, [%rd115+44];
	shl.b32 	%r605, %r604, 6;
	add.s32 	%r606, %r605, %r5;
	mul.wide.s32 	%rd138, %r606, 4;
	add.s64 	%rd139, %rd113, %rd138;
	st.global.f32 	[%rd139], %f1079;
	st.global.f32 	[%rd139+128], %f1078;
	ld.global.nc.u32 	%r607, [%rd115+48];
	shl.b32 	%r608, %r607, 6;
	add.s32 	%r609, %r608, %r5;
	mul.wide.s32 	%rd140, %r609, 4;
	add.s64 	%rd141, %rd113, %rd140;
	st.global.f32 	[%rd141], %f1077;
	st.global.f32 	[%rd141+128], %f1076;
	ld.global.nc.u32 	%r610, [%rd115+52];
	shl.b32 	%r611, %r610, 6;
	add.s32 	%r612, %r611, %r5;
	mul.wide.s32 	%rd142, %r612, 4;
	add.s64 	%rd143, %rd113, %rd142;
	st.global.f32 	[%rd143], %f1075;
	st.global.f32 	[%rd143+128], %f1074;
	ld.global.nc.u32 	%r613, [%rd115+56];
	shl.b32 	%r614, %r613, 6;
	add.s32 	%r615, %r614, %r5;
	mul.wide.s32 	%rd144, %r615, 4;
	add.s64 	%rd145, %rd113, %rd144;
	st.global.f32 	[%rd145], %f1073;
	st.global.f32 	[%rd145+128], %f1072;
	ld.global.nc.u32 	%r616, [%rd115+60];
	shl.b32 	%r617, %r616, 6;
	add.s32 	%r618, %r617, %r5;
	mul.wide.s32 	%rd146, %r618, 4;
	add.s64 	%rd147, %rd113, %rd146;
	st.global.f32 	[%rd147], %f1071;
	st.global.f32 	[%rd147+128], %f1070;
	ret;

}
	// .globl	_Z13_spmm_conv_14PKfPfiiPKiS3_S3_S0_
.visible .entry _Z13_spmm_conv_14PKfPfiiPKiS3_S3_S0_(
	.param .u64 .ptr .align 1 _Z13_spmm_conv_14PKfPfiiPKiS3_S3_S0__param_0,
	.param .u64 .ptr .align 1 _Z13_spmm_conv_14PKfPfiiPKiS3_S3_S0__param_1,
	.param .u32 _Z13_spmm_conv_14PKfPfiiPKiS3_S3_S0__param_2,
	.param .u32 _Z13_spmm_conv_14PKfPfiiPKiS3_S3_S0__param_3,
	.param .u64 .ptr .align 1 _Z13_spmm_conv_14PKfPfiiPKiS3_S3_S0__param_4,
	.param .u64 .ptr .align 1 _Z13_spmm_conv_14PKfPfiiPKiS3_S3_S0__param_5,
	.param .u64 .ptr .align 1 _Z13_spmm_conv_14PKfPfiiPKiS3_S3_S0__param_6,
	.param .u64 .ptr .align 1 _Z13_spmm_conv_14PKfPfiiPKiS3_S3_S0__param_7
)
{
	.reg .pred 	%p<570>;
	.reg .b32 	%r<1100>;
	.reg .b32 	%f<2430>;
	.reg .b64 	%rd<256>;

	ld.param.u32 	%r220, [_Z13_spmm_conv_14PKfPfiiPKiS3_S3_S0__param_2];
	ld.param.u64 	%rd8, [_Z13_spmm_conv_14PKfPfiiPKiS3_S3_S0__param_4];
	cvta.to.global.u64 	%rd9, %rd8;
	mov.u32 	%r223, %tid.y;
	shl.b32 	%r224, %r223, 5;
	mov.u32 	%r225, %ctaid.x;
	shl.b32 	%r226, %r225, 7;
	add.s32 	%r227, %r224, %r226;
	mov.u32 	%r1, %tid.x;
	mov.u32 	%r228, %ctaid.y;
	shl.b32 	%r229, %r228, 6;
	mul.wide.s32 	%rd10, %r220, 4;
	add.s64 	%rd11, %rd9, %rd10;
	ld.global.nc.u32 	%r2, [%rd11];
	ld.global.nc.u32 	%r3, [%rd11+4];
	sub.s32 	%r4, %r3, %r2;
	mul.hi.s32 	%r230, %r227, 2114445439;
	shr.u32 	%r231, %r230, 31;
	shr.u32 	%r232, %r230, 10;
	add.s32 	%r233, %r232, %r231;
	shr.s32 	%r234, %r227, 5;
	mul.hi.s32 	%r235, %r234, 2114445439;
	shr.u32 	%r236, %r235, 31;
	shr.u32 	%r237, %r235, 5;
	add.s32 	%r238, %r237, %r236;
	mul.lo.s32 	%r239, %r238, 65;
	sub.s32 	%r240, %r234, %r239;
	shl.b32 	%r241, %r240, 15;
	add.s32 	%r242, %r229, %r1;
	mad.lo.s32 	%r243, %r233, 2129920, %r242;
	add.s32 	%r5, %r243, %r241;
	and.b32  	%r6, %r4, -8;
	and.b32  	%r244, %r4, -2;
	add.s32 	%r7, %r244, %r2;
	setp.lt.s32 	%p1, %r4, 8;
	mov.b32 	%r997, 0;
	mov.f32 	%f2110, 0f00000000;
	mov.f32 	%f2111, %f2110;
	mov.f32 	%f2112, %f2110;
	mov.f32 	%f2113, %f2110;
	mov.f32 	%f2114, %f2110;
	mov.f32 	%f2115, %f2110;
	mov.f32 	%f2116, %f2110;
	mov.f32 	%f2117, %f2110;
	mov.f32 	%f2118, %f2110;
	mov.f32 	%f2119, %f2110;
	mov.f32 	%f2120, %f2110;
	mov.f32 	%f2121, %f2110;
	mov.f32 	%f2122, %f2110;
	mov.f32 	%f2123, %f2110;
	mov.f32 	%f2124, %f2110;
	mov.f32 	%f2125, %f2110;
	mov.f32 	%f2126, %f2110;
	mov.f32 	%f2127, %f2110;
	mov.f32 	%f2128, %f2110;
	mov.f32 	%f2129, %f2110;
	mov.f32 	%f2130, %f2110;
	mov.f32 	%f2131, %f2110;
	mov.f32 	%f2132, %f2110;
	mov.f32 	%f2133, %f2110;
	mov.f32 	%f2134, %f2110;
	mov.f32 	%f2135, %f2110;
	mov.f32 	%f2136, %f2110;
	mov.f32 	%f2137, %f2110;
	mov.f32 	%f2138, %f2110;
	mov.f32 	%f2139, %f2110;
	mov.f32 	%f2140, %f2110;
	mov.f32 	%f2141, %f2110;
	mov.f32 	%f2142, %f2110;
	mov.f32 	%f2143, %f2110;
	mov.f32 	%f2144, %f2110;
	mov.f32 	%f2145, %f2110;
	mov.f32 	%f2146, %f2110;
	mov.f32 	%f2147, %f2110;
	mov.f32 	%f2148, %f2110;
	mov.f32 	%f2149, %f2110;
	mov.f32 	%f2150, %f2110;
	mov.f32 	%f2151, %f2110;
	mov.f32 	%f2152, %f2110;
	mov.f32 	%f2153, %f2110;
	mov.f32 	%f2154, %f2110;
	mov.f32 	%f2155, %f2110;
	mov.f32 	%f2156, %f2110;
	mov.f32 	%f2157, %f2110;
	mov.f32 	%f2158, %f2110;
	mov.f32 	%f2159, %f2110;
	mov.f32 	%f2160, %f2110;
	mov.f32 	%f2161, %f2110;
	mov.f32 	%f2162, %f2110;
	mov.f32 	%f2163, %f2110;
	mov.f32 	%f2164, %f2110;
	mov.f32 	%f2165, %f2110;
	mov.f32 	%f2166, %f2110;
	mov.f32 	%f2167, %f2110;
	mov.f32 	%f2168, %f2110;
	mov.f32 	%f2169, %f2110;
	mov.f32 	%f2170, %f2110;
	mov.f32 	%f2171, %f2110;
	mov.f32 	%f2172, %f2110;
	mov.f32 	%f2173, %f2110;
	@%p1 bra 	$L__BB14_6;
	mov.b32 	%r997, 0;
	mov.f32 	%f2110, 0f00000000;
	mov.u32 	%r995, %r2;
$L__BB14_2:
	sub.s32 	%r247, %r995, %r2;
	and.b32  	%r248, %r247, 31;
	setp.ne.s32 	%p2, %r248, 0;
	@%p2 bra 	$L__BB14_5;
	sub.s32 	%r249, %r3, %r995;
	setp.ge.u32 	%p3, %r1, %r249;
	mov.u32 	%r997, %r995;
	@%p3 bra 	$L__BB14_5;
	ld.param.u64 	%rd254, [_Z13_spmm_conv_14PKfPfiiPKiS3_S3_S0__param_7];
	ld.param.u64 	%rd252, [_Z13_spmm_conv_14PKfPfiiPKiS3_S3_S0__param_6];
	add.s32 	%r250, %r995, %r1;
	cvta.to.global.u64 	%rd12, %rd252;
	mul.wide.u32 	%rd13, %r250, 4;
	add.s64 	%rd14, %rd12, %rd13;
	ld.global.nc.u32 	%r251, [%rd14];
	mul.hi.s32 	%r252, %r251, 715827883;
	shr.u32 	%r253, %r252, 31;
	shr.u32 	%r254, %r252, 8;
	add.s32 	%r255, %r254, %r253;
	mad.lo.s32 	%r256, %r255, 2129920, %r5;
	shr.s32 	%r257, %r251, 31;
	shr.u32 	%r258, %r257, 23;
	add.s32 	%r259, %r251, %r258;
	shr.s32 	%r260, %r259, 9;
	mul.hi.s32 	%r261, %r260, 1431655766;
	shr.u32 	%r262, %r261, 31;
	add.s32 	%r263, %r261, %r262;
	mul.lo.s32 	%r264, %r263, 3;
	sub.s32 	%r265, %r260, %r264;
	shl.b32 	%r266, %r265, 15;
	add.s32 	%r267, %r256, %r266;
	and.b32  	%r268, %r259, 67108352;
	sub.s32 	%r269, %r251, %r268;
	shl.b32 	%r270, %r269, 6;
	add.s32 	%r996, %r267, %r270;
	cvta.to.global.u64 	%rd15, %rd254;
	add.s64 	%rd16, %rd15, %rd13;
	ld.global.nc.u32 	%r994, [%rd16];
	add.s32 	%r271, %r4, %r250;
	mul.wide.u32 	%rd17, %r271, 4;
	add.s64 	%rd18, %rd15, %rd17;
	ld.global.nc.u32 	%r993, [%rd18];
	add.s32 	%r272, %r271, %r4;
	mul.wide.u32 	%rd19, %r272, 4;
	add.s64 	%rd20, %rd15, %rd19;
	ld.global.nc.u32 	%r992, [%rd20];
	add.s32 	%r273, %r272, %r4;
	mul.wide.u32 	%rd21, %r273, 4;
	add.s64 	%rd22, %rd15, %rd21;
	ld.global.nc.u32 	%r991, [%rd22];
	add.s32 	%r274, %r273, %r4;
	mul.wide.u32 	%rd23, %r274, 4;
	add.s64 	%rd24, %rd15, %rd23;
	ld.global.nc.u32 	%r990, [%rd24];
	add.s32 	%r275, %r274, %r4;
	mul.wide.u32 	%rd25, %r275, 4;
	add.s64 	%rd26, %rd15, %rd25;
	ld.global.nc.u32 	%r989, [%rd26];
	add.s32 	%r276, %r275, %r4;
	mul.wide.u32 	%rd27, %r276, 4;
	add.s64 	%rd28, %rd15, %rd27;
	ld.global.nc.u32 	%r988, [%rd28];
	add.s32 	%r277, %r276, %r4;
	mul.wide.u32 	%rd29, %r277, 4;
	add.s64 	%rd30, %rd15, %rd29;
	ld.global.nc.u32 	%r987, [%rd30];
	add.s32 	%r278, %r277, %r4;
	mul.wide.u32 	%rd31, %r278, 4;
	add.s64 	%rd32, %rd15, %rd31;
	ld.global.nc.u32 	%r986, [%rd32];
	add.s32 	%r279, %r278, %r4;
	mul.wide.u32 	%rd33, %r279, 4;
	add.s64 	%rd34, %rd15, %rd33;
	ld.global.nc.u32 	%r985, [%rd34];
	add.s32 	%r280, %r279, %r4;
	mul.wide.u32 	%rd35, %r280, 4;
	add.s64 	%rd36, %rd15, %rd35;
	ld.global.nc.u32 	%r984, [%rd36];
	add.s32 	%r281, %r280, %r4;
	mul.wide.u32 	%rd37, %r281, 4;
	add.s64 	%rd38, %rd15, %rd37;
	ld.global.nc.u32 	%r983, [%rd38];
	add.s32 	%r282, %r281, %r4;
	mul.wide.u32 	%rd39, %r282, 4;
	add.s64 	%rd40, %rd15, %rd39;
	ld.global.nc.u32 	%r982, [%rd40];
	add.s32 	%r283, %r282, %r4;
	mul.wide.u32 	%rd41, %r283, 4;
	add.s64 	%rd42, %rd15, %rd41;
	ld.global.nc.u32 	%r981, [%rd42];
	add.s32 	%r284, %r283, %r4;
	mul.wide.u32 	%rd43, %r284, 4;
	add.s64 	%rd44, %rd15, %rd43;
	ld.global.nc.u32 	%r980, [%rd44];
	add.s32 	%r285, %r284, %r4;
	mul.wide.u32 	%rd45, %r285, 4;
	add.s64 	%rd46, %rd15, %rd45;
	ld.global.nc.u32 	%r979, [%rd46];
	add.s32 	%r286, %r285, %r4;
	mul.wide.u32 	%rd47, %r286, 4;
	add.s64 	%rd48, %rd15, %rd47;
	ld.global.nc.u32 	%r978, [%rd48];
	add.s32 	%r287, %r286, %r4;
	mul.wide.u32 	%rd49, %r287, 4;
	add.s64 	%rd50, %rd15, %rd49;
	ld.global.nc.u32 	%r977, [%rd50];
	add.s32 	%r288, %r287, %r4;
	mul.wide.u32 	%rd51, %r288, 4;
	add.s64 	%rd52, %rd15, %rd51;
	ld.global.nc.u32 	%r976, [%rd52];
	add.s32 	%r289, %r288, %r4;
	mul.wide.u32 	%rd53, %r289, 4;
	add.s64 	%rd54, %rd15, %rd53;
	ld.global.nc.u32 	%r975, [%rd54];
	add.s32 	%r290, %r289, %r4;
	mul.wide.u32 	%rd55, %r290, 4;
	add.s64 	%rd56, %rd15, %rd55;
	ld.global.nc.u32 	%r974, [%rd56];
	add.s32 	%r291, %r290, %r4;
	mul.wide.u32 	%rd57, %r291, 4;
	add.s64 	%rd58, %rd15, %rd57;
	ld.global.nc.u32 	%r973, [%rd58];
	add.s32 	%r292, %r291, %r4;
	mul.wide.u32 	%rd59, %r292, 4;
	add.s64 	%rd60, %rd15, %rd59;
	ld.global.nc.u32 	%r972, [%rd60];
	add.s32 	%r293, %r292, %r4;
	mul.wide.u32 	%rd61, %r293, 4;
	add.s64 	%rd62, %rd15, %rd61;
	ld.global.nc.u32 	%r971, [%rd62];
	add.s32 	%r294, %r293, %r4;
	mul.wide.u32 	%rd63, %r294, 4;
	add.s64 	%rd64, %rd15, %rd63;
	ld.global.nc.u32 	%r970, [%rd64];
	add.s32 	%r295, %r294, %r4;
	mul.wide.u32 	%rd65, %r295, 4;
	add.s64 	%rd66, %rd15, %rd65;
	ld.global.nc.u32 	%r969, [%rd66];
	add.s32 	%r296, %r295, %r4;
	mul.wide.u32 	%rd67, %r296, 4;
	add.s64 	%rd68, %rd15, %rd67;
	ld.global.nc.u32 	%r968, [%rd68];
	add.s32 	%r297, %r296, %r4;
	mul.wide.u32 	%rd69, %r297, 4;
	add.s64 	%rd70, %rd15, %rd69;
	ld.global.nc.u32 	%r967, [%rd70];
	add.s32 	%r298, %r297, %r4;
	mul.wide.u32 	%rd71, %r298, 4;
	add.s64 	%rd72, %rd15, %rd71;
	ld.global.nc.u32 	%r966, [%rd72];
	add.s32 	%r299, %r298, %r4;
	mul.wide.u32 	%rd73, %r299, 4;
	add.s64 	%rd74, %rd15, %rd73;
	ld.global.nc.u32 	%r965, [%rd74];
	add.s32 	%r300, %r299, %r4;
	mul.wide.u32 	%rd75, %r300, 4;
	add.s64 	%rd76, %rd15, %rd75;
	ld.global.nc.u32 	%r964, [%rd76];
	add.s32 	%r301, %r300, %r4;
	mul.wide.u32 	%rd77, %r301, 4;
	add.s64 	%rd78, %rd15, %rd77;
	ld.global.nc.u32 	%r963, [%rd78];
$L__BB14_5:
	ld.param.u64 	%rd246, [_Z13_spmm_conv_14PKfPfiiPKiS3_S3_S0__param_0];
	sub.s32 	%r302, %r995, %r997;
	shfl.sync.idx.b32	%r303|%p4, %r996, %r302, 31, -1;
	add.s32 	%r304, %r302, 1;
	shfl.sync.idx.b32	%r305|%p5, %r996, %r304, 31, -1;
	add.s32 	%r306, %r302, 2;
	shfl.sync.idx.b32	%r307|%p6, %r996, %r306, 31, -1;
	add.s32 	%r308, %r302, 3;
	shfl.sync.idx.b32	%r309|%p7, %r996, %r308, 31, -1;
	add.s32 	%r310, %r302, 4;
	shfl.sync.idx.b32	%r311|%p8, %r996, %r310, 31, -1;
	add.s32 	%r312, %r302, 5;
	shfl.sync.idx.b32	%r313|%p9, %r996, %r312, 31, -1;
	add.s32 	%r314, %r302, 6;
	shfl.sync.idx.b32	%r315|%p10, %r996, %r314, 31, -1;
	add.s32 	%r316, %r302, 7;
	shfl.sync.idx.b32	%r317|%p11, %r996, %r316, 31, -1;
	cvta.to.global.u64 	%rd79, %rd246;
	mul.wide.s32 	%rd80, %r303, 4;
	add.s64 	%rd81, %rd79, %rd80;
	shfl.sync.idx.b32	%r318|%p12, %r994, %r302, 31, -1;
	mov.b32 	%f802, %r318;
	ld.global.nc.f32 	%f803, [%rd81];
	fma.rn.f32 	%f804, %f803, %f802, %f2173;
	ld.global.nc.f32 	%f805, [%rd81+128];
	fma.rn.f32 	%f806, %f805, %f802, %f2172;
	shfl.sync.idx.b32	%r319|%p13, %r993, %r302, 31, -1;
	mov.b32 	%f807, %r319;
	fma.rn.f32 	%f808, %f803, %f807, %f2171;
	fma.rn.f32 	%f809, %f805, %f807, %f2170;
	shfl.sync.idx.b32	%r320|%p14, %r992, %r302, 31, -1;
	mov.b32 	%f810, %r320;
	fma.rn.f32 	%f811, %f803, %f810, %f2169;
	fma.rn.f32 	%f812, %f805, %f810, %f2168;
	shfl.sync.idx.b32	%r321|%p15, %r991, %r302, 31, -1;
	mov.b32 	%f813, %r321;
	fma.rn.f32 	%f814, %f803, %f813, %f2167;
	fma.rn.f32 	%f815, %f805, %f813, %f2166;
	shfl.sync.idx.b32	%r322|%p16, %r990, %r302, 31, -1;
	mov.b32 	%f816, %r322;
	fma.rn.f32 	%f817, %f803, %f816, %f2165;
	fma.rn.f32 	%f818, %f805, %f816, %f2164;
	shfl.sync.idx.b32	%r323|%p17, %r989, %r302, 31, -1;
	mov.b32 	%f819, %r323;
	fma.rn.f32 	%f820, %f803, %f819, %f2163;
	fma.rn.f32 	%f821, %f805, %f819, %f2162;
	shfl.sync.idx.b32	%r324|%p18, %r988, %r302, 31, -1;
	mov.b32 	%f822, %r324;
	fma.rn.f32 	%f823, %f803, %f822, %f2161;
	fma.rn.f32 	%f824, %f805, %f822, %f2160;
	shfl.sync.idx.b32	%r325|%p19, %r987, %r302, 31, -1;
	mov.b32 	%f825, %r325;
	fma.rn.f32 	%f826, %f803, %f825, %f2159;
	fma.rn.f32 	%f827, %f805, %f825, %f2158;
	shfl.sync.idx.b32	%r326|%p20, %r986, %r302, 31, -1;
	mov.b32 	%f828, %r326;
	fma.rn.f32 	%f829, %f803, %f828, %f2157;
	fma.rn.f32 	%f830, %f805, %f828, %f2156;
	shfl.sync.idx.b32	%r327|%p21, %r985, %r302, 31, -1;
	mov.b32 	%f831, %r327;
	fma.rn.f32 	%f832, %f803, %f831, %f2155;
	fma.rn.f32 	%f833, %f805, %f831, %f2154;
	shfl.sync.idx.b32	%r328|%p22, %r984, %r302, 31, -1;
	mov.b32 	%f834, %r328;
	fma.rn.f32 	%f835, %f803, %f834, %f2153;
	fma.rn.f32 	%f836, %f805, %f834, %f2152;
	shfl.sync.idx.b32	%r329|%p23, %r983, %r302, 31, -1;
	mov.b32 	%f837, %r329;
	fma.rn.f32 	%f838, %f803, %f837, %f2151;
	fma.rn.f32 	%f839, %f805, %f837, %f2150;
	shfl.sync.idx.b32	%r330|%p24, %r982, %r302, 31, -1;
	mov.b32 	%f840, %r330;
	fma.rn.f32 	%f841, %f803, %f840, %f2149;
	fma.rn.f32 	%f842, %f805, %f840, %f2148;
	shfl.sync.idx.b32	%r331|%p25, %r981, %r302, 31, -1;
	mov.b32 	%f843, %r331;
	fma.rn.f32 	%f844, %f803, %f843, %f2147;
	fma.rn.f32 	%f845, %f805, %f843, %f2146;
	shfl.sync.idx.b32	%r332|%p26, %r980, %r302, 31, -1;
	mov.b32 	%f846, %r332;
	fma.rn.f32 	%f847, %f803, %f846, %f2145;
	fma.rn.f32 	%f848, %f805, %f846, %f2144;
	shfl.sync.idx.b32	%r333|%p27, %r979, %r302, 31, -1;
	mov.b32 	%f849, %r333;
	fma.rn.f32 	%f850, %f803, %f849, %f2143;
	fma.rn.f32 	%f851, %f805, %f849, %f2142;
	shfl.sync.idx.b32	%r334|%p28, %r978, %r302, 31, -1;
	mov.b32 	%f852, %r334;
	fma.rn.f32 	%f853, %f803, %f852, %f2141;
	fma.rn.f32 	%f854, %f805, %f852, %f2140;
	shfl.sync.idx.b32	%r335|%p29, %r977, %r302, 31, -1;
	mov.b32 	%f855, %r335;
	fma.rn.f32 	%f856, %f803, %f855, %f2139;
	fma.rn.f32 	%f857, %f805, %f855, %f2138;
	shfl.sync.idx.b32	%r336|%p30, %r976, %r302, 31, -1;
	mov.b32 	%f858, %r336;
	fma.rn.f32 	%f859, %f803, %f858, %f2137;
	fma.rn.f32 	%f860, %f805, %f858, %f2136;
	shfl.sync.idx.b32	%r337|%p31, %r975, %r302, 31, -1;
	mov.b32 	%f861, %r337;
	fma.rn.f32 	%f862, %f803, %f861, %f2135;
	fma.rn.f32 	%f863, %f805, %f861, %f2134;
	shfl.sync.idx.b32	%r338|%p32, %r974, %r302, 31, -1;
	mov.b32 	%f864, %r338;
	fma.rn.f32 	%f865, %f803, %f864, %f2133;
	fma.rn.f32 	%f866, %f805, %f864, %f2132;
	shfl.sync.idx.b32	%r339|%p33, %r973, %r302, 31, -1;
	mov.b32 	%f867, %r339;
	fma.rn.f32 	%f868, %f803, %f867, %f2131;
	fma.rn.f32 	%f869, %f805, %f867, %f2130;
	shfl.sync.idx.b32	%r340|%p34, %r972, %r302, 31, -1;
	mov.b32 	%f870, %r340;
	fma.rn.f32 	%f871, %f803, %f870, %f2129;
	fma.rn.f32 	%f872, %f805, %f870, %f2128;
	shfl.sync.idx.b32	%r341|%p35, %r971, %r302, 31, -1;
	mov.b32 	%f873, %r341;
	fma.rn.f32 	%f874, %f803, %f873, %f2127;
	fma.rn.f32 	%f875, %f805, %f873, %f2126;
	shfl.sync.idx.b32	%r342|%p36, %r970, %r302, 31, -1;
	mov.b32 	%f876, %r342;
	fma.rn.f32 	%f877, %f803, %f876, %f2125;
	fma.rn.f32 	%f878, %f805, %f876, %f2124;
	shfl.sync.idx.b32	%r343|%p37, %r969, %r302, 31, -1;
	mov.b32 	%f879, %r343;
	fma.rn.f32 	%f880, %f803, %f879, %f2123;
	fma.rn.f32 	%f881, %f805, %f879, %f2122;
	shfl.sync.idx.b32	%r344|%p38, %r968, %r302, 31, -1;
	mov.b32 	%f882, %r344;
	fma.rn.f32 	%f883, %f803, %f882, %f2121;
	fma.rn.f32 	%f884, %f805, %f882, %f2120;
	shfl.sync.idx.b32	%r345|%p39, %r967, %r302, 31, -1;
	mov.b32 	%f885, %r345;
	fma.rn.f32 	%f886, %f803, %f885, %f2119;
	fma.rn.f32 	%f887, %f805, %f885, %f2118;
	shfl.sync.idx.b32	%r346|%p40, %r966, %r302, 31, -1;
	mov.b32 	%f888, %r346;
	fma.rn.f32 	%f889, %f803, %f888, %f2117;
	fma.rn.f32 	%f890, %f805, %f888, %f2116;
	shfl.sync.idx.b32	%r347|%p41, %r965, %r302, 31, -1;
	mov.b32 	%f891, %r347;
	fma.rn.f32 	%f892, %f803, %f891, %f2115;
	fma.rn.f32 	%f893, %f805, %f891, %f2114;
	shfl.sync.idx.b32	%r348|%p42, %r964, %r302, 31, -1;
	mov.b32 	%f894, %r348;
	fma.rn.f32 	%f895, %f803, %f894, %f2113;
	fma.rn.f32 	%f896, %f805, %f894, %f2112;
	shfl.sync.idx.b32	%r349|%p43, %r963, %r302, 31, -1;
	mov.b32 	%f897, %r349;
	fma.rn.f32 	%f898, %f803, %f897, %f2111;
	fma.rn.f32 	%f899, %f805, %f897, %f2110;
	mul.wide.s32 	%rd82, %r305, 4;
	add.s64 	%rd83, %rd79, %rd82;
	shfl.sync.idx.b32	%r350|%p44, %r994, %r304, 31, -1;
	mov.b32 	%f900, %r350;
	ld.global.nc.f32 	%f901, [%rd83];
	fma.rn.f32 	%f902, %f901, %f900, %f804;
	ld.global.nc.f32 	%f903, [%rd83+128];
	fma.rn.f32 	%f904, %f903, %f900, %f806;
	shfl.sync.idx.b32	%r351|%p45, %r993, %r304, 31, -1;
	mov.b32 	%f905, %r351;
	fma.rn.f32 	%f906, %f901, %f905, %f808;
	fma.rn.f32 	%f907, %f903, %f905, %f809;
	shfl.sync.idx.b32	%r352|%p46, %r992, %r304, 31, -1;
	mov.b32 	%f908, %r352;
	fma.rn.f32 	%f909, %f901, %f908, %f811;
	fma.rn.f32 	%f910, %f903, %f908, %f812;
	shfl.sync.idx.b32	%r353|%p47, %r991, %r304, 31, -1;
	mov.b32 	%f911, %r353;
	fma.rn.f32 	%f912, %f901, %f911, %f814;
	fma.rn.f32 	%f913, %f903, %f911, %f815;
	shfl.sync.idx.b32	%r354|%p48, %r990, %r304, 31, -1;
	mov.b32 	%f914, %r354;
	fma.rn.f32 	%f915, %f901, %f914, %f817;
	fma.rn.f32 	%f916, %f903, %f914, %f818;
	shfl.sync.idx.b32	%r355|%p49, %r989, %r304, 31, -1;
	mov.b32 	%f917, %r355;
	fma.rn.f32 	%f918, %f901, %f917, %f820;
	fma.rn.f32 	%f919, %f903, %f917, %f821;
	shfl.sync.idx.b32	%r356|%p50, %r988, %r304, 31, -1;
	mov.b32 	%f920, %r356;
	fma.rn.f32 	%f921, %f901, %f920, %f823;
	fma.rn.f32 	%f922, %f903, %f920, %f824;
	shfl.sync.idx.b32	%r357|%p51, %r987, %r304, 31, -1;
	mov.b32 	%f923, %r357;
	fma.rn.f32 	%f924, %f901, %f923, %f826;
	fma.rn.f32 	%f925, %f903, %f923, %f827;
	shfl.sync.idx.b32	%r358|%p52, %r986, %r304, 31, -1;
	mov.b32 	%f926, %r358;
	fma.rn.f32 	%f927, %f901, %f926, %f829;
	fma.rn.f32 	%f928, %f903, %f926, %f830;
	shfl.sync.idx.b32	%r359|%p53, %r985, %r304, 31, -1;
	mov.b32 	%f929, %r359;
	fma.rn.f32 	%f930, %f901, %f929, %f832;
	fma.rn.f32 	%f931, %f903, %f929, %f833;
	shfl.sync.idx.b32	%r360|%p54, %r984, %r304, 31, -1;
	mov.b32 	%f932, %r360;
	fma.rn.f32 	%f933, %f901, %f932, %f835;
	fma.rn.f32 	%f934, %f903, %f932, %f836;
	shfl.sync.idx.b32	%r361|%p55, %r983, %r304, 31, -1;
	mov.b32 	%f935, %r361;
	fma.rn.f32 	%f936, %f901, %f935, %f838;
	fma.rn.f32 	%f937, %f903, %f935, %f839;
	shfl.sync.idx.b32	%r362|%p56, %r982, %r304, 31, -1;
	mov.b32 	%f938, %r362;
	fma.rn.f32 	%f939, %f901, %f938, %f841;
	fma.rn.f32 	%f940, %f903, %f938, %f842;
	shfl.sync.idx.b32	%r363|%p57, %r981, %r304, 31, -1;
	mov.b32 	%f941, %r363;
	fma.rn.f32 	%f942, %f901, %f941, %f844;
	fma.rn.f32 	%f943, %f903, %f941, %f845;
	shfl.sync.idx.b32	%r364|%p58, %r980, %r304, 31, -1;
	mov.b32 	%f944, %r364;
	fma.rn.f32 	%f945, %f901, %f944, %f847;
	fma.rn.f32 	%f946, %f903, %f944, %f848;
	shfl.sync.idx.b32	%r365|%p59, %r979, %r304, 31, -1;
	mov.b32 	%f947, %r365;
	fma.rn.f32 	%f948, %f901, %f947, %f850;
	fma.rn.f32 	%f949, %f903, %f947, %f851;
	shfl.sync.idx.b32	%r366|%p60, %r978, %r304, 31, -1;
	mov.b32 	%f950, %r366;
	fma.rn.f32 	%f951, %f901, %f950, %f853;
	fma.rn.f32 	%f952, %f903, %f950, %f854;
	shfl.sync.idx.b32	%r367|%p61, %r977, %r304, 31, -1;
	mov.b32 	%f953, %r367;
	fma.rn.f32 	%f954, %f901, %f953, %f856;
	fma.rn.f32 	%f955, %f903, %f953, %f857;
	shfl.sync.idx.b32	%r368|%p62, %r976, %r304, 31, -1;
	mov.b32 	%f956, %r368;
	fma.rn.f32 	%f957, %f901, %f956, %f859;
	fma.rn.f32 	%f958, %f903, %f956, %f860;
	shfl.sync.idx.b32	%r369|%p63, %r975, %r304, 31, -1;
	mov.b32 	%f959, %r369;
	fma.rn.f32 	%f960, %f901, %f959, %f862;
	fma.rn.f32 	%f961, %f903, %f959, %f863;
	shfl.sync.idx.b32	%r370|%p64, %r974, %r304, 31, -1;
	mov.b32 	%f962, %r370;
	fma.rn.f32 	%f963, %f901, %f962, %f865;
	fma.rn.f32 	%f964, %f903, %f962, %f866;
	shfl.sync.idx.b32	%r371|%p65, %r973, %r304, 31, -1;
	mov.b32 	%f965, %r371;
	fma.rn.f32 	%f966, %f901, %f965, %f868;
	fma.rn.f32 	%f967, %f903, %f965, %f869;
	shfl.sync.idx.b32	%r372|%p66, %r972, %r304, 31, -1;
	mov.b32 	%f968, %r372;
	fma.rn.f32 	%f969, %f901, %f968, %f871;
	fma.rn.f32 	%f970, %f903, %f968, %f872;
	shfl.sync.idx.b32	%r373|%p67, %r971, %r304, 31, -1;
	mov.b32 	%f971, %r373;
	fma.rn.f32 	%f972, %f901, %f971, %f874;
	fma.rn.f32 	%f973, %f903, %f971, %f875;
	shfl.sync.idx.b32	%r374|%p68, %r970, %r304, 31, -1;
	mov.b32 	%f974, %r374;
	fma.rn.f32 	%f975, %f901, %f974, %f877;
	fma.rn.f32 	%f976, %f903, %f974, %f878;
	shfl.sync.idx.b32	%r375|%p69, %r969, %r304, 31, -1;
	mov.b32 	%f977, %r375;
	fma.rn.f32 	%f978, %f901, %f977, %f880;
	fma.rn.f32 	%f979, %f903, %f977, %f881;
	shfl.sync.idx.b32	%r376|%p70, %r968, %r304, 31, -1;
	mov.b32 	%f980, %r376;
	fma.rn.f32 	%f981, %f901, %f980, %f883;
	fma.rn.f32 	%f982, %f903, %f980, %f884;
	shfl.sync.idx.b32	%r377|%p71, %r967, %r304, 31, -1;
	mov.b32 	%f983, %r377;
	fma.rn.f32 	%f984, %f901, %f983, %f886;
	fma.rn.f32 	%f985, %f903, %f983, %f887;
	shfl.sync.idx.b32	%r378|%p72, %r966, %r304, 31, -1;
	mov.b32 	%f986, %r378;
	fma.rn.f32 	%f987, %f901, %f986, %f889;
	fma.rn.f32 	%f988, %f903, %f986, %f890;
	shfl.sync.idx.b32	%r379|%p73, %r965, %r304, 31, -1;
	mov.b32 	%f989, %r379;
	fma.rn.f32 	%f990, %f901, %f989, %f892;
	fma.rn.f32 	%f991, %f903, %f989, %f893;
	shfl.sync.idx.b32	%r380|%p74, %r964, %r304, 31, -1;
	mov.b32 	%f992, %r380;
	fma.rn.f32 	%f993, %f901, %f992, %f895;
	fma.rn.f32 	%f994, %f903, %f992, %f896;
	shfl.sync.idx.b32	%r381|%p75, %r963, %r304, 31, -1;
	mov.b32 	%f995, %r381;
	fma.rn.f32 	%f996, %f901, %f995, %f898;
	fma.rn.f32 	%f997, %f903, %f995, %f899;
	mul.wide.s32 	%rd84, %r307, 4;
	add.s64 	%rd85, %rd79, %rd84;
	shfl.sync.idx.b32	%r382|%p76, %r994, %r306, 31, -1;
	mov.b32 	%f998, %r382;
	ld.global.nc.f32 	%f999, [%rd85];
	fma.rn.f32 	%f1000, %f999, %f998, %f902;
	ld.global.nc.f32 	%f1001, [%rd85+128];
	fma.rn.f32 	%f1002, %f1001, %f998, %f904;
	shfl.sync.idx.b32	%r383|%p77, %r993, %r306, 31, -1;
	mov.b32 	%f1003, %r383;
	fma.rn.f32 	%f1004, %f999, %f1003, %f906;
	fma.rn.f32 	%f1005, %f1001, %f1003, %f907;
	shfl.sync.idx.b32	%r384|%p78, %r992, %r306, 31, -1;
	mov.b32 	%f1006, %r384;
	fma.rn.f32 	%f1007, %f999, %f1006, %f909;
	fma.rn.f32 	%f1008, %f1001, %f1006, %f910;
	shfl.sync.idx.b32	%r385|%p79, %r991, %r306, 31, -1;
	mov.b32 	%f1009, %r385;
	fma.rn.f32 	%f1010, %f999, %f1009, %f912;
	fma.rn.f32 	%f1011, %f1001, %f1009, %f913;
	shfl.sync.idx.b32	%r386|%p80, %r990, %r306, 31, -1;
	mov.b32 	%f1012, %r386;
	fma.rn.f32 	%f1013, %f999, %f1012, %f915;
	fma.rn.f32 	%f1014, %f1001, %f1012, %f916;
	shfl.sync.idx.b32	%r387|%p81, %r989, %r306, 31, -1;
	mov.b32 	%f1015, %r387;
	fma.rn.f32 	%f1016, %f999, %f1015, %f918;
	fma.rn.f32 	%f1017, %f1001, %f1015, %f919;
	shfl.sync.idx.b32	%r388|%p82, %r988, %r306, 31, -1;
	mov.b32 	%f1018, %r388;
	fma.rn.f32 	%f1019, %f999, %f1018, %f921;
	fma.rn.f32 	%f1020, %f1001, %f1018, %f922;
	shfl.sync.idx.b32	%r389|%p83, %r987, %r306, 31, -1;
	mov.b32 	%f1021, %r389;
	fma.rn.f32 	%f1022, %f999, %f1021, %f924;
	fma.rn.f32 	%f1023, %f1001, %f1021, %f925;
	shfl.sync.idx.b32	%r390|%p84, %r986, %r306, 31, -1;
	mov.b32 	%f1024, %r390;
	fma.rn.f32 	%f1025, %f999, %f1024, %f927;
	fma.rn.f32 	%f1026, %f1001, %f1024, %f928;
	shfl.sync.idx.b32	%r391|%p85, %r985, %r306, 31, -1;
	mov.b32 	%f1027, %r391;
	fma.rn.f32 	%f1028, %f999, %f1027, %f930;
	fma.rn.f32 	%f1029, %f1001, %f1027, %f931;
	shfl.sync.idx.b32	%r392|%p86, %r984, %r306, 31, -1;
	mov.b32 	%f1030, %r392;
	fma.rn.f32 	%f1031, %f999, %f1030, %f933;
	fma.rn.f32 	%f1032, %f1001, %f1030, %f934;
	shfl.sync.idx.b32	%r393|%p87, %r983, %r306, 31, -1;
	mov.b32 	%f1033, %r393;
	fma.rn.f32 	%f1034, %f999, %f1033, %f936;
	fma.rn.f32 	%f1035, %f1001, %f1033, %f937;
	shfl.sync.idx.b32	%r394|%p88, %r982, %r306, 31, -1;
	mov.b32 	%f1036, %r394;
	fma.rn.f32 	%f1037, %f999, %f1036, %f939;
	fma.rn.f32 	%f1038, %f1001, %f1036, %f940;
	shfl.sync.idx.b32	%r395|%p89, %r981, %r306, 31, -1;
	mov.b32 	%f1039, %r395;
	fma.rn.f32 	%f1040, %f999, %f1039, %f942;
	fma.rn.f32 	%f1041, %f1001, %f1039, %f943;
	shfl.sync.idx.b32	%r396|%p90, %r980, %r306, 31, -1;
	mov.b32 	%f1042, %r396;
	fma.rn.f32 	%f1043, %f999, %f1042, %f945;
	fma.rn.f32 	%f1044, %f1001, %f1042, %f946;
	shfl.sync.idx.b32	%r397|%p91, %r979, %r306, 31, -1;
	mov.b32 	%f1045, %r397;
	fma.rn.f32 	%f1046, %f999, %f1045, %f948;
	fma.rn.f32 	%f1047, %f1001, %f1045, %f949;
	shfl.sync.idx.b32	%r398|%p92, %r978, %r306, 31, -1;
	mov.b32 	%f1048, %r398;
	fma.rn.f32 	%f1049, %f999, %f1048, %f951;
	fma.rn.f32 	%f1050, %f1001, %f1048, %f952;
	shfl.sync.idx.b32	%r399|%p93, %r977, %r306, 31, -1;
	mov.b32 	%f1051, %r399;
	fma.rn.f32 	%f1052, %f999, %f1051, %f954;
	fma.rn.f32 	%f1053, %f1001, %f1051, %f955;
	shfl.sync.idx.b32	%r400|%p94, %r976, %r306, 31, -1;
	mov.b32 	%f1054, %r400;
	fma.rn.f32 	%f1055, %f999, %f1054, %f957;
	fma.rn.f32 	%f1056, %f1001, %f1054, %f958;
	shfl.sync.idx.b32	%r401|%p95, %r975, %r306, 31, -1;
	mov.b32 	%f1057, %r401;
	fma.rn.f32 	%f1058, %f999, %f1057, %f960;
	fma.rn.f32 	%f1059, %f1001, %f1057, %f961;
	shfl.sync.idx.b32	%r402|%p96, %r974, %r306, 31, -1;
	mov.b32 	%f1060, %r402;
	fma.rn.f32 	%f1061, %f999, %f1060, %f963;
	fma.rn.f32 	%f1062, %f1001, %f1060, %f964;
	shfl.sync.idx.b32	%r403|%p97, %r973, %r306, 31, -1;
	mov.b32 	%f1063, %r403;
	fma.rn.f32 	%f1064, %f999, %f1063, %f966;
	fma.rn.f32 	%f1065, %f1001, %f1063, %f967;
	shfl.sync.idx.b32	%r404|%p98, %r972, %r306, 31, -1;
	mov.b32 	%f1066, %r404;
	fma.rn.f32 	%f1067, %f999, %f1066, %f969;
	fma.rn.f32 	%f1068, %f1001, %f1066, %f970;
	shfl.sync.idx.b32	%r405|%p99, %r971, %r306, 31, -1;
	mov.b32 	%f1069, %r405;
	fma.rn.f32 	%f1070, %f999, %f1069, %f972;
	fma.rn.f32 	%f1071, %f1001, %f1069, %f973;
	shfl.sync.idx.b32	%r406|%p100, %r970, %r306, 31, -1;
	mov.b32 	%f1072, %r406;
	fma.rn.f32 	%f1073, %f999, %f1072, %f975;
	fma.rn.f32 	%f1074, %f1001, %f1072, %f976;
	shfl.sync.idx.b32	%r407|%p101, %r969, %r306, 31, -1;
	mov.b32 	%f1075, %r407;
	fma.rn.f32 	%f1076, %f999, %f1075, %f978;
	fma.rn.f32 	%f1077, %f1001, %f1075, %f979;
	shfl.sync.idx.b32	%r408|%p102, %r968, %r306, 31, -1;
	mov.b32 	%f1078, %r408;
	fma.rn.f32 	%f1079, %f999, %f1078, %f981;
	fma.rn.f32 	%f1080, %f1001, %f1078, %f982;
	shfl.sync.idx.b32	%r409|%p103, %r967, %r306, 31, -1;
	mov.b32 	%f1081, %r409;
	fma.rn.f32 	%f1082, %f999, %f1081, %f984;
	fma.rn.f32 	%f1083, %f1001, %f1081, %f985;
	shfl.sync.idx.b32	%r410|%p104, %r966, %r306, 31, -1;
	mov.b32 	%f1084, %r410;
	fma.rn.f32 	%f1085, %f999, %f1084, %f987;
	fma.rn.f32 	%f1086, %f1001, %f1084, %f988;
	shfl.sync.idx.b32	%r411|%p105, %r965, %r306, 31, -1;
	mov.b32 	%f1087, %r411;
	fma.rn.f32 	%f1088, %f999, %f1087, %f990;
	fma.rn.f32 	%f1089, %f1001, %f1087, %f991;
	shfl.sync.idx.b32	%r412|%p106, %r964, %r306, 31, -1;
	mov.b32 	%f1090, %r412;
	fma.rn.f32 	%f1091, %f999, %f1090, %f993;
	fma.rn.f32 	%f1092, %f1001, %f1090, %f994;
	shfl.sync.idx.b32	%r413|%p107, %r963, %r306, 31, -1;
	mov.b32 	%f1093, %r413;
	fma.rn.f32 	%f1094, %f999, %f1093, %f996;
	fma.rn.f32 	%f1095, %f1001, %f1093, %f997;
	mul.wide.s32 	%rd86, %r309, 4;
	add.s64 	%rd87, %rd79, %rd86;
	shfl.sync.idx.b32	%r414|%p108, %r994, %r308, 31, -1;
	mov.b32 	%f1096, %r414;
	ld.global.nc.f32 	%f1097, [%rd87];
	fma.rn.f32 	%f1098, %f1097, %f1096, %f1000;
	ld.global.nc.f32 	%f1099, [%rd87+128];
	fma.rn.f32 	%f1100, %f1099, %f1096, %f1002;
	shfl.sync.idx.b32	%r415|%p109, %r993, %r308, 31, -1;
	mov.b32 	%f1101, %r415;
	fma.rn.f32 	%f1102, %f1097, %f1101, %f1004;
	fma.rn.f32 	%f1103, %f1099, %f1101, %f1005;
	shfl.sync.idx.b32	%r416|%p110, %r992, %r308, 31, -1;
	mov.b32 	%f1104, %r416;
	fma.rn.f32 	%f1105, %f1097, %f1104, %f1007;
	fma.rn.f32 	%f1106, %f1099, %f1104, %f1008;
	shfl.sync.idx.b32	%r417|%p111, %r991, %r308, 31, -1;
	mov.b32 	%f1107, %r417;
	fma.rn.f32 	%f1108, %f1097, %f1107, %f1010;
	fma.rn.f32 	%f1109, %f1099, %f1107, %f1011;
	shfl.sync.idx.b32	%r418|%p112, %r990, %r308, 31, -1;
	mov.b32 	%f1110, %r418;
	fma.rn.f32 	%f1111, %f1097, %f1110, %f1013;
	fma.rn.f32 	%f1112, %f1099, %f1110, %f1014;
	shfl.sync.idx.b32	%r419|%p113, %r989, %r308, 31, -1;
	mov.b32 	%f1113, %r419;
	fma.rn.f32 	%f1114, %f1097, %f1113, %f1016;
	fma.rn.f32 	%f1115, %f1099, %f1113, %f1017;
	shfl.sync.idx.b32	%r420|%p114, %r988, %r308, 31, -1;
	mov.b32 	%f1116, %r420;
	fma.rn.f32 	%f1117, %f1097, %f1116, %f1019;
	fma.rn.f32 	%f1118, %f1099, %f1116, %f1020;
	shfl.sync.idx.b32	%r421|%p115, %r987, %r308, 31, -1;
	mov.b32 	%f1119, %r421;
	fma.rn.f32 	%f1120, %f1097, %f1119, %f1022;
	fma.rn.f32 	%f1121, %f1099, %f1119, %f1023;
	shfl.sync.idx.b32	%r422|%p116, %r986, %r308, 31, -1;
	mov.b32 	%f1122, %r422;
	fma.rn.f32 	%f1123, %f1097, %f1122, %f1025;
	fma.rn.f32 	%f1124, %f1099, %f1122, %f1026;
	shfl.sync.idx.b32	%r423|%p117, %r985, %r308, 31, -1;
	mov.b32 	%f1125, %r423;
	fma.rn.f32 	%f1126, %f1097, %f1125, %f1028;
	fma.rn.f32 	%f1127, %f1099, %f1125, %f1029;
	shfl.sync.idx.b32	%r424|%p118, %r984, %r308, 31, -1;
	mov.b32 	%f1128, %r424;
	fma.rn.f32 	%f1129, %f1097, %f1128, %f1031;
	fma.rn.f32 	%f1130, %f1099, %f1128, %f1032;
	shfl.sync.idx.b32	%r425|%p119, %r983, %r308, 31, -1;
	mov.b32 	%f1131, %r425;
	fma.rn.f32 	%f1132, %f1097, %f1131, %f1034;
	fma.rn.f32 	%f1133, %f1099, %f1131, %f1035;
	shfl.sync.idx.b32	%r426|%p120, %r982, %r308, 31, -1;
	mov.b32 	%f1134, %r426;
	fma.rn.f32 	%f1135, %f1097, %f1134, %f1037;
	fma.rn.f32 	%f1136, %f1099, %f1134, %f1038;
	shfl.sync.idx.b32	%r427|%p121, %r981, %r308, 31, -1;
	mov.b32 	%f1137, %r427;
	fma.rn.f32 	%f1138, %f1097, %f1137, %f1040;
	fma.rn.f32 	%f1139, %f1099, %f1137, %f1041;
	shfl.sync.idx.b32	%r428|%p122, %r980, %r308, 31, -1;
	mov.b32 	%f1140, %r428;
	fma.rn.f32 	%f1141, %f1097, %f1140, %f1043;
	fma.rn.f32 	%f1142, %f1099, %f1140, %f1044;
	shfl.sync.idx.b32	%r429|%p123, %r979, %r308, 31, -1;
	mov.b32 	%f1143, %r429;
	fma.rn.f32 	%f1144, %f1097, %f1143, %f1046;
	fma.rn.f32 	%f1145, %f1099, %f1143, %f1047;
	shfl.sync.idx.b32	%r430|%p124, %r978, %r308, 31, -1;
	mov.b32 	%f1146, %r430;
	fma.rn.f32 	%f1147, %f1097, %f1146, %f1049;
	fma.rn.f32 	%f1148, %f1099, %f1146, %f1050;
	shfl.sync.idx.b32	%r431|%p125, %r977, %r308, 31, -1;
	mov.b32 	%f1149, %r431;
	fma.rn.f32 	%f1150, %f1097, %f1149, %f1052;
	fma.rn.f32 	%f1151, %f1099, %f1149, %f1053;
	shfl.sync.idx.b32	%r432|%p126, %r976, %r308, 31, -1;
	mov.b32 	%f1152, %r432;
	fma.rn.f32 	%f1153, %f1097, %f1152, %f1055;
	fma.rn.f32 	%f1154, %f1099, %f1152, %f1056;
	shfl.sync.idx.b32	%r433|%p127, %r975, %r308, 31, -1;
	mov.b32 	%f1155, %r433;
	fma.rn.f32 	%f1156, %f1097, %f1155, %f1058;
	fma.rn.f32 	%f1157, %f1099, %f1155, %f1059;
	shfl.sync.idx.b32	%r434|%p128, %r974, %r308, 31, -1;
	mov.b32 	%f1158, %r434;
	fma.rn.f32 	%f1159, %f1097, %f1158, %f1061;
	fma.rn.f32 	%f1160, %f1099, %f1158, %f1062;
	shfl.sync.idx.b32	%r435|%p129, %r973, %r308, 31, -1;
	mov.b32 	%f1161, %r435;
	fma.rn.f32 	%f1162, %f1097, %f1161, %f1064;
	fma.rn.f32 	%f1163, %f1099, %f1161, %f1065;
	shfl.sync.idx.b32	%r436|%p130, %r972, %r308, 31, -1;
	mov.b32 	%f1164, %r436;
	fma.rn.f32 	%f1165, %f1097, %f1164, %f1067;
	fma.rn.f32 	%f1166, %f1099, %f1164, %f1068;
	shfl.sync.idx.b32	%r437|%p131, %r971, %r308, 31, -1;
	mov.b32 	%f1167, %r437;
	fma.rn.f32 	%f1168, %f1097, %f1167, %f1070;
	fma.rn.f32 	%f1169, %f1099, %f1167, %f1071;
	shfl.sync.idx.b32	%r438|%p132, %r970, %r308, 31, -1;
	mov.b32 	%f1170, %r438;
	fma.rn.f32 	%f1171, %f1097, %f1170, %f1073;
	fma.rn.f32 	%f1172, %f1099, %f1170, %f1074;
	shfl.sync.idx.b32	%r439|%p133, %r969, %r308, 31, -1;
	mov.b32 	%f1173, %r439;
	fma.rn.f32 	%f1174, %f1097, %f1173, %f1076;
	fma.rn.f32 	%f1175, %f1099, %f1173, %f1077;
	shfl.sync.idx.b32	%r440|%p134, %r968, %r308, 31, -1;
	mov.b32 	%f1176, %r440;
	fma.rn.f32 	%f1177, %f1097, %f1176, %f1079;
	fma.rn.f32 	%f1178, %f1099, %f1176, %f1080;
	shfl.sync.idx.b32	%r441|%p135, %r967, %r308, 31, -1;
	mov.b32 	%f1179, %r441;
	fma.rn.f32 	%f1180, %f1097, %f1179, %f1082;
	fma.rn.f32 	%f1181, %f1099, %f1179, %f1083;
	shfl.sync.idx.b32	%r442|%p136, %r966, %r308, 31, -1;
	mov.b32 	%f1182, %r442;
	fma.rn.f32 	%f1183, %f1097, %f1182, %f1085;
	fma.rn.f32 	%f1184, %f1099, %f1182, %f1086;
	shfl.sync.idx.b32	%r443|%p137, %r965, %r308, 31, -1;
	mov.b32 	%f1185, %r443;
	fma.rn.f32 	%f1186, %f1097, %f1185, %f1088;
	fma.rn.f32 	%f1187, %f1099, %f1185, %f1089;
	shfl.sync.idx.b32	%r444|%p138, %r964, %r308, 31, -1;
	mov.b32 	%f1188, %r444;
	fma.rn.f32 	%f1189, %f1097, %f1188, %f1091;
	fma.rn.f32 	%f1190, %f1099, %f1188, %f1092;
	shfl.sync.idx.b32	%r445|%p139, %r963, %r308, 31, -1;
	mov.b32 	%f1191, %r445;
	fma.rn.f32 	%f1192, %f1097, %f1191, %f1094;
	fma.rn.f32 	%f1193, %f1099, %f1191, %f1095;
	mul.wide.s32 	%rd88, %r311, 4;
	add.s64 	%rd89, %rd79, %rd88;
	shfl.sync.idx.b32	%r446|%p140, %r994, %r310, 31, -1;
	mov.b32 	%f1194, %r446;
	ld.global.nc.f32 	%f1195, [%rd89];
	fma.rn.f32 	%f1196, %f1195, %f1194, %f1098;
	ld.global.nc.f32 	%f1197, [%rd89+128];
	fma.rn.f32 	%f1198, %f1197, %f1194, %f1100;
	shfl.sync.idx.b32	%r447|%p141, %r993, %r310, 31, -1;
	mov.b32 	%f1199, %r447;
	fma.rn.f32 	%f1200, %f1195, %f1199, %f1102;
	fma.rn.f32 	%f1201, %f1197, %f1199, %f1103;
	shfl.sync.idx.b32	%r448|%p142, %r992, %r310, 31, -1;
	mov.b32 	%f1202, %r448;
	fma.rn.f32 	%f1203, %f1195, %f1202, %f1105;
	fma.rn.f32 	%f1204, %f1197, %f1202, %f1106;
	shfl.sync.idx.b32	%r449|%p143, %r991, %r310, 31, -1;
	mov.b32 	%f1205, %r449;
	fma.rn.f32 	%f1206, %f1195, %f1205, %f1108;
	fma.rn.f32 	%f1207, %f1197, %f1205, %f1109;
	shfl.sync.idx.b32	%r450|%p144, %r990, %r310, 31, -1;
	mov.b32 	%f1208, %r450;
	fma.rn.f32 	%f1209, %f1195, %f1208, %f1111;
	fma.rn.f32 	%f1210, %f1197, %f1208, %f1112;
	shfl.sync.idx.b32	%r451|%p145, %r989, %r310, 31, -1;
	mov.b32 	%f1211, %r451;
	fma.rn.f32 	%f1212, %f1195, %f1211, %f1114;
	fma.rn.f32 	%f1213, %f1197, %f1211, %f1115;
	shfl.sync.idx.b32	%r452|%p146, %r988, %r310, 31, -1;
	mov.b32 	%f1214, %r452;
	fma.rn.f32 	%f1215, %f1195, %f1214, %f1117;
	fma.rn.f32 	%f1216, %f1197, %f1214, %f1118;
	shfl.sync.idx.b32	%r453|%p147, %r987, %r310, 31, -1;
	mov.b32 	%f1217, %r453;
	fma.rn.f32 	%f1218, %f1195, %f1217, %f1120;
	fma.rn.f32 	%f1219, %f1197, %f1217, %f1121;
	shfl.sync.idx.b32	%r454|%p148, %r986, %r310, 31, -1;
	mov.b32 	%f1220, %r454;
	fma.rn.f32 	%f1221, %f1195, %f1220, %f1123;
	fma.rn.f32 	%f1222, %f1197, %f1220, %f1124;
	shfl.sync.idx.b32	%r455|%p149, %r985, %r310, 31, -1;
	mov.b32 	%f1223, %r455;
	fma.rn.f32 	%f1224, %f1195, %f1223, %f1126;
	fma.rn.f32 	%f1225, %f1197, %f1223, %f1127;
	shfl.sync.idx.b32	%r456|%p150, %r984, %r310, 31, -1;
	mov.b32 	%f1226, %r456;
	fma.rn.f32 	%f1227, %f1195, %f1226, %f1129;
	fma.rn.f32 	%f1228, %f1197, %f1226, %f1130;
	shfl.sync.idx.b32	%r457|%p151, %r983, %r310, 31, -1;
	mov.b32 	%f1229, %r457;
	fma.rn.f32 	%f1230, %f1195, %f1229, %f1132;
	fma.rn.f32 	%f1231, %f1197, %f1229, %f1133;
	shfl.sync.idx.b32	%r458|%p152, %r982, %r310, 31, -1;
	mov.b32 	%f1232, %r458;
	fma.rn.f32 	%f1233, %f1195, %f1232, %f1135;
	fma.rn.f32 	%f1234, %f1197, %f1232, %f1136;
	shfl.sync.idx.b32	%r459|%p153, %r981, %r310, 31, -1;
	mov.b32 	%f1235, %r459;
	fma.rn.f32 	%f1236, %f1195, %f1235, %f1138;
	fma.rn.f32 	%f1237, %f1197, %f1235, %f1139;
	shfl.sync.idx.b32	%r460|%p154, %r980, %r310, 31, -1;
	mov.b32 	%f1238, %r460;
	fma.rn.f32 	%f1239, %f1195, %f1238, %f1141;
	fma.rn.f32 	%f1240, %f1197, %f1238, %f1142;
	shfl.sync.idx.b32	%r461|%p155, %r979, %r310, 31, -1;
	mov.b32 	%f1241, %r461;
	fma.rn.f32 	%f1242, %f1195, %f1241, %f1144;
	fma.rn.f32 	%f1243, %f1197, %f1241, %f1145;
	shfl.sync.idx.b32	%r462|%p156, %r978, %r310, 31, -1;
	mov.b32 	%f1244, %r462;
	fma.rn.f32 	%f1245, %f1195, %f1244, %f1147;
	fma.rn.f32 	%f1246, %f1197, %f1244, %f1148;
	shfl.sync.idx.b32	%r463|%p157, %r977, %r310, 31, -1;
	mov.b32 	%f1247, %r463;
	fma.rn.f32 	%f1248, %f1195, %f1247, %f1150;
	fma.rn.f32 	%f1249, %f1197, %f1247, %f1151;
	shfl.sync.idx.b32	%r464|%p158, %r976, %r310, 31, -1;
	mov.b32 	%f1250, %r464;
	fma.rn.f32 	%f1251, %f1195, %f1250, %f1153;
	fma.rn.f32 	%f1252, %f1197, %f1250, %f1154;
	shfl.sync.idx.b32	%r465|%p159, %r975, %r310, 31, -1;
	mov.b32 	%f1253, %r465;
	fma.rn.f32 	%f1254, %f1195, %f1253, %f1156;
	fma.rn.f32 	%f1255, %f1197, %f1253, %f1157;
	shfl.sync.idx.b32	%r466|%p160, %r974, %r310, 31, -1;
	mov.b32 	%f1256, %r466;
	fma.rn.f32 	%f1257, %f1195, %f1256, %f1159;
	fma.rn.f32 	%f1258, %f1197, %f1256, %f1160;
	shfl.sync.idx.b32	%r467|%p161, %r973, %r310, 31, -1;
	mov.b32 	%f1259, %r467;
	fma.rn.f32 	%f1260, %f1195, %f1259, %f1162;
	fma.rn.f32 	%f1261, %f1197, %f1259, %f1163;
	shfl.sync.idx.b32	%r468|%p162, %r972, %r310, 31, -1;
	mov.b32 	%f1262, %r468;
	fma.rn.f32 	%f1263, %f1195, %f1262, %f1165;
	fma.rn.f32 	%f1264, %f1197, %f1262, %f1166;
	shfl.sync.idx.b32	%r469|%p163, %r971, %r310, 31, -1;
	mov.b32 	%f1265, %r469;
	fma.rn.f32 	%f1266, %f1195, %f1265, %f1168;
	fma.rn.f32 	%f1267, %f1197, %f1265, %f1169;
	shfl.sync.idx.b32	%r470|%p164, %r970, %r310, 31, -1;
	mov.b32 	%f1268, %r470;
	fma.rn.f32 	%f1269, %f1195, %f1268, %f1171;
	fma.rn.f32 	%f1270, %f1197, %f1268, %f1172;
	shfl.sync.idx.b32	%r471|%p165, %r969, %r310, 31, -1;
	mov.b32 	%f1271, %r471;
	fma.rn.f32 	%f1272, %f1195, %f1271, %f1174;
	fma.rn.f32 	%f1273, %f1197, %f1271, %f1175;
	shfl.sync.idx.b32	%r472|%p166, %r968, %r310, 31, -1;
	mov.b32 	%f1274, %r472;
	fma.rn.f32 	%f1275, %f1195, %f1274, %f1177;
	fma.rn.f32 	%f1276, %f1197, %f1274, %f1178;
	shfl.sync.idx.b32	%r473|%p167, %r967, %r310, 31, -1;
	mov.b32 	%f1277, %r473;
	fma.rn.f32 	%f1278, %f1195, %f1277, %f1180;
	fma.rn.f32 	%f1279, %f1197, %f1277, %f1181;
	shfl.sync.idx.b32	%r474|%p168, %r966, %r310, 31, -1;
	mov.b32 	%f1280, %r474;
	fma.rn.f32 	%f1281, %f1195, %f1280, %f1183;
	fma.rn.f32 	%f1282, %f1197, %f1280, %f1184;
	shfl.sync.idx.b32	%r475|%p169, %r965, %r310, 31, -1;
	mov.b32 	%f1283, %r475;
	fma.rn.f32 	%f1284, %f1195, %f1283, %f1186;
	fma.rn.f32 	%f1285, %f1197, %f1283, %f1187;
	shfl.sync.idx.b32	%r476|%p170, %r964, %r310, 31, -1;
	mov.b32 	%f1286, %r476;
	fma.rn.f32 	%f1287, %f1195, %f1286, %f1189;
	fma.rn.f32 	%f1288, %f1197, %f1286, %f1190;
	shfl.sync.idx.b32	%r477|%p171, %r963, %r310, 31, -1;
	mov.b32 	%f1289, %r477;
	fma.rn.f32 	%f1290, %f1195, %f1289, %f1192;
	fma.rn.f32 	%f1291, %f1197, %f1289, %f1193;
	mul.wide.s32 	%rd90, %r313, 4;
	add.s64 	%rd91, %rd79, %rd90;
	shfl.sync.idx.b32	%r478|%p172, %r994, %r312, 31, -1;
	mov.b32 	%f1292, %r478;
	ld.global.nc.f32 	%f1293, [%rd91];
	fma.rn.f32 	%f1294, %f1293, %f1292, %f1196;
	ld.global.nc.f32 	%f1295, [%rd91+128];
	fma.rn.f32 	%f1296, %f1295, %f1292, %f1198;
	shfl.sync.idx.b32	%r479|%p173, %r993, %r312, 31, -1;
	mov.b32 	%f1297, %r479;
	fma.rn.f32 	%f1298, %f1293, %f1297, %f1200;
	fma.rn.f32 	%f1299, %f1295, %f1297, %f1201;
	shfl.sync.idx.b32	%r480|%p174, %r992, %r312, 31, -1;
	mov.b32 	%f1300, %r480;
	fma.rn.f32 	%f1301, %f1293, %f1300, %f1203;
	fma.rn.f32 	%f1302, %f1295, %f1300, %f1204;
	shfl.sync.idx.b32	%r481|%p175, %r991, %r312, 31, -1;
	mov.b32 	%f1303, %r481;
	fma.rn.f32 	%f1304, %f1293, %f1303, %f1206;
	fma.rn.f32 	%f1305, %f1295, %f1303, %f1207;
	shfl.sync.idx.b32	%r482|%p176, %r990, %r312, 31, -1;
	mov.b32 	%f1306, %r482;
	fma.rn.f32 	%f1307, %f1293, %f1306, %f1209;
	fma.rn.f32 	%f1308, %f1295, %f1306, %f1210;
	shfl.sync.idx.b32	%r483|%p177, %r989, %r312, 31, -1;
	mov.b32 	%f1309, %r483;
	fma.rn.f32 	%f1310, %f1293, %f1309, %f1212;
	fma.rn.f32 	%f1311, %f1295, %f1309, %f1213;
	shfl.sync.idx.b32	%r484|%p178, %r988, %r312, 31, -1;
	mov.b32 	%f1312, %r484;
	fma.rn.f32 	%f1313, %f1293, %f1312, %f1215;
	fma.rn.f32 	%f1314, %f1295, %f1312, %f1216;
	shfl.sync.idx.b32	%r485|%p179, %r987, %r312, 31, -1;
	mov.b32 	%f1315, %r485;
	fma.rn.f32 	%f1316, %f1293, %f1315, %f1218;
	fma.rn.f32 	%f1317, %f1295, %f1315, %f1219;
	shfl.sync.idx.b32	%r486|%p180, %r986, %r312, 31, -1;
	mov.b32 	%f1318, %r486;
	fma.rn.f32 	%f1319, %f1293, %f1318, %f1221;
	fma.rn.f32 	%f1320, %f1295, %f1318, %f1222;
	shfl.sync.idx.b32	%r487|%p181, %r985, %r312, 31, -1;
	mov.b32 	%f1321, %r487;
	fma.rn.f32 	%f1322, %f1293, %f1321, %f1224;
	fma.rn.f32 	%f1323, %f1295, %f1321, %f1225;
	shfl.sync.idx.b32	%r488|%p182, %r984, %r312, 31, -1;
	mov.b32 	%f1324, %r488;
	fma.rn.f32 	%f1325, %f1293, %f1324, %f1227;
	fma.rn.f32 	%f1326, %f1295, %f1324, %f1228;
	shfl.sync.idx.b32	%r489|%p183, %r983, %r312, 31, -1;
	mov.b32 	%f1327, %r489;
	fma.rn.f32 	%f1328, %f1293, %f1327, %f1230;
	fma.rn.f32 	%f1329, %f1295, %f1327, %f1231;
	shfl.sync.idx.b32	%r490|%p184, %r982, %r312, 31, -1;
	mov.b32 	%f1330, %r490;
	fma.rn.f32 	%f1331, %f1293, %f1330, %f1233;
	fma.rn.f32 	%f1332, %f1295, %f1330, %f1234;
	shfl.sync.idx.b32	%r491|%p185, %r981, %r312, 31, -1;
	mov.b32 	%f1333, %r491;
	fma.rn.f32 	%f1334, %f1293, %f1333, %f1236;
	fma.rn.f32 	%f1335, %f1295, %f1333, %f1237;
	shfl.sync.idx.b32	%r492|%p186, %r980, %r312, 31, -1;
	mov.b32 	%f1336, %r492;
	fma.rn.f32 	%f1337, %f1293, %f1336, %f1239;
	fma.rn.f32 	%f1338, %f1295, %f1336, %f1240;
	shfl.sync.idx.b32	%r493|%p187, %r979, %r312, 31, -1;
	mov.b32 	%f1339, %r493;
	fma.rn.f32 	%f1340, %f1293, %f1339, %f1242;
	fma.rn.f32 	%f1341, %f1295, %f1339, %f1243;
	shfl.sync.idx.b32	%r494|%p188, %r978, %r312, 31, -1;
	mov.b32 	%f1342, %r494;
	fma.rn.f32 	%f1343, %f1293, %f1342, %f1245;
	fma.rn.f32 	%f1344, %f1295, %f1342, %f1246;
	shfl.sync.idx.b32	%r495|%p189, %r977, %r312, 31, -1;
	mov.b32 	%f1345, %r495;
	fma.rn.f32 	%f1346, %f1293, %f1345, %f1248;
	fma.rn.f32 	%f1347, %f1295, %f1345, %f1249;
	shfl.sync.idx.b32	%r496|%p190, %r976, %r312, 31, -1;
	mov.b32 	%f1348, %r496;
	fma.rn.f32 	%f1349, %f1293, %f1348, %f1251;
	fma.rn.f32 	%f1350, %f1295, %f1348, %f1252;
	shfl.sync.idx.b32	%r497|%p191, %r975, %r312, 31, -1;
	mov.b32 	%f1351, %r497;
	fma.rn.f32 	%f1352, %f1293, %f1351, %f1254;
	fma.rn.f32 	%f1353, %f1295, %f1351, %f1255;
	shfl.sync.idx.b32	%r498|%p192, %r974, %r312, 31, -1;
	mov.b32 	%f1354, %r498;
	fma.rn.f32 	%f1355, %f1293, %f1354, %f1257;
	fma.rn.f32 	%f1356, %f1295, %f1354, %f1258;
	shfl.sync.idx.b32	%r499|%p193, %r973, %r312, 31, -1;
	mov.b32 	%f1357, %r499;
	fma.rn.f32 	%f1358, %f1293, %f1357, %f1260;
	fma.rn.f32 	%f1359, %f1295, %f1357, %f1261;
	shfl.sync.idx.b32	%r500|%p194, %r972, %r312, 31, -1;
	mov.b32 	%f1360, %r500;
	fma.rn.f32 	%f1361, %f1293, %f1360, %f1263;
	fma.rn.f32 	%f1362, %f1295, %f1360, %f1264;
	shfl.sync.idx.b32	%r501|%p195, %r971, %r312, 31, -1;
	mov.b32 	%f1363, %r501;
	fma.rn.f32 	%f1364, %f1293, %f1363, %f1266;
	fma.rn.f32 	%f1365, %f1295, %f1363, %f1267;
	shfl.sync.idx.b32	%r502|%p196, %r970, %r312, 31, -1;
	mov.b32 	%f1366, %r502;
	fma.rn.f32 	%f1367, %f1293, %f1366, %f1269;
	fma.rn.f32 	%f1368, %f1295, %f1366, %f1270;
	shfl.sync.idx.b32	%r503|%p197, %r969, %r312, 31, -1;
	mov.b32 	%f1369, %r503;
	fma.rn.f32 	%f1370, %f1293, %f1369, %f1272;
	fma.rn.f32 	%f1371, %f1295, %f1369, %f1273;
	shfl.sync.idx.b32	%r504|%p198, %r968, %r312, 31, -1;
	mov.b32 	%f1372, %r504;
	fma.rn.f32 	%f1373, %f1293, %f1372, %f1275;
	fma.rn.f32 	%f1374, %f1295, %f1372, %f1276;
	shfl.sync.idx.b32	%r505|%p199, %r967, %r312, 31, -1;
	mov.b32 	%f1375, %r505;
	fma.rn.f32 	%f1376, %f1293, %f1375, %f1278;
	fma.rn.f32 	%f1377, %f1295, %f1375, %f1279;
	shfl.sync.idx.b32	%r506|%p200, %r966, %r312, 31, -1;
	mov.b32 	%f1378, %r506;
	fma.rn.f32 	%f1379, %f1293, %f1378, %f1281;
	fma.rn.f32 	%f1380, %f1295, %f1378, %f1282;
	shfl.sync.idx.b32	%r507|%p201, %r965, %r312, 31, -1;
	mov.b32 	%f1381, %r507;
	fma.rn.f32 	%f1382, %f1293, %f1381, %f1284;
	fma.rn.f32 	%f1383, %f1295, %f1381, %f1285;
	shfl.sync.idx.b32	%r508|%p202, %r964, %r312, 31, -1;
	mov.b32 	%f1384, %r508;
	fma.rn.f32 	%f1385, %f1293, %f1384, %f1287;
	fma.rn.f32 	%f1386, %f1295, %f1384, %f1288;
	shfl.sync.idx.b32	%r509|%p203, %r963, %r312, 31, -1;
	mov.b32 	%f1387, %r509;
	fma.rn.f32 	%f1388, %f1293, %f1387, %f1290;
	fma.rn.f32 	%f1389, %f1295, %f1387, %f1291;
	mul.wide.s32 	%rd92, %r315, 4;
	add.s64 	%rd93, %rd79, %rd92;
	shfl.sync.idx.b32	%r510|%p204, %r994, %r314, 31, -1;
	mov.b32 	%f1390, %r510;
	ld.global.nc.f32 	%f1391, [%rd93];
	fma.rn.f32 	%f1392, %f1391, %f1390, %f1294;
	ld.global.nc.f32 	%f1393, [%rd93+128];
	fma.rn.f32 	%f1394, %f1393, %f1390, %f1296;
	shfl.sync.idx.b32	%r511|%p205, %r993, %r314, 31, -1;
	mov.b32 	%f1395, %r511;
	fma.rn.f32 	%f1396, %f1391, %f1395, %f1298;
	fma.rn.f32 	%f1397, %f1393, %f1395, %f1299;
	shfl.sync.idx.b32	%r512|%p206, %r992, %r314, 31, -1;
	mov.b32 	%f1398, %r512;
	fma.rn.f32 	%f1399, %f1391, %f1398, %f1301;
	fma.rn.f32 	%f1400, %f1393, %f1398, %f1302;
	shfl.sync.idx.b32	%r513|%p207, %r991, %r314, 31, -1;
	mov.b32 	%f1401, %r513;
	fma.rn.f32 	%f1402, %f1391, %f1401, %f1304;
	fma.rn.f32 	%f1403, %f1393, %f1401, %f1305;
	shfl.sync.idx.b32	%r514|%p208, %r990, %r314, 31, -1;
	mov.b32 	%f1404, %r514;
	fma.rn.f32 	%f1405, %f1391, %f1404, %f1307;
	fma.rn.f32 	%f1406, %f1393, %f1404, %f1308;
	shfl.sync.idx.b32	%r515|%p209, %r989, %r314, 31, -1;
	mov.b32 	%f1407, %r515;
	fma.rn.f32 	%f1408, %f1391, %f1407, %f1310;
	fma.rn.f32 	%f1409, %f1393, %f1407, %f1311;
	shfl.sync.idx.b32	%r516|%p210, %r988, %r314, 31, -1;
	mov.b32 	%f1410, %r516;
	fma.rn.f32 	%f1411, %f1391, %f1410, %f1313;
	fma.rn.f32 	%f1412, %f1393, %f1410, %f1314;
	shfl.sync.idx.b32	%r517|%p211, %r987, %r314, 31, -1;
	mov.b32 	%f1413, %r517;
	fma.rn.f32 	%f1414, %f1391, %f1413, %f1316;
	fma.rn.f32 	%f1415, %f1393, %f1413, %f1317;
	shfl.sync.idx.b32	%r518|%p212, %r986, %r314, 31, -1;
	mov.b32 	%f1416, %r518;
	fma.rn.f32 	%f1417, %f1391, %f1416, %f1319;
	fma.rn.f32 	%f1418, %f1393, %f1416, %f1320;
	shfl.sync.idx.b32	%r519|%p213, %r985, %r314, 31, -1;
	mov.b32 	%f1419, %r519;
	fma.rn.f32 	%f1420, %f1391, %f1419, %f1322;
	fma.rn.f32 	%f1421, %f1393, %f1419, %f1323;
	shfl.sync.idx.b32	%r520|%p214, %r984, %r314, 31, -1;
	mov.b32 	%f1422, %r520;
	fma.rn.f32 	%f1423, %f1391, %f1422, %f1325;
	fma.rn.f32 	%f1424, %f1393, %f1422, %f1326;
	shfl.sync.idx.b32	%r521|%p215, %r983, %r314, 31, -1;
	mov.b32 	%f1425, %r521;
	fma.rn.f32 	%f1426, %f1391, %f1425, %f1328;
	fma.rn.f32 	%f1427, %f1393, %f1425, %f1329;
	shfl.sync.idx.b32	%r522|%p216, %r982, %r314, 31, -1;
	mov.b32 	%f1428, %r522;
	fma.rn.f32 	%f1429, %f1391, %f1428, %f1331;
	fma.rn.f32 	%f1430, %f1393, %f1428, %f1332;
	shfl.sync.idx.b32	%r523|%p217, %r981, %r314, 31, -1;
	mov.b32 	%f1431, %r523;
	fma.rn.f32 	%f1432, %f1391, %f1431, %f1334;
	fma.rn.f32 	%f1433, %f1393, %f1431, %f1335;
	shfl.sync.idx.b32	%r524|%p218, %r980, %r314, 31, -1;
	mov.b32 	%f1434, %r524;
	fma.rn.f32 	%f1435, %f1391, %f1434, %f1337;
	fma.rn.f32 	%f1436, %f1393, %f1434, %f1338;
	shfl.sync.idx.b32	%r525|%p219, %r979, %r314, 31, -1;
	mov.b32 	%f1437, %r525;
	fma.rn.f32 	%f1438, %f1391, %f1437, %f1340;
	fma.rn.f32 	%f1439, %f1393, %f1437, %f1341;
	shfl.sync.idx.b32	%r526|%p220, %r978, %r314, 31, -1;
	mov.b32 	%f1440, %r526;
	fma.rn.f32 	%f1441, %f1391, %f1440, %f1343;
	fma.rn.f32 	%f1442, %f1393, %f1440, %f1344;
	shfl.sync.idx.b32	%r527|%p221, %r977, %r314, 31, -1;
	mov.b32 	%f1443, %r527;
	fma.rn.f32 	%f1444, %f1391, %f1443, %f1346;
	fma.rn.f32 	%f1445, %f1393, %f1443, %f1347;
	shfl.sync.idx.b32	%r528|%p222, %r976, %r314, 31, -1;
	mov.b32 	%f1446, %r528;
	fma.rn.f32 	%f1447, %f1391, %f1446, %f1349;
	fma.rn.f32 	%f1448, %f1393, %f1446, %f1350;
	shfl.sync.idx.b32	%r529|%p223, %r975, %r314, 31, -1;
	mov.b32 	%f1449, %r529;
	fma.rn.f32 	%f1450, %f1391, %f1449, %f1352;
	fma.rn.f32 	%f1451, %f1393, %f1449, %f1353;
	shfl.sync.idx.b32	%r530|%p224, %r974, %r314, 31, -1;
	mov.b32 	%f1452, %r530;
	fma.rn.f32 	%f1453, %f1391, %f1452, %f1355;
	fma.rn.f32 	%f1454, %f1393, %f1452, %f1356;
	shfl.sync.idx.b32	%r531|%p225, %r973, %r314, 31, -1;
	mov.b32 	%f1455, %r531;
	fma.rn.f32 	%f1456, %f1391, %f1455, %f1358;
	fma.rn.f32 	%f1457, %f1393, %f1455, %f1359;
	shfl.sync.idx.b32	%r532|%p226, %r972, %r314, 31, -1;
	mov.b32 	%f1458, %r532;
	fma.rn.f32 	%f1459, %f1391, %f1458, %f1361;
	fma.rn.f32 	%f1460, %f1393, %f1458, %f1362;
	shfl.sync.idx.b32	%r533|%p227, %r971, %r314, 31, -1;
	mov.b32 	%f1461, %r533;
	fma.rn.f32 	%f1462, %f1391, %f1461, %f1364;
	fma.rn.f32 	%f1463, %f1393, %f1461, %f1365;
	shfl.sync.idx.b32	%r534|%p228, %r970, %r314, 31, -1;
	mov.b32 	%f1464, %r534;
	fma.rn.f32 	%f1465, %f1391, %f1464, %f1367;
	fma.rn.f32 	%f1466, %f1393, %f1464, %f1368;
	shfl.sync.idx.b32	%r535|%p229, %r969, %r314, 31, -1;
	mov.b32 	%f1467, %r535;
	fma.rn.f32 	%f1468, %f1391, %f1467, %f1370;
	fma.rn.f32 	%f1469, %f1393, %f1467, %f1371;
	shfl.sync.idx.b32	%r536|%p230, %r968, %r314, 31, -1;
	mov.b32 	%f1470, %r536;
	fma.rn.f32 	%f1471, %f1391, %f1470, %f1373;
	fma.rn.f32 	%f1472, %f1393, %f1470, %f1374;
	shfl.sync.idx.b32	%r537|%p231, %r967, %r314, 31, -1;
	mov.b32 	%f1473, %r537;
	fma.rn.f32 	%f1474, %f1391, %f1473, %f1376;
	fma.rn.f32 	%f1475, %f1393, %f1473, %f1377;
	shfl.sync.idx.b32	%r538|%p232, %r966, %r314, 31, -1;
	mov.b32 	%f1476, %r538;
	fma.rn.f32 	%f1477, %f1391, %f1476, %f1379;
	fma.rn.f32 	%f1478, %f1393, %f1476, %f1380;
	shfl.sync.idx.b32	%r539|%p233, %r965, %r314, 31, -1;
	mov.b32 	%f1479, %r539;
	fma.rn.f32 	%f1480, %f1391, %f1479, %f1382;
	fma.rn.f32 	%f1481, %f1393, %f1479, %f1383;
	shfl.sync.idx.b32	%r540|%p234, %r964, %r314, 31, -1;
	mov.b32 	%f1482, %r540;
	fma.rn.f32 	%f1483, %f1391, %f1482, %f1385;
	fma.rn.f32 	%f1484, %f1393, %f1482, %f1386;
	shfl.sync.idx.b32	%r541|%p235, %r963, %r314, 31, -1;
	mov.b32 	%f1485, %r541;
	fma.rn.f32 	%f1486, %f1391, %f1485, %f1388;
	fma.rn.f32 	%f1487, %f1393, %f1485, %f1389;
	mul.wide.s32 	%rd94, %r317, 4;
	add.s64 	%rd95, %rd79, %rd94;
	shfl.sync.idx.b32	%r542|%p236, %r994, %r316, 31, -1;
	mov.b32 	%f1488, %r542;
	ld.global.nc.f32 	%f1489, [%rd95];
	fma.rn.f32 	%f2173, %f1489, %f1488, %f1392;
	ld.global.nc.f32 	%f1490, [%rd95+128];
	fma.rn.f32 	%f2172, %f1490, %f1488, %f1394;
	shfl.sync.idx.b32	%r543|%p237, %r993, %r316, 31, -1;
	mov.b32 	%f1491, %r543;
	fma.rn.f32 	%f2171, %f1489, %f1491, %f1396;
	fma.rn.f32 	%f2170, %f1490, %f1491, %f1397;
	shfl.sync.idx.b32	%r544|%p238, %r992, %r316, 31, -1;
	mov.b32 	%f1492, %r544;
	fma.rn.f32 	%f2169, %f1489, %f1492, %f1399;
	fma.rn.f32 	%f2168, %f1490, %f1492, %f1400;
	shfl.sync.idx.b32	%r545|%p239, %r991, %r316, 31, -1;
	mov.b32 	%f1493, %r545;
	fma.rn.f32 	%f2167, %f1489, %f1493, %f1402;
	fma.rn.f32 	%f2166, %f1490, %f1493, %f1403;
	shfl.sync.idx.b32	%r546|%p240, %r990, %r316, 31, -1;
	mov.b32 	%f1494, %r546;
	fma.rn.f32 	%f2165, %f1489, %f1494, %f1405;
	fma.rn.f32 	%f2164, %f1490, %f1494, %f1406;
	shfl.sync.idx.b32	%r547|%p241, %r989, %r316, 31, -1;
	mov.b32 	%f1495, %r547;
	fma.rn.f32 	%f2163, %f1489, %f1495, %f1408;
	fma.rn.f32 	%f2162, %f1490, %f1495, %f1409;
	shfl.sync.idx.b32	%r548|%p242, %r988, %r316, 31, -1;
	mov.b32 	%f1496, %r548;
	fma.rn.f32 	%f2161, %f1489, %f1496, %f1411;
	fma.rn.f32 	%f2160, %f1490, %f1496, %f1412;
	shfl.sync.idx.b32	%r549|%p243, %r987, %r316, 31, -1;
	mov.b32 	%f1497, %r549;
	fma.rn.f32 	%f2159, %f1489, %f1497, %f1414;
	fma.rn.f32 	%f2158, %f1490, %f1497, %f1415;
	shfl.sync.idx.b32	%r550|%p244, %r986, %r316, 31, -1;
	mov.b32 	%f1498, %r550;
	fma.rn.f32 	%f2157, %f1489, %f1498, %f1417;
	fma.rn.f32 	%f2156, %f1490, %f1498, %f1418;
	shfl.sync.idx.b32	%r551|%p245, %r985, %r316, 31, -1;
	mov.b32 	%f1499, %r551;
	fma.rn.f32 	%f2155, %f1489, %f1499, %f1420;
	fma.rn.f32 	%f2154, %f1490, %f1499, %f1421;
	shfl.sync.idx.b32	%r552|%p246, %r984, %r316, 31, -1;
	mov.b32 	%f1500, %r552;
	fma.rn.f32 	%f2153, %f1489, %f1500, %f1423;
	fma.rn.f32 	%f2152, %f1490, %f1500, %f1424;
	shfl.sync.idx.b32	%r553|%p247, %r983, %r316, 31, -1;
	mov.b32 	%f1501, %r553;
	fma.rn.f32 	%f2151, %f1489, %f1501, %f1426;
	fma.rn.f32 	%f2150, %f1490, %f1501, %f1427;
	shfl.sync.idx.b32	%r554|%p248, %r982, %r316, 31, -1;
	mov.b32 	%f1502, %r554;
	fma.rn.f32 	%f2149, %f1489, %f1502, %f1429;
	fma.rn.f32 	%f2148, %f1490, %f1502, %f1430;
	shfl.sync.idx.b32	%r555|%p249, %r981, %r316, 31, -1;
	mov.b32 	%f1503, %r555;
	fma.rn.f32 	%f2147, %f1489, %f1503, %f1432;
	fma.rn.f32 	%f2146, %f1490, %f1503, %f1433;
	shfl.sync.idx.b32	%r556|%p250, %r980, %r316, 31, -1;
	mov.b32 	%f1504, %r556;
	fma.rn.f32 	%f2145, %f1489, %f1504, %f1435;
	fma.rn.f32 	%f2144, %f1490, %f1504, %f1436;
	shfl.sync.idx.b32	%r557|%p251, %r979, %r316, 31, -1;
	mov.b32 	%f1505, %r557;
	fma.rn.f32 	%f2143, %f1489, %f1505, %f1438;
	fma.rn.f32 	%f2142, %f1490, %f1505, %f1439;
	shfl.sync.idx.b32	%r558|%p252, %r978, %r316, 31, -1;
	mov.b32 	%f1506, %r558;
	fma.rn.f32 	%f2141, %f1489, %f1506, %f1441;
	fma.rn.f32 	%f2140, %f1490, %f1506, %f1442;
	shfl.sync.idx.b32	%r559|%p253, %r977, %r316, 31, -1;
	mov.b32 	%f1507, %r559;
	fma.rn.f32 	%f2139, %f1489, %f1507, %f1444;
	fma.rn.f32 	%f2138, %f1490, %f1507, %f1445;
	shfl.sync.idx.b32	%r560|%p254, %r976, %r316, 31, -1;
	mov.b32 	%f1508, %r560;
	fma.rn.f32 	%f2137, %f1489, %f1508, %f1447;
	fma.rn.f32 	%f2136, %f1490, %f1508, %f1448;
	shfl.sync.idx.b32	%r561|%p255, %r975, %r316, 31, -1;
	mov.b32 	%f1509, %r561;
	fma.rn.f32 	%f2135, %f1489, %f1509, %f1450;
	fma.rn.f32 	%f2134, %f1490, %f1509, %f1451;
	shfl.sync.idx.b32	%r562|%p256, %r974, %r316, 31, -1;
	mov.b32 	%f1510, %r562;
	fma.rn.f32 	%f2133, %f1489, %f1510, %f1453;
	fma.rn.f32 	%f2132, %f1490, %f1510, %f1454;
	shfl.sync.idx.b32	%r563|%p257, %r973, %r316, 31, -1;
	mov.b32 	%f1511, %r563;
	fma.rn.f32 	%f2131, %f1489, %f1511, %f1456;
	fma.rn.f32 	%f2130, %f1490, %f1511, %f1457;
	shfl.sync.idx.b32	%r564|%p258, %r972, %r316, 31, -1;
	mov.b32 	%f1512, %r564;
	fma.rn.f32 	%f2129, %f1489, %f1512, %f1459;
	fma.rn.f32 	%f2128, %f1490, %f1512, %f1460;
	shfl.sync.idx.b32	%r565|%p259, %r971, %r316, 31, -1;
	mov.b32 	%f1513, %r565;
	fma.rn.f32 	%f2127, %f1489, %f1513, %f1462;
	fma.rn.f32 	%f2126, %f1490, %f1513, %f1463;
	shfl.sync.idx.b32	%r566|%p260, %r970, %r316, 31, -1;
	mov.b32 	%f1514, %r566;
	fma.rn.f32 	%f2125, %f1489, %f1514, %f1465;
	fma.rn.f32 	%f2124, %f1490, %f1514, %f1466;
	shfl.sync.idx.b32	%r567|%p261, %r969, %r316, 31, -1;
	mov.b32 	%f1515, %r567;
	fma.rn.f32 	%f2123, %f1489, %f1515, %f1468;
	fma.rn.f32 	%f2122, %f1490, %f1515, %f1469;
	shfl.sync.idx.b32	%r568|%p262, %r968, %r316, 31, -1;
	mov.b32 	%f1516, %r568;
	fma.rn.f32 	%f2121, %f1489, %f1516, %f1471;
	fma.rn.f32 	%f2120, %f1490, %f1516, %f1472;
	shfl.sync.idx.b32	%r569|%p263, %r967, %r316, 31, -1;
	mov.b32 	%f1517, %r569;
	fma.rn.f32 	%f2119, %f1489, %f1517, %f1474;
	fma.rn.f32 	%f2118, %f1490, %f1517, %f1475;
	shfl.sync.idx.b32	%r570|%p264, %r966, %r316, 31, -1;
	mov.b32 	%f1518, %r570;
	fma.rn.f32 	%f2117, %f1489, %f1518, %f1477;
	fma.rn.f32 	%f2116, %f1490, %f1518, %f1478;
	shfl.sync.idx.b32	%r571|%p265, %r965, %r316, 31, -1;
	mov.b32 	%f1519, %r571;
	fma.rn.f32 	%f2115, %f1489, %f1519, %f1480;
	fma.rn.f32 	%f2114, %f1490, %f1519, %f1481;
	shfl.sync.idx.b32	%r572|%p266, %r964, %r316, 31, -1;
	mov.b32 	%f1520, %r572;
	fma.rn.f32 	%f2113, %f1489, %f1520, %f1483;
	fma.rn.f32 	%f2112, %f1490, %f1520, %f1484;
	shfl.sync.idx.b32	%r573|%p267, %r963, %r316, 31, -1;
	mov.b32 	%f1521, %r573;
	fma.rn.f32 	%f2111, %f1489, %f1521, %f1486;
	fma.rn.f32 	%f2110, %f1490, %f1521, %f1487;
	add.s32 	%r995, %r995, 8;
	add.s32 	%r574, %r6, %r2;
	setp.lt.s32 	%p268, %r995, %r574;
	@%p268 bra 	$L__BB14_2;
$L__BB14_6:
	add.s32 	%r145, %r6, %r2;
	setp.le.s32 	%p269, %r3, %r145;
	and.b32  	%r575, %r4, 24;
	setp.ne.s32 	%p270, %r575, 0;
	or.pred  	%p271, %p270, %p269;
	@%p271 bra 	$L__BB14_9;
	sub.s32 	%r576, %r3, %r145;
	setp.ge.u32 	%p272, %r1, %r576;
	mov.u32 	%r997, %r145;
	@%p272 bra 	$L__BB14_9;
	ld.param.u64 	%rd255, [_Z13_spmm_conv_14PKfPfiiPKiS3_S3_S0__param_7];
	ld.param.u64 	%rd253, [_Z13_spmm_conv_14PKfPfiiPKiS3_S3_S0__param_6];
	add.s32 	%r577, %r145, %r1;
	cvta.to.global.u64 	%rd96, %rd253;
	mul.wide.u32 	%rd97, %r577, 4;
	add.s64 	%rd98, %rd96, %rd97;
	ld.global.nc.u32 	%r578, [%rd98];
	mul.hi.s32 	%r579, %r578, 715827883;
	shr.u32 	%r580, %r579, 31;
	shr.u32 	%r581, %r579, 8;
	add.s32 	%r582, %r581, %r580;
	mad.lo.s32 	%r583, %r582, 2129920, %r5;
	shr.s32 	%r584, %r578, 31;
	shr.u32 	%r585, %r584, 23;
	add.s32 	%r586, %r578, %r585;
	shr.s32 	%r587, %r586, 9;
	mul.hi.s32 	%r588, %r587, 1431655766;
	shr.u32 	%r589, %r588, 31;
	add.s32 	%r590, %r588, %r589;
	mul.lo.s32 	%r591, %r590, 3;
	sub.s32 	%r592, %r587, %r591;
	shl.b32 	%r593, %r592, 15;
	add.s32 	%r594, %r583, %r593;
	and.b32  	%r595, %r586, 67108352;
	sub.s32 	%r596, %r578, %r595;
	shl.b32 	%r597, %r596, 6;
	add.s32 	%r996, %r594, %r597;
	cvta.to.global.u64 	%rd99, %rd255;
	add.s64 	%rd100, %rd99, %rd97;
	ld.global.nc.u32 	%r994, [%rd100];
	add.s32 	%r598, %r4, %r577;
	mul.wide.u32 	%rd101, %r598, 4;
	add.s64 	%rd102, %rd99, %rd101;
	ld.global.nc.u32 	%r993, [%rd102];
	add.s32 	%r599, %r598, %r4;
	mul.wide.u32 	%rd103, %r599, 4;
	add.s64 	%rd104, %rd99, %rd103;
	ld.global.nc.u32 	%r992, [%rd104];
	add.s32 	%r600, %r599, %r4;
	mul.wide.u32 	%rd105, %r600, 4;
	add.s64 	%rd106, %rd99, %rd105;
	ld.global.nc.u32 	%r991, [%rd106];
	add.s32 	%r601, %r600, %r4;
	mul.wide.u32 	%rd107, %r601, 4;
	add.s64 	%rd108, %rd99, %rd107;
	ld.global.nc.u32 	%r990, [%rd108];
	add.s32 	%r602, %r601, %r4;
	mul.wide.u32 	%rd109, %r602, 4;
	add.s64 	%rd110, %rd99, %rd109;
	ld.global.nc.u32 	%r989, [%rd110];
	add.s32 	%r603, %r602, %r4;
	mul.wide.u32 	%rd111, %r603, 4;
	add.s64 	%rd112, %rd99, %rd111;
	ld.global.nc.u32 	%r988, [%rd112];
	add.s32 	%r604, %r603, %r4;
	mul.wide.u32 	%rd113, %r604, 4;
	add.s64 	%rd114, %rd99, %rd113;
	ld.global.nc.u32 	%r987, [%rd114];
	add.s32 	%r605, %r604, %r4;
	mul.wide.u32 	%rd115, %r605, 4;
	add.s64 	%rd116, %rd99, %rd115;
	ld.global.nc.u32 	%r986, [%rd116];
	add.s32 	%r606, %r605, %r4;
	mul.wide.u32 	%rd117, %r606, 4;
	add.s64 	%rd118, %rd99, %rd117;
	ld.global.nc.u32 	%r985, [%rd118];
	add.s32 	%r607, %r606, %r4;
	mul.wide.u32 	%rd119, %r607, 4;
	add.s64 	%rd120, %rd99, %rd119;
	ld.global.nc.u32 	%r984, [%rd120];
	add.s32 	%r608, %r607, %r4;
	mul.wide.u32 	%rd121, %r608, 4;
	add.s64 	%rd122, %rd99, %rd121;
	ld.global.nc.u32 	%r983, [%rd122];
	add.s32 	%r609, %r608, %r4;
	mul.wide.u32 	%rd123, %r609, 4;
	add.s64 	%rd124, %rd99, %rd123;
	ld.global.nc.u32 	%r982, [%rd124];
	add.s32 	%r610, %r609, %r4;
	mul.wide.u32 	%rd125, %r610, 4;
	add.s64 	%rd126, %rd99, %rd125;
	ld.global.nc.u32 	%r981, [%rd126];
	add.s32 	%r611, %r610, %r4;
	mul.wide.u32 	%rd127, %r611, 4;
	add.s64 	%rd128, %rd99, %rd127;
	ld.global.nc.u32 	%r980, [%rd128];
	add.s32 	%r612, %r611, %r4;
	mul.wide.u32 	%rd129, %r612, 4;
	add.s64 	%rd130, %rd99, %rd129;
	ld.global.nc.u32 	%r979, [%rd130];
	add.s32 	%r613, %r612, %r4;
	mul.wide.u32 	%rd131, %r613, 4;
	add.s64 	%rd132, %rd99, %rd131;
	ld.global.nc.u32 	%r978, [%rd132];
	add.s32 	%r614, %r613, %r4;
	mul.wide.u32 	%rd133, %r614, 4;
	add.s64 	%rd134, %rd99, %rd133;
	ld.global.nc.u32 	%r977, [%rd134];
	add.s32 	%r615, %r614, %r4;
	mul.wide.u32 	%rd135, %r615, 4;
	add.s64 	%rd136, %rd99, %rd135;
	ld.global.nc.u32 	%r976, [%rd136];
	add.s32 	%r616, %r615, %r4;
	mul.wide.u32 	%rd137, %r616, 4;
	add.s64 	%rd138, %rd99, %rd137;
	ld.global.nc.u32 	%r975, [%rd138];
	add.s32 	%r617, %r616, %r4;
	mul.wide.u32 	%rd139, %r617, 4;
	add.s64 	%rd140, %rd99, %rd139;
	ld.global.nc.u32 	%r974, [%rd140];
	add.s32 	%r618, %r617, %r4;
	mul.wide.u32 	%rd141, %r618, 4;
	add.s64 	%rd142, %rd99, %rd141;
	ld.global.nc.u32 	%r973, [%rd142];
	add.s32 	%r619, %r618, %r4;
	mul.wide.u32 	%rd143, %r619, 4;
	add.s64 	%rd144, %rd99, %rd143;
	ld.global.nc.u32 	%r972, [%rd144];
	add.s32 	%r620, %r619, %r4;
	mul.wide.u32 	%rd145, %r620, 4;
	add.s64 	%rd146, %rd99, %rd145;
	ld.global.nc.u32 	%r971, [%rd146];
	add.s32 	%r621, %r620, %r4;
	mul.wide.u32 	%rd147, %r621, 4;
	add.s64 	%rd148, %rd99, %rd147;
	ld.global.nc.u32 	%r970, [%rd148];
	add.s32 	%r622, %r621, %r4;
	mul.wide.u32 	%rd149, %r622, 4;
	add.s64 	%rd150, %rd99, %rd149;
	ld.global.nc.u32 	%r969, [%rd150];
	add.s32 	%r623, %r622, %r4;
	mul.wide.u32 	%rd151, %r623, 4;
	add.s64 	%rd152, %rd99, %rd151;
	ld.global.nc.u32 	%r968, [%rd152];
	add.s32 	%r624, %r623, %r4;
	mul.wide.u32 	%rd153, %r624, 4;
	add.s64 	%rd154, %rd99, %rd153;
	ld.global.nc.u32 	%r967, [%rd154];
	add.s32 	%r625, %r624, %r4;
	mul.wide.u32 	%rd155, %r625, 4;
	add.s64 	%rd156, %rd99, %rd155;
	ld.global.nc.u32 	%r966, [%rd156];
	add.s32 	%r626, %r625, %r4;
	mul.wide.u32 	%rd157, %r626, 4;
	add.s64 	%rd158, %rd99, %rd157;
	ld.global.nc.u32 	%r965, [%rd158];
	add.s32 	%r627, %r626, %r4;
	mul.wide.u32 	%rd159, %r627, 4;
	add.s64 	%rd160, %rd99, %rd159;
	ld.global.nc.u32 	%r964, [%rd160];
	add.s32 	%r628, %r627, %r4;
	mul.wide.u32 	%rd161, %r628, 4;
	add.s64 	%rd162, %rd99, %rd161;
	ld.global.nc.u32 	%r963, [%rd162];
$L__BB14_9:
	and.b32  	%r629, %r4, -4;
	setp.ge.s32 	%p273, %r6, %r629;
	@%p273 bra 	$L__BB14_138;
	ld.param.u64 	%rd247, [_Z13_spmm_conv_14PKfPfiiPKiS3_S3_S0__param_0];
	and.b32  	%r630, %r4, -8;
	add.s32 	%r631, %r630, %r2;
	sub.s32 	%r213, %r631, %r997;
	shfl.sync.idx.b32	%r632|%p274, %r996, %r213, 31, -1;
	add.s32 	%r214, %r213, 1;
	shfl.sync.idx.b32	%r215|%p275, %r996, %r214, 31, -1;
	add.s32 	%r216, %r213, 2;
	shfl.sync.idx.b32	%r217|%p276, %r996, %r216, 31, -1;
	add.s32 	%r218, %r213, 3;
	shfl.sync.idx.b32	%r219|%p277, %r996, %r218, 31, -1;
	cvta.to.global.u64 	%rd163, %rd247;
	mul.wide.s32 	%rd164, %r632, 4;
	add.s64 	%rd1, %rd163, %rd164;
	shfl.sync.idx.b32	%r633|%p278, %r994, %r213, 31, -1;
	mov.b32 	%f193, %r633;
	setp.leu.f32 	%p279, %f193, 0f00000000;
	@%p279 bra 	$L__BB14_12;
	ld.global.nc.f32 	%f1523, [%rd1];
	fma.rn.f32 	%f2174, %f1523, %f193, %f2173;
	ld.global.nc.f32 	%f1524, [%rd1+128];
	mul.f32 	%f2175, %f1524, %f193;
	bra.uni 	$L__BB14_13;
$L__BB14_12:
	add.f32 	%f2174, %f2173, 0f00000000;
	mov.f32 	%f2175, 0f00000000;
$L__BB14_13:
	add.f32 	%f199, %f2175, %f2172;
	shfl.sync.idx.b32	%r634|%p280, %r993, %r213, 31, -1;
	mov.b32 	%f200, %r634;
	setp.leu.f32 	%p281, %f200, 0f00000000;
	mov.f32 	%f2176, 0f00000000;
	@%p281 bra 	$L__BB14_15;
	ld.global.nc.f32 	%f1526, [%rd1];
	mul.f32 	%f2176, %f1526, %f200;
$L__BB14_15:
	add.f32 	%f203, %f2176, %f2171;
	mov.f32 	%f2177, 0f00000000;
	@%p281 bra 	$L__BB14_17;
	ld.global.nc.f32 	%f1528, [%rd1+128];
	mul.f32 	%f2177, %f1528, %f200;
$L__BB14_17:
	add.f32 	%f206, %f2177, %f2170;
	shfl.sync.idx.b32	%r635|%p283, %r992, %r213, 31, -1;
	mov.b32 	%f207, %r635;
	setp.leu.f32 	%p284, %f207, 0f00000000;
	mov.f32 	%f2178, 0f00000000;
	@%p284 bra 	$L__BB14_19;
	ld.global.nc.f32 	%f1530, [%rd1];
	mul.f32 	%f2178, %f1530, %f207;
$L__BB14_19:
	add.f32 	%f210, %f2178, %f2169;
	mov.f32 	%f2179, 0f00000000;
	@%p284 bra 	$L__BB14_21;
	ld.global.nc.f32 	%f1532, [%rd1+128];
	mul.f32 	%f2179, %f1532, %f207;
$L__BB14_21:
	add.f32 	%f213, %f2179, %f2168;
	shfl.sync.idx.b32	%r636|%p286, %r991, %r213, 31, -1;
	mov.b32 	%f214, %r636;
	setp.leu.f32 	%p287, %f214, 0f00000000;
	mov.f32 	%f2180, 0f00000000;
	@%p287 bra 	$L__BB14_23;
	ld.global.nc.f32 	%f1534, [%rd1];
	mul.f32 	%f2180, %f1534, %f214;
$L__BB14_23:
	add.f32 	%f217, %f2180, %f2167;
	mov.f32 	%f2181, 0f00000000;
	@%p287 bra 	$L__BB14_25;
	ld.global.nc.f32 	%f1536, [%rd1+128];
	mul.f32 	%f2181, %f1536, %f214;
$L__BB14_25:
	add.f32 	%f220, %f2181, %f2166;
	shfl.sync.idx.b32	%r637|%p289, %r990, %r213, 31, -1;
	mov.b32 	%f221, %r637;
	setp.leu.f32 	%p290, %f221, 0f00000000;
	mov.f32 	%f2182, 0f00000000;
	@%p290 bra 	$L__BB14_27;
	ld.global.nc.f32 	%f1538, [%rd1];
	mul.f32 	%f2182, %f1538, %f221;
$L__BB14_27:
	add.f32 	%f224, %f2182, %f2165;
	mov.f32 	%f2183, 0f00000000;
	@%p290 bra 	$L__BB14_29;
	ld.global.nc.f32 	%f1540, [%rd1+128];
	mul.f32 	%f2183, %f1540, %f221;
$L__BB14_29:
	add.f32 	%f227, %f2183, %f2164;
	shfl.sync.idx.b32	%r638|%p292, %r989, %r213, 31, -1;
	mov.b32 	%f228, %r638;
	setp.leu.f32 	%p293, %f228, 0f00000000;
	mov.f32 	%f2184, 0f00000000;
	@%p293 bra 	$L__BB14_31;
	ld.global.nc.f32 	%f1542, [%rd1];
	mul.f32 	%f2184, %f1542, %f228;
$L__BB14_31:
	add.f32 	%f231, %f2184, %f2163;
	mov.f32 	%f2185, 0f00000000;
	@%p293 bra 	$L__BB14_33;
	ld.global.nc.f32 	%f1544, [%rd1+128];
	mul.f32 	%f2185, %f1544, %f228;
$L__BB14_33:
	add.f32 	%f234, %f2185, %f2162;
	shfl.sync.idx.b32	%r639|%p295, %r988, %r213, 31, -1;
	mov.b32 	%f235, %r639;
	setp.leu.f32 	%p296, %f235, 0f00000000;
	mov.f32 	%f2186, 0f00000000;
	@%p296 bra 	$L__BB14_35;
	ld.global.nc.f32 	%f1546, [%rd1];
	mul.f32 	%f2186, %f1546, %f235;
$L__BB14_35:
	add.f32 	%f238, %f2186, %f2161;
	mov.f32 	%f2187, 0f00000000;
	@%p296 bra 	$L__BB14_37;
	ld.global.nc.f32 	%f1548, [%rd1+128];
	mul.f32 	%f2187, %f1548, %f235;
$L__BB14_37:
	add.f32 	%f241, %f2187, %f2160;
	shfl.sync.idx.b32	%r640|%p298, %r987, %r213, 31, -1;
	mov.b32 	%f242, %r640;
	setp.leu.f32 	%p299, %f242, 0f00000000;
	mov.f32 	%f2188, 0f00000000;
	@%p299 bra 	$L__BB14_39;
	ld.global.nc.f32 	%f1550, [%rd1];
	mul.f32 	%f2188, %f1550, %f242;
$L__BB14_39:
	add.f32 	%f245, %f2188, %f2159;
	mov.f32 	%f2189, 0f00000000;
	@%p299 bra 	$L__BB14_41;
	ld.global.nc.f32 	%f1552, [%rd1+128];
	mul.f32 	%f2189, %f1552, %f242;
$L__BB14_41:
	add.f32 	%f248, %f2189, %f2158;
	shfl.sync.idx.b32	%r641|%p301, %r986, %r213, 31, -1;
	mov.b32 	%f249, %r641;
	setp.leu.f32 	%p302, %f249, 0f00000000;
	mov.f32 	%f2190, 0f00000000;
	@%p302 bra 	$L__BB14_43;
	ld.global.nc.f32 	%f1554, [%rd1];
	mul.f32 	%f2190, %f1554, %f249;
$L__BB14_43:
	add.f32 	%f252, %f2190, %f2157;
	mov.f32 	%f2191, 0f00000000;
	@%p302 bra 	$L__BB14_45;
	ld.global.nc.f32 	%f1556, [%rd1+128];
	mul.f32 	%f2191, %f1556, %f249;
$L__BB14_45:
	add.f32 	%f255, %f2191, %f2156;
	shfl.sync.idx.b32	%r642|%p304, %r985, %r213, 31, -1;
	mov.b32 	%f256, %r642;
	setp.leu.f32 	%p305, %f256, 0f00000000;
	mov.f32 	%f2192, 0f00000000;
	@%p305 bra 	$L__BB14_47;
	ld.global.nc.f32 	%f1558, [%rd1];
	mul.f32 	%f2192, %f1558, %f256;
$L__BB14_47:
	add.f32 	%f259, %f2192, %f2155;
	mov.f32 	%f2193, 0f00000000;
	@%p305 bra 	$L__BB14_49;
	ld.global.nc.f32 	%f1560, [%rd1+128];
	mul.f32 	%f2193, %f1560, %f256;
$L__BB14_49:
	add.f32 	%f262, %f2193, %f2154;
	shfl.sync.idx.b32	%r643|%p307, %r984, %r213, 31, -1;
	mov.b32 	%f263, %r643;
	setp.leu.f32 	%p308, %f263, 0f00000000;
	mov.f32 	%f2194, 0f00000000;
	@%p308 bra 	$L__BB14_51;
	ld.global.nc.f32 	%f1562, [%rd1];
	mul.f32 	%f2194, %f1562, %f263;
$L__BB14_51:
	add.f32 	%f266, %f2194, %f2153;
	mov.f32 	%f2195, 0f00000000;
	@%p308 bra 	$L__BB14_53;
	ld.global.nc.f32 	%f1564, [%rd1+128];
	mul.f32 	%f2195, %f1564, %f263;
$L__BB14_53:
	add.f32 	%f269, %f2195, %f2152;
	shfl.sync.idx.b32	%r644|%p310, %r983, %r213, 31, -1;
	mov.b32 	%f270, %r644;
	setp.leu.f32 	%p311, %f270, 0f00000000;
	mov.f32 	%f2196, 0f00000000;
	@%p311 bra 	$L__BB14_55;
	ld.global.nc.f32 	%f1566, [%rd1];
	mul.f32 	%f2196, %f1566, %f270;
$L__BB14_55:
	add.f32 	%f273, %f2196, %f2151;
	mov.f32 	%f2197, 0f00000000;
	@%p311 bra 	$L__BB14_57;
	ld.global.nc.f32 	%f1568, [%rd1+128];
	mul.f32 	%f2197, %f1568, %f270;
$L__BB14_57:
	add.f32 	%f276, %f2197, %f2150;
	shfl.sync.idx.b32	%r645|%p313, %r982, %r213, 31, -1;
	mov.b32 	%f277, %r645;
	setp.leu.f32 	%p314, %f277, 0f00000000;
	mov.f32 	%f2198, 0f00000000;
	@%p314 bra 	$L__BB14_59;
	ld.global.nc.f32 	%f1570, [%rd1];
	mul.f32 	%f2198, %f1570, %f277;
$L__BB14_59:
	add.f32 	%f280, %f2198, %f2149;
	mov.f32 	%f2199, 0f00000000;
	@%p314 bra 	$L__BB14_61;
	ld.global.nc.f32 	%f1572, [%rd1+128];
	mul.f32 	%f2199, %f1572, %f277;
$L__BB14_61:
	add.f32 	%f283, %f2199, %f2148;
	shfl.sync.idx.b32	%r646|%p316, %r981, %r213, 31, -1;
	mov.b32 	%f284, %r646;
	setp.leu.f32 	%p317, %f284, 0f00000000;
	mov.f32 	%f2200, 0f00000000;
	@%p317 bra 	$L__BB14_63;
	ld.global.nc.f32 	%f1574, [%rd1];
	mul.f32 	%f2200, %f1574, %f284;
$L__BB14_63:
	add.f32 	%f287, %f2200, %f2147;
	mov.f32 	%f2201, 0f00000000;
	@%p317 bra 	$L__BB14_65;
	ld.global.nc.f32 	%f1576, [%rd1+128];
	mul.f32 	%f2201, %f1576, %f284;
$L__BB14_65:
	add.f32 	%f290, %f2201, %f2146;
	shfl.sync.idx.b32	%r647|%p319, %r980, %r213, 31, -1;
	mov.b32 	%f291, %r647;
	setp.leu.f32 	%p320, %f291, 0f00000000;
	mov.f32 	%f2202, 0f00000000;
	@%p320 bra 	$L__BB14_67;
	ld.global.nc.f32 	%f1578, [%rd1];
	mul.f32 	%f2202, %f1578, %f291;
$L__BB14_67:
	add.f32 	%f294, %f2202, %f2145;
	mov.f32 	%f2203, 0f00000000;
	@%p320 bra 	$L__BB14_69;
	ld.global.nc.f32 	%f1580, [%rd1+128];
	mul.f32 	%f2203, %f1580, %f291;
$L__BB14_69:
	add.f32 	%f297, %f2203, %f2144;
	shfl.sync.idx.b32	%r648|%p322, %r979, %r213, 31, -1;
	mov.b32 	%f298, %r648;
	setp.leu.f32 	%p323, %f298, 0f00000000;
	mov.f32 	%f2204, 0f00000000;
	@%p323 bra 	$L__BB14_71;
	ld.global.nc.f32 	%f1582, [%rd1];
	mul.f32 	%f2204, %f1582, %f298;
$L__BB14_71:
	add.f32 	%f301, %f2204, %f2143;
	mov.f32 	%f2205, 0f00000000;
	@%p323 bra 	$L__BB14_73;
	ld.global.nc.f32 	%f1584, [%rd1+128];
	mul.f32 	%f2205, %f1584, %f298;
$L__BB14_73:
	add.f32 	%f304, %f2205, %f2142;
	shfl.sync.idx.b32	%r649|%p325, %r978, %r213, 31, -1;
	mov.b32 	%f305, %r649;
	setp.leu.f32 	%p326, %f305, 0f00000000;
	mov.f32 	%f2206, 0f00000000;
	@%p326 bra 	$L__BB14_75;
	ld.global.nc.f32 	%f1586, [%rd1];
	mul.f32 	%f2206, %f1586, %f305;
$L__BB14_75:
	add.f32 	%f308, %f2206, %f2141;
	mov.f32 	%f2207, 0f00000000;
	@%p326 bra 	$L__BB14_77;
	ld.global.nc.f32 	%f1588, [%rd1+128];
	mul.f32 	%f2207, %f1588, %f305;
$L__BB14_77:
	add.f32 	%f311, %f2207, %f2140;
	shfl.sync.idx.b32	%r650|%p328, %r977, %r213, 31, -1;
	mov.b32 	%f312, %r650;
	setp.leu.f32 	%p329, %f312, 0f00000000;
	mov.f32 	%f2208, 0f00000000;
	@%p329 bra 	$L__BB14_79;
	ld.global.nc.f32 	%f1590, [%rd1];
	mul.f32 	%f2208, %f1590, %f312;
$L__BB14_79:
	add.f32 	%f315, %f2208, %f2139;
	mov.f32 	%f2209, 0f00000000;
	@%p329 bra 	$L__BB14_81;
	ld.global.nc.f32 	%f1592, [%rd1+128];
	mul.f32 	%f2209, %f1592, %f312;
$L__BB14_81:
	add.f32 	%f318, %f2209, %f2138;
	shfl.sync.idx.b32	%r651|%p331, %r976, %r213, 31, -1;
	mov.b32 	%f319, %r651;
	setp.leu.f32 	%p332, %f319, 0f00000000;
	mov.f32 	%f2210, 0f00000000;
	@%p332 bra 	$L__BB14_83;
	ld.global.nc.f32 	%f1594, [%rd1];
	mul.f32 	%f2210, %f1594, %f319;
$L__BB14_83:
	add.f32 	%f322, %f2210, %f2137;
	mov.f32 	%f2211, 0f00000000;
	@%p332 bra 	$L__BB14_85;
	ld.global.nc.f32 	%f1596, [%rd1+128];
	mul.f32 	%f2211, %f1596, %f319;
$L__BB14_85:
	add.f32 	%f325, %f2211, %f2136;
	shfl.sync.idx.b32	%r652|%p334, %r975, %r213, 31, -1;
	mov.b32 	%f326, %r652;
	setp.leu.f32 	%p335, %f326, 0f00000000;
	mov.f32 	%f2212, 0f00000000;
	@%p335 bra 	$L__BB14_87;
	ld.global.nc.f32 	%f1598, [%rd1];
	mul.f32 	%f2212, %f1598, %f326;
$L__BB14_87:
	add.f32 	%f329, %f2212, %f2135;
	mov.f32 	%f2213, 0f00000000;
	@%p335 bra 	$L__BB14_89;
	ld.global.nc.f32 	%f1600, [%rd1+128];
	mul.f32 	%f2213, %f1600, %f326;
$L__BB14_89:
	add.f32 	%f332, %f2213, %f2134;
	shfl.sync.idx.b32	%r653|%p337, %r974, %r213, 31, -1;
	mov.b32 	%f333, %r653;
	setp.leu.f32 	%p338, %f333, 0f00000000;
	mov.f32 	%f2214, 0f00000000;
	@%p338 bra 	$L__BB14_91;
	ld.global.nc.f32 	%f1602, [%rd1];
	mul.f32 	%f2214, %f1602, %f333;
$L__BB14_91:
	add.f32 	%f336, %f2214, %f2133;
	mov.f32 	%f2215, 0f00000000;
	@%p338 bra 	$L__BB14_93;
	ld.global.nc.f32 	%f1604, [%rd1+128];
	mul.f32 	%f2215, %f1604, %f333;
$L__BB14_93:
	add.f32 	%f339, %f2215, %f2132;
	shfl.sync.idx.b32	%r654|%p340, %r973, %r213, 31, -1;
	mov.b32 	%f340, %r654;
	setp.leu.f32 	%p341, %f340, 0f00000000;
	mov.f32 	%f2216, 0f00000000;
	@%p341 bra 	$L__BB14_95;
	ld.global.nc.f32 	%f1606, [%rd1];
	mul.f32 	%f2216, %f1606, %f340;
$L__BB14_95:
	add.f32 	%f343, %f2216, %f2131;
	mov.f32 	%f2217, 0f00000000;
	@%p341 bra 	$L__BB14_97;
	ld.global.nc.f32 	%f1608, [%rd1+128];
	mul.f32 	%f2217, %f1608, %f340;
$L__BB14_97:
	add.f32 	%f346, %f2217, %f2130;
	shfl.sync.idx.b32	%r655|%p343, %r972, %r213, 31, -1;
	mov.b32 	%f347, %r655;
	setp.leu.f32 	%p344, %f347, 0f00000000;
	mov.f32 	%f2218, 0f00000000;
	@%p344 bra 	$L__BB14_99;
	ld.global.nc.f32 	%f1610, [%rd1];
	mul.f32 	%f2218, %f1610, %f347;
$L__BB14_99:
	add.f32 	%f350, %f2218, %f2129;
	mov.f32 	%f2219, 0f00000000;
	@%p344 bra 	$L__BB14_101;
	ld.global.nc.f32 	%f1612, [%rd1+128];
	mul.f32 	%f2219, %f1612, %f347;
$L__BB14_101:
	add.f32 	%f353, %f2219, %f2128;
	shfl.sync.idx.b32	%r656|%p346, %r971, %r213, 31, -1;
	mov.b32 	%f354, %r656;
	setp.leu.f32 	%p347, %f354, 0f00000000;
	mov.f32 	%f2220, 0f00000000;
	@%p347 bra 	$L__BB14_103;
	ld.global.nc.f32 	%f1614, [%rd1];
	mul.f32 	%f2220, %f1614, %f354;
$L__BB14_103:
	add.f32 	%f357, %f2220, %f2127;
	mov.f32 	%f2221, 0f00000000;
	@%p347 bra 	$L__BB14_105;
	ld.global.nc.f32 	%f1616, [%rd1+128];
	mul.f32 	%f2221, %f1616, %f354;
$L__BB14_105:
	add.f32 	%f360, %f2221, %f2126;
	shfl.sync.idx.b32	%r657|%p349, %r970, %r213, 31, -1;
	mov.b32 	%f361, %r657;
	setp.leu.f32 	%p350, %f361, 0f00000000;
	mov.f32 	%f2222, 0f00000000;
	@%p350 bra 	$L__BB14_107;
	ld.global.nc.f32 	%f1618, [%rd1];
	mul.f32 	%f2222, %f1618, %f361;
$L__BB14_107:
	add.f32 	%f364, %f2222, %f2125;
	mov.f32 	%f2223, 0f00000000;
	@%p350 bra 	$L__BB14_109;
	ld.global.nc.f32 	%f1620, [%rd1+128];
	mul.f32 	%f2223, %f1620, %f361;
$L__BB14_109:
	add.f32 	%f367, %f2223, %f2124;
	shfl.sync.idx.b32	%r658|%p352, %r969, %r213, 31, -1;
	mov.b32 	%f368, %r658;
	setp.leu.f32 	%p353, %f368, 0f00000000;
	mov.f32 	%f2224, 0f00000000;
	@%p353 bra 	$L__BB14_111;
	ld.global.nc.f32 	%f1622, [%rd1];
	mul.f32 	%f2224, %f1622, %f368;
$L__BB14_111:
	add.f32 	%f371, %f2224, %f2123;
	mov.f32 	%f2225, 0f00000000;
	@%p353 bra 	$L__BB14_113;
	ld.global.nc.f32 	%f1624, [%rd1+128];
	mul.f32 	%f2225, %f1624, %f368;
$L__BB14_113:
	add.f32 	%f374, %f2225, %f2122;
	shfl.sync.idx.b32	%r659|%p355, %r968, %r213, 31, -1;
	mov.b32 	%f375, %r659;
	setp.leu.f32 	%p356, %f375, 0f00000000;
	mov.f32 	%f2226, 0f00000000;
	@%p356 bra 	$L__BB14_115;
	ld.global.nc.f32 	%f1626, [%rd1];
	mul.f32 	%f2226, %f1626, %f375;
$L__BB14_115:
	add.f32 	%f378, %f2226, %f2121;
	mov.f32 	%f2227, 0f00000000;
	@%p356 bra 	$L__BB14_117;
	ld.global.nc.f32 	%f1628, [%rd1+128];
	mul.f32 	%f2227, %f1628, %f375;
$L__BB14_117:
	add.f32 	%f381, %f2227, %f2120;
	shfl.sync.idx.b32	%r660|%p358, %r967, %r213, 31, -1;
	mov.b32 	%f382, %r660;
	setp.leu.f32 	%p359, %f382, 0f00000000;
	mov.f32 	%f2228, 0f00000000;
	@%p359 bra 	$L__BB14_119;
	ld.global.nc.f32 	%f1630, [%rd1];
	mul.f32 	%f2228, %f1630, %f382;
$L__BB14_119:
	add.f32 	%f385, %f2228, %f2119;
	mov.f32 	%f2229, 0f00000000;
	@%p359 bra 	$L__BB14_121;
	ld.global.nc.f32 	%f1632, [%rd1+128];
	mul.f32 	%f2229, %f1632, %f382;
$L__BB14_121:
	add.f32 	%f388, %f2229, %f2118;
	shfl.sync.idx.b32	%r661|%p361, %r966, %r213, 31, -1;
	mov.b32 	%f389, %r661;
	setp.leu.f32 	%p362, %f389, 0f00000000;
	mov.f32 	%f2230, 0f00000000;
	@%p362 bra 	$L__BB14_123;
	ld.global.nc.f32 	%f1634, [%rd1];
	mul.f32 	%f2230, %f1634, %f389;
$L__BB14_123:
	add.f32 	%f392, %f2230, %f2117;
	mov.f32 	%f2231, 0f00000000;
	@%p362 bra 	$L__BB14_125;
	ld.global.nc.f32 	%f1636, [%rd1+128];
	mul.f32 	%f2231, %f1636, %f389;
$L__BB14_125:
	add.f32 	%f395, %f2231, %f2116;
	shfl.sync.idx.b32	%r662|%p364, %r965, %r213, 31, -1;
	mov.b32 	%f396, %r662;
	setp.leu.f32 	%p365, %f396, 0f00000000;
	mov.f32 	%f2232, 0f00000000;
	@%p365 bra 	$L__BB14_127;
	ld.global.nc.f32 	%f1638, [%rd1];
	mul.f32 	%f2232, %f1638, %f396;
$L__BB14_127:
	add.f32 	%f399, %f2232, %f2115;
	mov.f32 	%f2233, 0f00000000;
	@%p365 bra 	$L__BB14_129;
	ld.global.nc.f32 	%f1640, [%rd1+128];
	mul.f32 	%f2233, %f1640, %f396;
$L__BB14_129:
	add.f32 	%f402, %f2233, %f2114;
	shfl.sync.idx.b32	%r663|%p367, %r964, %r213, 31, -1;
	mov.b32 	%f403, %r663;
	setp.leu.f32 	%p368, %f403, 0f00000000;
	mov.f32 	%f2234, 0f00000000;
	@%p368 bra 	$L__BB14_131;
	ld.global.nc.f32 	%f1642, [%rd1];
	mul.f32 	%f2234, %f1642, %f403;
$L__BB14_131:
	add.f32 	%f406, %f2234, %f2113;
	mov.f32 	%f2235, 0f00000000;
	@%p368 bra 	$L__BB14_133;
	ld.global.nc.f32 	%f1644, [%rd1+128];
	mul.f32 	%f2235, %f1644, %f403;
$L__BB14_133:
	add.f32 	%f409, %f2235, %f2112;
	shfl.sync.idx.b32	%r664|%p370, %r963, %r213, 31, -1;
	mov.b32 	%f410, %r664;
	setp.leu.f32 	%p371, %f410, 0f00000000;
	mov.f32 	%f2236, 0f00000000;
	@%p371 bra 	$L__BB14_135;
	ld.global.nc.f32 	%f1646, [%rd1];
	mul.f32 	%f2236, %f1646, %f410;
$L__BB14_135:
	add.f32 	%f413, %f2236, %f2111;
	mov.f32 	%f2237, 0f00000000;
	@%p371 bra 	$L__BB14_137;
	ld.global.nc.f32 	%f1648, [%rd1+128];
	mul.f32 	%f2237, %f1648, %f410;
$L__BB14_137:
	ld.param.u64 	%rd248, [_Z13_spmm_conv_14PKfPfiiPKiS3_S3_S0__param_0];
	add.f32 	%f1649, %f2237, %f2110;
	cvta.to.global.u64 	%rd165, %rd248;
	mul.wide.s32 	%rd166, %r215, 4;
	add.s64 	%rd167, %rd165, %rd166;
	shfl.sync.idx.b32	%r665|%p373, %r994, %r214, 31, -1;
	mov.b32 	%f1650, %r665;
	ld.global.nc.f32 	%f1651, [%rd167];
	fma.rn.f32 	%f1652, %f1651, %f1650, %f2174;
	ld.global.nc.f32 	%f1653, [%rd167+128];
	fma.rn.f32 	%f1654, %f1653, %f1650, %f199;
	shfl.sync.idx.b32	%r666|%p374, %r993, %r214, 31, -1;
	mov.b32 	%f1655, %r666;
	fma.rn.f32 	%f1656, %f1651, %f1655, %f203;
	fma.rn.f32 	%f1657, %f1653, %f1655, %f206;
	shfl.sync.idx.b32	%r667|%p375, %r992, %r214, 31, -1;
	mov.b32 	%f1658, %r667;
	fma.rn.f32 	%f1659, %f1651, %f1658, %f210;
	fma.rn.f32 	%f1660, %f1653, %f1658, %f213;
	shfl.sync.idx.b32	%r668|%p376, %r991, %r214, 31, -1;
	mov.b32 	%f1661, %r668;
	fma.rn.f32 	%f1662, %f1651, %f1661, %f217;
	fma.rn.f32 	%f1663, %f1653, %f1661, %f220;
	shfl.sync.idx.b32	%r669|%p377, %r990, %r214, 31, -1;
	mov.b32 	%f1664, %r669;
	fma.rn.f32 	%f1665, %f1651, %f1664, %f224;
	fma.rn.f32 	%f1666, %f1653, %f1664, %f227;
	shfl.sync.idx.b32	%r670|%p378, %r989, %r214, 31, -1;
	mov.b32 	%f1667, %r670;
	fma.rn.f32 	%f1668, %f1651, %f1667, %f231;
	fma.rn.f32 	%f1669, %f1653, %f1667, %f234;
	shfl.sync.idx.b32	%r671|%p379, %r988, %r214, 31, -1;
	mov.b32 	%f1670, %r671;
	fma.rn.f32 	%f1671, %f1651, %f1670, %f238;
	fma.rn.f32 	%f1672, %f1653, %f1670, %f241;
	shfl.sync.idx.b32	%r672|%p380, %r987, %r214, 31, -1;
	mov.b32 	%f1673, %r672;
	fma.rn.f32 	%f1674, %f1651, %f1673, %f245;
	fma.rn.f32 	%f1675, %f1653, %f1673, %f248;
	shfl.sync.idx.b32	%r673|%p381, %r986, %r214, 31, -1;
	mov.b32 	%f1676, %r673;
	fma.rn.f32 	%f1677, %f1651, %f1676, %f252;
	fma.rn.f32 	%f1678, %f1653, %f1676, %f255;
	shfl.sync.idx.b32	%r674|%p382, %r985, %r214, 31, -1;
	mov.b32 	%f1679, %r674;
	fma.rn.f32 	%f1680, %f1651, %f1679, %f259;
	fma.rn.f32 	%f1681, %f1653, %f1679, %f262;
	shfl.sync.idx.b32	%r675|%p383, %r984, %r214, 31, -1;
	mov.b32 	%f1682, %r675;
	fma.rn.f32 	%f1683, %f1651, %f1682, %f266;
	fma.rn.f32 	%f1684, %f1653, %f1682, %f269;
	shfl.sync.idx.b32	%r676|%p384, %r983, %r214, 31, -1;
	mov.b32 	%f1685, %r676;
	fma.rn.f32 	%f1686, %f1651, %f1685, %f273;
	fma.rn.f32 	%f1687, %f1653, %f1685, %f276;
	shfl.sync.idx.b32	%r677|%p385, %r982, %r214, 31, -1;
	mov.b32 	%f1688, %r677;
	fma.rn.f32 	%f1689, %f1651, %f1688, %f280;
	fma.rn.f32 	%f1690, %f1653, %f1688, %f283;
	shfl.sync.idx.b32	%r678|%p386, %r981, %r214, 31, -1;
	mov.b32 	%f1691, %r678;
	fma.rn.f32 	%f1692, %f1651, %f1691, %f287;
	fma.rn.f32 	%f1693, %f1653, %f1691, %f290;
	shfl.sync.idx.b32	%r679|%p387, %r980, %r214, 31, -1;
	mov.b32 	%f1694, %r679;
	fma.rn.f32 	%f1695, %f1651, %f1694, %f294;
	fma.rn.f32 	%f1696, %f1653, %f1694, %f297;
	shfl.sync.idx.b32	%r680|%p388, %r979, %r214, 31, -1;
	mov.b32 	%f1697, %r680;
	fma.rn.f32 	%f1698, %f1651, %f1697, %f301;
	fma.rn.f32 	%f1699, %f1653, %f1697, %f304;
	shfl.sync.idx.b32	%r681|%p389, %r978, %r214, 31, -1;
	mov.b32 	%f1700, %r681;
	fma.rn.f32 	%f1701, %f1651, %f1700, %f308;
	fma.rn.f32 	%f1702, %f1653, %f1700, %f311;
	shfl.sync.idx.b32	%r682|%p390, %r977, %r214, 31, -1;
	mov.b32 	%f1703, %r682;
	fma.rn.f32 	%f1704, %f1651, %f1703, %f315;
	fma.rn.f32 	%f1705, %f1653, %f1703, %f318;
	shfl.sync.idx.b32	%r683|%p391, %r976, %r214, 31, -1;
	mov.b32 	%f1706, %r683;
	fma.rn.f32 	%f1707, %f1651, %f1706, %f322;
	fma.rn.f32 	%f1708, %f1653, %f1706, %f325;
	shfl.sync.idx.b32	%r684|%p392, %r975, %r214, 31, -1;
	mov.b32 	%f1709, %r684;
	fma.rn.f32 	%f1710, %f1651, %f1709, %f329;
	fma.rn.f32 	%f1711, %f1653, %f1709, %f332;
	shfl.sync.idx.b32	%r685|%p393, %r974, %r214, 31, -1;
	mov.b32 	%f1712, %r685;
	fma.rn.f32 	%f1713, %f1651, %f1712, %f336;
	fma.rn.f32 	%f1714, %f1653, %f1712, %f339;
	shfl.sync.idx.b32	%r686|%p394, %r973, %r214, 31, -1;
	mov.b32 	%f1715, %r686;
	fma.rn.f32 	%f1716, %f1651, %f1715, %f343;
	fma.rn.f32 	%f1717, %f1653, %f1715, %f346;
	shfl.sync.idx.b32	%r687|%p395, %r972, %r214, 31, -1;
	mov.b32 	%f1718, %r687;
	fma.rn.f32 	%f1719, %f1651, %f1718, %f350;
	fma.rn.f32 	%f1720, %f1653, %f1718, %f353;
	shfl.sync.idx.b32	%r688|%p396, %r971, %r214, 31, -1;
	mov.b32 	%f1721, %r688;
	fma.rn.f32 	%f1722, %f1651, %f1721, %f357;
	fma.rn.f32 	%f1723, %f1653, %f1721, %f360;
	shfl.sync.idx.b32	%r689|%p397, %r970, %r214, 31, -1;
	mov.b32 	%f1724, %r689;
	fma.rn.f32 	%f1725, %f1651, %f1724, %f364;
	fma.rn.f32 	%f1726, %f1653, %f1724, %f367;
	shfl.sync.idx.b32	%r690|%p398, %r969, %r214, 31, -1;
	mov.b32 	%f1727, %r690;
	fma.rn.f32 	%f1728, %f1651, %f1727, %f371;
	fma.rn.f32 	%f1729, %f1653, %f1727, %f374;
	shfl.sync.idx.b32	%r691|%p399, %r968, %r214, 31, -1;
	mov.b32 	%f1730, %r691;
	fma.rn.f32 	%f1731, %f1651, %f1730, %f378;
	fma.rn.f32 	%f1732, %f1653, %f1730, %f381;
	shfl.sync.idx.b32	%r692|%p400, %r967, %r214, 31, -1;
	mov.b32 	%f1733, %r692;
	fma.rn.f32 	%f1734, %f1651, %f1733, %f385;
	fma.rn.f32 	%f1735, %f1653, %f1733, %f388;
	shfl.sync.idx.b32	%r693|%p401, %r966, %r214, 31, -1;
	mov.b32 	%f1736, %r693;
	fma.rn.f32 	%f1737, %f1651, %f1736, %f392;
	fma.rn.f32 	%f1738, %f1653, %f1736, %f395;
	shfl.sync.idx.b32	%r694|%p402, %r965, %r214, 31, -1;
	mov.b32 	%f1739, %r694;
	fma.rn.f32 	%f1740, %f1651, %f1739, %f399;
	fma.rn.f32 	%f1741, %f1653, %f1739, %f402;
	shfl.sync.idx.b32	%r695|%p403, %r964, %r214, 31, -1;
	mov.b32 	%f1742, %r695;
	fma.rn.f32 	%f1743, %f1651, %f1742, %f406;
	fma.rn.f32 	%f1744, %f1653, %f1742, %f409;
	shfl.sync.idx.b32	%r696|%p404, %r963, %r214, 31, -1;
	mov.b32 	%f1745, %r696;
	fma.rn.f32 	%f1746, %f1651, %f1745, %f413;
	fma.rn.f32 	%f1747, %f1653, %f1745, %f1649;
	mul.wide.s32 	%rd168, %r217, 4;
	add.s64 	%rd169, %rd165, %rd168;
	shfl.sync.idx.b32	%r697|%p405, %r994, %r216, 31, -1;
	mov.b32 	%f1748, %r697;
	ld.global.nc.f32 	%f1749, [%rd169];
	fma.rn.f32 	%f1750, %f1749, %f1748, %f1652;
	ld.global.nc.f32 	%f1751, [%rd169+128];
	fma.rn.f32 	%f1752, %f1751, %f1748, %f1654;
	shfl.sync.idx.b32	%r698|%p406, %r993, %r216, 31, -1;
	mov.b32 	%f1753, %r698;
	fma.rn.f32 	%f1754, %f1749, %f1753, %f1656;
	fma.rn.f32 	%f1755, %f1751, %f1753, %f1657;
	shfl.sync.idx.b32	%r699|%p407, %r992, %r216, 31, -1;
	mov.b32 	%f1756, %r699;
	fma.rn.f32 	%f1757, %f1749, %f1756, %f1659;
	fma.rn.f32 	%f1758, %f1751, %f1756, %f1660;
	shfl.sync.idx.b32	%r700|%p408, %r991, %r216, 31, -1;
	mov.b32 	%f1759, %r700;
	fma.rn.f32 	%f1760, %f1749, %f1759, %f1662;
	fma.rn.f32 	%f1761, %f1751, %f1759, %f1663;
	shfl.sync.idx.b32	%r701|%p409, %r990, %r216, 31, -1;
	mov.b32 	%f1762, %r701;
	fma.rn.f32 	%f1763, %f1749, %f1762, %f1665;
	fma.rn.f32 	%f1764, %f1751, %f1762, %f1666;
	shfl.sync.idx.b32	%r702|%p410, %r989, %r216, 31, -1;
	mov.b32 	%f1765, %r702;
	fma.rn.f32 	%f1766, %f1749, %f1765, %f1668;
	fma.rn.f32 	%f1767, %f1751, %f1765, %f1669;
	shfl.sync.idx.b32	%r703|%p411, %r988, %r216, 31, -1;
	mov.b32 	%f1768, %r703;
	fma.rn.f32 	%f1769, %f1749, %f1768, %f1671;
	fma.rn.f32 	%f1770, %f1751, %f1768, %f1672;
	shfl.sync.idx.b32	%r704|%p412, %r987, %r216, 31, -1;
	mov.b32 	%f1771, %r704;
	fma.rn.f32 	%f1772, %f1749, %f1771, %f1674;
	fma.rn.f32 	%f1773, %f1751, %f1771, %f1675;
	shfl.sync.idx.b32	%r705|%p413, %r986, %r216, 31, -1;
	mov.b32 	%f1774, %r705;
	fma.rn.f32 	%f1775, %f1749, %f1774, %f1677;
	fma.rn.f32 	%f1776, %f1751, %f1774, %f1678;
	shfl.sync.idx.b32	%r706|%p414, %r985, %r216, 31, -1;
	mov.b32 	%f1777, %r706;
	fma.rn.f32 	%f1778, %f1749, %f1777, %f1680;
	fma.rn.f32 	%f1779, %f1751, %f1777, %f1681;
	shfl.sync.idx.b32	%r707|%p415, %r984, %r216, 31, -1;
	mov.b32 	%f1780, %r707;
	fma.rn.f32 	%f1781, %f1749, %f1780, %f1683;
	fma.rn.f32 	%f1782, %f1751, %f1780, %f1684;
	shfl.sync.idx.b32	%r708|%p416, %r983, %r216, 31, -1;
	mov.b32 	%f1783, %r708;
	fma.rn.f32 	%f1784, %f1749, %f1783, %f1686;
	fma.rn.f32 	%f1785, %f1751, %f1783, %f1687;
	shfl.sync.idx.b32	%r709|%p417, %r982, %r216, 31, -1;
	mov.b32 	%f1786, %r709;
	fma.rn.f32 	%f1787, %f1749, %f1786, %f1689;
	fma.rn.f32 	%f1788, %f1751, %f1786, %f1690;
	shfl.sync.idx.b32	%r710|%p418, %r981, %r216, 31, -1;
	mov.b32 	%f1789, %r710;
	fma.rn.f32 	%f1790, %f1749, %f1789, %f1692;
	fma.rn.f32 	%f1791, %f1751, %f1789, %f1693;
	shfl.sync.idx.b32	%r711|%p419, %r980, %r216, 31, -1;
	mov.b32 	%f1792, %r711;
	fma.rn.f32 	%f1793, %f1749, %f1792, %f1695;
	fma.rn.f32 	%f1794, %f1751, %f1792, %f1696;
	shfl.sync.idx.b32	%r712|%p420, %r979, %r216, 31, -1;
	mov.b32 	%f1795, %r712;
	fma.rn.f32 	%f1796, %f1749, %f1795, %f1698;
	fma.rn.f32 	%f1797, %f1751, %f1795, %f1699;
	shfl.sync.idx.b32	%r713|%p421, %r978, %r216, 31, -1;
	mov.b32 	%f1798, %r713;
	fma.rn.f32 	%f1799, %f1749, %f1798, %f1701;
	fma.rn.f32 	%f1800, %f1751, %f1798, %f1702;
	shfl.sync.idx.b32	%r714|%p422, %r977, %r216, 31, -1;
	mov.b32 	%f1801, %r714;
	fma.rn.f32 	%f1802, %f1749, %f1801, %f1704;
	fma.rn.f32 	%f1803, %f1751, %f1801, %f1705;
	shfl.sync.idx.b32	%r715|%p423, %r976, %r216, 31, -1;
	mov.b32 	%f1804, %r715;
	fma.rn.f32 	%f1805, %f1749, %f1804, %f1707;
	fma.rn.f32 	%f1806, %f1751, %f1804, %f1708;
	shfl.sync.idx.b32	%r716|%p424, %r975, %r216, 31, -1;
	mov.b32 	%f1807, %r716;
	fma.rn.f32 	%f1808, %f1749, %f1807, %f1710;
	fma.rn.f32 	%f1809, %f1751, %f1807, %f1711;
	shfl.sync.idx.b32	%r717|%p425, %r974, %r216, 31, -1;
	mov.b32 	%f1810, %r717;
	fma.rn.f32 	%f1811, %f1749, %f1810, %f1713;
	fma.rn.f32 	%f1812, %f1751, %f1810, %f1714;
	shfl.sync.idx.b32	%r718|%p426, %r973, %r216, 31, -1;
	mov.b32 	%f1813, %r718;
	fma.rn.f32 	%f1814, %f1749, %f1813, %f1716;
	fma.rn.f32 	%f1815, %f1751, %f1813, %f1717;
	shfl.sync.idx.b32	%r719|%p427, %r972, %r216, 31, -1;
	mov.b32 	%f1816, %r719;
	fma.rn.f32 	%f1817, %f1749, %f1816, %f1719;
	fma.rn.f32 	%f1818, %f1751, %f1816, %f1720;
	shfl.sync.idx.b32	%r720|%p428, %r971, %r216, 31, -1;
	mov.b32 	%f1819, %r720;
	fma.rn.f32 	%f1820, %f1749, %f1819, %f1722;
	fma.rn.f32 	%f1821, %f1751, %f1819, %f1723;
	shfl.sync.idx.b32	%r721|%p429, %r970, %r216, 31, -1;
	mov.b32 	%f1822, %r721;
	fma.rn.f32 	%f1823, %f1749, %f1822, %f1725;
	fma.rn.f32 	%f1824, %f1751, %f1822, %f1726;
	shfl.sync.idx.b32	%r722|%p430, %r969, %r216, 31, -1;
	mov.b32 	%f1825, %r722;
	fma.rn.f32 	%f1826, %f1749, %f1825, %f1728;
	fma.rn.f32 	%f1827, %f1751, %f1825, %f1729;
	shfl.sync.idx.b32	%r723|%p431, %r968, %r216, 31, -1;
	mov.b32 	%f1828, %r723;
	fma.rn.f32 	%f1829, %f1749, %f1828, %f1731;
	fma.rn.f32 	%f1830, %f1751, %f1828, %f1732;
	shfl.sync.idx.b32	%r724|%p432, %r967, %r216, 31, -1;
	mov.b32 	%f1831, %r724;
	fma.rn.f32 	%f1832, %f1749, %f1831, %f1734;
	fma.rn.f32 	%f1833, %f1751, %f1831, %f1735;
	shfl.sync.idx.b32	%r725|%p433, %r966, %r216, 31, -1;
	mov.b32 	%f1834, %r725;
	fma.rn.f32 	%f1835, %f1749, %f1834, %f1737;
	fma.rn.f32 	%f1836, %f1751, %f1834, %f1738;
	shfl.sync.idx.b32	%r726|%p434, %r965, %r216, 31, -1;
	mov.b32 	%f1837, %r726;
	fma.rn.f32 	%f1838, %f1749, %f1837, %f1740;
	fma.rn.f32 	%f1839, %f1751, %f1837, %f1741;
	shfl.sync.idx.b32	%r727|%p435, %r964, %r216, 31, -1;
	mov.b32 	%f1840, %r727;
	fma.rn.f32 	%f1841, %f1749, %f1840, %f1743;
	fma.rn.f32 	%f1842, %f1751, %f1840, %f1744;
	shfl.sync.idx.b32	%r728|%p436, %r963, %r216, 31, -1;
	mov.b32 	%f1843, %r728;
	fma.rn.f32 	%f1844, %f1749, %f1843, %f1746;
	fma.rn.f32 	%f1845, %f1751, %f1843, %f1747;
	mul.wide.s32 	%rd170, %r219, 4;
	add.s64 	%rd171, %rd165, %rd170;
	shfl.sync.idx.b32	%r729|%p437, %r994, %r218, 31, -1;
	mov.b32 	%f1846, %r729;
	ld.global.nc.f32 	%f1847, [%rd171];
	fma.rn.f32 	%f2173, %f1847, %f1846, %f1750;
	ld.global.nc.f32 	%f1848, [%rd171+128];
	fma.rn.f32 	%f2172, %f1848, %f1846, %f1752;
	shfl.sync.idx.b32	%r730|%p438, %r993, %r218, 31, -1;
	mov.b32 	%f1849, %r730;
	fma.rn.f32 	%f2171, %f1847, %f1849, %f1754;
	fma.rn.f32 	%f2170, %f1848, %f1849, %f1755;
	shfl.sync.idx.b32	%r731|%p439, %r992, %r218, 31, -1;
	mov.b32 	%f1850, %r731;
	fma.rn.f32 	%f2169, %f1847, %f1850, %f1757;
	fma.rn.f32 	%f2168, %f1848, %f1850, %f1758;
	shfl.sync.idx.b32	%r732|%p440, %r991, %r218, 31, -1;
	mov.b32 	%f1851, %r732;
	fma.rn.f32 	%f2167, %f1847, %f1851, %f1760;
	fma.rn.f32 	%f2166, %f1848, %f1851, %f1761;
	shfl.sync.idx.b32	%r733|%p441, %r990, %r218, 31, -1;
	mov.b32 	%f1852, %r733;
	fma.rn.f32 	%f2165, %f1847, %f1852, %f1763;
	fma.rn.f32 	%f2164, %f1848, %f1852, %f1764;
	shfl.sync.idx.b32	%r734|%p442, %r989, %r218, 31, -1;
	mov.b32 	%f1853, %r734;
	fma.rn.f32 	%f2163, %f1847, %f1853, %f1766;
	fma.rn.f32 	%f2162, %f1848, %f1853, %f1767;
	shfl.sync.idx.b32	%r735|%p443, %r988, %r218, 31, -1;
	mov.b32 	%f1854, %r735;
	fma.rn.f32 	%f2161, %f1847, %f1854, %f1769;
	fma.rn.f32 	%f2160, %f1848, %f1854, %f1770;
	shfl.sync.idx.b32	%r736|%p444, %r987, %r218, 31, -1;
	mov.b32 	%f1855, %r736;
	fma.rn.f32 	%f2159, %f1847, %f1855, %f1772;
	fma.rn.f32 	%f2158, %f1848, %f1855, %f1773;
	shfl.sync.idx.b32	%r737|%p445, %r986, %r218, 31, -1;
	mov.b32 	%f1856, %r737;
	fma.rn.f32 	%f2157, %f1847, %f1856, %f1775;
	fma.rn.f32 	%f2156, %f1848, %f1856, %f1776;
	shfl.sync.idx.b32	%r738|%p446, %r985, %r218, 31, -1;
	mov.b32 	%f1857, %r738;
	fma.rn.f32 	%f2155, %f1847, %f1857, %f1778;
	fma.rn.f32 	%f2154, %f1848, %f1857, %f1779;
	shfl.sync.idx.b32	%r739|%p447, %r984, %r218, 31, -1;
	mov.b32 	%f1858, %r739;
	fma.rn.f32 	%f2153, %f1847, %f1858, %f1781;
	fma.rn.f32 	%f2152, %f1848, %f1858, %f1782;
	shfl.sync.idx.b32	%r740|%p448, %r983, %r218, 31, -1;
	mov.b32 	%f1859, %r740;
	fma.rn.f32 	%f2151, %f1847, %f1859, %f1784;
	fma.rn.f32 	%f2150, %f1848, %f1859, %f1785;
	shfl.sync.idx.b32	%r741|%p449, %r982, %r218, 31, -1;
	mov.b32 	%f1860, %r741;
	fma.rn.f32 	%f2149, %f1847, %f1860, %f1787;
	fma.rn.f32 	%f2148, %f1848, %f1860, %f1788;
	shfl.sync.idx.b32	%r742|%p450, %r981, %r218, 31, -1;
	mov.b32 	%f1861, %r742;
	fma.rn.f32 	%f2147, %f1847, %f1861, %f1790;
	fma.rn.f32 	%f2146, %f1848, %f1861, %f1791;
	shfl.sync.idx.b32	%r743|%p451, %r980, %r218, 31, -1;
	mov.b32 	%f1862, %r743;
	fma.rn.f32 	%f2145, %f1847, %f1862, %f1793;
	fma.rn.f32 	%f2144, %f1848, %f1862, %f1794;
	shfl.sync.idx.b32	%r744|%p452, %r979, %r218, 31, -1;
	mov.b32 	%f1863, %r744;
	fma.rn.f32 	%f2143, %f1847, %f1863, %f1796;
	fma.rn.f32 	%f2142, %f1848, %f1863, %f1797;
	shfl.sync.idx.b32	%r745|%p453, %r978, %r218, 31, -1;
	mov.b32 	%f1864, %r745;
	fma.rn.f32 	%f2141, %f1847, %f1864, %f1799;
	fma.rn.f32 	%f2140, %f1848, %f1864, %f1800;
	shfl.sync.idx.b32	%r746|%p454, %r977, %r218, 31, -1;
	mov.b32 	%f1865, %r746;
	fma.rn.f32 	%f2139, %f1847, %f1865, %f1802;
	fma.rn.f32 	%f2138, %f1848, %f1865, %f1803;
	shfl.sync.idx.b32	%r747|%p455, %r976, %r218, 31, -1;
	mov.b32 	%f1866, %r747;
	fma.rn.f32 	%f2137, %f1847, %f1866, %f1805;
	fma.rn.f32 	%f2136, %f1848, %f1866, %f1806;
	shfl.sync.idx.b32	%r748|%p456, %r975, %r218, 31, -1;
	mov.b32 	%f1867, %r748;
	fma.rn.f32 	%f2135, %f1847, %f1867, %f1808;
	fma.rn.f32 	%f2134, %f1848, %f1867, %f1809;
	shfl.sync.idx.b32	%r749|%p457, %r974, %r218, 31, -1;
	mov.b32 	%f1868, %r749;
	fma.rn.f32 	%f2133, %f1847, %f1868, %f1811;
	fma.rn.f32 	%f2132, %f1848, %f1868, %f1812;
	shfl.sync.idx.b32	%r750|%p458, %r973, %r218, 31, -1;
	mov.b32 	%f1869, %r750;
	fma.rn.f32 	%f2131, %f1847, %f1869, %f1814;
	fma.rn.f32 	%f2130, %f1848, %f1869, %f1815;
	shfl.sync.idx.b32	%r751|%p459, %r972, %r218, 31, -1;
	mov.b32 	%f1870, %r751;
	fma.rn.f32 	%f2129, %f1847, %f1870, %f1817;
	fma.rn.f32 	%f2128, %f1848, %f1870, %f1818;
	shfl.sync.idx.b32	%r752|%p460, %r971, %r218, 31, -1;
	mov.b32 	%f1871, %r752;
	fma.rn.f32 	%f2127, %f1847, %f1871, %f1820;
	fma.rn.f32 	%f2126, %f1848, %f1871, %f1821;
	shfl.sync.idx.b32	%r753|%p461, %r970, %r218, 31, -1;
	mov.b32 	%f1872, %r753;
	fma.rn.f32 	%f2125, %f1847, %f1872, %f1823;
	fma.rn.f32 	%f2124, %f1848, %f1872, %f1824;
	shfl.sync.idx.b32	%r754|%p462, %r969, %r218, 31, -1;
	mov.b32 	%f1873, %r754;
	fma.rn.f32 	%f2123, %f1847, %f1873, %f1826;
	fma.rn.f32 	%f2122, %f1848, %f1873, %f1827;
	shfl.sync.idx.b32	%r755|%p463, %r968, %r218, 31, -1;
	mov.b32 	%f1874, %r755;
	fma.rn.f32 	%f2121, %f1847, %f1874, %f1829;
	fma.rn.f32 	%f2120, %f1848, %f1874, %f1830;
	shfl.sync.idx.b32	%r756|%p464, %r967, %r218, 31, -1;
	mov.b32 	%f1875, %r756;
	fma.rn.f32 	%f2119, %f1847, %f1875, %f1832;
	fma.rn.f32 	%f2118, %f1848, %f1875, %f1833;
	shfl.sync.idx.b32	%r757|%p465, %r966, %r218, 31, -1;
	mov.b32 	%f1876, %r757;
	fma.rn.f32 	%f2117, %f1847, %f1876, %f1835;
	fma.rn.f32 	%f2116, %f1848, %f1876, %f1836;
	shfl.sync.idx.b32	%r758|%p466, %r965, %r218, 31, -1;
	mov.b32 	%f1877, %r758;
	fma.rn.f32 	%f2115, %f1847, %f1877, %f1838;
	fma.rn.f32 	%f2114, %f1848, %f1877, %f1839;
	shfl.sync.idx.b32	%r759|%p467, %r964, %r218, 31, -1;
	mov.b32 	%f1878, %r759;
	fma.rn.f32 	%f2113, %f1847, %f1878, %f1841;
	fma.rn.f32 	%f2112, %f1848, %f1878, %f1842;
	shfl.sync.idx.b32	%r760|%p468, %r963, %r218, 31, -1;
	mov.b32 	%f1879, %r760;
	fma.rn.f32 	%f2111, %f1847, %f1879, %f1844;
	fma.rn.f32 	%f2110, %f1848, %f1879, %f1845;
$L__BB14_138:
	ld.param.u64 	%rd249, [_Z13_spmm_conv_14PKfPfiiPKiS3_S3_S0__param_0];
	cvta.to.global.u64 	%rd2, %rd249;
	and.b32  	%r761, %r4, -4;
	and.b32  	%r762, %r4, -2;
	setp.ge.s32 	%p469, %r761, %r762;
	@%p469 bra 	$L__BB14_140;
	and.b32  	%r763, %r4, -4;
	add.s32 	%r764, %r763, %r2;
	sub.s32 	%r765, %r764, %r997;
	shfl.sync.idx.b32	%r766|%p470, %r996, %r765, 31, -1;
	add.s32 	%r767, %r765, 1;
	shfl.sync.idx.b32	%r768|%p471, %r996, %r767, 31, -1;
	mul.wide.s32 	%rd172, %r766, 4;
	add.s64 	%rd173, %rd2, %rd172;
	shfl.sync.idx.b32	%r769|%p472, %r994, %r765, 31, -1;
	mov.b32 	%f1880, %r769;
	ld.global.nc.f32 	%f1881, [%rd173];
	fma.rn.f32 	%f1882, %f1881, %f1880, %f2173;
	ld.global.nc.f32 	%f1883, [%rd173+128];
	fma.rn.f32 	%f1884, %f1883, %f1880, %f2172;
	shfl.sync.idx.b32	%r770|%p473, %r993, %r765, 31, -1;
	mov.b32 	%f1885, %r770;
	fma.rn.f32 	%f1886, %f1881, %f1885, %f2171;
	fma.rn.f32 	%f1887, %f1883, %f1885, %f2170;
	shfl.sync.idx.b32	%r771|%p474, %r992, %r765, 31, -1;
	mov.b32 	%f1888, %r771;
	fma.rn.f32 	%f1889, %f1881, %f1888, %f2169;
	fma.rn.f32 	%f1890, %f1883, %f1888, %f2168;
	shfl.sync.idx.b32	%r772|%p475, %r991, %r765, 31, -1;
	mov.b32 	%f1891, %r772;
	fma.rn.f32 	%f1892, %f1881, %f1891, %f2167;
	fma.rn.f32 	%f1893, %f1883, %f1891, %f2166;
	shfl.sync.idx.b32	%r773|%p476, %r990, %r765, 31, -1;
	mov.b32 	%f1894, %r773;
	fma.rn.f32 	%f1895, %f1881, %f1894, %f2165;
	fma.rn.f32 	%f1896, %f1883, %f1894, %f2164;
	shfl.sync.idx.b32	%r774|%p477, %r989, %r765, 31, -1;
	mov.b32 	%f1897, %r774;
	fma.rn.f32 	%f1898, %f1881, %f1897, %f2163;
	fma.rn.f32 	%f1899, %f1883, %f1897, %f2162;
	shfl.sync.idx.b32	%r775|%p478, %r988, %r765, 31, -1;
	mov.b32 	%f1900, %r775;
	fma.rn.f32 	%f1901, %f1881, %f1900, %f2161;
	fma.rn.f32 	%f1902, %f1883, %f1900, %f2160;
	shfl.sync.idx.b32	%r776|%p479, %r987, %r765, 31, -1;
	mov.b32 	%f1903, %r776;
	fma.rn.f32 	%f1904, %f1881, %f1903, %f2159;
	fma.rn.f32 	%f1905, %f1883, %f1903, %f2158;
	shfl.sync.idx.b32	%r777|%p480, %r986, %r765, 31, -1;
	mov.b32 	%f1906, %r777;
	fma.rn.f32 	%f1907, %f1881, %f1906, %f2157;
	fma.rn.f32 	%f1908, %f1883, %f1906, %f2156;
	shfl.sync.idx.b32	%r778|%p481, %r985, %r765, 31, -1;
	mov.b32 	%f1909, %r778;
	fma.rn.f32 	%f1910, %f1881, %f1909, %f2155;
	fma.rn.f32 	%f1911, %f1883, %f1909, %f2154;
	shfl.sync.idx.b32	%r779|%p482, %r984, %r765, 31, -1;
	mov.b32 	%f1912, %r779;
	fma.rn.f32 	%f1913, %f1881, %f1912, %f2153;
	fma.rn.f32 	%f1914, %f1883, %f1912, %f2152;
	shfl.sync.idx.b32	%r780|%p483, %r983, %r765, 31, -1;
	mov.b32 	%f1915, %r780;
	fma.rn.f32 	%f1916, %f1881, %f1915, %f2151;
	fma.rn.f32 	%f1917, %f1883, %f1915, %f2150;
	shfl.sync.idx.b32	%r781|%p484, %r982, %r765, 31, -1;
	mov.b32 	%f1918, %r781;
	fma.rn.f32 	%f1919, %f1881, %f1918, %f2149;
	fma.rn.f32 	%f1920, %f1883, %f1918, %f2148;
	shfl.sync.idx.b32	%r782|%p485, %r981, %r765, 31, -1;
	mov.b32 	%f1921, %r782;
	fma.rn.f32 	%f1922, %f1881, %f1921, %f2147;
	fma.rn.f32 	%f1923, %f1883, %f1921, %f2146;
	shfl.sync.idx.b32	%r783|%p486, %r980, %r765, 31, -1;
	mov.b32 	%f1924, %r783;
	fma.rn.f32 	%f1925, %f1881, %f1924, %f2145;
	fma.rn.f32 	%f1926, %f1883, %f1924, %f2144;
	shfl.sync.idx.b32	%r784|%p487, %r979, %r765, 31, -1;
	mov.b32 	%f1927, %r784;
	fma.rn.f32 	%f1928, %f1881, %f1927, %f2143;
	fma.rn.f32 	%f1929, %f1883, %f1927, %f2142;
	shfl.sync.idx.b32	%r785|%p488, %r978, %r765, 31, -1;
	mov.b32 	%f1930, %r785;
	fma.rn.f32 	%f1931, %f1881, %f1930, %f2141;
	fma.rn.f32 	%f1932, %f1883, %f1930, %f2140;
	shfl.sync.idx.b32	%r786|%p489, %r977, %r765, 31, -1;
	mov.b32 	%f1933, %r786;
	fma.rn.f32 	%f1934, %f1881, %f1933, %f2139;
	fma.rn.f32 	%f1935, %f1883, %f1933, %f2138;
	shfl.sync.idx.b32	%r787|%p490, %r976, %r765, 31, -1;
	mov.b32 	%f1936, %r787;
	fma.rn.f32 	%f1937, %f1881, %f1936, %f2137;
	fma.rn.f32 	%f1938, %f1883, %f1936, %f2136;
	shfl.sync.idx.b32	%r788|%p491, %r975, %r765, 31, -1;
	mov.b32 	%f1939, %r788;
	fma.rn.f32 	%f1940, %f1881, %f1939, %f2135;
	fma.rn.f32 	%f1941, %f1883, %f1939, %f2134;
	shfl.sync.idx.b32	%r789|%p492, %r974, %r765, 31, -1;
	mov.b32 	%f1942, %r789;
	fma.rn.f32 	%f1943, %f1881, %f1942, %f2133;
	fma.rn.f32 	%f1944, %f1883, %f1942, %f2132;
	shfl.sync.idx.b32	%r790|%p493, %r973, %r765, 31, -1;
	mov.b32 	%f1945, %r790;
	fma.rn.f32 	%f1946, %f1881, %f1945, %f2131;
	fma.rn.f32 	%f1947, %f1883, %f1945, %f2130;
	shfl.sync.idx.b32	%r791|%p494, %r972, %r765, 31, -1;
	mov.b32 	%f1948, %r791;
	fma.rn.f32 	%f1949, %f1881, %f1948, %f2129;
	fma.rn.f32 	%f1950, %f1883, %f1948, %f2128;
	shfl.sync.idx.b32	%r792|%p495, %r971, %r765, 31, -1;
	mov.b32 	%f1951, %r792;
	fma.rn.f32 	%f1952, %f1881, %f1951, %f2127;
	fma.rn.f32 	%f1953, %f1883, %f1951, %f2126;
	shfl.sync.idx.b32	%r793|%p496, %r970, %r765, 31, -1;
	mov.b32 	%f1954, %r793;
	fma.rn.f32 	%f1955, %f1881, %f1954, %f2125;
	fma.rn.f32 	%f1956, %f1883, %f1954, %f2124;
	shfl.sync.idx.b32	%r794|%p497, %r969, %r765, 31, -1;
	mov.b32 	%f1957, %r794;
	fma.rn.f32 	%f1958, %f1881, %f1957, %f2123;
	fma.rn.f32 	%f1959, %f1883, %f1957, %f2122;
	shfl.sync.idx.b32	%r795|%p498, %r968, %r765, 31, -1;
	mov.b32 	%f1960, %r795;
	fma.rn.f32 	%f1961, %f1881, %f1960, %f2121;
	fma.rn.f32 	%f1962, %f1883, %f1960, %f2120;
	shfl.sync.idx.b32	%r796|%p499, %r967, %r765, 31, -1;
	mov.b32 	%f1963, %r796;
	fma.rn.f32 	%f1964, %f1881, %f1963, %f2119;
	fma.rn.f32 	%f1965, %f1883, %f1963, %f2118;
	shfl.sync.idx.b32	%r797|%p500, %r966, %r765, 31, -1;
	mov.b32 	%f1966, %r797;
	fma.rn.f32 	%f1967, %f1881, %f1966, %f2117;
	fma.rn.f32 	%f1968, %f1883, %f1966, %f2116;
	shfl.sync.idx.b32	%r798|%p501, %r965, %r765, 31, -1;
	mov.b32 	%f1969, %r798;
	fma.rn.f32 	%f1970, %f1881, %f1969, %f2115;
	fma.rn.f32 	%f1971, %f1883, %f1969, %f2114;
	shfl.sync.idx.b32	%r799|%p502, %r964, %r765, 31, -1;
	mov.b32 	%f1972, %r799;
	fma.rn.f32 	%f1973, %f1881, %f1972, %f2113;
	fma.rn.f32 	%f1974, %f1883, %f1972, %f2112;
	shfl.sync.idx.b32	%r800|%p503, %r963, %r765, 31, -1;
	mov.b32 	%f1975, %r800;
	fma.rn.f32 	%f1976, %f1881, %f1975, %f2111;
	fma.rn.f32 	%f1977, %f1883, %f1975, %f2110;
	mul.wide.s32 	%rd174, %r768, 4;
	add.s64 	%rd175, %rd2, %rd174;
	shfl.sync.idx.b32	%r801|%p504, %r994, %r767, 31, -1;
	mov.b32 	%f1978, %r801;
	ld.global.nc.f32 	%f1979, [%rd175];
	fma.rn.f32 	%f2173, %f1979, %f1978, %f1882;
	ld.global.nc.f32 	%f1980, [%rd175+128];
	fma.rn.f32 	%f2172, %f1980, %f1978, %f1884;
	shfl.sync.idx.b32	%r802|%p505, %r993, %r767, 31, -1;
	mov.b32 	%f1981, %r802;
	fma.rn.f32 	%f2171, %f1979, %f1981, %f1886;
	fma.rn.f32 	%f2170, %f1980, %f1981, %f1887;
	shfl.sync.idx.b32	%r803|%p506, %r992, %r767, 31, -1;
	mov.b32 	%f1982, %r803;
	fma.rn.f32 	%f2169, %f1979, %f1982, %f1889;
	fma.rn.f32 	%f2168, %f1980, %f1982, %f1890;
	shfl.sync.idx.b32	%r804|%p507, %r991, %r767, 31, -1;
	mov.b32 	%f1983, %r804;
	fma.rn.f32 	%f2167, %f1979, %f1983, %f1892;
	fma.rn.f32 	%f2166, %f1980, %f1983, %f1893;
	shfl.sync.idx.b32	%r805|%p508, %r990, %r767, 31, -1;
	mov.b32 	%f1984, %r805;
	fma.rn.f32 	%f2165, %f1979, %f1984, %f1895;
	fma.rn.f32 	%f2164, %f1980, %f1984, %f1896;
	shfl.sync.idx.b32	%r806|%p509, %r989, %r767, 31, -1;
	mov.b32 	%f1985, %r806;
	fma.rn.f32 	%f2163, %f1979, %f1985, %f1898;
	fma.rn.f32 	%f2162, %f1980, %f1985, %f1899;
	shfl.sync.idx.b32	%r807|%p510, %r988, %r767, 31, -1;
	mov.b32 	%f1986, %r807;
	fma.rn.f32 	%f2161, %f1979, %f1986, %f1901;
	fma.rn.f32 	%f2160, %f1980, %f1986, %f1902;
	shfl.sync.idx.b32	%r808|%p511, %r987, %r767, 31, -1;
	mov.b32 	%f1987, %r808;
	fma.rn.f32 	%f2159, %f1979, %f1987, %f1904;
	fma.rn.f32 	%f2158, %f1980, %f1987, %f1905;
	shfl.sync.idx.b32	%r809|%p512, %r986, %r767, 31, -1;
	mov.b32 	%f1988, %r809;
	fma.rn.f32 	%f2157, %f1979, %f1988, %f1907;
	fma.rn.f32 	%f2156, %f1980, %f1988, %f1908;
	shfl.sync.idx.b32	%r810|%p513, %r985, %r767, 31, -1;
	mov.b32 	%f1989, %r810;
	fma.rn.f32 	%f2155, %f1979, %f1989, %f1910;
	fma.rn.f32 	%f2154, %f1980, %f1989, %f1911;
	shfl.sync.idx.b32	%r811|%p514, %r984, %r767, 31, -1;
	mov.b32 	%f1990, %r811;
	fma.rn.f32 	%f2153, %f1979, %f1990, %f1913;
	fma.rn.f32 	%f2152, %f1980, %f1990, %f1914;
	shfl.sync.idx.b32	%r812|%p515, %r983, %r767, 31, -1;
	mov.b32 	%f1991, %r812;
	fma.rn.f32 	%f2151, %f1979, %f1991, %f1916;
	fma.rn.f32 	%f2150, %f1980, %f1991, %f1917;
	shfl.sync.idx.b32	%r813|%p516, %r982, %r767, 31, -1;
	mov.b32 	%f1992, %r813;
	fma.rn.f32 	%f2149, %f1979, %f1992, %f1919;
	fma.rn.f32 	%f2148, %f1980, %f1992, %f1920;
	shfl.sync.idx.b32	%r814|%p517, %r981, %r767, 31, -1;
	mov.b32 	%f1993, %r814;
	fma.rn.f32 	%f2147, %f1979, %f1993, %f1922;
	fma.rn.f32 	%f2146, %f1980, %f1993, %f1923;
	shfl.sync.idx.b32	%r815|%p518, %r980, %r767, 31, -1;
	mov.b32 	%f1994, %r815;
	fma.rn.f32 	%f2145, %f1979, %f1994, %f1925;
	fma.rn.f32 	%f2144, %f1980, %f1994, %f1926;
	shfl.sync.idx.b32	%r816|%p519, %r979, %r767, 31, -1;
	mov.b32 	%f1995, %r816;
	fma.rn.f32 	%f2143, %f1979, %f1995, %f1928;
	fma.rn.f32 	%f2142, %f1980, %f1995, %f1929;
	shfl.sync.idx.b32	%r817|%p520, %r978, %r767, 31, -1;
	mov.b32 	%f1996, %r817;
	fma.rn.f32 	%f2141, %f1979, %f1996, %f1931;
	fma.rn.f32 	%f2140, %f1980, %f1996, %f1932;
	shfl.sync.idx.b32	%r818|%p521, %r977, %r767, 31, -1;
	mov.b32 	%f1997, %r818;
	fma.rn.f32 	%f2139, %f1979, %f1997, %f1934;
	fma.rn.f32 	%f2138, %f1980, %f1997, %f1935;
	shfl.sync.idx.b32	%r819|%p522, %r976, %r767, 31, -1;
	mov.b32 	%f1998, %r819;
	fma.rn.f32 	%f2137, %f1979, %f1998, %f1937;
	fma.rn.f32 	%f2136, %f1980, %f1998, %f1938;
	shfl.sync.idx.b32	%r820|%p523, %r975, %r767, 31, -1;
	mov.b32 	%f1999, %r820;
	fma.rn.f32 	%f2135, %f1979, %f1999, %f1940;
	fma.rn.f32 	%f2134, %f1980, %f1999, %f1941;
	shfl.sync.idx.b32	%r821|%p524, %r974, %r767, 31, -1;
	mov.b32 	%f2000, %r821;
	fma.rn.f32 	%f2133, %f1979, %f2000, %f1943;
	fma.rn.f32 	%f2132, %f1980, %f2000, %f1944;
	shfl.sync.idx.b32	%r822|%p525, %r973, %r767, 31, -1;
	mov.b32 	%f2001, %r822;
	fma.rn.f32 	%f2131, %f1979, %f2001, %f1946;
	fma.rn.f32 	%f2130, %f1980, %f2001, %f1947;
	shfl.sync.idx.b32	%r823|%p526, %r972, %r767, 31, -1;
	mov.b32 	%f2002, %r823;
	fma.rn.f32 	%f2129, %f1979, %f2002, %f1949;
	fma.rn.f32 	%f2128, %f1980, %f2002, %f1950;
	shfl.sync.idx.b32	%r824|%p527, %r971, %r767, 31, -1;
	mov.b32 	%f2003, %r824;
	fma.rn.f32 	%f2127, %f1979, %f2003, %f1952;
	fma.rn.f32 	%f2126, %f1980, %f2003, %f1953;
	shfl.sync.idx.b32	%r825|%p528, %r970, %r767, 31, -1;
	mov.b32 	%f2004, %r825;
	fma.rn.f32 	%f2125, %f1979, %f2004, %f1955;
	fma.rn.f32 	%f2124, %f1980, %f2004, %f1956;
	shfl.sync.idx.b32	%r826|%p529, %r969, %r767, 31, -1;
	mov.b32 	%f2005, %r826;
	fma.rn.f32 	%f2123, %f1979, %f2005, %f1958;
	fma.rn.f32 	%f2122, %f1980, %f2005, %f1959;
	shfl.sync.idx.b32	%r827|%p530, %r968, %r767, 31, -1;
	mov.b32 	%f2006, %r827;
	fma.rn.f32 	%f2121, %f1979, %f2006, %f1961;
	fma.rn.f32 	%f2120, %f1980, %f2006, %f1962;
	shfl.sync.idx.b32	%r828|%p531, %r967, %r767, 31, -1;
	mov.b32 	%f2007, %r828;
	fma.rn.f32 	%f2119, %f1979, %f2007, %f1964;
	fma.rn.f32 	%f2118, %f1980, %f2007, %f1965;
	shfl.sync.idx.b32	%r829|%p532, %r966, %r767, 31, -1;
	mov.b32 	%f2008, %r829;
	fma.rn.f32 	%f2117, %f1979, %f2008, %f1967;
	fma.rn.f32 	%f2116, %f1980, %f2008, %f1968;
	shfl.sync.idx.b32	%r830|%p533, %r965, %r767, 31, -1;
	mov.b32 	%f2009, %r830;
	fma.rn.f32 	%f2115, %f1979, %f2009, %f1970;
	fma.rn.f32 	%f2114, %f1980, %f2009, %f1971;
	shfl.sync.idx.b32	%r831|%p534, %r964, %r767, 31, -1;
	mov.b32 	%f2010, %r831;
	fma.rn.f32 	%f2113, %f1979, %f2010, %f1973;
	fma.rn.f32 	%f2112, %f1980, %f2010, %f1974;
	shfl.sync.idx.b32	%r832|%p535, %r963, %r767, 31, -1;
	mov.b32 	%f2011, %r832;
	fma.rn.f32 	%f2111, %f1979, %f2011, %f1976;
	fma.rn.f32 	%f2110, %f1980, %f2011, %f1977;
$L__BB14_140:
	setp.ge.s32 	%p536, %r7, %r4;
	@%p536 bra 	$L__BB14_142;
	sub.s32 	%r833, %r7, %r997;
	shfl.sync.idx.b32	%r834|%p537, %r996, %r833, 31, -1;
	mul.wide.s32 	%rd176, %r834, 4;
	add.s64 	%rd177, %rd2, %rd176;
	shfl.sync.idx.b32	%r835|%p538, %r994, %r833, 31, -1;
	mov.b32 	%f2012, %r835;
	ld.global.nc.f32 	%f2013, [%rd177];
	fma.rn.f32 	%f2173, %f2013, %f2012, %f2173;
	ld.global.nc.f32 	%f2014, [%rd177+128];
	fma.rn.f32 	%f2172, %f2014, %f2012, %f2172;
	shfl.sync.idx.b32	%r836|%p539, %r993, %r833, 31, -1;
	mov.b32 	%f2015, %r836;
	fma.rn.f32 	%f2171, %f2013, %f2015, %f2171;
	fma.rn.f32 	%f2170, %f2014, %f2015, %f2170;
	shfl.sync.idx.b32	%r837|%p540, %r992, %r833, 31, -1;
	mov.b32 	%f2016, %r837;
	fma.rn.f32 	%f2169, %f2013, %f2016, %f2169;
	fma.rn.f32 	%f2168, %f2014, %f2016, %f2168;
	shfl.sync.idx.b32	%r838|%p541, %r991, %r833, 31, -1;
	mov.b32 	%f2017, %r838;
	fma.rn.f32 	%f2167, %f2013, %f2017, %f2167;
	fma.rn.f32 	%f2166, %f2014, %f2017, %f2166;
	shfl.sync.idx.b32	%r839|%p542, %r990, %r833, 31, -1;
	mov.b32 	%f2018, %r839;
	fma.rn.f32 	%f2165, %f2013, %f2018, %f2165;
	fma.rn.f32 	%f2164, %f2014, %f2018, %f2164;
	shfl.sync.idx.b32	%r840|%p543, %r989, %r833, 31, -1;
	mov.b32 	%f2019, %r840;
	fma.rn.f32 	%f2163, %f2013, %f2019, %f2163;
	fma.rn.f32 	%f2162, %f2014, %f2019, %f2162;
	shfl.sync.idx.b32	%r841|%p544, %r988, %r833, 31, -1;
	mov.b32 	%f2020, %r841;
	fma.rn.f32 	%f2161, %f2013, %f2020, %f2161;
	fma.rn.f32 	%f2160, %f2014, %f2020, %f2160;
	shfl.sync.idx.b32	%r842|%p545, %r987, %r833, 31, -1;
	mov.b32 	%f2021, %r842;
	fma.rn.f32 	%f2159, %f2013, %f2021, %f2159;
	fma.rn.f32 	%f2158, %f2014, %f2021, %f2158;
	shfl.sync.idx.b32	%r843|%p546, %r986, %r833, 31, -1;
	mov.b32 	%f2022, %r843;
	fma.rn.f32 	%f2157, %f2013, %f2022, %f2157;
	fma.rn.f32 	%f2156, %f2014, %f2022, %f2156;
	shfl.sync.idx.b32	%r844|%p547, %r985, %r833, 31, -1;
	mov.b32 	%f2023, %r844;
	fma.rn.f32 	%f2155, %f2013, %f2023, %f2155;
	fma.rn.f32 	%f2154, %f2014, %f2023, %f2154;
	shfl.sync.idx.b32	%r845|%p548, %r984, %r833, 31, -1;
	mov.b32 	%f2024, %r845;
	fma.rn.f32 	%f2153, %f2013, %f2024, %f2153;
	fma.rn.f32 	%f2152, %f2014, %f2024, %f2152;
	shfl.sync.idx.b32	%r846|%p549, %r983, %r833, 31, -1;
	mov.b32 	%f2025, %r846;
	fma.rn.f32 	%f2151, %f2013, %f2025, %f2151;
	fma.rn.f32 	%f2150, %f2014, %f2025, %f2150;
	shfl.sync.idx.b32	%r847|%p550, %r982, %r833, 31, -1;
	mov.b32 	%f2026, %r847;
	fma.rn.f32 	%f2149, %f2013, %f2026, %f2149;
	fma.rn.f32 	%f2148, %f2014, %f2026, %f2148;
	shfl.sync.idx.b32	%r848|%p551, %r981, %r833, 31, -1;
	mov.b32 	%f2027, %r848;
	fma.rn.f32 	%f2147, %f2013, %f2027, %f2147;
	fma.rn.f32 	%f2146, %f2014, %f2027, %f2146;
	shfl.sync.idx.b32	%r849|%p552, %r980, %r833, 31, -1;
	mov.b32 	%f2028, %r849;
	fma.rn.f32 	%f2145, %f2013, %f2028, %f2145;
	fma.rn.f32 	%f2144, %f2014, %f2028, %f2144;
	shfl.sync.idx.b32	%r850|%p553, %r979, %r833, 31, -1;
	mov.b32 	%f2029, %r850;
	fma.rn.f32 	%f2143, %f2013, %f2029, %f2143;
	fma.rn.f32 	%f2142, %f2014, %f2029, %f2142;
	shfl.sync.idx.b32	%r851|%p554, %r978, %r833, 31, -1;
	mov.b32 	%f2030, %r851;
	fma.rn.f32 	%f2141, %f2013, %f2030, %f2141;
	fma.rn.f32 	%f2140, %f2014, %f2030, %f2140;
	shfl.sync.idx.b32	%r852|%p555, %r977, %r833, 31, -1;
	mov.b32 	%f2031, %r852;
	fma.rn.f32 	%f2139, %f2013, %f2031, %f2139;
	fma.rn.f32 	%f2138, %f2014, %f2031, %f2138;
	shfl.sync.idx.b32	%r853|%p556, %r976, %r833, 31, -1;
	mov.b32 	%f2032, %r853;
	fma.rn.f32 	%f2137, %f2013, %f2032, %f2137;
	fma.rn.f32 	%f2136, %f2014, %f2032, %f2136;
	shfl.sync.idx.b32	%r854|%p557, %r975, %r833, 31, -1;
	mov.b32 	%f2033, %r854;
	fma.rn.f32 	%f2135, %f2013, %f2033, %f2135;
	fma.rn.f32 	%f2134, %f2014, %f2033, %f2134;
	shfl.sync.idx.b32	%r855|%p558, %r974, %r833, 31, -1;
	mov.b32 	%f2034, %r855;
	fma.rn.f32 	%f2133, %f2013, %f2034, %f2133;
	fma.rn.f32 	%f2132, %f2014, %f2034, %f2132;
	shfl.sync.idx.b32	%r856|%p559, %r973, %r833, 31, -1;
	mov.b32 	%f2035, %r856;
	fma.rn.f32 	%f2131, %f2013, %f2035, %f2131;
	fma.rn.f32 	%f2130, %f2014, %f2035, %f2130;
	shfl.sync.idx.b32	%r857|%p560, %r972, %r833, 31, -1;
	mov.b32 	%f2036, %r857;
	fma.rn.f32 	%f2129, %f2013, %f2036, %f2129;
	fma.rn.f32 	%f2128, %f2014, %f2036, %f2128;
	shfl.sync.idx.b32	%r858|%p561, %r971, %r833, 31, -1;
	mov.b32 	%f2037, %r858;
	fma.rn.f32 	%f2127, %f2013, %f2037, %f2127;
	fma.rn.f32 	%f2126, %f2014, %f2037, %f2126;
	shfl.sync.idx.b32	%r859|%p562, %r970, %r833, 31, -1;
	mov.b32 	%f2038, %r859;
	fma.rn.f32 	%f2125, %f2013, %f2038, %f2125;
	fma.rn.f32 	%f2124, %f2014, %f2038, %f2124;
	shfl.sync.idx.b32	%r860|%p563, %r969, %r833, 31, -1;
	mov.b32 	%f2039, %r860;
	fma.rn.f32 	%f2123, %f2013, %f2039, %f2123;
	fma.rn.f32 	%f2122, %f2014, %f2039, %f2122;
	shfl.sync.idx.b32	%r861|%p564, %r968, %r833, 31, -1;
	mov.b32 	%f2040, %r861;
	fma.rn.f32 	%f2121, %f2013, %f2040, %f2121;
	fma.rn.f32 	%f2120, %f2014, %f2040, %f2120;
	shfl.sync.idx.b32	%r862|%p565, %r967, %r833, 31, -1;
	mov.b32 	%f2041, %r862;
	fma.rn.f32 	%f2119, %f2013, %f2041, %f2119;
	fma.rn.f32 	%f2118, %f2014, %f2041, %f2118;
	shfl.sync.idx.b32	%r863|%p566, %r966, %r833, 31, -1;
	mov.b32 	%f2042, %r863;
	fma.rn.f32 	%f2117, %f2013, %f2042, %f2117;
	fma.rn.f32 	%f2116, %f2014, %f2042, %f2116;
	shfl.sync.idx.b32	%r864|%p567, %r965, %r833, 31, -1;
	mov.b32 	%f2043, %r864;
	fma.rn.f32 	%f2115, %f2013, %f2043, %f2115;
	fma.rn.f32 	%f2114, %f2014, %f2043, %f2114;
	shfl.sync.idx.b32	%r865|%p568, %r964, %r833, 31, -1;
	mov.b32 	%f2044, %r865;
	fma.rn.f32 	%f2113, %f2013, %f2044, %f2113;
	fma.rn.f32 	%f2112, %f2014, %f2044, %f2112;
	shfl.sync.idx.b32	%r866|%p569, %r963, %r833, 31, -1;
	mov.b32 	%f2045, %r866;
	fma.rn.f32 	%f2111, %f2013, %f2045, %f2111;
	fma.rn.f32 	%f2110, %f2014, %f2045, %f2110;
$L__BB14_142:
	ld.param.u64 	%rd251, [_Z13_spmm_conv_14PKfPfiiPKiS3_S3_S0__param_5];
	ld.param.u64 	%rd250, [_Z13_spmm_conv_14PKfPfiiPKiS3_S3_S0__param_1];
	cvta.to.global.u64 	%rd178, %rd250;
	cvta.to.global.u64 	%rd179, %rd251;
	mul.wide.s32 	%rd180, %r220, 4;
	add.s64 	%rd181, %rd179, %rd180;
	ld.global.nc.u32 	%r867, [%rd181];
	shl.b32 	%r868, %r867, 6;
	add.s32 	%r869, %r868, %r5;
	mul.wide.s32 	%rd182, %r869, 4;
	add.s64 	%rd183, %rd178, %rd182;
	st.global.f32 	[%rd183], %f2173;
	st.global.f32 	[%rd183+128], %f2172;
	ld.global.nc.u32 	%r870, [%rd181+4];
	shl.b32 	%r871, %r870, 6;
	add.s32 	%r872, %r871, %r5;
	mul.wide.s32 	%rd184, %r872, 4;
	add.s64 	%rd185, %rd178, %rd184;
	st.global.f32 	[%rd185], %f2171;
	st.global.f32 	[%rd185+128], %f2170;
	ld.global.nc.u32 	%r873, [%rd181+8];
	shl.b32 	%r874, %r873, 6;
	add.s32 	%r875, %r874, %r5;
	mul.wide.s32 	%rd186, %r875, 4;
	add.s64 	%rd187, %rd178, %rd186;
	st.global.f32 	[%rd187], %f2169;
	st.global.f32 	[%rd187+128], %f2168;
	ld.global.nc.u32 	%r876, [%rd181+12];
	shl.b32 	%r877, %r876, 6;
	add.s32 	%r878, %r877, %r5;
	mul.wide.s32 	%rd188, %r878, 4;
	add.s64 	%rd189, %rd178, %rd188;
	st.global.f32 	[%rd189], %f2167;
	st.global.f32 	[%rd189+128], %f2166;
	ld.global.nc.u32 	%r879, [%rd181+16];
	shl.b32 	%r880, %r879, 6;
	add.s32 	%r881, %r880, %r5;
	mul.wide.s32 	%rd190, %r881, 4;
	add.s64 	%rd191, %rd178, %rd190;
	st.global.f32 	[%rd191], %f2165;
	st.global.f32 	[%rd191+128], %f2164;
	ld.global.nc.u32 	%r882, [%rd181+20];
	shl.b32 	%r883, %r882, 6;
	add.s32 	%r884, %r883, %r5;
	mul.wide.s32 	%rd192, %r884, 4;
	add.s64 	%rd193, %rd178, %rd192;
	st.global.f32 	[%rd193], %f2163;
	st.global.f32 	[%rd193+128], %f2162;
	ld.global.nc.u32 	%r885, [%rd181+24];
	shl.b32 	%r886, %r885, 6;
	add.s32 	%r887, %r886, %r5;
	mul.wide.s32 	%rd194, %r887, 4;
	add.s64 	%rd195, %rd178, %rd194;
	st.global.f32 	[%rd195], %f2161;
	st.global.f32 	[%rd195+128], %f2160;
	ld.global.nc.u32 	%r888, [%rd181+28];
	shl.b32 	%r889, %r888, 6;
	add.s32 	%r890, %r889, %r5;
	mul.wide.s32 	%rd196, %r890, 4;
	add.s64 	%rd197, %rd178, %rd196;
	st.global.f32 	[%rd197], %f2159;
	st.global.f32 	[%rd197+128], %f2158;
	ld.global.nc.u32 	%r891, [%rd181+32];
	shl.b32 	%r892, %r891, 6;
	add.s32 	%r893, %r892, %r5;
	mul.wide.s32 	%rd198, %r893, 4;
	add.s64 	%rd199, %rd178, %rd198;
	st.global.f32 	[%rd199], %f2157;
	st.global.f32 	[%rd199+128], %f2156;
	ld.global.nc.u32 	%r894, [%rd181+36];
	shl.b32 	%r895, %r894, 6;
	add.s32 	%r896, %r895, %r5;
	mul.wide.s32 	%rd200, %r896, 4;
	add.s64 	%rd201, %rd178, %rd200;
	st.global.f32 	[%rd201], %f2155;
	st.global.f32 	[%rd201+128], %f2154;
	ld.global.nc.u32 	%r897, [%rd181+40];
	shl.b32 	%r898, %r897, 6;
	add.s32 	%r899, %r898, %r5;
	mul.wide.s32 	%rd202, %r899, 4;
	add.s64 	%rd203, %rd178, %rd202;
	st.global.f32 	[%rd203], %f2153;
	st.global.f32 	[%rd203+128], %f2152;
	ld.global.nc.u32 	%r900, [%rd181+44];
	shl.b32 	%r901, %r900, 6;
	add.s32 	%r902, %r901, %r5;
	mul.wide.s32 	%rd204, %r902, 4;
	add.s64 	%rd205, %rd178, %rd204;
	st.global.f32 	[%rd205], %f2151;
	st.global.f32 	[%rd205+128], %f2150;
	ld.global.nc.u32 	%r903, [%rd181+48];
	shl.b32 	%r904, %r903, 6;
	add.s32 	%r905, %r904, %r5;
	mul.wide.s32 	%rd206, %r905, 4;
	add.s64 	%rd207, %rd178, %rd206;
	st.global.f32 	[%rd207], %f2149;
	st.global.f32 	[%rd207+128], %f2148;
	ld.global.nc.u32 	%r906, [%rd181+52];
	shl.b32 	%r907, %r906, 6;
	add.s32 	%r908, %r907, %r5;
	mul.wide.s32 	%rd208, %r908, 4;
	add.s64 	%rd209, %rd178, %rd208;
	st.global.f32 	[%rd209], %f2147;
	st.global.f32 	[%rd209+128], %f2146;
	ld.global.nc.u32 	%r909, [%rd181+56];
	shl.b32 	%r910, %r909, 6;
	add.s32 	%r911, %r910, %r5;
	mul.wide.s32 	%rd210, %r911, 4;
	add.s64 	%rd211, %rd178, %rd210;
	st.global.f32 	[%rd211], %f2145;
	st.global.f32 	[%rd211+128], %f2144;
	ld.global.nc.u32 	%r912, [%rd181+60];
	shl.b32 	%r913, %r912, 6;
	add.s32 	%r914, %r913, %r5;
	mul.wide.s32 	%rd212, %r914, 4;
	add.s64 	%rd213, %rd178, %rd212;
	st.global.f32 	[%rd213], %f2143;
	st.global.f32 	[%rd213+128], %f2142;
	ld.global.nc.u32 	%r915, [%rd181+64];
	shl.b32 	%r916, %r915, 6;
	add.s32 	%r917, %r916, %r5;
	mul.wide.s32 	%rd214, %r917, 4;
	add.s64 	%rd215, %rd178, %rd214;
	st.global.f32 	[%rd215], %f2141;
	st.global.f32 	[%rd215+128], %f2140;
	ld.global.nc.u32 	%r918, [%rd181+68];
	shl.b32 	%r919, %r918, 6;
	add.s32 	%r920, %r919, %r5;
	mul.wide.s32 	%rd216, %r920, 4;
	add.s64 	%rd217, %rd178, %rd216;
	st.global.f32 	[%rd217], %f2139;
	st.global.f32 	[%rd217+128], %f2138;
	ld.global.nc.u32 	%r921, [%rd181+72];
	shl.b32 	%r922, %r921, 6;
	add.s32 	%r923, %r922, %r5;
	mul.wide.s32 	%rd218, %r923, 4;
	add.s64 	%rd219, %rd178, %rd218;
	st.global.f32 	[%rd219], %f2137;
	st.global.f32 	[%rd219+128], %f2136;
	ld.global.nc.u32 	%r924, [%rd181+76];
	shl.b32 	%r925, %r924, 6;
	add.s32 	%r926, %r925, %r5;
	mul.wide.s32 	%rd220, %r926, 4;
	add.s64 	%rd221, %rd178, %rd220;
	st.global.f32 	[%rd221], %f2135;
	st.global.f32 	[%rd221+128], %f2134;
	ld.global.nc.u32 	%r927, [%rd181+80];
	shl.b32 	%r928, %r927, 6;
	add.s32 	%r929, %r928, %r5;
	mul.wide.s32 	%rd222, %r929, 4;
	add.s64 	%rd223, %rd178, %rd222;
	st.global.f32 	[%rd223], %f2133;
	st.global.f32 	[%rd223+128], %f2132;
	ld.global.nc.u32 	%r930, [%rd181+84];
	shl.b32 	%r931, %r930, 6;
	add.s32 	%r932, %r931, %r5;
	mul.wide.s32 	%rd224, %r932, 4;
	add.s64 	%rd225, %rd178, %rd224;
	st.global.f32 	[%rd225], %f2131;
	st.global.f32 	[%rd225+128], %f2130;
	ld.global.nc.u32 	%r933, [%rd181+88];
	shl.b32 	%r934, %r933, 6;
	add.s32 	%r935, %r934, %r5;
	mul.wide.s32 	%rd226, %r935, 4;
	add.s64 	%rd227, %rd178, %rd226;
	st.global.f32 	[%rd227], %f2129;
	st.global.f32 	[%rd227+128], %f2128;
	ld.global.nc.u32 	%r936, [%rd181+92];
	shl.b32 	%r937, %r936, 6;
	add.s32 	%r938, %r937, %r5;
	mul.wide.s32 	%rd228, %r938, 4;
	add.s64 	%rd229, %rd178, %rd228;
	st.global.f32 	[%rd229], %f2127;
	st.global.f32 	[%rd229+128], %f2126;
	ld.global.nc.u32 	%r939, [%rd181+96];
	shl.b32 	%r940, %r939, 6;
	add.s32 	%r941, %r940, %r5;
	mul.wide.s32 	%rd230, %r941, 4;
	add.s64 	%rd231, %rd178, %rd230;
	st.global.f32 	[%rd231], %f2125;
	st.global.f32 	[%rd231+128], %f2124;
	ld.global.nc.u32 	%r942, [%rd181+100];
	shl.b32 	%r943, %r942, 6;
	add.s32 	%r944, %r943, %r5;
	mul.wide.s32 	%rd232, %r944, 4;
	add.s64 	%rd233, %rd178, %rd232;
	st.global.f32 	[%rd233], %f2123;
	st.global.f32 	[%rd233+128], %f2122;
	ld.global.nc.u32 	%r945, [%rd181+104];
	shl.b32 	%r946, %r945, 6;
	add.s32 	%r947, %r946, %r5;
	mul.wide.s32 	%rd234, %r947, 4;
	add.s64 	%rd235, %rd178, %rd234;
	st.global.f32 	[%rd235], %f2121;
	st.global.f32 	[%rd235+128], %f2120;
	ld.global.nc.u32 	%r948, [%rd181+108];
	shl.b32 	%r949, %r948, 6;
	add.s32 	%r950, %r949, %r5;
	mul.wide.s32 	%rd236, %r950, 4;
	add.s64 	%rd237, %rd178, %rd236;
	st.global.f32 	[%rd237], %f2119;
	st.global.f32 	[%rd237+128], %f2118;
	ld.global.nc.u32 	%r951, [%rd181+112];
	shl.b32 	%r952, %r951, 6;
	add.s32 	%r953, %r952, %r5;
	mul.wide.s32 	%rd238, %r953, 4;
	add.s64 	%rd239, %rd178, %rd238;
	st.global.f32 	[%rd239], %f2117;
	st.global.f32 	[%rd239+128], %f2116;
	ld.global.nc.u32 	%r954, [%rd181+116];
	shl.b32 	%r955, %r954, 6;
	add.s32 	%r956, %r955, %r5;
	mul.wide.s32 	%rd240, %r956, 4;
	add.s64 	%rd241, %rd178, %rd240;
	st.global.f32 	[%rd241], %f2115;
	st.global.f32 	[%rd241+128], %f2114;
	ld.global.nc.u32 	%r957, [%rd181+120];
	shl.b32 	%r958, %r957, 6;
	add.s32 	%r959, %r958, %r5;
	mul.wide.s32 	%rd242, %r959, 4;
	add.s64 	%rd243, %rd178, %rd242;
	st.global.f32 	[%rd243], %f2113;
	st.global.f32 	[%rd243+128], %f2112;
	ld.global.nc.u32 	%r960, [%rd181+124];
	shl.b32 	%r961, %r960, 6;
	add.s32 	%r962, %r961, %r5;
	mul.wide.s32 	%rd244, %r962, 4;
	add.s64 	%rd245, %rd178, %rd244;
	st.global.f32 	[%rd245], %f2111;
	st.global.f32 	[%rd245+128], %f2110;
	ret;

}
	// .globl	_Z13_spmm_conv_15PKfPfiiPKiS3_S3_S0_
.visible .entry _Z13_spmm_conv_15PKfPfiiPKiS3_S3_S0_(
	.param .u64 .ptr .align 1 _Z13_spmm_conv_15PKfPfiiPKiS3_S3_S0__param_0,
	.param .u64 .ptr .align 1 _Z13_spmm_conv_15PKfPfiiPKiS3_S3_S0__param_1,
	.param .u32 _Z13_spmm_conv_15PKfPfiiPKiS3_S3_S0__param_2,
	.param .u32 _Z13_spmm_conv_15PKfPfiiPKiS3_S3_S0__param_3,
	.param .u64 .ptr .align 1 _Z13_spmm_conv_15PKfPfiiPKiS3_S3_S0__param_4,
	.param .u64 .ptr .align 1 _Z13_spmm_conv_15PKfPfiiPKiS3_S3_S0__param_5,
	.param .u64 .ptr .align 1 _Z13_spmm_conv_15PKfPfiiPKiS3_S3_S0__param_6,
	.param .u64 .ptr .align 1 _Z13_spmm_conv_15PKfPfiiPKiS3_S3_S0__param_7
)
{
	.reg .pred 	%p<298>;
	.reg .b32 	%r<711>;
	.reg .b32 	%f<1230>;
	.reg .b64 	%rd<156>;

	ld.param.u32 	%r182, [_Z13_spmm_conv_15PKfPfiiPKiS3_S3_S0__param_2];
	ld.param.u64 	%rd8, [_Z13_spmm_conv_15PKfPfiiPKiS3_S3_S0__param_4];
	cvta.to.global.u64 	%rd9, %rd8;
	mov.u32 	%r185, %tid.y;
	shl.b32 	%r186, %r185, 4;
	mov.u32 	%r187, %ctaid.x;
	shl.b32 	%r188, %r187, 6;
	add.s32 	%r189, %r186, %r188;
	mov.u32 	%r1, %tid.x;
	mov.u32 	%r190, %ctaid.y;
	shl.b32 	%r191, %r190, 6;
	mul.wide.s32 	%rd10, %r182, 4;
	add.s64 	%rd11, %rd9, %rd10;
	ld.global.nc.u32 	%r2, [%rd11];
	ld.global.nc.u32 	%r3, [%rd11+4];
	sub.s32 	%r621, %r3, %r2;
	mul.hi.s32 	%r192, %r189, 2114445439;
	shr.u32 	%r193, %r192, 31;
	shr.u32 	%r194, %r192, 9;
	add.s32 	%r195, %r194, %r193;
	shr.s32 	%r196, %r189, 4;
	mul.hi.s32 	%r197, %r196, 2114445439;
	shr.u32 	%r198, %r197, 31;
	shr.u32 	%r199, %r197, 5;
	add.s32 	%r200, %r199, %r198;
	mul.lo.s32 	%r201, %r200, 65;
	sub.s32 	%r202, %r196, %r201;
	shl.b32 	%r203, %r202, 15;
	add.s32 	%r204, %r191, %r1;
	mad.lo.s32 	%r205, %r195, 2129920, %r204;
	add.s32 	%r5, %r205, %r203;
	and.b32  	%r206, %r621, -2;
	add.s32 	%r6, %r206, %r2;
	setp.lt.s32 	%p1, %r621, 8;
	mov.b32 	%r656, 0;
	mov.f32 	%f1070, 0f00000000;
	mov.f32 	%f1071, %f1070;
	mov.f32 	%f1072, %f1070;
	mov.f32 	%f1073, %f1070;
	mov.f32 	%f1074, %f1070;
	mov.f32 	%f1075, %f1070;
	mov.f32 	%f1076, %f1070;
	mov.f32 	%f1077, %f1070;
	mov.f32 	%f1078, %f1070;
	mov.f32 	%f1079, %f1070;
	mov.f32 	%f1080, %f1070;
	mov.f32 	%f1081, %f1070;
	mov.f32 	%f1082, %f1070;
	mov.f32 	%f1083, %f1070;
	mov.f32 	%f1084, %f1070;
	mov.f32 	%f1085, %f1070;
	mov.f32 	%f1086, %f1070;
	mov.f32 	%f1087, %f1070;
	mov.f32 	%f1088, %f1070;
	mov.f32 	%f1089, %f1070;
	mov.f32 	%f1090, %f1070;
	mov.f32 	%f1091, %f1070;
	mov.f32 	%f1092, %f1070;
	mov.f32 	%f1093, %f1070;
	mov.f32 	%f1094, %f1070;
	mov.f32 	%f1095, %f1070;
	mov.f32 	%f1096, %f1070;
	mov.f32 	%f1097, %f1070;
	mov.f32 	%f1098, %f1070;
	mov.f32 	%f1099, %f1070;
	mov.f32 	%f1100, %f1070;
	mov.f32 	%f1101, %f1070;
	@%p1 bra 	$L__BB15_6;
	add.s32 	%r638, %r2, 3;
	shl.b32 	%r210, %r3, 1;
	add.s32 	%r211, %r1, %r210;
	sub.s32 	%r637, %r211, %r2;
	mad.lo.s32 	%r212, %r3, 3, %r1;
	shl.b32 	%r213, %r2, 1;
	sub.s32 	%r636, %r212, %r213;
	shl.b32 	%r214, %r3, 2;
	add.s32 	%r215, %r1, %r214;
	mul.lo.s32 	%r216, %r2, 3;
	sub.s32 	%r635, %r215, %r216;
	mad.lo.s32 	%r217, %r3, 5, %r1;
	shl.b32 	%r218, %r2, 2;
	sub.s32 	%r634, %r217, %r218;
	mad.lo.s32 	%r219, %r3, 6, %r1;
	mul.lo.s32 	%r220, %r2, 5;
	sub.s32 	%r633, %r219, %r220;
	mad.lo.s32 	%r221, %r3, 7, %r1;
	mul.lo.s32 	%r222, %r2, 6;
	sub.s32 	%r632, %r221, %r222;
	shl.b32 	%r223, %r3, 3;
	add.s32 	%r224, %r1, %r223;
	mul.lo.s32 	%r225, %r2, 7;
	sub.s32 	%r631, %r224, %r225;
	mad.lo.s32 	%r226, %r3, 9, %r1;
	shl.b32 	%r227, %r2, 3;
	sub.s32 	%r630, %r226, %r227;
	mad.lo.s32 	%r228, %r3, 10, %r1;
	mul.lo.s32 	%r229, %r2, 9;
	sub.s32 	%r629, %r228, %r229;
	mad.lo.s32 	%r230, %r3, 11, %r1;
	mul.lo.s32 	%r231, %r2, 10;
	sub.s32 	%r628, %r230, %r231;
	mad.lo.s32 	%r232, %r3, 12, %r1;
	mul.lo.s32 	%r233, %r2, 11;
	sub.s32 	%r627, %r232, %r233;
	mad.lo.s32 	%r234, %r3, 13, %r1;
	mul.lo.s32 	%r235, %r2, 12;
	sub.s32 	%r626, %r234, %r235;
	mad.lo.s32 	%r236, %r3, 14, %r1;
	mul.lo.s32 	%r237, %r2, 13;
	sub.s32 	%r625, %r236, %r237;
	mad.lo.s32 	%r238, %r3, 15, %r1;
	mul.lo.s32 	%r239, %r2, 14;
	sub.s32 	%r624, %r238, %r239;
	add.s32 	%r623, %r1, %r3;
	add.s32 	%r622, %r1, %r2;
	mov.b32 	%r656, 0;
	mov.f32 	%f1070, 0f00000000;
	mov.b32 	%r620, 3;
$L__BB15_2:
	mov.u32 	%r42, %r638;
	add.s32 	%r240, %r620, -3;
	and.b32  	%r241, %r240, 31;
	setp.ne.s32 	%p2, %r241, 0;
	@%p2 bra 	$L__BB15_5;
	add.s32 	%r656, %r42, -3;
	mov.u32 	%r242, %tid.x;
	setp.ge.u32 	%p3, %r242, %r621;
	@%p3 bra 	$L__BB15_5;
	ld.param.u64 	%rd154, [_Z13_spmm_conv_15PKfPfiiPKiS3_S3_S0__param_7];
	ld.param.u64 	%rd152, [_Z13_spmm_conv_15PKfPfiiPKiS3_S3_S0__param_6];
	cvta.to.global.u64 	%rd12, %rd152;
	mul.wide.u32 	%rd13, %r622, 4;
	add.s64 	%rd14, %rd12, %rd13;
	ld.global.nc.u32 	%r243, [%rd14];
	mul.hi.s32 	%r244, %r243, 715827883;
	shr.u32 	%r245, %r244, 31;
	shr.u32 	%r246, %r244, 8;
	add.s32 	%r247, %r246, %r245;
	mad.lo.s32 	%r248, %r247, 2129920, %r5;
	shr.s32 	%r249, %r243, 31;
	shr.u32 	%r250, %r249, 23;
	add.s32 	%r251, %r243, %r250;
	shr.s32 	%r252, %r251, 9;
	mul.hi.s32 	%r253, %r252, 1431655766;
	shr.u32 	%r254, %r253, 31;
	add.s32 	%r255, %r253, %r254;
	mul.lo.s32 	%r256, %r255, 3;
	sub.s32 	%r257, %r252, %r256;
	shl.b32 	%r258, %r257, 15;
	add.s32 	%r259, %r248, %r258;
	and.b32  	%r260, %r251, 67108352;
	sub.s32 	%r261, %r243, %r260;
	shl.b32 	%r262, %r261, 6;
	add.s32 	%r655, %r259, %r262;
	cvta.to.global.u64 	%rd15, %rd154;
	add.s64 	%rd16, %rd15, %rd13;
	ld.global.nc.u32 	%r654, [%rd16];
	mul.wide.u32 	%rd17, %r623, 4;
	add.s64 	%rd18, %rd15, %rd17;
	ld.global.nc.u32 	%r653, [%rd18];
	mul.wide.u32 	%rd19, %r637, 4;
	add.s64 	%rd20, %rd15, %rd19;
	ld.global.nc.u32 	%r652, [%rd20];
	mul.wide.u32 	%rd21, %r636, 4;
	add.s64 	%rd22, %rd15, %rd21;
	ld.global.nc.u32 	%r651, [%rd22];
	mul.wide.u32 	%rd23, %r635, 4;
	add.s64 	%rd24, %rd15, %rd23;
	ld.global.nc.u32 	%r650, [%rd24];
	mul.wide.u32 	%rd25, %r634, 4;
	add.s64 	%rd26, %rd15, %rd25;
	ld.global.nc.u32 	%r649, [%rd26];
	mul.wide.u32 	%rd27, %r633, 4;
	add.s64 	%rd28, %rd15, %rd27;
	ld.global.nc.u32 	%r648, [%rd28];
	mul.wide.u32 	%rd29, %r632, 4;
	add.s64 	%rd30, %rd15, %rd29;
	ld.global.nc.u32 	%r647, [%rd30];
	mul.wide.u32 	%rd31, %r631, 4;
	add.s64 	%rd32, %rd15, %rd31;
	ld.global.nc.u32 	%r646, [%rd32];
	mul.wide.u32 	%rd33, %r630, 4;
	add.s64 	%rd34, %rd15, %rd33;
	ld.global.nc.u32 	%r645, [%rd34];
	mul.wide.u32 	%rd35, %r629, 4;
	add.s64 	%rd36, %rd15, %rd35;
	ld.global.nc.u32 	%r644, [%rd36];
	mul.wide.u32 	%rd37, %r628, 4;
	add.s64 	%rd38, %rd15, %rd37;
	ld.global.nc.u32 	%r643, [%rd38];
	mul.wide.u32 	%rd39, %r627, 4;
	add.s64 	%rd40, %rd15, %rd39;
	ld.global.nc.u32 	%r642, [%rd40];
	mul.wide.u32 	%rd41, %r626, 4;
	add.s64 	%rd42, %rd15, %rd41;
	ld.global.nc.u32 	%r641, [%rd42];
	mul.wide.u32 	%rd43, %r625, 4;
	add.s64 	%rd44, %rd15, %rd43;
	ld.global.nc.u32 	%r640, [%rd44];
	mul.wide.u32 	%rd45, %r624, 4;
	add.s64 	%rd46, %rd15, %rd45;
	ld.global.nc.u32 	%r639, [%rd46];
$L__BB15_5:
	ld.param.u64 	%rd148, [_Z13_spmm_conv_15PKfPfiiPKiS3_S3_S0__param_0];
	sub.s32 	%r263, %r42, %r656;
	add.s32 	%r264, %r263, -3;
	shfl.sync.idx.b32	%r265|%p4, %r655, %r264, 31, -1;
	add.s32 	%r266, %r263, -2;
	shfl.sync.idx.b32	%r267|%p5, %r655, %r266, 31, -1;
	add.s32 	%r268, %r263, -1;
	shfl.sync.idx.b32	%r269|%p6, %r655, %r268, 31, -1;
	shfl.sync.idx.b32	%r270|%p7, %r655, %r263, 31, -1;
	add.s32 	%r271, %r263, 1;
	shfl.sync.idx.b32	%r272|%p8, %r655, %r271, 31, -1;
	add.s32 	%r273, %r263, 2;
	shfl.sync.idx.b32	%r274|%p9, %r655, %r273, 31, -1;
	add.s32 	%r275, %r263, 3;
	shfl.sync.idx.b32	%r276|%p10, %r655, %r275, 31, -1;
	add.s32 	%r277, %r263, 4;
	shfl.sync.idx.b32	%r278|%p11, %r655, %r277, 31, -1;
	cvta.to.global.u64 	%rd47, %rd148;
	mul.wide.s32 	%rd48, %r265, 4;
	add.s64 	%rd49, %rd47, %rd48;
	shfl.sync.idx.b32	%r279|%p12, %r654, %r264, 31, -1;
	mov.b32 	%f402, %r279;
	ld.global.nc.f32 	%f403, [%rd49];
	fma.rn.f32 	%f404, %f403, %f402, %f1101;
	ld.global.nc.f32 	%f405, [%rd49+128];
	fma.rn.f32 	%f406, %f405, %f402, %f1100;
	shfl.sync.idx.b32	%r280|%p13, %r653, %r264, 31, -1;
	mov.b32 	%f407, %r280;
	fma.rn.f32 	%f408, %f403, %f407, %f1099;
	fma.rn.f32 	%f409, %f405, %f407, %f1098;
	shfl.sync.idx.b32	%r281|%p14, %r652, %r264, 31, -1;
	mov.b32 	%f410, %r281;
	fma.rn.f32 	%f411, %f403, %f410, %f1097;
	fma.rn.f32 	%f412, %f405, %f410, %f1096;
	shfl.sync.idx.b32	%r282|%p15, %r651, %r264, 31, -1;
	mov.b32 	%f413, %r282;
	fma.rn.f32 	%f414, %f403, %f413, %f1095;
	fma.rn.f32 	%f415, %f405, %f413, %f1094;
	shfl.sync.idx.b32	%r283|%p16, %r650, %r264, 31, -1;
	mov.b32 	%f416, %r283;
	fma.rn.f32 	%f417, %f403, %f416, %f1093;
	fma.rn.f32 	%f418, %f405, %f416, %f1092;
	shfl.sync.idx.b32	%r284|%p17, %r649, %r264, 31, -1;
	mov.b32 	%f419, %r284;
	fma.rn.f32 	%f420, %f403, %f419, %f1091;
	fma.rn.f32 	%f421, %f405, %f419, %f1090;
	shfl.sync.idx.b32	%r285|%p18, %r648, %r264, 31, -1;
	mov.b32 	%f422, %r285;
	fma.rn.f32 	%f423, %f403, %f422, %f1089;
	fma.rn.f32 	%f424, %f405, %f422, %f1088;
	shfl.sync.idx.b32	%r286|%p19, %r647, %r264, 31, -1;
	mov.b32 	%f425, %r286;
	fma.rn.f32 	%f426, %f403, %f425, %f1087;
	fma.rn.f32 	%f427, %f405, %f425, %f1086;
	shfl.sync.idx.b32	%r287|%p20, %r646, %r264, 31, -1;
	mov.b32 	%f428, %r287;
	fma.rn.f32 	%f429, %f403, %f428, %f1085;
	fma.rn.f32 	%f430, %f405, %f428, %f1084;
	shfl.sync.idx.b32	%r288|%p21, %r645, %r264, 31, -1;
	mov.b32 	%f431, %r288;
	fma.rn.f32 	%f432, %f403, %f431, %f1083;
	fma.rn.f32 	%f433, %f405, %f431, %f1082;
	shfl.sync.idx.b32	%r289|%p22, %r644, %r264, 31, -1;
	mov.b32 	%f434, %r289;
	fma.rn.f32 	%f435, %f403, %f434, %f1081;
	fma.rn.f32 	%f436, %f405, %f434, %f1080;
	shfl.sync.idx.b32	%r290|%p23, %r643, %r264, 31, -1;
	mov.b32 	%f437, %r290;
	fma.rn.f32 	%f438, %f403, %f437, %f1079;
	fma.rn.f32 	%f439, %f405, %f437, %f1078;
	shfl.sync.idx.b32	%r291|%p24, %r642, %r264, 31, -1;
	mov.b32 	%f440, %r291;
	fma.rn.f32 	%f441, %f403, %f440, %f1077;
	fma.rn.f32 	%f442, %f405, %f440, %f1076;
	shfl.sync.idx.b32	%r292|%p25, %r641, %r264, 31, -1;
	mov.b32 	%f443, %r292;
	fma.rn.f32 	%f444, %f403, %f443, %f1075;
	fma.rn.f32 	%f445, %f405, %f443, %f1074;
	shfl.sync.idx.b32	%r293|%p26, %r640, %r264, 31, -1;
	mov.b32 	%f446, %r293;
	fma.rn.f32 	%f447, %f403, %f446, %f1073;
	fma.rn.f32 	%f448, %f405, %f446, %f1072;
	shfl.sync.idx.b32	%r294|%p27, %r639, %r264, 31, -1;
	mov.b32 	%f449, %r294;
	fma.rn.f32 	%f450, %f403, %f449, %f1071;
	fma.rn.f32 	%f451, %f405, %f449, %f1070;
	mul.wide.s32 	%rd50, %r267, 4;
	add.s64 	%rd51, %rd47, %rd50;
	shfl.sync.idx.b32	%r295|%p28, %r654, %r266, 31, -1;
	mov.b32 	%f452, %r295;
	ld.global.nc.f32 	%f453, [%rd51];
	fma.rn.f32 	%f454, %f453, %f452, %f404;
	ld.global.nc.f32 	%f455, [%rd51+128];
	fma.rn.f32 	%f456, %f455, %f452, %f406;
	shfl.sync.idx.b32	%r296|%p29, %r653, %r266, 31, -1;
	mov.b32 	%f457, %r296;
	fma.rn.f32 	%f458, %f453, %f457, %f408;
	fma.rn.f32 	%f459, %f455, %f457, %f409;
	shfl.sync.idx.b32	%r297|%p30, %r652, %r266, 31, -1;
	mov.b32 	%f460, %r297;
	fma.rn.f32 	%f461, %f453, %f460, %f411;
	fma.rn.f32 	%f462, %f455, %f460, %f412;
	shfl.sync.idx.b32	%r298|%p31, %r651, %r266, 31, -1;
	mov.b32 	%f463, %r298;
	fma.rn.f32 	%f464, %f453, %f463, %f414;
	fma.rn.f32 	%f465, %f455, %f463, %f415;
	shfl.sync.idx.b32	%r299|%p32, %r650, %r266, 31, -1;
	mov.b32 	%f466, %r299;
	fma.rn.f32 	%f467, %f453, %f466, %f417;
	fma.rn.f32 	%f468, %f455, %f466, %f418;
	shfl.sync.idx.b32	%r300|%p33, %r649, %r266, 31, -1;
	mov.b32 	%f469, %r300;
	fma.rn.f32 	%f470, %f453, %f469, %f420;
	fma.rn.f32 	%f471, %f455, %f469, %f421;
	shfl.sync.idx.b32	%r301|%p34, %r648, %r266, 31, -1;
	mov.b32 	%f472, %r301;
	fma.rn.f32 	%f473, %f453, %f472, %f423;
	fma.rn.f32 	%f474, %f455, %f472, %f424;
	shfl.sync.idx.b32	%r302|%p35, %r647, %r266, 31, -1;
	mov.b32 	%f475, %r302;
	fma.rn.f32 	%f476, %f453, %f475, %f426;
	fma.rn.f32 	%f477, %f455, %f475, %f427;
	shfl.sync.idx.b32	%r303|%p36, %r646, %r266, 31, -1;
	mov.b32 	%f478, %r303;
	fma.rn.f32 	%f479, %f453, %f478, %f429;
	fma.rn.f32 	%f480, %f455, %f478, %f430;
	shfl.sync.idx.b32	%r304|%p37, %r645, %r266, 31, -1;
	mov.b32 	%f481, %r304;
	fma.rn.f32 	%f482, %f453, %f481, %f432;
	fma.rn.f32 	%f483, %f455, %f481, %f433;
	shfl.sync.idx.b32	%r305|%p38, %r644, %r266, 31, -1;
	mov.b32 	%f484, %r305;
	fma.rn.f32 	%f485, %f453, %f484, %f435;
	fma.rn.f32 	%f486, %f455, %f484, %f436;
	shfl.sync.idx.b32	%r306|%p39, %r643, %r266, 31, -1;
	mov.b32 	%f487, %r306;
	fma.rn.f32 	%f488, %f453, %f487, %f438;
	fma.rn.f32 	%f489, %f455, %f487, %f439;
	shfl.sync.idx.b32	%r307|%p40, %r642, %r266, 31, -1;
	mov.b32 	%f490, %r307;
	fma.rn.f32 	%f491, %f453, %f490, %f441;
	fma.rn.f32 	%f492, %f455, %f490, %f442;
	shfl.sync.idx.b32	%r308|%p41, %r641, %r266, 31, -1;
	mov.b32 	%f493, %r308;
	fma.rn.f32 	%f494, %f453, %f493, %f444;
	fma.rn.f32 	%f495, %f455, %f493, %f445;
	shfl.sync.idx.b32	%r309|%p42, %r640, %r266, 31, -1;
	mov.b32 	%f496, %r309;
	fma.rn.f32 	%f497, %f453, %f496, %f447;
	fma.rn.f32 	%f498, %f455, %f496, %f448;
	shfl.sync.idx.b32	%r310|%p43, %r639, %r266, 31, -1;
	mov.b32 	%f499, %r310;
	fma.rn.f32 	%f500, %f453, %f499, %f450;
	fma.rn.f32 	%f501, %f455, %f499, %f451;
	mul.wide.s32 	%rd52, %r269, 4;
	add.s64 	%rd53, %rd47, %rd52;
	shfl.sync.idx.b32	%r311|%p44, %r654, %r268, 31, -1;
	mov.b32 	%f502, %r311;
	ld.global.nc.f32 	%f503, [%rd53];
	fma.rn.f32 	%f504, %f503, %f502, %f454;
	ld.global.nc.f32 	%f505, [%rd53+128];
	fma.rn.f32 	%f506, %f505, %f502, %f456;
	shfl.sync.idx.b32	%r312|%p45, %r653, %r268, 31, -1;
	mov.b32 	%f507, %r312;
	fma.rn.f32 	%f508, %f503, %f507, %f458;
	fma.rn.f32 	%f509, %f505, %f507, %f459;
	shfl.sync.idx.b32	%r313|%p46, %r652, %r268, 31, -1;
	mov.b32 	%f510, %r313;
	fma.rn.f32 	%f511, %f503, %f510, %f461;
	fma.rn.f32 	%f512, %f505, %f510, %f462;
	shfl.sync.idx.b32	%r314|%p47, %r651, %r268, 31, -1;
	mov.b32 	%f513, %r314;
	fma.rn.f32 	%f514, %f503, %f513, %f464;
	fma.rn.f32 	%f515, %f505, %f513, %f465;
	shfl.sync.idx.b32	%r315|%p48, %r650, %r268, 31, -1;
	mov.b32 	%f516, %r315;
	fma.rn.f32 	%f517, %f503, %f516, %f467;
	fma.rn.f32 	%f518, %f505, %f516, %f468;
	shfl.sync.idx.b32	%r316|%p49, %r649, %r268, 31, -1;
	mov.b32 	%f519, %r316;
	fma.rn.f32 	%f520, %f503, %f519, %f470;
	fma.rn.f32 	%f521, %f505, %f519, %f471;
	shfl.sync.idx.b32	%r317|%p50, %r648, %r268, 31, -1;
	mov.b32 	%f522, %r317;
	fma.rn.f32 	%f523, %f503, %f522, %f473;
	fma.rn.f32 	%f524, %f505, %f522, %f474;
	shfl.sync.idx.b32	%r318|%p51, %r647, %r268, 31, -1;
	mov.b32 	%f525, %r318;
	fma.rn.f32 	%f526, %f503, %f525, %f476;
	fma.rn.f32 	%f527, %f505, %f525, %f477;
	shfl.sync.idx.b32	%r319|%p52, %r646, %r268, 31, -1;
	mov.b32 	%f528, %r319;
	fma.rn.f32 	%f529, %f503, %f528, %f479;
	fma.rn.f32 	%f530, %f505, %f528, %f480;
	shfl.sync.idx.b32	%r320|%p53, %r645, %r268, 31, -1;
	mov.b32 	%f531, %r320;
	fma.rn.f32 	%f532, %f503, %f531, %f482;
	fma.rn.f32 	%f533, %f505, %f531, %f483;
	shfl.sync.idx.b32	%r321|%p54, %r644, %r268, 31, -1;
	mov.b32 	%f534, %r321;
	fma.rn.f32 	%f535, %f503, %f534, %f485;
	fma.rn.f32 	%f536, %f505, %f534, %f486;
	shfl.sync.idx.b32	%r322|%p55, %r643, %r268, 31, -1;
	mov.b32 	%f537, %r322;
	fma.rn.f32 	%f538, %f503, %f537, %f488;
	fma.rn.f32 	%f539, %f505, %f537, %f489;
	shfl.sync.idx.b32	%r323|%p56, %r642, %r268, 31, -1;
	mov.b32 	%f540, %r323;
	fma.rn.f32 	%f541, %f503, %f540, %f491;
	fma.rn.f32 	%f542, %f505, %f540, %f492;
	shfl.sync.idx.b32	%r324|%p57, %r641, %r268, 31, -1;
	mov.b32 	%f543, %r324;
	fma.rn.f32 	%f544, %f503, %f543, %f494;
	fma.rn.f32 	%f545, %f505, %f543, %f495;
	shfl.sync.idx.b32	%r325|%p58, %r640, %r268, 31, -1;
	mov.b32 	%f546, %r325;
	fma.rn.f32 	%f547, %f503, %f546, %f497;
	fma.rn.f32 	%f548, %f505, %f546, %f498;
	shfl.sync.idx.b32	%r326|%p59, %r639, %r268, 31, -1;
	mov.b32 	%f549, %r326;
	fma.rn.f32 	%f550, %f503, %f549, %f500;
	fma.rn.f32 	%f551, %f505, %f549, %f501;
	mul.wide.s32 	%rd54, %r270, 4;
	add.s64 	%rd55, %rd47, %rd54;
	shfl.sync.idx.b32	%r327|%p60, %r654, %r263, 31, -1;
	mov.b32 	%f552, %r327;
	ld.global.nc.f32 	%f553, [%rd55];
	fma.rn.f32 	%f554, %f553, %f552, %f504;
	ld.global.nc.f32 	%f555, [%rd55+128];
	fma.rn.f32 	%f556, %f555, %f552, %f506;
	shfl.sync.idx.b32	%r328|%p61, %r653, %r263, 31, -1;
	mov.b32 	%f557, %r328;
	fma.rn.f32 	%f558, %f553, %f557, %f508;
	fma.rn.f32 	%f559, %f555, %f557, %f509;
	shfl.sync.idx.b32	%r329|%p62, %r652, %r263, 31, -1;
	mov.b32 	%f560, %r329;
	fma.rn.f32 	%f561, %f553, %f560, %f511;
	fma.rn.f32 	%f562, %f555, %f560, %f512;
	shfl.sync.idx.b32	%r330|%p63, %r651, %r263, 31, -1;
	mov.b32 	%f563, %r330;
	fma.rn.f32 	%f564, %f553, %f563, %f514;
	fma.rn.f32 	%f565, %f555, %f563, %f515;
	shfl.sync.idx.b32	%r331|%p64, %r650, %r263, 31, -1;
	mov.b32 	%f566, %r331;
	fma.rn.f32 	%f567, %f553, %f566, %f517;
	fma.rn.f32 	%f568, %f555, %f566, %f518;
	shfl.sync.idx.b32	%r332|%p65, %r649, %r263, 31, -1;
	mov.b32 	%f569, %r332;
	fma.rn.f32 	%f570, %f553, %f569, %f520;
	fma.rn.f32 	%f571, %f555, %f569, %f521;
	shfl.sync.idx.b32	%r333|%p66, %r648, %r263, 31, -1;
	mov.b32 	%f572, %r333;
	fma.rn.f32 	%f573, %f553, %f572, %f523;
	fma.rn.f32 	%f574, %f555, %f572, %f524;
	shfl.sync.idx.b32	%r334|%p67, %r647, %r263, 31, -1;
	mov.b32 	%f575, %r334;
	fma.rn.f32 	%f576, %f553, %f575, %f526;
	fma.rn.f32 	%f577, %f555, %f575, %f527;
	shfl.sync.idx.b32	%r335|%p68, %r646, %r263, 31, -1;
	mov.b32 	%f578, %r335;
	fma.rn.f32 	%f579, %f553, %f578, %f529;
	fma.rn.f32 	%f580, %f555, %f578, %f530;
	shfl.sync.idx.b32	%r336|%p69, %r645, %r263, 31, -1;
	mov.b32 	%f581, %r336;
	fma.rn.f32 	%f582, %f553, %f581, %f532;
	fma.rn.f32 	%f583, %f555, %f581, %f533;
	shfl.sync.idx.b32	%r337|%p70, %r644, %r263, 31, -1;
	mov.b32 	%f584, %r337;
	fma.rn.f32 	%f585, %f553, %f584, %f535;
	fma.rn.f32 	%f586, %f555, %f584, %f536;
	shfl.sync.idx.b32	%r338|%p71, %r643, %r263, 31, -1;
	mov.b32 	%f587, %r338;
	fma.rn.f32 	%f588, %f553, %f587, %f538;
	fma.rn.f32 	%f589, %f555, %f587, %f539;
	shfl.sync.idx.b32	%r339|%p72, %r642, %r263, 31, -1;
	mov.b32 	%f590, %r339;
	fma.rn.f32 	%f591, %f553, %f590, %f541;
	fma.rn.f32 	%f592, %f555, %f590, %f542;
	shfl.sync.idx.b32	%r340|%p73, %r641, %r263, 31, -1;
	mov.b32 	%f593, %r340;
	fma.rn.f32 	%f594, %f553, %f593, %f544;
	fma.rn.f32 	%f595, %f555, %f593, %f545;
	shfl.sync.idx.b32	%r341|%p74, %r640, %r263, 31, -1;
	mov.b32 	%f596, %r341;
	fma.rn.f32 	%f597, %f553, %f596, %f547;
	fma.rn.f32 	%f598, %f555, %f596, %f548;
	shfl.sync.idx.b32	%r342|%p75, %r639, %r263, 31, -1;
	mov.b32 	%f599, %r342;
	fma.rn.f32 	%f600, %f553, %f599, %f550;
	fma.rn.f32 	%f601, %f555, %f599, %f551;
	mul.wide.s32 	%rd56, %r272, 4;
	add.s64 	%rd57, %rd47, %rd56;
	shfl.sync.idx.b32	%r343|%p76, %r654, %r271, 31, -1;
	mov.b32 	%f602, %r343;
	ld.global.nc.f32 	%f603, [%rd57];
	fma.rn.f32 	%f604, %f603, %f602, %f554;
	ld.global.nc.f32 	%f605, [%rd57+128];
	fma.rn.f32 	%f606, %f605, %f602, %f556;
	shfl.sync.idx.b32	%r344|%p77, %r653, %r271, 31, -1;
	mov.b32 	%f607, %r344;
	fma.rn.f32 	%f608, %f603, %f607, %f558;
	fma.rn.f32 	%f609, %f605, %f607, %f559;
	shfl.sync.idx.b32	%r345|%p78, %r652, %r271, 31, -1;
	mov.b32 	%f610, %r345;
	fma.rn.f32 	%f611, %f603, %f610, %f561;
	fma.rn.f32 	%f612, %f605, %f610, %f562;
	shfl.sync.idx.b32	%r346|%p79, %r651, %r271, 31, -1;
	mov.b32 	%f613, %r346;
	fma.rn.f32 	%f614, %f603, %f613, %f564;
	fma.rn.f32 	%f615, %f605, %f613, %f565;
	shfl.sync.idx.b32	%r347|%p80, %r650, %r271, 31, -1;
	mov.b32 	%f616, %r347;
	fma.rn.f32 	%f617, %f603, %f616, %f567;
	fma.rn.f32 	%f618, %f605, %f616, %f568;
	shfl.sync.idx.b32	%r348|%p81, %r649, %r271, 31, -1;
	mov.b32 	%f619, %r348;
	fma.rn.f32 	%f620, %f603, %f619, %f570;
	fma.rn.f32 	%f621, %f605, %f619, %f571;
	shfl.sync.idx.b32	%r349|%p82, %r648, %r271, 31, -1;
	mov.b32 	%f622, %r349;
	fma.rn.f32 	%f623, %f603, %f622, %f573;
	fma.rn.f32 	%f624, %f605, %f622, %f574;
	shfl.sync.idx.b32	%r350|%p83, %r647, %r271, 31, -1;
	mov.b32 	%f625, %r350;
	fma.rn.f32 	%f626, %f603, %f625, %f576;
	fma.rn.f32 	%f627, %f605, %f625, %f577;
	shfl.sync.idx.b32	%r351|%p84, %r646, %r271, 31, -1;
	mov.b32 	%f628, %r351;
	fma.rn.f32 	%f629, %f603, %f628, %f579;
	fma.rn.f32 	%f630, %f605, %f628, %f580;
	shfl.sync.idx.b32	%r352|%p85, %r645, %r271, 31, -1;
	mov.b32 	%f631, %r352;
	fma.rn.f32 	%f632, %f603, %f631, %f582;
	fma.rn.f32 	%f633, %f605, %f631, %f583;
	shfl.sync.idx.b32	%r353|%p86, %r644, %r271, 31, -1;
	mov.b32 	%f634, %r353;
	fma.rn.f32 	%f635, %f603, %f634, %f585;
	fma.rn.f32 	%f636, %f605, %f634, %f586;
	shfl.sync.idx.b32	%r354|%p87, %r643, %r271, 31, -1;
	mov.b32 	%f637, %r354;
	fma.rn.f32 	%f638, %f603, %f637, %f588;
	fma.rn.f32 	%f639, %f605, %f637, %f589;
	shfl.sync.idx.b32	%r355|%p88, %r642, %r271, 31, -1;
	mov.b32 	%f640, %r355;
	fma.rn.f32 	%f641, %f603, %f640, %f591;
	fma.rn.f32 	%f642, %f605, %f640, %f592;
	shfl.sync.idx.b32	%r356|%p89, %r641, %r271, 31, -1;
	mov.b32 	%f643, %r356;
	fma.rn.f32 	%f644, %f603, %f643, %f594;
	fma.rn.f32 	%f645, %f605, %f643, %f595;
	shfl.sync.idx.b32	%r357|%p90, %r640, %r271, 31, -1;
	mov.b32 	%f646, %r357;
	fma.rn.f32 	%f647, %f603, %f646, %f597;
	fma.rn.f32 	%f648, %f605, %f646, %f598;
	shfl.sync.idx.b32	%r358|%p91, %r639, %r271, 31, -1;
	mov.b32 	%f649, %r358;
	fma.rn.f32 	%f650, %f603, %f649, %f600;
	fma.rn.f32 	%f651, %f605, %f649, %f601;
	mul.wide.s32 	%rd58, %r274, 4;
	add.s64 	%rd59, %rd47, %rd58;
	shfl.sync.idx.b32	%r359|%p92, %r654, %r273, 31, -1;
	mov.b32 	%f652, %r359;
	ld.global.nc.f32 	%f653, [%rd59];
	fma.rn.f32 	%f654, %f653, %f652, %f604;
	ld.global.nc.f32 	%f655, [%rd59+128];
	fma.rn.f32 	%f656, %f655, %f652, %f606;
	shfl.sync.idx.b32	%r360|%p93, %r653, %r273, 31, -1;
	mov.b32 	%f657, %r360;
	fma.rn.f32 	%f658, %f653, %f657, %f608;
	fma.rn.f32 	%f659, %f655, %f657, %f609;
	shfl.sync.idx.b32	%r361|%p94, %r652, %r273, 31, -1;
	mov.b32 	%f660, %r361;
	fma.rn.f32 	%f661, %f653, %f660, %f611;
	fma.rn.f32 	%f662, %f655, %f660, %f612;
	shfl.sync.idx.b32	%r362|%p95, %r651, %r273, 31, -1;
	mov.b32 	%f663, %r362;
	fma.rn.f32 	%f664, %f653, %f663, %f614;
	fma.rn.f32 	%f665, %f655, %f663, %f615;
	shfl.sync.idx.b32	%r363|%p96, %r650, %r273, 31, -1;
	mov.b32 	%f666, %r363;
	fma.rn.f32 	%f667, %f653, %f666, %f617;
	fma.rn.f32 	%f668, %f655, %f666, %f618;
	shfl.sync.idx.b32	%r364|%p97, %r649, %r273, 31, -1;
	mov.b32 	%f669, %r364;
	fma.rn.f32 	%f670, %f653, %f669, %f620;
	fma.rn.f32 	%f671, %f655, %f669, %f621;
	shfl.sync.idx.b32	%r365|%p98, %r648, %r273, 31, -1;
	mov.b32 	%f672, %r365;
	fma.rn.f32 	%f673, %f653, %f672, %f623;
	fma.rn.f32 	%f674, %f655, %f672, %f624;
	shfl.sync.idx.b32	%r366|%p99, %r647, %r273, 31, -1;
	mov.b32 	%f675, %r366;
	fma.rn.f32 	%f676, %f653, %f675, %f626;
	fma.rn.f32 	%f677, %f655, %f675, %f627;
	shfl.sync.idx.b32	%r367|%p100, %r646, %r273, 31, -1;
	mov.b32 	%f678, %r367;
	fma.rn.f32 	%f679, %f653, %f678, %f629;
	fma.rn.f32 	%f680, %f655, %f678, %f630;
	shfl.sync.idx.b32	%r368|%p101, %r645, %r273, 31, -1;
	mov.b32 	%f681, %r368;
	fma.rn.f32 	%f682, %f653, %f681, %f632;
	fma.rn.f32 	%f683, %f655, %f681, %f633;
	shfl.sync.idx.b32	%r369|%p102, %r644, %r273, 31, -1;
	mov.b32 	%f684, %r369;
	fma.rn.f32 	%f685, %f653, %f684, %f635;
	fma.rn.f32 	%f686, %f655, %f684, %f636;
	shfl.sync.idx.b32	%r370|%p103, %r643, %r273, 31, -1;
	mov.b32 	%f687, %r370;
	fma.rn.f32 	%f688, %f653, %f687, %f638;
	fma.rn.f32 	%f689, %f655, %f687, %f639;
	shfl.sync.idx.b32	%r371|%p104, %r642, %r273, 31, -1;
	mov.b32 	%f690, %r371;
	fma.rn.f32 	%f691, %f653, %f690, %f641;
	fma.rn.f32 	%f692, %f655, %f690, %f642;
	shfl.sync.idx.b32	%r372|%p105, %r641, %r273, 31, -1;
	mov.b32 	%f693, %r372;
	fma.rn.f32 	%f694, %f653, %f693, %f644;
	fma.rn.f32 	%f695, %f655, %f693, %f645;
	shfl.sync.idx.b32	%r373|%p106, %r640, %r273, 31, -1;
	mov.b32 	%f696, %r373;
	fma.rn.f32 	%f697, %f653, %f696, %f647;
	fma.rn.f32 	%f698, %f655, %f696, %f648;
	shfl.sync.idx.b32	%r374|%p107, %r639, %r273, 31, -1;
	mov.b32 	%f699, %r374;
	fma.rn.f32 	%f700, %f653, %f699, %f650;
	fma.rn.f32 	%f701, %f655, %f699, %f651;
	mul.wide.s32 	%rd60, %r276, 4;
	add.s64 	%rd61, %rd47, %rd60;
	shfl.sync.idx.b32	%r375|%p108, %r654, %r275, 31, -1;
	mov.b32 	%f702, %r375;
	ld.global.nc.f32 	%f703, [%rd61];
	fma.rn.f32 	%f704, %f703, %f702, %f654;
	ld.global.nc.f32 	%f705, [%rd61+128];
	fma.rn.f32 	%f706, %f705, %f702, %f656;
	shfl.sync.idx.b32	%r376|%p109, %r653, %r275, 31, -1;
	mov.b32 	%f707, %r376;
	fma.rn.f32 	%f708, %f703, %f707, %f658;
	fma.rn.f32 	%f709, %f705, %f707, %f659;
	shfl.sync.idx.b32	%r377|%p110, %r652, %r275, 31, -1;
	mov.b32 	%f710, %r377;
	fma.rn.f32 	%f711, %f703, %f710, %f661;
	fma.rn.f32 	%f712, %f705, %f710, %f662;
	shfl.sync.idx.b32	%r378|%p111, %r651, %r275, 31, -1;
	mov.b32 	%f713, %r378;
	fma.rn.f32 	%f714, %f703, %f713, %f664;
	fma.rn.f32 	%f715, %f705, %f713, %f665;
	shfl.sync.idx.b32	%r379|%p112, %r650, %r275, 31, -1;
	mov.b32 	%f716, %r379;
	fma.rn.f32 	%f717, %f703, %f716, %f667;
	fma.rn.f32 	%f718, %f705, %f716, %f668;
	shfl.sync.idx.b32	%r380|%p113, %r649, %r275, 31, -1;
	mov.b32 	%f719, %r380;
	fma.rn.f32 	%f720, %f703, %f719, %f670;
	fma.rn.f32 	%f721, %f705, %f719, %f671;
	shfl.sync.idx.b32	%r381|%p114, %r648, %r275, 31, -1;
	mov.b32 	%f722, %r381;
	fma.rn.f32 	%f723, %f703, %f722, %f673;
	fma.rn.f32 	%f724, %f705, %f722, %f674;
	shfl.sync.idx.b32	%r382|%p115, %r647, %r275, 31, -1;
	mov.b32 	%f725, %r382;
	fma.rn.f32 	%f726, %f703, %f725, %f676;
	fma.rn.f32 	%f727, %f705, %f725, %f677;
	shfl.sync.idx.b32	%r383|%p116, %r646, %r275, 31, -1;
	mov.b32 	%f728, %r383;
	fma.rn.f32 	%f729, %f703, %f728, %f679;
	fma.rn.f32 	%f730, %f705, %f728, %f680;
	shfl.sync.idx.b32	%r384|%p117, %r645, %r275, 31, -1;
	mov.b32 	%f731, %r384;
	fma.rn.f32 	%f732, %f703, %f731, %f682;
	fma.rn.f32 	%f733, %f705, %f731, %f683;
	shfl.sync.idx.b32	%r385|%p118, %r644, %r275, 31, -1;
	mov.b32 	%f734, %r385;
	fma.rn.f32 	%f735, %f703, %f734, %f685;
	fma.rn.f32 	%f736, %f705, %f734, %f686;
	shfl.sync.idx.b32	%r386|%p119, %r643, %r275, 31, -1;
	mov.b32 	%f737, %r386;
	fma.rn.f32 	%f738, %f703, %f737, %f688;
	fma.rn.f32 	%f739, %f705, %f737, %f689;
	shfl.sync.idx.b32	%r387|%p120, %r642, %r275, 31, -1;
	mov.b32 	%f740, %r387;
	fma.rn.f32 	%f741, %f703, %f740, %f691;
	fma.rn.f32 	%f742, %f705, %f740, %f692;
	shfl.sync.idx.b32	%r388|%p121, %r641, %r275, 31, -1;
	mov.b32 	%f743, %r388;
	fma.rn.f32 	%f744, %f703, %f743, %f694;
	fma.rn.f32 	%f745, %f705, %f743, %f695;
	shfl.sync.idx.b32	%r389|%p122, %r640, %r275, 31, -1;
	mov.b32 	%f746, %r389;
	fma.rn.f32 	%f747, %f703, %f746, %f697;
	fma.rn.f32 	%f748, %f705, %f746, %f698;
	shfl.sync.idx.b32	%r390|%p123, %r639, %r275, 31, -1;
	mov.b32 	%f749, %r390;
	fma.rn.f32 	%f750, %f703, %f749, %f700;
	fma.rn.f32 	%f751, %f705, %f749, %f701;
	mul.wide.s32 	%rd62, %r278, 4;
	add.s64 	%rd63, %rd47, %rd62;
	shfl.sync.idx.b32	%r391|%p124, %r654, %r277, 31, -1;
	mov.b32 	%f752, %r391;
	ld.global.nc.f32 	%f753, [%rd63];
	fma.rn.f32 	%f1101, %f753, %f752, %f704;
	ld.global.nc.f32 	%f754, [%rd63+128];
	fma.rn.f32 	%f1100, %f754, %f752, %f706;
	shfl.sync.idx.b32	%r392|%p125, %r653, %r277, 31, -1;
	mov.b32 	%f755, %r392;
	fma.rn.f32 	%f1099, %f753, %f755, %f708;
	fma.rn.f32 	%f1098, %f754, %f755, %f709;
	shfl.sync.idx.b32	%r393|%p126, %r652, %r277, 31, -1;
	mov.b32 	%f756, %r393;
	fma.rn.f32 	%f1097, %f753, %f756, %f711;
	fma.rn.f32 	%f1096, %f754, %f756, %f712;
	shfl.sync.idx.b32	%r394|%p127, %r651, %r277, 31, -1;
	mov.b32 	%f757, %r394;
	fma.rn.f32 	%f1095, %f753, %f757, %f714;
	fma.rn.f32 	%f1094, %f754, %f757, %f715;
	shfl.sync.idx.b32	%r395|%p128, %r650, %r277, 31, -1;
	mov.b32 	%f758, %r395;
	fma.rn.f32 	%f1093, %f753, %f758, %f717;
	fma.rn.f32 	%f1092, %f754, %f758, %f718;
	shfl.sync.idx.b32	%r396|%p129, %r649, %r277, 31, -1;
	mov.b32 	%f759, %r396;
	fma.rn.f32 	%f1091, %f753, %f759, %f720;
	fma.rn.f32 	%f1090, %f754, %f759, %f721;
	shfl.sync.idx.b32	%r397|%p130, %r648, %r277, 31, -1;
	mov.b32 	%f760, %r397;
	fma.rn.f32 	%f1089, %f753, %f760, %f723;
	fma.rn.f32 	%f1088, %f754, %f760, %f724;
	shfl.sync.idx.b32	%r398|%p131, %r647, %r277, 31, -1;
	mov.b32 	%f761, %r398;
	fma.rn.f32 	%f1087, %f753, %f761, %f726;
	fma.rn.f32 	%f1086, %f754, %f761, %f727;
	shfl.sync.idx.b32	%r399|%p132, %r646, %r277, 31, -1;
	mov.b32 	%f762, %r399;
	fma.rn.f32 	%f1085, %f753, %f762, %f729;
	fma.rn.f32 	%f1084, %f754, %f762, %f730;
	shfl.sync.idx.b32	%r400|%p133, %r645, %r277, 31, -1;
	mov.b32 	%f763, %r400;
	fma.rn.f32 	%f1083, %f753, %f763, %f732;
	fma.rn.f32 	%f1082, %f754, %f763, %f733;
	shfl.sync.idx.b32	%r401|%p134, %r644, %r277, 31, -1;
	mov.b32 	%f764, %r401;
	fma.rn.f32 	%f1081, %f753, %f764, %f735;
	fma.rn.f32 	%f1080, %f754, %f764, %f736;
	shfl.sync.idx.b32	%r402|%p135, %r643, %r277, 31, -1;
	mov.b32 	%f765, %r402;
	fma.rn.f32 	%f1079, %f753, %f765, %f738;
	fma.rn.f32 	%f1078, %f754, %f765, %f739;
	shfl.sync.idx.b32	%r403|%p136, %r642, %r277, 31, -1;
	mov.b32 	%f766, %r403;
	fma.rn.f32 	%f1077, %f753, %f766, %f741;
	fma.rn.f32 	%f1076, %f754, %f766, %f742;
	shfl.sync.idx.b32	%r404|%p137, %r641, %r277, 31, -1;
	mov.b32 	%f767, %r404;
	fma.rn.f32 	%f1075, %f753, %f767, %f744;
	fma.rn.f32 	%f1074, %f754, %f767, %f745;
	shfl.sync.idx.b32	%r405|%p138, %r640, %r277, 31, -1;
	mov.b32 	%f768, %r405;
	fma.rn.f32 	%f1073, %f753, %f768, %f747;
	fma.rn.f32 	%f1072, %f754, %f768, %f748;
	shfl.sync.idx.b32	%r406|%p139, %r639, %r277, 31, -1;
	mov.b32 	%f769, %r406;
	fma.rn.f32 	%f1071, %f753, %f769, %f750;
	fma.rn.f32 	%f1070, %f754, %f769, %f751;
	add.s32 	%r638, %r42, 8;
	add.s32 	%r407, %r42, 5;
	add.s32 	%r637, %r637, 8;
	add.s32 	%r636, %r636, 8;
	add.s32 	%r635, %r635, 8;
	add.s32 	%r634, %r634, 8;
	add.s32 	%r633, %r633, 8;
	add.s32 	%r632, %r632, 8;
	add.s32 	%r631, %r631, 8;
	add.s32 	%r630, %r630, 8;
	add.s32 	%r629, %r629, 8;
	add.s32 	%r628, %r628, 8;
	add.s32 	%r627, %r627, 8;
	add.s32 	%r626, %r626, 8;
	add.s32 	%r625, %r625, 8;
	add.s32 	%r624, %r624, 8;
	add.s32 	%r623, %r623, 8;
	add.s32 	%r622, %r622, 8;
	add.s32 	%r621, %r621, -8;
	add.s32 	%r620, %r620, 8;
	sub.s32 	%r408, %r3, %r2;
	and.b32  	%r409, %r408, -8;
	add.s32 	%r410, %r409, %r2;
	setp.lt.s32 	%p140, %r407, %r410;
	@%p140 bra 	$L__BB15_2;
$L__BB15_6:
	sub.s32 	%r135, %r3, %r2;
	and.b32  	%r136, %r135, -8;
	add.s32 	%r137, %r136, %r2;
	setp.le.s32 	%p141, %r3, %r137;
	and.b32  	%r411, %r135, 24;
	setp.ne.s32 	%p142, %r411, 0;
	or.pred  	%p143, %p142, %p141;
	@%p143 bra 	$L__BB15_9;
	sub.s32 	%r412, %r3, %r137;
	mov.u32 	%r138, %tid.x;
	setp.ge.u32 	%p144, %r138, %r412;
	mov.u32 	%r656, %r137;
	@%p144 bra 	$L__BB15_9;
	ld.param.u64 	%rd155, [_Z13_spmm_conv_15PKfPfiiPKiS3_S3_S0__param_7];
	ld.param.u64 	%rd153, [_Z13_spmm_conv_15PKfPfiiPKiS3_S3_S0__param_6];
	add.s32 	%r413, %r137, %r138;
	cvta.to.global.u64 	%rd64, %rd153;
	mul.wide.u32 	%rd65, %r413, 4;
	add.s64 	%rd66, %rd64, %rd65;
	ld.global.nc.u32 	%r414, [%rd66];
	mul.hi.s32 	%r415, %r414, 715827883;
	shr.u32 	%r416, %r415, 31;
	shr.u32 	%r417, %r415, 8;
	add.s32 	%r418, %r417, %r416;
	mad.lo.s32 	%r419, %r418, 2129920, %r5;
	shr.s32 	%r420, %r414, 31;
	shr.u32 	%r421, %r420, 23;
	add.s32 	%r422, %r414, %r421;
	shr.s32 	%r423, %r422, 9;
	mul.hi.s32 	%r424, %r423, 1431655766;
	shr.u32 	%r425, %r424, 31;
	add.s32 	%r426, %r424, %r425;
	mul.lo.s32 	%r427, %r426, 3;
	sub.s32 	%r428, %r423, %r427;
	shl.b32 	%r429, %r428, 15;
	add.s32 	%r430, %r419, %r429;
	and.b32  	%r431, %r422, 67108352;
	sub.s32 	%r432, %r414, %r431;
	shl.b32 	%r433, %r432, 6;
	add.s32 	%r655, %r430, %r433;
	cvta.to.global.u64 	%rd67, %rd155;
	add.s64 	%rd68, %rd67, %rd65;
	ld.global.nc.u32 	%r654, [%rd68];
	add.s32 	%r434, %r135, %r413;
	mul.wide.u32 	%rd69, %r434, 4;
	add.s64 	%rd70, %rd67, %rd69;
	ld.global.nc.u32 	%r653, [%rd70];
	add.s32 	%r435, %r434, %r135;
	mul.wide.u32 	%rd71, %r435, 4;
	add.s64 	%rd72, %rd67, %rd71;
	ld.global.nc.u32 	%r652, [%rd72];
	add.s32 	%r436, %r435, %r135;
	mul.wide.u32 	%rd73, %r436, 4;
	add.s64 	%rd74, %rd67, %rd73;
	ld.global.nc.u32 	%r651, [%rd74];
	add.s32 	%r437, %r436, %r135;
	mul.wide.u32 	%rd75, %r437, 4;
	add.s64 	%rd76, %rd67, %rd75;
	ld.global.nc.u32 	%r650, [%rd76];
	add.s32 	%r438, %r437, %r135;
	mul.wide.u32 	%rd77, %r438, 4;
	add.s64 	%rd78, %rd67, %rd77;
	ld.global.nc.u32 	%r649, [%rd78];
	add.s32 	%r439, %r438, %r135;
	mul.wide.u32 	%rd79, %r439, 4;
	add.s64 	%rd80, %rd67, %rd79;
	ld.global.nc.u32 	%r648, [%rd80];
	add.s32 	%r440, %r439, %r135;
	mul.wide.u32 	%rd81, %r440, 4;
	add.s64 	%rd82, %rd67, %rd81;
	ld.global.nc.u32 	%r647, [%rd82];
	add.s32 	%r441, %r440, %r135;
	mul.wide.u32 	%rd83, %r441, 4;
	add.s64 	%rd84, %rd67, %rd83;
	ld.global.nc.u32 	%r646, [%rd84];
	add.s32 	%r442, %r441, %r135;
	mul.wide.u32 	%rd85, %r442, 4;
	add.s64 	%rd86, %rd67, %rd85;
	ld.global.nc.u32 	%r645, [%rd86];
	add.s32 	%r443, %r442, %r135;
	mul.wide.u32 	%rd87, %r443, 4;
	add.s64 	%rd88, %rd67, %rd87;
	ld.global.nc.u32 	%r644, [%rd88];
	add.s32 	%r444, %r443, %r135;
	mul.wide.u32 	%rd89, %r444, 4;
	add.s64 	%rd90, %rd67, %rd89;
	ld.global.nc.u32 	%r643, [%rd90];
	add.s32 	%r445, %r444, %r135;
	mul.wide.u32 	%rd91, %r445, 4;
	add.s64 	%rd92, %rd67, %rd91;
	ld.global.nc.u32 	%r642, [%rd92];
	add.s32 	%r446, %r445, %r135;
	mul.wide.u32 	%rd93, %r446, 4;
	add.s64 	%rd94, %rd67, %rd93;
	ld.global.nc.u32 	%r641, [%rd94];
	add.s32 	%r447, %r446, %r135;
	mul.wide.u32 	%rd95, %r447, 4;
	add.s64 	%rd96, %rd67, %rd95;
	ld.global.nc.u32 	%r640, [%rd96];
	add.s32 	%r448, %r447, %r135;
	mul.wide.u32 	%rd97, %r448, 4;
	add.s64 	%rd98, %rd67, %rd97;
	ld.global.nc.u32 	%r639, [%rd98];
$L__BB15_9:
	ld.param.u64 	%rd149, [_Z13_spmm_conv_15PKfPfiiPKiS3_S3_S0__param_0];
	cvta.to.global.u64 	%rd1, %rd149;
	and.b32  	%r449, %r135, -4;
	setp.ge.s32 	%p145, %r136, %r449;
	@%p145 bra 	$L__BB15_74;
	sub.s32 	%r174, %r137, %r656;
	shfl.sync.idx.b32	%r450|%p146, %r655, %r174, 31, -1;
	add.s32 	%r175, %r174, 1;
	shfl.sync.idx.b32	%r176|%p147, %r655, %r175, 31, -1;
	add.s32 	%r177, %r174, 2;
	shfl.sync.idx.b32	%r178|%p148, %r655, %r177, 31, -1;
	add.s32 	%r179, %r174, 3;
	shfl.sync.idx.b32	%r180|%p149, %r655, %r179, 31, -1;
	mul.wide.s32 	%rd99, %r450, 4;
	add.s64 	%rd2, %rd1, %rd99;
	shfl.sync.idx.b32	%r451|%p150, %r654, %r174, 31, -1;
	mov.b32 	%f97, %r451;
	setp.leu.f32 	%p151, %f97, 0f00000000;
	@%p151 bra 	$L__BB15_12;
	ld.global.nc.f32 	%f771, [%rd2];
	fma.rn.f32 	%f1102, %f771, %f97, %f1101;
	ld.global.nc.f32 	%f772, [%rd2+128];
	mul.f32 	%f1103, %f772, %f97;
	bra.uni 	$L__BB15_13;
$L__BB15_12:
	add.f32 	%f1102, %f1101, 0f00000000;
	mov.f32 	%f1103, 0f00000000;
$L__BB15_13:
	add.f32 	%f103, %f1103, %f1100;
	shfl.sync.idx.b32	%r452|%p152, %r653, %r174, 31, -1;
	mov.b32 	%f104, %r452;
	setp.leu.f32 	%p153, %f104, 0f00000000;
	mov.f32 	%f1104, 0f00000000;
	@%p153 bra 	$L__BB15_15;
	ld.global.nc.f32 	%f774, [%rd2];
	mul.f32 	%f1104, %f774, %f104;
$L__BB15_15:
	add.f32 	%f107, %f1104, %f1099;
	mov.f32 	%f1105, 0f00000000;
	@%p153 bra 	$L__BB15_17;
	ld.global.nc.f32 	%f776, [%rd2+128];
	mul.f32 	%f1105, %f776, %f104;
$L__BB15_17:
	add.f32 	%f110, %f1105, %f1098;
	shfl.sync.idx.b32	%r453|%p155, %r652, %r174, 31, -1;
	mov.b32 	%f111, %r453;
	setp.leu.f32 	%p156, %f111, 0f00000000;
	mov.f32 	%f1106, 0f00000000;
	@%p156 bra 	$L__BB15_19;
	ld.global.nc.f32 	%f778, [%rd2];
	mul.f32 	%f1106, %f778, %f111;
$L__BB15_19:
	add.f32 	%f114, %f1106, %f1097;
	mov.f32 	%f1107, 0f00000000;
	@%p156 bra 	$L__BB15_21;
	ld.global.nc.f32 	%f780, [%rd2+128];
	mul.f32 	%f1107, %f780, %f111;
$L__BB15_21:
	add.f32 	%f117, %f1107, %f1096;
	shfl.sync.idx.b32	%r454|%p158, %r651, %r174, 31, -1;
	mov.b32 	%f118, %r454;
	setp.leu.f32 	%p159, %f118, 0f00000000;
	mov.f32 	%f1108, 0f00000000;
	@%p159 bra 	$L__BB15_23;
	ld.global.nc.f32 	%f782, [%rd2];
	mul.f32 	%f1108, %f782, %f118;
$L__BB15_23:
	add.f32 	%f121, %f1108, %f1095;
	mov.f32 	%f1109, 0f00000000;
	@%p159 bra 	$L__BB15_25;
	ld.global.nc.f32 	%f784, [%rd2+128];
	mul.f32 	%f1109, %f784, %f118;
$L__BB15_25:
	add.f32 	%f124, %f1109, %f1094;
	shfl.sync.idx.b32	%r455|%p161, %r650, %r174, 31, -1;
	mov.b32 	%f125, %r455;
	setp.leu.f32 	%p162, %f125, 0f00000000;
	mov.f32 	%f1110, 0f00000000;
	@%p162 bra 	$L__BB15_27;
	ld.global.nc.f32 	%f786, [%rd2];
	mul.f32 	%f1110, %f786, %f125;
$L__BB15_27:
	add.f32 	%f128, %f1110, %f1093;
	mov.f32 	%f1111, 0f00000000;
	@%p162 bra 	$L__BB15_29;
	ld.global.nc.f32 	%f788, [%rd2+128];
	mul.f32 	%f1111, %f788, %f125;
$L__BB15_29:
	add.f32 	%f131, %f1111, %f1092;
	shfl.sync.idx.b32	%r456|%p164, %r649, %r174, 31, -1;
	mov.b32 	%f132, %r456;
	setp.leu.f32 	%p165, %f132, 0f00000000;
	mov.f32 	%f1112, 0f00000000;
	@%p165 bra 	$L__BB15_31;
	ld.global.nc.f32 	%f790, [%rd2];
	mul.f32 	%f1112, %f790, %f132;
$L__BB15_31:
	add.f32 	%f135, %f1112, %f1091;
	mov.f32 	%f1113, 0f00000000;
	@%p165 bra 	$L__BB15_33;
	ld.global.nc.f32 	%f792, [%rd2+128];
	mul.f32 	%f1113, %f792, %f132;
$L__BB15_33:
	add.f32 	%f138, %f1113, %f1090;
	shfl.sync.idx.b32	%r457|%p167, %r648, %r174, 31, -1;
	mov.b32 	%f139, %r457;
	setp.leu.f32 	%p168, %f139, 0f00000000;
	mov.f32 	%f1114, 0f00000000;
	@%p168 bra 	$L__BB15_35;
	ld.global.nc.f32 	%f794, [%rd2];
	mul.f32 	%f1114, %f794, %f139;
$L__BB15_35:
	add.f32 	%f142, %f1114, %f1089;
	mov.f32 	%f1115, 0f00000000;
	@%p168 bra 	$L__BB15_37;
	ld.global.nc.f32 	%f796, [%rd2+128];
	mul.f32 	%f1115, %f796, %f139;
$L__BB15_37:
	add.f32 	%f145, %f1115, %f1088;
	shfl.sync.idx.b32	%r458|%p170, %r647, %r174, 31, -1;
	mov.b32 	%f146, %r458;
	setp.leu.f32 	%p171, %f146, 0f00000000;
	mov.f32 	%f1116, 0f00000000;
	@%p171 bra 	$L__BB15_39;
	ld.global.nc.f32 	%f798, [%rd2];
	mul.f32 	%f1116, %f798, %f146;
$L__BB15_39:
	add.f32 	%f149, %f1116, %f1087;
	mov.f32 	%f1117, 0f00000000;
	@%p171 bra 	$L__BB15_41;
	ld.global.nc.f32 	%f800, [%rd2+128];
	mul.f32 	%f1117, %f800, %f146;
$L__BB15_41:
	add.f32 	%f152, %f1117, %f1086;
	shfl.sync.idx.b32	%r459|%p173, %r646, %r174, 31, -1;
	mov.b32 	%f153, %r459;
	setp.leu.f32 	%p174, %f153, 0f00000000;
	mov.f32 	%f1118, 0f00000000;
	@%p174 bra 	$L__BB15_43;
	ld.global.nc.f32 	%f802, [%rd2];
	mul.f32 	%f1118, %f802, %f153;
$L__BB15_43:
	add.f32 	%f156, %f1118, %f1085;
	mov.f32 	%f1119, 0f00000000;
	@%p174 bra 	$L__BB15_45;
	ld.global.nc.f32 	%f804, [%rd2+128];
	mul.f32 	%f1119, %f804, %f153;
$L__BB15_45:
	add.f32 	%f159, %f1119, %f1084;
	shfl.sync.idx.b32	%r460|%p176, %r645, %r174, 31, -1;
	mov.b32 	%f160, %r460;
	setp.leu.f32 	%p177, %f160, 0f00000000;
	mov.f32 	%f1120, 0f00000000;
	@%p177 bra 	$L__BB15_47;
	ld.global.nc.f32 	%f806, [%rd2];
	mul.f32 	%f1120, %f806, %f160;
$L__BB15_47:
	add.f32 	%f163, %f1120, %f1083;
	mov.f32 	%f1121, 0f00000000;
	@%p177 bra 	$L__BB15_49;
	ld.global.nc.f32 	%f808, [%rd2+128];
	mul.f32 	%f1121, %f808, %f160;
$L__BB15_49:
	add.f32 	%f166, %f1121, %f1082;
	shfl.sync.idx.b32	%r461|%p179, %r644, %r174, 31, -1;
	mov.b32 	%f167, %r461;
	setp.leu.f32 	%p180, %f167, 0f00000000;
	mov.f32 	%f1122, 0f00000000;
	@%p180 bra 	$L__BB15_51;
	ld.global.nc.f32 	%f810, [%rd2];
	mul.f32 	%f1122, %f810, %f167;
$L__BB15_51:
	add.f32 	%f170, %f1122, %f1081;
	mov.f32 	%f1123, 0f00000000;
	@%p180 bra 	$L__BB15_53;
	ld.global.nc.f32 	%f812, [%rd2+128];
	mul.f32 	%f1123, %f812, %f167;
$L__BB15_53:
	add.f32 	%f173, %f1123, %f1080;
	shfl.sync.idx.b32	%r462|%p182, %r643, %r174, 31, -1;
	mov.b32 	%f174, %r462;
	setp.leu.f32 	%p183, %f174, 0f00000000;
	mov.f32 	%f1124, 0f00000000;
	@%p183 bra 	$L__BB15_55;
	ld.global.nc.f32 	%f814, [%rd2];
	mul.f32 	%f1124, %f814, %f174;
$L__BB15_55:
	add.f32 	%f177, %f1124, %f1079;
	mov.f32 	%f1125, 0f00000000;
	@%p183 bra 	$L__BB15_57;
	ld.global.nc.f32 	%f816, [%rd2+128];
	mul.f32 	%f1125, %f816, %f174;
$L__BB15_57:
	add.f32 	%f180, %f1125, %f1078;
	shfl.sync.idx.b32	%r463|%p185, %r642, %r174, 31, -1;
	mov.b32 	%f181, %r463;
	setp.leu.f32 	%p186, %f181, 0f00000000;
	mov.f32 	%f1126, 0f00000000;
	@%p186 bra 	$L__BB15_59;
	ld.global.nc.f32 	%f818, [%rd2];
	mul.f32 	%f1126, %f818, %f181;
$L__BB15_59:
	add.f32 	%f184, %f1126, %f1077;
	mov.f32 	%f1127, 0f00000000;
	@%p186 bra 	$L__BB15_61;
	ld.global.nc.f32 	%f820, [%rd2+128];
	mul.f32 	%f1127, %f820, %f181;
$L__BB15_61:
	add.f32 	%f187, %f1127, %f1076;
	shfl.sync.idx.b32	%r464|%p188, %r641, %r174, 31, -1;
	mov.b32 	%f188, %r464;
	setp.leu.f32 	%p189, %f188, 0f00000000;
	mov.f32 	%f1128, 0f00000000;
	@%p189 bra 	$L__BB15_63;
	ld.global.nc.f32 	%f822, [%rd2];
	mul.f32 	%f1128, %f822, %f188;
$L__BB15_63:
	add.f32 	%f191, %f1128, %f1075;
	mov.f32 	%f1129, 0f00000000;
	@%p189 bra 	$L__BB15_65;
	ld.global.nc.f32 	%f824, [%rd2+128];
	mul.f32 	%f1129, %f824, %f188;
$L__BB15_65:
	add.f32 	%f194, %f1129, %f1074;
	shfl.sync.idx.b32	%r465|%p191, %r640, %r174, 31, -1;
	mov.b32 	%f195, %r465;
	setp.leu.f32 	%p192, %f195, 0f00000000;
	mov.f32 	%f1130, 0f00000000;
	@%p192 bra 	$L__BB15_67;
	ld.global.nc.f32 	%f826, [%rd2];
	mul.f32 	%f1130, %f826, %f195;
$L__BB15_67:
	add.f32 	%f198, %f1130, %f1073;
	mov.f32 	%f1131, 0f00000000;
	@%p192 bra 	$L__BB15_69;
	ld.global.nc.f32 	%f828, [%rd2+128];
	mul.f32 	%f1131, %f828, %f195;
$L__BB15_69:
	add.f32 	%f201, %f1131, %f1072;
	shfl.sync.idx.b32	%r466|%p194, %r639, %r174, 31, -1;
	mov.b32 	%f202, %r466;
	setp.leu.f32 	%p195, %f202, 0f00000000;
	mov.f32 	%f1132, 0f00000000;
	@%p195 bra 	$L__BB15_71;
	ld.global.nc.f32 	%f830, [%rd2];
	mul.f32 	%f1132, %f830, %f202;
$L__BB15_71:
	add.f32 	%f205, %f1132, %f1071;
	mov.f32 	%f1133, 0f00000000;
	@%p195 bra 	$L__BB15_73;
	ld.global.nc.f32 	%f832, [%rd2+128];
	mul.f32 	%f1133, %f832, %f202;
$L__BB15_73:
	add.f32 	%f833, %f1133, %f1070;
	mul.wide.s32 	%rd100, %r176, 4;
	add.s64 	%rd101, %rd1, %rd100;
	shfl.sync.idx.b32	%r467|%p197, %r654, %r175, 31, -1;
	mov.b32 	%f834, %r467;
	ld.global.nc.f32 	%f835, [%rd101];
	fma.rn.f32 	%f836, %f835, %f834, %f1102;
	ld.global.nc.f32 	%f837, [%rd101+128];
	fma.rn.f32 	%f838, %f837, %f834, %f103;
	shfl.sync.idx.b32	%r468|%p198, %r653, %r175, 31, -1;
	mov.b32 	%f839, %r468;
	fma.rn.f32 	%f840, %f835, %f839, %f107;
	fma.rn.f32 	%f841, %f837, %f839, %f110;
	shfl.sync.idx.b32	%r469|%p199, %r652, %r175, 31, -1;
	mov.b32 	%f842, %r469;
	fma.rn.f32 	%f843, %f835, %f842, %f114;
	fma.rn.f32 	%f844, %f837, %f842, %f117;
	shfl.sync.idx.b32	%r470|%p200, %r651, %r175, 31, -1;
	mov.b32 	%f845, %r470;
	fma.rn.f32 	%f846, %f835, %f845, %f121;
	fma.rn.f32 	%f847, %f837, %f845, %f124;
	shfl.sync.idx.b32	%r471|%p201, %r650, %r175, 31, -1;
	mov.b32 	%f848, %r471;
	fma.rn.f32 	%f849, %f835, %f848, %f128;
	fma.rn.f32 	%f850, %f837, %f848, %f131;
	shfl.sync.idx.b32	%r472|%p202, %r649, %r175, 31, -1;
	mov.b32 	%f851, %r472;
	fma.rn.f32 	%f852, %f835, %f851, %f135;
	fma.rn.f32 	%f853, %f837, %f851, %f138;
	shfl.sync.idx.b32	%r473|%p203, %r648, %r175, 31, -1;
	mov.b32 	%f854, %r473;
	fma.rn.f32 	%f855, %f835, %f854, %f142;
	fma.rn.f32 	%f856, %f837, %f854, %f145;
	shfl.sync.idx.b32	%r474|%p204, %r647, %r175, 31, -1;
	mov.b32 	%f857, %r474;
	fma.rn.f32 	%f858, %f835, %f857, %f149;
	fma.rn.f32 	%f859, %f837, %f857, %f152;
	shfl.sync.idx.b32	%r475|%p205, %r646, %r175, 31, -1;
	mov.b32 	%f860, %r475;
	fma.rn.f32 	%f861, %f835, %f860, %f156;
	fma.rn.f32 	%f862, %f837, %f860, %f159;
	shfl.sync.idx.b32	%r476|%p206, %r645, %r175, 31, -1;
	mov.b32 	%f863, %r476;
	fma.rn.f32 	%f864, %f835, %f863, %f163;
	fma.rn.f32 	%f865, %f837, %f863, %f166;
	shfl.sync.idx.b32	%r477|%p207, %r644, %r175, 31, -1;
	mov.b32 	%f866, %r477;
	fma.rn.f32 	%f867, %f835, %f866, %f170;
	fma.rn.f32 	%f868, %f837, %f866, %f173;
	shfl.sync.idx.b32	%r478|%p208, %r643, %r175, 31, -1;
	mov.b32 	%f869, %r478;
	fma.rn.f32 	%f870, %f835, %f869, %f177;
	fma.rn.f32 	%f871, %f837, %f869, %f180;
	shfl.sync.idx.b32	%r479|%p209, %r642, %r175, 31, -1;
	mov.b32 	%f872, %r479;
	fma.rn.f32 	%f873, %f835, %f872, %f184;
	fma.rn.f32 	%f874, %f837, %f872, %f187;
	shfl.sync.idx.b32	%r480|%p210, %r641, %r175, 31, -1;
	mov.b32 	%f875, %r480;
	fma.rn.f32 	%f876, %f835, %f875, %f191;
	fma.rn.f32 	%f877, %f837, %f875, %f194;
	shfl.sync.idx.b32	%r481|%p211, %r640, %r175, 31, -1;
	mov.b32 	%f878, %r481;
	fma.rn.f32 	%f879, %f835, %f878, %f198;
	fma.rn.f32 	%f880, %f837, %f878, %f201;
	shfl.sync.idx.b32	%r482|%p212, %r639, %r175, 31, -1;
	mov.b32 	%f881, %r482;
	fma.rn.f32 	%f882, %f835, %f881, %f205;
	fma.rn.f32 	%f883, %f837, %f881, %f833;
	mul.wide.s32 	%rd102, %r178, 4;
	add.s64 	%rd103, %rd1, %rd102;
	shfl.sync.idx.b32	%r483|%p213, %r654, %r177, 31, -1;
	mov.b32 	%f884, %r483;
	ld.global.nc.f32 	%f885, [%rd103];
	fma.rn.f32 	%f886, %f885, %f884, %f836;
	ld.global.nc.f32 	%f887, [%rd103+128];
	fma.rn.f32 	%f888, %f887, %f884, %f838;
	shfl.sync.idx.b32	%r484|%p214, %r653, %r177, 31, -1;
	mov.b32 	%f889, %r484;
	fma.rn.f32 	%f890, %f885, %f889, %f840;
	fma.rn.f32 	%f891, %f887, %f889, %f841;
	shfl.sync.idx.b32	%r485|%p215, %r652, %r177, 31, -1;
	mov.b32 	%f892, %r485;
	fma.rn.f32 	%f893, %f885, %f892, %f843;
	fma.rn.f32 	%f894, %f887, %f892, %f844;
	shfl.sync.idx.b32	%r486|%p216, %r651, %r177, 31, -1;
	mov.b32 	%f895, %r486;
	fma.rn.f32 	%f896, %f885, %f895, %f846;
	fma.rn.f32 	%f897, %f887, %f895, %f847;
	shfl.sync.idx.b32	%r487|%p217, %r650, %r177, 31, -1;
	mov.b32 	%f898, %r487;
	fma.rn.f32 	%f899, %f885, %f898, %f849;
	fma.rn.f32 	%f900, %f887, %f898, %f850;
	shfl.sync.idx.b32	%r488|%p218, %r649, %r177, 31, -1;
	mov.b32 	%f901, %r488;
	fma.rn.f32 	%f902, %f885, %f901, %f852;
	fma.rn.f32 	%f903, %f887, %f901, %f853;
	shfl.sync.idx.b32	%r489|%p219, %r648, %r177, 31, -1;
	mov.b32 	%f904, %r489;
	fma.rn.f32 	%f905, %f885, %f904, %f855;
	fma.rn.f32 	%f906, %f887, %f904, %f856;
	shfl.sync.idx.b32	%r490|%p220, %r647, %r177, 31, -1;
	mov.b32 	%f907, %r490;
	fma.rn.f32 	%f908, %f885, %f907, %f858;
	fma.rn.f32 	%f909, %f887, %f907, %f859;
	shfl.sync.idx.b32	%r491|%p221, %r646, %r177, 31, -1;
	mov.b32 	%f910, %r491;
	fma.rn.f32 	%f911, %f885, %f910, %f861;
	fma.rn.f32 	%f912, %f887, %f910, %f862;
	shfl.sync.idx.b32	%r492|%p222, %r645, %r177, 31, -1;
	mov.b32 	%f913, %r492;
	fma.rn.f32 	%f914, %f885, %f913, %f864;
	fma.rn.f32 	%f915, %f887, %f913, %f865;
	shfl.sync.idx.b32	%r493|%p223, %r644, %r177, 31, -1;
	mov.b32 	%f916, %r493;
	fma.rn.f32 	%f917, %f885, %f916, %f867;
	fma.rn.f32 	%f918, %f887, %f916, %f868;
	shfl.sync.idx.b32	%r494|%p224, %r643, %r177, 31, -1;
	mov.b32 	%f919, %r494;
	fma.rn.f32 	%f920, %f885, %f919, %f870;
	fma.rn.f32 	%f921, %f887, %f919, %f871;
	shfl.sync.idx.b32	%r495|%p225, %r642, %r177, 31, -1;
	mov.b32 	%f922, %r495;
	fma.rn.f32 	%f923, %f885, %f922, %f873;
	fma.rn.f32 	%f924, %f887, %f922, %f874;
	shfl.sync.idx.b32	%r496|%p226, %r641, %r177, 31, -1;
	mov.b32 	%f925, %r496;
	fma.rn.f32 	%f926, %f885, %f925, %f876;
	fma.rn.f32 	%f927, %f887, %f925, %f877;
	shfl.sync.idx.b32	%r497|%p227, %r640, %r177, 31, -1;
	mov.b32 	%f928, %r497;
	fma.rn.f32 	%f929, %f885, %f928, %f879;
	fma.rn.f32 	%f930, %f887, %f928, %f880;
	shfl.sync.idx.b32	%r498|%p228, %r639, %r177, 31, -1;
	mov.b32 	%f931, %r498;
	fma.rn.f32 	%f932, %f885, %f931, %f882;
	fma.rn.f32 	%f933, %f887, %f931, %f883;
	mul.wide.s32 	%rd104, %r180, 4;
	add.s64 	%rd105, %rd1, %rd104;
	shfl.sync.idx.b32	%r499|%p229, %r654, %r179, 31, -1;
	mov.b32 	%f934, %r499;
	ld.global.nc.f32 	%f935, [%rd105];
	fma.rn.f32 	%f1101, %f935, %f934, %f886;
	ld.global.nc.f32 	%f936, [%rd105+128];
	fma.rn.f32 	%f1100, %f936, %f934, %f888;
	shfl.sync.idx.b32	%r500|%p230, %r653, %r179, 31, -1;
	mov.b32 	%f937, %r500;
	fma.rn.f32 	%f1099, %f935, %f937, %f890;
	fma.rn.f32 	%f1098, %f936, %f937, %f891;
	shfl.sync.idx.b32	%r501|%p231, %r652, %r179, 31, -1;
	mov.b32 	%f938, %r501;
	fma.rn.f32 	%f1097, %f935, %f938, %f893;
	fma.rn.f32 	%f1096, %f936, %f938, %f894;
	shfl.sync.idx.b32	%r502|%p232, %r651, %r179, 31, -1;
	mov.b32 	%f939, %r502;
	fma.rn.f32 	%f1095, %f935, %f939, %f896;
	fma.rn.f32 	%f1094, %f936, %f939, %f897;
	shfl.sync.idx.b32	%r503|%p233, %r650, %r179, 31, -1;
	mov.b32 	%f940, %r503;
	fma.rn.f32 	%f1093, %f935, %f940, %f899;
	fma.rn.f32 	%f1092, %f936, %f940, %f900;
	shfl.sync.idx.b32	%r504|%p234, %r649, %r179, 31, -1;
	mov.b32 	%f941, %r504;
	fma.rn.f32 	%f1091, %f935, %f941, %f902;
	fma.rn.f32 	%f1090, %f936, %f941, %f903;
	shfl.sync.idx.b32	%r505|%p235, %r648, %r179, 31, -1;
	mov.b32 	%f942, %r505;
	fma.rn.f32 	%f1089, %f935, %f942, %f905;
	fma.rn.f32 	%f1088, %f936, %f942, %f906;
	shfl.sync.idx.b32	%r506|%p236, %r647, %r179, 31, -1;
	mov.b32 	%f943, %r506;
	fma.rn.f32 	%f1087, %f935, %f943, %f908;
	fma.rn.f32 	%f1086, %f936, %f943, %f909;
	shfl.sync.idx.b32	%r507|%p237, %r646, %r179, 31, -1;
	mov.b32 	%f944, %r507;
	fma.rn.f32 	%f1085, %f935, %f944, %f911;
	fma.rn.f32 	%f1084, %f936, %f944, %f912;
	shfl.sync.idx.b32	%r508|%p238, %r645, %r179, 31, -1;
	mov.b32 	%f945, %r508;
	fma.rn.f32 	%f1083, %f935, %f945, %f914;
	fma.rn.f32 	%f1082, %f936, %f945, %f915;
	shfl.sync.idx.b32	%r509|%p239, %r644, %r179, 31, -1;
	mov.b32 	%f946, %r509;
	fma.rn.f32 	%f1081, %f935, %f946, %f917;
	fma.rn.f32 	%f1080, %f936, %f946, %f918;
	shfl.sync.idx.b32	%r510|%p240, %r643, %r179, 31, -1;
	mov.b32 	%f947, %r510;
	fma.rn.f32 	%f1079, %f935, %f947, %f920;
	fma.rn.f32 	%f1078, %f936, %f947, %f921;
	shfl.sync.idx.b32	%r511|%p241, %r642, %r179, 31, -1;
	mov.b32 	%f948, %r511;
	fma.rn.f32 	%f1077, %f935, %f948, %f923;
	fma.rn.f32 	%f1076, %f936, %f948, %f924;
	shfl.sync.idx.b32	%r512|%p242, %r641, %r179, 31, -1;
	mov.b32 	%f949, %r512;
	fma.rn.f32 	%f1075, %f935, %f949, %f926;
	fma.rn.f32 	%f1074, %f936, %f949, %f927;
	shfl.sync.idx.b32	%r513|%p243, %r640, %r179, 31, -1;
	mov.b32 	%f950, %r513;
	fma.rn.f32 	%f1073, %f935, %f950, %f929;
	fma.rn.f32 	%f1072, %f936, %f950, %f930;
	shfl.sync.idx.b32	%r514|%p244, %r639, %r179, 31, -1;
	mov.b32 	%f951, %r514;
	fma.rn.f32 	%f1071, %f935, %f951, %f932;
	fma.rn.f32 	%f1070, %f936, %f951, %f933;
$L__BB15_74:
	and.b32  	%r181, %r135, -4;
	and.b32  	%r515, %r135, -2;
	setp.ge.s32 	%p245, %r181, %r515;
	@%p245 bra 	$L__BB15_76;
	add.s32 	%r516, %r181, %r2;
	sub.s32 	%r517, %r516, %r656;
	shfl.sync.idx.b32	%r518|%p246, %r655, %r517, 31, -1;
	add.s32 	%r519, %r517, 1;
	shfl.sync.idx.b32	%r520|%p247, %r655, %r519, 31, -1;
	mul.wide.s32 	%rd106, %r518, 4;
	add.s64 	%rd107, %rd1, %rd106;
	shfl.sync.idx.b32	%r521|%p248, %r654, %r517, 31, -1;
	mov.b32 	%f952, %r521;
	ld.global.nc.f32 	%f953, [%rd107];
	fma.rn.f32 	%f954, %f953, %f952, %f1101;
	ld.global.nc.f32 	%f955, [%rd107+128];
	fma.rn.f32 	%f956, %f955, %f952, %f1100;
	shfl.sync.idx.b32	%r522|%p249, %r653, %r517, 31, -1;
	mov.b32 	%f957, %r522;
	fma.rn.f32 	%f958, %f953, %f957, %f1099;
	fma.rn.f32 	%f959, %f955, %f957, %f1098;
	shfl.sync.idx.b32	%r523|%p250, %r652, %r517, 31, -1;
	mov.b32 	%f960, %r523;
	fma.rn.f32 	%f961, %f953, %f960, %f1097;
	fma.rn.f32 	%f962, %f955, %f960, %f1096;
	shfl.sync.idx.b32	%r524|%p251, %r651, %r517, 31, -1;
	mov.b32 	%f963, %r524;
	fma.rn.f32 	%f964, %f953, %f963, %f1095;
	fma.rn.f32 	%f965, %f955, %f963, %f1094;
	shfl.sync.idx.b32	%r525|%p252, %r650, %r517, 31, -1;
	mov.b32 	%f966, %r525;
	fma.rn.f32 	%f967, %f953, %f966, %f1093;
	fma.rn.f32 	%f968, %f955, %f966, %f1092;
	shfl.sync.idx.b32	%r526|%p253, %r649, %r517, 31, -1;
	mov.b32 	%f969, %r526;
	fma.rn.f32 	%f970, %f953, %f969, %f1091;
	fma.rn.f32 	%f971, %f955, %f969, %f1090;
	shfl.sync.idx.b32	%r527|%p254, %r648, %r517, 31, -1;
	mov.b32 	%f972, %r527;
	fma.rn.f32 	%f973, %f953, %f972, %f1089;
	fma.rn.f32 	%f974, %f955, %f972, %f1088;
	shfl.sync.idx.b32	%r528|%p255, %r647, %r517, 31, -1;
	mov.b32 	%f975, %r528;
	fma.rn.f32 	%f976, %f953, %f975, %f1087;
	fma.rn.f32 	%f977, %f955, %f975, %f1086;
	shfl.sync.idx.b32	%r529|%p256, %r646, %r517, 31, -1;
	mov.b32 	%f978, %r529;
	fma.rn.f32 	%f979, %f953, %f978, %f1085;
	fma.rn.f32 	%f980, %f955, %f978, %f1084;
	shfl.sync.idx.b32	%r530|%p257, %r645, %r517, 31, -1;
	mov.b32 	%f981, %r530;
	fma.rn.f32 	%f982, %f953, %f981, %f1083;
	fma.rn.f32 	%f983, %f955, %f981, %f1082;
	shfl.sync.idx.b32	%r531|%p258, %r644, %r517, 31, -1;
	mov.b32 	%f984, %r531;
	fma.rn.f32 	%f985, %f953, %f984, %f1081;
	fma.rn.f32 	%f986, %f955, %f984, %f1080;
	shfl.sync.idx.b32	%r532|%p259, %r643, %r517, 31, -1;
	mov.b32 	%f987, %r532;
	fma.rn.f32 	%f988, %f953, %f987, %f1079;
	fma.rn.f32 	%f989, %f955, %f987, %f1078;
	shfl.sync.idx.b32	%r533|%p260, %r642, %r517, 31, -1;
	mov.b32 	%f990, %r533;
	fma.rn.f32 	%f991, %f953, %f990, %f1077;
	fma.rn.f32 	%f992, %f955, %f990, %f1076;
	shfl.sync.idx.b32	%r534|%p261, %r641, %r517, 31, -1;
	mov.b32 	%f993, %r534;
	fma.rn.f32 	%f994, %f953, %f993, %f1075;
	fma.rn.f32 	%f995, %f955, %f993, %f1074;
	shfl.sync.idx.b32	%r535|%p262, %r640, %r517, 31, -1;
	mov.b32 	%f996, %r535;
	fma.rn.f32 	%f997, %f953, %f996, %f1073;
	fma.rn.f32 	%f998, %f955, %f996, %f1072;
	shfl.sync.idx.b32	%r536|%p263, %r639, %r517, 31, -1;
	mov.b32 	%f999, %r536;
	fma.rn.f32 	%f1000, %f953, %f999, %f1071;
	fma.rn.f32 	%f1001, %f955, %f999, %f1070;
	mul.wide.s32 	%rd108, %r520, 4;
	add.s64 	%rd109, %rd1, %rd108;
	shfl.sync.idx.b32	%r537|%p264, %r654, %r519, 31, -1;
	mov.b32 	%f1002, %r537;
	ld.global.nc.f32 	%f1003, [%rd109];
	fma.rn.f32 	%f1101, %f1003, %f1002, %f954;
	ld.global.nc.f32 	%f1004, [%rd109+128];
	fma.rn.f32 	%f1100, %f1004, %f1002, %f956;
	shfl.sync.idx.b32	%r538|%p265, %r653, %r519, 31, -1;
	mov.b32 	%f1005, %r538;
	fma.rn.f32 	%f1099, %f1003, %f1005, %f958;
	fma.rn.f32 	%f1098, %f1004, %f1005, %f959;
	shfl.sync.idx.b32	%r539|%p266, %r652, %r519, 31, -1;
	mov.b32 	%f1006, %r539;
	fma.rn.f32 	%f1097, %f1003, %f1006, %f961;
	fma.rn.f32 	%f1096, %f1004, %f1006, %f962;
	shfl.sync.idx.b32	%r540|%p267, %r651, %r519, 31, -1;
	mov.b32 	%f1007, %r540;
	fma.rn.f32 	%f1095, %f1003, %f1007, %f964;
	fma.rn.f32 	%f1094, %f1004, %f1007, %f965;
	shfl.sync.idx.b32	%r541|%p268, %r650, %r519, 31, -1;
	mov.b32 	%f1008, %r541;
	fma.rn.f32 	%f1093, %f1003, %f1008, %f967;
	fma.rn.f32 	%f1092, %f1004, %f1008, %f968;
	shfl.sync.idx.b32	%r542|%p269, %r649, %r519, 31, -1;
	mov.b32 	%f1009, %r542;
	fma.rn.f32 	%f1091, %f1003, %f1009, %f970;
	fma.rn.f32 	%f1090, %f1004, %f1009, %f971;
	shfl.sync.idx.b32	%r543|%p270, %r648, %r519, 31, -1;
	mov.b32 	%f1010, %r543;
	fma.rn.f32 	%f1089, %f1003, %f1010, %f973;
	fma.rn.f32 	%f1088, %f1004, %f1010, %f974;
	shfl.sync.idx.b32	%r544|%p271, %r647, %r519, 31, -1;
	mov.b32 	%f1011, %r544;
	fma.rn.f32 	%f1087, %f1003, %f1011, %f976;
	fma.rn.f32 	%f1086, %f1004, %f1011, %f977;
	shfl.sync.idx.b32	%r545|%p272, %r646, %r519, 31, -1;
	mov.b32 	%f1012, %r545;
	fma.rn.f32 	%f1085, %f1003, %f1012, %f979;
	fma.rn.f32 	%f1084, %f1004, %f1012, %f980;
	shfl.sync.idx.b32	%r546|%p273, %r645, %r519, 31, -1;
	mov.b32 	%f1013, %r546;
	fma.rn.f32 	%f1083, %f1003, %f1013, %f982;
	fma.rn.f32 	%f1082, %f1004, %f1013, %f983;
	shfl.sync.idx.b32	%r547|%p274, %r644, %r519, 31, -1;
	mov.b32 	%f1014, %r547;
	fma.rn.f32 	%f1081, %f1003, %f1014, %f985;
	fma.rn.f32 	%f1080, %f1004, %f1014, %f986;
	shfl.sync.idx.b32	%r548|%p275, %r643, %r519, 31, -1;
	mov.b32 	%f1015, %r548;
	fma.rn.f32 	%f1079, %f1003, %f1015, %f988;
	fma.rn.f32 	%f1078, %f1004, %f1015, %f989;
	shfl.sync.idx.b32	%r549|%p276, %r642, %r519, 31, -1;
	mov.b32 	%f1016, %r549;
	fma.rn.f32 	%f1077, %f1003, %f1016, %f991;
	fma.rn.f32 	%f1076, %f1004, %f1016, %f992;
	shfl.sync.idx.b32	%r550|%p277, %r641, %r519, 31, -1;
	mov.b32 	%f1017, %r550;
	fma.rn.f32 	%f1075, %f1003, %f1017, %f994;
	fma.rn.f32 	%f1074, %f1004, %f1017, %f995;
	shfl.sync.idx.b32	%r551|%p278, %r640, %r519, 31, -1;
	mov.b32 	%f1018, %r551;
	fma.rn.f32 	%f1073, %f1003, %f1018, %f997;
	fma.rn.f32 	%f1072, %f1004, %f1018, %f998;
	shfl.sync.idx.b32	%r552|%p279, %r639, %r519, 31, -1;
	mov.b32 	%f1019, %r552;
	fma.rn.f32 	%f1071, %f1003, %f1019, %f1000;
	fma.rn.f32 	%f1070, %f1004, %f1019, %f1001;
$L__BB15_76:
	setp.ge.s32 	%p280, %r6, %r135;
	@%p280 bra 	$L__BB15_78;
	sub.s32 	%r553, %r6, %r656;
	shfl.sync.idx.b32	%r554|%p281, %r655, %r553, 31, -1;
	mul.wide.s32 	%rd110, %r554, 4;
	add.s64 	%rd111, %rd1, %rd110;
	shfl.sync.idx.b32	%r555|%p282, %r654, %r553, 31, -1;
	mov.b32 	%f1020, %r555;
	ld.global.nc.f32 	%f1021, [%rd111];
	fma.rn.f32 	%f1101, %f1021, %f1020, %f1101;
	ld.global.nc.f32 	%f1022, [%rd111+128];
	fma.rn.f32 	%f1100, %f1022, %f1020, %f1100;
	shfl.sync.idx.b32	%r556|%p283, %r653, %r553, 31, -1;
	mov.b32 	%f1023, %r556;
	fma.rn.f32 	%f1099, %f1021, %f1023, %f1099;
	fma.rn.f32 	%f1098, %f1022, %f1023, %f1098;
	shfl.sync.idx.b32	%r557|%p284, %r652, %r553, 31, -1;
	mov.b32 	%f1024, %r557;
	fma.rn.f32 	%f1097, %f1021, %f1024, %f1097;
	fma.rn.f32 	%f1096, %f1022, %f1024, %f1096;
	shfl.sync.idx.b32	%r558|%p285, %r651, %r553, 31, -1;
	mov.b32 	%f1025, %r558;
	fma.rn.f32 	%f1095, %f1021, %f1025, %f1095;
	fma.rn.f32 	%f1094, %f1022, %f1025, %f1094;
	shfl.sync.idx.b32	%r559|%p286, %r650, %r553, 31, -1;
	mov.b32 	%f1026, %r559;
	fma.rn.f32 	%f1093, %f1021, %f1026, %f1093;
	fma.rn.f32 	%f1092, %f1022, %f1026, %f1092;
	shfl.sync.idx.b32	%r560|%p287, %r649, %r553, 31, -1;
	mov.b32 	%f1027, %r560;
	fma.rn.f32 	%f1091, %f1021, %f1027, %f1091;
	fma.rn.f32 	%f1090, %f1022, %f1027, %f1090;
	shfl.sync.idx.b32	%r561|%p288, %r648, %r553, 31, -1;
	mov.b32 	%f1028, %r561;
	fma.rn.f32 	%f1089, %f1021, %f1028, %f1089;
	fma.rn.f32 	%f1088, %f1022, %f1028, %f1088;
	shfl.sync.idx.b32	%r562|%p289, %r647, %r553, 31, -1;
	mov.b32 	%f1029, %r562;
	fma.rn.f32 	%f1087, %f1021, %f1029, %f1087;
	fma.rn.f32 	%f1086, %f1022, %f1029, %f1086;
	shfl.sync.idx.b32	%r563|%p290, %r646, %r553, 31, -1;
	mov.b32 	%f1030, %r563;
	fma.rn.f32 	%f1085, %f1021, %f1030, %f1085;
	fma.rn.f32 	%f1084, %f1022, %f1030, %f1084;
	shfl.sync.idx.b32	%r564|%p291, %r645, %r553, 31, -1;
	mov.b32 	%f1031, %r564;
	fma.rn.f32 	%f1083, %f1021, %f1031, %f1083;
	fma.rn.f32 	%f1082, %f1022, %f1031, %f1082;
	shfl.sync.idx.b32	%r565|%p292, %r644, %r553, 31, -1;
	mov.b32 	%f1032, %r565;
	fma.rn.f32 	%f1081, %f1021, %f1032, %f1081;
	fma.rn.f32 	%f1080, %f1022, %f1032, %f1080;
	shfl.sync.idx.b32	%r566|%p293, %r643, %r553, 31, -1;
	mov.b32 	%f1033, %r566;
	fma.rn.f32 	%f1079, %f1021, %f1033, %f1079;
	fma.rn.f32 	%f1078, %f1022, %f1033, %f1078;
	shfl.sync.idx.b32	%r567|%p294, %r642, %r553, 31, -1;
	mov.b32 	%f1034, %r567;
	fma.rn.f32 	%f1077, %f1021, %f1034, %f1077;
	fma.rn.f32 	%f1076, %f1022, %f1034, %f1076;
	shfl.sync.idx.b32	%r568|%p295, %r641, %r553, 31, -1;
	mov.b32 	%f1035, %r568;
	fma.rn.f32 	%f1075, %f1021, %f1035, %f1075;
	fma.rn.f32 	%f1074, %f1022, %f1035, %f1074;
	shfl.sync.idx.b32	%r569|%p296, %r640, %r553, 31, -1;
	mov.b32 	%f1036, %r569;
	fma.rn.f32 	%f1073, %f1021, %f1036, %f1073;
	fma.rn.f32 	%f1072, %f1022, %f1036, %f1072;
	shfl.sync.idx.b32	%r570|%p297, %r639, %r553, 31, -1;
	mov.b32 	%f1037, %r570;
	fma.rn.f32 	%f1071, %f1021, %f1037, %f1071;
	fma.rn.f32 	%f1070, %f1022, %f1037, %f1070;
$L__BB15_78:
	ld.param.u64 	%rd151, [_Z13_spmm_conv_15PKfPfiiPKiS3_S3_S0__param_5];
	ld.param.u32 	%r619, [_Z13_spmm_conv_15PKfPfiiPKiS3_S3_S0__param_2];
	ld.param.u64 	%rd150, [_Z13_spmm_conv_15PKfPfiiPKiS3_S3_S0__param_1];
	cvta.to.global.u64 	%rd112, %rd151;
	cvta.to.global.u64 	%rd113, %rd150;
	mul.wide.s32 	%rd114, %r619, 4;
	add.s64 	%rd115, %rd112, %rd114;
	ld.global.nc.u32 	%r571, [%rd115];
	shl.b32 	%r572, %r571, 6;
	add.s32 	%r573, %r572, %r5;
	mul.wide.s32 	%rd116, %r573, 4;
	add.s64 	%rd117, %rd113, %rd116;
	st.global.f32 	[%rd117], %f1101;
	st.global.f32 	[%rd117+128], %f1100;
	ld.global.nc.u32 	%r574, [%rd115+4];
	shl.b32 	%r575, %r574, 6;
	add.s32 	%r576, %r575, %r5;
	mul.wide.s32 	%rd118, %r576, 4;
	add.s64 	%rd119, %rd113, %rd118;
	st.global.f32 	[%rd119], %f1099;
	st.global.f32 	[%rd119+128], %f1098;
	ld.global.nc.u32 	%r577, [%rd115+8];
	shl.b32 	%r578, %r577, 6;
	add.s32 	%r579, %r578, %r5;
	mul.wide.s32 	%rd120, %r579, 4;
	add.s64 	%rd121, %rd113, %rd120;
	st.global.f32 	[%rd121], %f1097;
	st.global.f32 	[%rd121+128], %f1096;
	ld.global.nc.u32 	%r580, [%rd115+12];
	shl.b32 	%r581, %r580, 6;
	add.s32 	%r582, %r581, %r5;
	mul.wide.s32 	%rd122, %r582, 4;
	add.s64 	%rd123, %rd113, %rd122;
	st.global.f32 	[%rd123], %f1095;
	st.global.f32 	[%rd123+128], %f1094;
	ld.global.nc.u32 	%r583, [%rd115+16];
	shl.b32 	%r584, %r583, 6;
	add.s32 	%r585, %r584, %r5;
	mul.wide.s32 	%rd124, %r585, 4;
	add.s64 	%rd125, %rd113, %rd124;
	st.global.f32 	[%rd125], %f1093;
	st.global.f32 	[%rd125+128], %f1092;
	ld.global.nc.u32 	%r586, [%rd115+20];
	shl.b32 	%r587, %r586, 6;
	add.s32 	%r588, %r587, %r5;
	mul.wide.s32 	%rd126, %r588, 4;
	add.s64 	%rd127, %rd113, %rd126;
	st.global.f32 	[%rd127], %f1091;
	st.global.f32 	[%rd127+128], %f1090;
	ld.global.nc.u32 	%r589, [%rd115+24];
	shl.b32 	%r590, %r589, 6;
	add.s32 	%r591, %r590, %r5;
	mul.wide.s32 	%rd128, %r591, 4;
	add.s64 	%rd129, %rd113, %rd128;
	st.global.f32 	[%rd129], %f1089;
	st.global.f32 	[%rd129+128], %f1088;
	ld.global.nc.u32 	%r592, [%rd115+28];
	shl.b32 	%r593, %r592, 6;
	add.s32 	%r594, %r593, %r5;
	mul.wide.s32 	%rd130, %r594, 4;
	add.s64 	%rd131, %rd113, %rd130;
	st.global.f32 	[%rd131], %f1087;
	st.global.f32 	[%rd131+128], %f1086;
	ld.global.nc.u32 	%r595, [%rd115+32];
	shl.b32 	%r596, %r595, 6;
	add.s32 	%r597, %r596, %r5;
	mul.wide.s32 	%rd132, %r597, 4;
	add.s64 	%rd133, %rd113, %rd132;
	st.global.f32 	[%rd133], %f1085;
	st.global.f32 	[%rd133+128], %f1084;
	ld.global.nc.u32 	%r598, [%rd115+36];
	shl.b32 	%r599, %r598, 6;
	add.s32 	%r600, %r599, %r5;
	mul.wide.s32 	%rd134, %r600, 4;
	add.s64 	%rd135, %rd113, %rd134;
	st.global.f32 	[%rd135], %f1083;
	st.global.f32 	[%rd135+128], %f1082;
	ld.global.nc.u32 	%r601, [%rd115+40];
	shl.b32 	%r602, %r601, 6;
	add.s32 	%r603, %r602, %r5;
	mul.wide.s32 	%rd136, %r603, 4;
	add.s64 	%rd137, %rd113, %rd136;
	st.global.f32 	[%rd137], %f1081;
	st.global.f32 	[%rd137+128], %f1080;
	ld.global.nc.u32 	%r604, [%rd115+44];
	shl.b32 	%r605, %r604, 6;
	add.s32 	%r606, %r605, %r5;
	mul.wide.s32 	%rd138, %r606, 4;
	add.s64 	%rd139, %rd113, %rd138;
	st.global.f32 	[%rd139], %f1079;
	st.global.f32 	[%rd139+128], %f1078;
	ld.global.nc.u32 	%r607, [%rd115+48];
	shl.b32 	%r608, %r607, 6;
	add.s32 	%r609, %r608, %r5;
	mul.wide.s32 	%rd140, %r609, 4;
	add.s64 	%rd141, %rd113, %rd140;
	st.global.f32 	[%rd141], %f1077;
	st.global.f32 	[%rd141+128], %f1076;
	ld.global.nc.u32 	%r610, [%rd115+52];
	shl.b32 	%r611, %r610, 6;
	add.s32 	%r612, %r611, %r5;
	mul.wide.s32 	%rd142, %r612, 4;
	add.s64 	%rd143, %rd113, %rd142;
	st.global.f32 	[%rd143], %f1075;
	st.global.f32 	[%rd143+128], %f1074;
	ld.global.nc.u32 	%r613, [%rd115+56];
	shl.b32 	%r614, %r613, 6;
	add.s32 	%r615, %r614, %r5;
	mul.wide.s32 	%rd144, %r615, 4;
	add.s64 	%rd145, %rd113, %rd144;
	st.global.f32 	[%rd145], %f1073;
	st.global.f32 	[%rd145+128], %f1072;
	ld.global.nc.u32 	%r616, [%rd115+60];
	shl.b32 	%r617, %r616, 6;
	add.s32 	%r618, %r617, %r5;
	mul.wide.s32 	%rd146, %r618, 4;
	add.s64 	%rd147, %rd113, %rd146;
	st.global.f32 	[%rd147], %f1071;
	st.global.f32 	[%rd147+128], %f1070;
	ret;

}


// ===== COMPILED SASS (sm_100) =====

	.target	sm_100

	.elftype	@"ET_EXEC"


//--------------------- .note.nv.tkinfo           --------------------------
	.section	.note.nv.tkinfo,"",@"SHT_NOTE"
	.sectionflags	@"SHF_NOTE_NV_TKINFO"
	.tkinfo
        /*0018*/ 	.word	0x00000002
        /*0030*/ 	.string	""
        /*0030*/ 	.string	"ptxas"
        /*0030*/ 	.string	"Cuda compilation tools, release 13.0, V13.0.88"
        /*0030*/ 	.string	"Build cuda_13.0.r13.0/compiler.36424714_0"
        /*0030*/ 	.string	"-arch sm_100 -m 64 "



//--------------------- .note.nv.cuinfo           --------------------------
	.section	.note.nv.cuinfo,"",@"SHT_NOTE"
	.sectionflags	@"SHF_NOTE_NV_CUINFO"
        /*0018*/ 	.short	0x0002
        /*001a*/ 	.short	0x0064
        /*001c*/ 	.short	0x0082
	.zero		2


//--------------------- .nv.info                  --------------------------
	.section	.nv.info,"",@"SHT_CUDA_INFO"
	.align	4


	//----- nvinfo : EIATTR_REGCOUNT
	.align		4
        /*0000*/ 	.byte	0x04, 0x2f
        /*0002*/ 	.short	(.L_1 - .L_0)
	.align		4
.L_0:
        /*0004*/ 	.word	index@(_Z12_spmm_conv_0PKfPfiiPKiS3_S3_S0_)
        /*0008*/ 	.word	0x000000a8


	//----- nvinfo : EIATTR_FRAME_SIZE
	.align		4
.L_1:
        /*000c*/ 	.byte	0x04, 0x11
        /*000e*/ 	.short	(.L_3 - .L_2)
	.align		4
.L_2:
        /*0010*/ 	.word	index@(_Z12_spmm_conv_0PKfPfiiPKiS3_S3_S0_)
        /*0014*/ 	.word	0x00000000


	//----- nvinfo : EIATTR_REGCOUNT
	.align		4
.L_3:
        /*0018*/ 	.byte	0x04, 0x2f
        /*001a*/ 	.short	(.L_5 - .L_4)
	.align		4
.L_4:
        /*001c*/ 	.word	index@(_Z12_spmm_conv_1PKfPfiiPKiS3_S3_S0_)
        /*0020*/ 	.word	0x0000007f


	//----- nvinfo : EIATTR_FRAME_SIZE
	.align		4
.L_5:
        /*0024*/ 	.byte	0x04, 0x11
        /*0026*/ 	.short	(.L_7 - .L_6)
	.align		4
.L_6:
        /*0028*/ 	.word	index@(_Z12_spmm_conv_1PKfPfiiPKiS3_S3_S0_)
        /*002c*/ 	.word	0x00000000


	//----- nvinfo : EIATTR_REGCOUNT
	.align		4
.L_7:
        /*0030*/ 	.byte	0x04, 0x2f
        /*0032*/ 	.short	(.L_9 - .L_8)
	.align		4
.L_8:
        /*0034*/ 	.word	index@(_Z12_spmm_conv_2PKfPfiiPKiS3_S3_S0_)
        /*0038*/ 	.word	0x000000a8


	//----- nvinfo : EIATTR_FRAME_SIZE
	.align		4
.L_9:
        /*003c*/ 	.byte	0x04, 0x11
        /*003e*/ 	.short	(.L_11 - .L_10)
	.align		4
.L_10:
        /*0040*/ 	.word	index@(_Z12_spmm_conv_2PKfPfiiPKiS3_S3_S0_)
        /*0044*/ 	.word	0x00000000


	//----- nvinfo : EIATTR_REGCOUNT
	.align		4
.L_11:
        /*0048*/ 	.byte	0x04, 0x2f
        /*004a*/ 	.short	(.L_13 - .L_12)
	.align		4
.L_12:
        /*004c*/ 	.word	index@(_Z12_spmm_conv_3PKfPfiiPKiS3_S3_S0_)
        /*0050*/ 	.word	0x0000007f


	//----- nvinfo : EIATTR_FRAME_SIZE
	.align		4
.L_13:
        /*0054*/ 	.byte	0x04, 0x11
        /*0056*/ 	.short	(.L_15 - .L_14)
	.align		4
.L_14:
        /*0058*/ 	.word	index@(_Z12_spmm_conv_3PKfPfiiPKiS3_S3_S0_)
        /*005c*/ 	.word	0x00000000


	//----- nvinfo : EIATTR_REGCOUNT
	.align		4
.L_15:
        /*0060*/ 	.byte	0x04, 0x2f
        /*0062*/ 	.short	(.L_17 - .L_16)
	.align		4
.L_16:
        /*0064*/ 	.word	index@(_Z12_spmm_conv_4PKfPfiiPKiS3_S3_S0_)
        /*0068*/ 	.word	0x000000a8


	//----- nvinfo : EIATTR_FRAME_SIZE
	.align		4
.L_17:
        /*006c*/ 	.byte	0x04, 0x11
        /*006e*/ 	.short	(.L_19 - .L_18)
	.align		4
.L_18:
        /*0070*/ 	.word	index@(_Z12_spmm_conv_4PKfPfiiPKiS3_S3_S0_)
        /*0074*/ 	.word	0x00000000


	//----- nvinfo : EIATTR_REGCOUNT
	.align		4
.L_19:
        /*0078*/ 	.byte	0x04, 0x2f
        /*007a*/ 	.short	(.L_21 - .L_20)
	.align		4
.L_20:
        /*007c*/ 	.word	index@(_Z12_spmm_conv_5PKfPfiiPKiS3_S3_S0_)
        /*0080*/ 	.word	0x0000007f


	//----- nvinfo : EIATTR_FRAME_SIZE
	.align		4
.L_21:
        /*0084*/ 	.byte	0x04, 0x11
        /*0086*/ 	.short	(.L_23 - .L_22)
	.align		4
.L_22:
        /*0088*/ 	.word	index@(_Z12_spmm_conv_5PKfPfiiPKiS3_S3_S0_)
        /*008c*/ 	.word	0x00000000


	//----- nvinfo : EIATTR_REGCOUNT
	.align		4
.L_23:
        /*0090*/ 	.byte	0x04, 0x2f
        /*0092*/ 	.short	(.L_25 - .L_24)
	.align		4
.L_24:
        /*0094*/ 	.word	index@(_Z12_spmm_conv_6PKfPfiiPKiS3_S3_S0_)
        /*0098*/ 	.word	0x000000a8


	//----- nvinfo : EIATTR_FRAME_SIZE
	.align		4
.L_25:
        /*009c*/ 	.byte	0x04, 0x11
        /*009e*/ 	.short	(.L_27 - .L_26)
	.align		4
.L_26:
        /*00a0*/ 	.word	index@(_Z12_spmm_conv_6PKfPfiiPKiS3_S3_S0_)
        /*00a4*/ 	.word	0x00000000


	//----- nvinfo : EIATTR_REGCOUNT
	.align		4
.L_27:
        /*00a8*/ 	.byte	0x04, 0x2f
        /*00aa*/ 	.short	(.L_29 - .L_28)
	.align		4
.L_28:
        /*00ac*/ 	.word	index@(_Z12_spmm_conv_7PKfPfiiPKiS3_S3_S0_)
        /*00b0*/ 	.word	0x00000020


	//----- nvinfo : EIATTR_FRAME_SIZE
	.align		4
.L_29:
        /*00b4*/ 	.byte	0x04, 0x11
        /*00b6*/ 	.short	(.L_31 - .L_30)
	.align		4
.L_30:
        /*00b8*/ 	.word	index@(_Z12_spmm_conv_7PKfPfiiPKiS3_S3_S0_)
        /*00bc*/ 	.word	0x00000000


	//----- nvinfo : EIATTR_REGCOUNT
	.align		4
.L_31:
        /*00c0*/ 	.byte	0x04, 0x2f
        /*00c2*/ 	.short	(.L_33 - .L_32)
	.align		4
.L_32:
        /*00c4*/ 	.word	index@(_Z12_spmm_conv_8PKfPfiiPKiS3_S3_S0_)
        /*00c8*/ 	.word	0x00000080


	//----- nvinfo : EIATTR_FRAME_SIZE
	.align		4
.L_33:
        /*00cc*/ 	.byte	0x04, 0x11
        /*00ce*/ 	.short	(.L_35 - .L_34)
	.align		4
.L_34:
        /*00d0*/ 	.word	index@(_Z12_spmm_conv_8PKfPfiiPKiS3_S3_S0_)
        /*00d4*/ 	.word	0x00000000


	//----- nvinfo : EIATTR_REGCOUNT
	.align		4
.L_35:
        /*00d8*/ 	.byte	0x04, 0x2f
        /*00da*/ 	.short	(.L_37 - .L_36)
	.align		4
.L_36:
        /*00dc*/ 	.word	index@(_Z12_spmm_conv_9PKfPfiiPKiS3_S3_S0_)
        /*00e0*/ 	.word	0x00000050


	//----- nvinfo : EIATTR_FRAME_SIZE
	.align		4
.L_37:
        /*00e4*/ 	.byte	0x04, 0x11
        /*00e6*/ 	.short	(.L_39 - .L_38)
	.align		4
.L_38:
        /*00e8*/ 	.word	index@(_Z12_spmm_conv_9PKfPfiiPKiS3_S3_S0_)
        /*00ec*/ 	.word	0x00000000


	//----- nvinfo : EIATTR_REGCOUNT
	.align		4
.L_39:
        /*00f0*/ 	.byte	0x04, 0x2f
        /*00f2*/ 	.short	(.L_41 - .L_40)
	.align		4
.L_40:
        /*00f4*/ 	.word	index@(_Z13_spmm_conv_10PKfPfiiPKiS3_S3_S0_)
        /*00f8*/ 	.word	0x00000080


	//----- nvinfo : EIATTR_FRAME_SIZE
	.align		4
.L_41:
        /*00fc*/ 	.byte	0x04, 0x11
        /*00fe*/ 	.short	(.L_43 - .L_42)
	.align		4
.L_42:
        /*0100*/ 	.word	index@(_Z13_spmm_conv_10PKfPfiiPKiS3_S3_S0_)
        /*0104*/ 	.word	0x00000000


	//----- nvinfo : EIATTR_REGCOUNT
	.align		4
.L_43:
        /*0108*/ 	.byte	0x04, 0x2f
        /*010a*/ 	.short	(.L_45 - .L_44)
	.align		4
.L_44:
        /*010c*/ 	.word	index@(_Z13_spmm_conv_11PKfPfiiPKiS3_S3_S0_)
        /*0110*/ 	.word	0x00000050


	//----- nvinfo : EIATTR_FRAME_SIZE
	.align		4
.L_45:
        /*0114*/ 	.byte	0x04, 0x11
        /*0116*/ 	.short	(.L_47 - .L_46)
	.align		4
.L_46:
        /*0118*/ 	.word	index@(_Z13_spmm_conv_11PKfPfiiPKiS3_S3_S0_)
        /*011c*/ 	.word	0x00000000


	//----- nvinfo : EIATTR_REGCOUNT
	.align		4
.L_47:
        /*0120*/ 	.byte	0x04, 0x2f
        /*0122*/ 	.short	(.L_49 - .L_48)
	.align		4
.L_48:
        /*0124*/ 	.word	index@(_Z13_spmm_conv_12PKfPfiiPKiS3_S3_S0_)
        /*0128*/ 	.word	0x00000080


	//----- nvinfo : EIATTR_FRAME_SIZE
	.align		4
.L_49:
        /*012c*/ 	.byte	0x04, 0x11
        /*012e*/ 	.short	(.L_51 - .L_50)
	.align		4
.L_50:
        /*0130*/ 	.word	index@(_Z13_spmm_conv_12PKfPfiiPKiS3_S3_S0_)
        /*0134*/ 	.word	0x00000000


	//----- nvinfo : EIATTR_REGCOUNT
	.align		4
.L_51:
        /*0138*/ 	.byte	0x04, 0x2f
        /*013a*/ 	.short	(.L_53 - .L_52)
	.align		4
.L_52:
        /*013c*/ 	.word	index@(_Z13_spmm_conv_13PKfPfiiPKiS3_S3_S0_)
        /*0140*/ 	.word	0x00000050


	//----- nvinfo : EIATTR_FRAME_SIZE
	.align		4
.L_53:
        /*0144*/ 	.byte	0x04, 0x11
        /*0146*/ 	.short	(.L_55 - .L_54)
	.align		4
.L_54:
        /*0148*/ 	.word	index@(_Z13_spmm_conv_13PKfPfiiPKiS3_S3_S0_)
        /*014c*/ 	.word	0x00000000


	//----- nvinfo : EIATTR_REGCOUNT
	.align		4
.L_55:
        /*0150*/ 	.byte	0x04, 0x2f
        /*0152*/ 	.short	(.L_57 - .L_56)
	.align		4
.L_56:
        /*0154*/ 	.word	index@(_Z13_spmm_conv_14PKfPfiiPKiS3_S3_S0_)
        /*0158*/ 	.word	0x00000080


	//----- nvinfo : EIATTR_FRAME_SIZE
	.align		4
.L_57:
        /*015c*/ 	.byte	0x04, 0x11
        /*015e*/ 	.short	(.L_59 - .L_58)
	.align		4
.L_58:
        /*0160*/ 	.word	index@(_Z13_spmm_conv_14PKfPfiiPKiS3_S3_S0_)
        /*0164*/ 	.word	0x00000000


	//----- nvinfo : EIATTR_REGCOUNT
	.align		4
.L_59:
        /*0168*/ 	.byte	0x04, 0x2f
        /*016a*/ 	.short	(.L_61 - .L_60)
	.align		4
.L_60:
        /*016c*/ 	.word	index@(_Z13_spmm_conv_15PKfPfiiPKiS3_S3_S0_)
        /*0170*/ 	.word	0x00000050


	//----- nvinfo : EIATTR_FRAME_SIZE
	.align		4
.L_61:
        /*0174*/ 	.byte	0x04, 0x11
        /*0176*/ 	.short	(.L_63 - .L_62)
	.align		4
.L_62:
        /*0178*/ 	.word	index@(_Z13_spmm_conv_15PKfPfiiPKiS3_S3_S0_)
        /*017c*/ 	.word	0x00000000


	//----- nvinfo : EIATTR_MIN_STACK_SIZE
	.align		4
.L_63:
        /*0180*/ 	.byte	0x04, 0x12
        /*0182*/ 	.short	(.L_65 - .L_64)
	.align		4
.L_64:
        /*0184*/ 	.word	index@(_Z13_spmm_conv_15PKfPfiiPKiS3_S3_S0_)
        /*0188*/ 	.word	0x00000000


	//----- nvinfo : EIATTR_MIN_STACK_SIZE
	.align		4
.L_65:
        /*018c*/ 	.byte	0x04, 0x12
        /*018e*/ 	.short	(.L_67 - .L_66)
	.align		4
.L_66:
        /*0190*/ 	.word	index@(_Z13_spmm_conv_14PKfPfiiPKiS3_S3_S0_)
        /*0194*/ 	.word	0x00000000


	//----- nvinfo : EIATTR_MIN_STACK_SIZE
	.align		4
.L_67:
        /*0198*/ 	.byte	0x04, 0x12
        /*019a*/ 	.short	(.L_69 - .L_68)
	.align		4
.L_68:
        /*019c*/ 	.word	index@(_Z13_spmm_conv_13PKfPfiiPKiS3_S3_S0_)
        /*01a0*/ 	.word	0x00000000


	//----- nvinfo : EIATTR_MIN_STACK_SIZE
	.align		4
.L_69:
        /*01a4*/ 	.byte	0x04, 0x12
        /*01a6*/ 	.short	(.L_71 - .L_70)
	.align		4
.L_70:
        /*01a8*/ 	.word	index@(_Z13_spmm_conv_12PKfPfiiPKiS3_S3_S0_)
        /*01ac*/ 	.word	0x00000000


	//----- nvinfo : EIATTR_MIN_STACK_SIZE
	.align		4
.L_71:
        /*01b0*/ 	.byte	0x04, 0x12
        /*01b2*/ 	.short	(.L_73 - .L_72)
	.align		4
.L_72:
        /*01b4*/ 	.word	index@(_Z13_spmm_conv_11PKfPfiiPKiS3_S3_S0_)
        /*01b8*/ 	.word	0x00000000


	//----- nvinfo : EIATTR_MIN_STACK_SIZE
	.align		4
.L_73:
        /*01bc*/ 	.byte	0x04, 0x12
        /*01be*/ 	.short	(.L_75 - .L_74)
	.align		4
.L_74:
        /*01c0*/ 	.word	index@(_Z13_spmm_conv_10PKfPfiiPKiS3_S3_S0_)
        /*01c4*/ 	.word	0x00000000


	//----- nvinfo : EIATTR_MIN_STACK_SIZE
	.align		4
.L_75:
        /*01c8*/ 	.byte	0x04, 0x12
        /*01ca*/ 	.short	(.L_77 - .L_76)
	.align		4
.L_76:
        /*01cc*/ 	.word	index@(_Z12_spmm_conv_9PKfPfiiPKiS3_S3_S0_)
        /*01d0*/ 	.word	0x00000000


	//----- nvinfo : EIATTR_MIN_STACK_SIZE
	.align		4
.L_77:
        /*01d4*/ 	.byte	0x04, 0x12
        /*01d6*/ 	.short	(.L_79 - .L_78)
	.align		4
.L_78:
        /*01d8*/ 	.word	index@(_Z12_spmm_conv_8PKfPfiiPKiS3_S3_S0_)
        /*01dc*/ 	.word	0x00000000


	//----- nvinfo : EIATTR_MIN_STACK_SIZE
	.align		4
.L_79:
        /*01e0*/ 	.byte	0x04, 0x12
        /*01e2*/ 	.short	(.L_81 - .L_80)
	.align		4
.L_80:
        /*01e4*/ 	.word	index@(_Z12_spmm_conv_7PKfPfiiPKiS3_S3_S0_)
        /*01e8*/ 	.word	0x00000000


	//----- nvinfo : EIATTR_MIN_STACK_SIZE
	.align		4
.L_81:
        /*01ec*/ 	.byte	0x04, 0x12
        /*01ee*/ 	.short	(.L_83 - .L_82)
	.align		4
.L_82:
        /*01f0*/ 	.word	index@(_Z12_spmm_conv_6PKfPfiiPKiS3_S3_S0_)
        /*01f4*/ 	.word	0x00000000


	//----- nvinfo : EIATTR_MIN_STACK_SIZE
	.align		4
.L_83:
        /*01f8*/ 	.byte	0x04, 0x12
        /*01fa*/ 	.short	(.L_85 - .L_84)
	.align		4
.L_84:
        /*01fc*/ 	.word	index@(_Z12_spmm_conv_5PKfPfiiPKiS3_S3_S0_)
        /*0200*/ 	.word	0x00000000


	//----- nvinfo : EIATTR_MIN_STACK_SIZE
	.align		4
.L_85:
        /*0204*/ 	.byte	0x04, 0x12
        /*0206*/ 	.short	(.L_87 - .L_86)
	.align		4
.L_86:
        /*0208*/ 	.word	index@(_Z12_spmm_conv_4PKfPfiiPKiS3_S3_S0_)
        /*020c*/ 	.word	0x00000000


	//----- nvinfo : EIATTR_MIN_STACK_SIZE
	.align		4
.L_87:
        /*0210*/ 	.byte	0x04, 0x12
        /*0212*/ 	.short	(.L_89 - .L_88)
	.align		4
.L_88:
        /*0214*/ 	.word	index@(_Z12_spmm_conv_3PKfPfiiPKiS3_S3_S0_)
        /*0218*/ 	.word	0x00000000


	//----- nvinfo : EIATTR_MIN_STACK_SIZE
	.align		4
.L_89:
        /*021c*/ 	.byte	0x04, 0x12
        /*021e*/ 	.short	(.L_91 - .L_90)
	.align		4
.L_90:
        /*0220*/ 	.word	index@(_Z12_spmm_conv_2PKfPfiiPKiS3_S3_S0_)
        /*0224*/ 	.word	0x00000000


	//----- nvinfo : EIATTR_MIN_STACK_SIZE
	.align		4
.L_91:
        /*0228*/ 	.byte	0x04, 0x12
        /*022a*/ 	.short	(.L_93 - .L_92)
	.align		4
.L_92:
        /*022c*/ 	.word	index@(_Z12_spmm_conv_1PKfPfiiPKiS3_S3_S0_)
        /*0230*/ 	.word	0x00000000


	//----- nvinfo : EIATTR_MIN_STACK_SIZE
	.align		4
.L_93:
        /*0234*/ 	.byte	0x04, 0x12
        /*0236*/ 	.short	(.L_95 - .L_94)
	.align		4
.L_94:
        /*0238*/ 	.word	index@(_Z12_spmm_conv_0PKfPfiiPKiS3_S3_S0_)
        /*023c*/ 	.word	0x00000000
.L_95:


//--------------------- .nv.compat                --------------------------
	.section	.nv.compat,"",@"SHT_CUDA_COMPAT_INFO"
	.align	4
        /*0000*/ 	.byte	0x02, 0x09, 0x00, 0x00, 0x02, 0x02, 0x01, 0x00, 0x02, 0x05, 0x05, 0x00, 0x03, 0x07, 0x01, 0x01
        /*0010*/ 	.byte	0x02, 0x03, 0x00, 0x00, 0x02, 0x06, 0x01, 0x00, 0x04, 0x0b, 0x08, 0x00, 0x09, 0x00, 0x00, 0x00
        /*0020*/ 	.byte	0x00, 0x00, 0x00, 0x00


//--------------------- .nv.info._Z13_spmm_conv_15PKfPfiiPKiS3_S3_S0_ --------------------------
	.section	.nv.info._Z13_spmm_conv_15PKfPfiiPKiS3_S3_S0_,"",@"SHT_CUDA_INFO"
	.sectionflags	@""
	.align	4


	//----- nvinfo : EIATTR_CUDA_API_VERSION
	.align		4
        /*0000*/ 	.byte	0x04, 0x37
        /*0002*/ 	.short	(.L_97 - .L_96)
.L_96:
        /*0004*/ 	.word	0x00000082


	//----- nvinfo : EIATTR_KPARAM_INFO
	.align		4
.L_97:
        /*0008*/ 	.byte	0x04, 0x17
        /*000a*/ 	.short	(.L_99 - .L_98)
.L_98:
        /*000c*/ 	.word	0x00000000
        /*0010*/ 	.short	0x0007
        /*0012*/ 	.short	0x0030
        /*0014*/ 	.byte	0x00, 0xf5, 0x21, 0x00


	//----- nvinfo : EIATTR_KPARAM_INFO
	.align		4
.L_99:
        /*0018*/ 	.byte	0x04, 0x17
        /*001a*/ 	.short	(.L_101 - .L_100)
.L_100:
        /*001c*/ 	.word	0x00000000
        /*0020*/ 	.short	0x0006
        /*0022*/ 	.short	0x0028
        /*0024*/ 	.byte	0x00, 0xf5, 0x21, 0x00


	//----- nvinfo : EIATTR_KPARAM_INFO
	.align		4
.L_101:
        /*0028*/ 	.byte	0x04, 0x17
        /*002a*/ 	.short	(.L_103 - .L_102)
.L_102:
        /*002c*/ 	.word	0x00000000
        /*0030*/ 	.short	0x0005
        /*0032*/ 	.short	0x0020
        /*0034*/ 	.byte	0x00, 0xf5, 0x21, 0x00


	//----- nvinfo : EIATTR_KPARAM_INFO
	.align		4
.L_103:
        /*0038*/ 	.byte	0x04, 0x17
        /*003a*/ 	.short	(.L_105 - .L_104)
.L_104:
        /*003c*/ 	.word	0x00000000
        /*0040*/ 	.short	0x0004
        /*0042*/ 	.short	0x0018
        /*0044*/ 	.byte	0x00, 0xf5, 0x21, 0x00


	//----- nvinfo : EIATTR_KPARAM_INFO
	.align		4
.L_105:
        /*0048*/ 	.byte	0x04, 0x17
        /*004a*/ 	.short	(.L_107 - .L_106)
.L_106:
        /*004c*/ 	.word	0x00000000
        /*0050*/ 	.short	0x0003
        /*0052*/ 	.short	0x0014
        /*0054*/ 	.byte	0x00, 0xf0, 0x11, 0x00


	//----- nvinfo : EIATTR_KPARAM_INFO
	.align		4
.L_107:
        /*0058*/ 	.byte	0x04, 0x17
        /*005a*/ 	.short	(.L_109 - .L_108)
.L_108:
        /*005c*/ 	.word	0x00000000
        /*0060*/ 	.short	0x0002
        /*0062*/ 	.short	0x0010
        /*0064*/ 	.byte	0x00, 0xf0, 0x11, 0x00


	//----- nvinfo : EIATTR_KPARAM_INFO
	.align		4
.L_109:
        /*0068*/ 	.byte	0x04, 0x17
        /*006a*/ 	.short	(.L_111 - .L_110)
.L_110:
        /*006c*/ 	.word	0x00000000
        /*0070*/ 	.short	0x0001
        /*0072*/ 	.short	0x0008
        /*0074*/ 	.byte	0x00, 0xf5, 0x21, 0x00


	//----- nvinfo : EIATTR_KPARAM_INFO
	.align		4
.L_111:
        /*0078*/ 	.byte	0x04, 0x17
        /*007a*/ 	.short	(.L_113 - .L_112)
.L_112:
        /*007c*/ 	.word	0x00000000
        /*0080*/ 	.short	0x0000
        /*0082*/ 	.short	0x0000
        /*0084*/ 	.byte	0x00, 0xf5, 0x21, 0x00


	//----- nvinfo : EIATTR_SPARSE_MMA_MASK
	.align		4
.L_113:
        /*0088*/ 	.byte	0x03, 0x50
        /*008a*/ 	.short	0x0000


	//----- nvinfo : EIATTR_MAXREG_COUNT
	.align		4
        /*008c*/ 	.byte	0x03, 0x1b
        /*008e*/ 	.short	0x00ff


	//----- nvinfo : EIATTR_MERCURY_ISA_VERSION
	.align		4
        /*0090*/ 	.byte	0x03, 0x5f
        /*0092*/ 	.short	0x0101


	//----- nvinfo : EIATTR_COOP_GROUP_MASK_REGIDS
	.align		4
        /*0094*/ 	.byte	0x04, 0x29
        /*0096*/ 	.short	(.L_115 - .L_114)


	//   ....[0]....
.L_114:
        /*0098*/ 	.word	0xffffffff


	//   ....[1]....
        /*009c*/ 	.word	0xffffffff


	//   ....[2]....
        /*00a0*/ 	.word	0xffffffff


	//   ....[3]....
        /*00a4*/ 	.word	0xffffffff


	//   ....[4]....
        /*00a8*/ 	.word	0xffffffff


	//   ....[5]....
        /*00ac*/ 	.word	0xffffffff


	//   ....[6]....
        /*00b0*/ 	.word	0xffffffff


	//   ....[7]....
        /*00b4*/ 	.word	0xffffffff


	//   ....[8]....
        /*00b8*/ 	.word	0xffffffff


	//   ....[9]....
        /*00bc*/ 	.word	0xffffffff


	//   ....[10]....
        /*00c0*/ 	.word	0xffffffff


	//   ....[11]....
        /*00c4*/ 	.word	0xffffffff


	//   ....[12]....
        /*00c8*/ 	.word	0xffffffff


	//   ....[13]....
        /*00cc*/ 	.word	0xffffffff


	//   ....[14]....
        /*00d0*/ 	.word	0xffffffff


	//   ....[15]....
        /*00d4*/ 	.word	0xffffffff


	//   ....[16]....
        /*00d8*/ 	.word	0xffffffff


	//   ....[17]....
        /*00dc*/ 	.word	0xffffffff


	//   ....[18]....
        /*00e0*/ 	.word	0xffffffff


	//   ....[19]....
        /*00e4*/ 	.word	0xffffffff


	//   ....[20]....
        /*00e8*/ 	.word	0xffffffff


	//   ....[21]....
        /*00ec*/ 	.word	0xffffffff


	//   ....[22]....
        /*00f0*/ 	.word	0xffffffff


	//   ....[23]....
        /*00f4*/ 	.word	0xffffffff


	//   ....[24]....
        /*00f8*/ 	.word	0xffffffff


	//   ....[25]....
        /*00fc*/ 	.word	0xffffffff


	//   ....[26]....
        /*0100*/ 	.word	0xffffffff


	//   ....[27]....
        /*0104*/ 	.word	0xffffffff


	//   ....[28]....
        /*0108*/ 	.word	0xffffffff


	//   ....[29]....
        /*010c*/ 	.word	0xffffffff


	//   ....[30]....
        /*0110*/ 	.word	0xffffffff


	//   ....[31]....
        /*0114*/ 	.word	0xffffffff


	//   ....[32]....
        /*0118*/ 	.word	0xffffffff


	//   ....[33]....
        /*011c*/ 	.word	0xffffffff


	//   ....[34]....
        /*0120*/ 	.word	0xffffffff


	//   ....[35]....
        /*0124*/ 	.word	0xffffffff


	//   ....[36]....
        /*0128*/ 	.word	0xffffffff


	//   ....[37]....
        /*012c*/ 	.word	0xffffffff


	//   ....[38]....
        /*0130*/ 	.word	0xffffffff


	//   ....[39]....
        /*0134*/ 	.word	0xffffffff


	//   ....[40]....
        /*0138*/ 	.word	0xffffffff


	//   ....[41]....
        /*013c*/ 	.word	0xffffffff


	//   ....[42]....
        /*0140*/ 	.word	0xffffffff


	//   ....[43]....
        /*0144*/ 	.word	0xffffffff


	//   ....[44]....
        /*0148*/ 	.word	0xffffffff


	//   ....[45]....
        /*014c*/ 	.word	0xffffffff


	//   ....[46]....
        /*0150*/ 	.word	0xffffffff


	//   ....[47]....
        /*0154*/ 	.word	0xffffffff


	//   ....[48]....
        /*0158*/ 	.word	0xffffffff


	//   ....[49]....
        /*015c*/ 	.word	0xffffffff


	//   ....[50]....
        /*0160*/ 	.word	0xffffffff


	//   ....[51]....
        /*0164*/ 	.word	0xffffffff


	//   ....[52]....
        /*0168*/ 	.word	0xffffffff


	//   ....[53]....
        /*016c*/ 	.word	0xffffffff


	//   ....[54]....
        /*0170*/ 	.word	0xffffffff


	//   ....[55]....
        /*0174*/ 	.word	0xffffffff


	//   ....[56]....
        /*0178*/ 	.word	0xffffffff


	//   ....[57]....
        /*017c*/ 	.word	0xffffffff


	//   ....[58]....
        /*0180*/ 	.word	0xffffffff


	//   ....[59]....
        /*0184*/ 	.word	0xffffffff


	//   ....[60]....
        /*0188*/ 	.word	0xffffffff


	//   ....[61]....
        /*018c*/ 	.word	0xffffffff


	//   ....[62]....
        /*0190*/ 	.word	0xffffffff


	//   ....[63]....
        /*0194*/ 	.word	0xffffffff


	//   ....[64]....
        /*0198*/ 	.word	0xffffffff


	//   ....[65]....
        /*019c*/ 	.word	0xffffffff


	//   ....[66]....
        /*01a0*/ 	.word	0xffffffff


	//   ....[67]....
        /*01a4*/ 	.word	0xffffffff


	//   ....[68]....
        /*01a8*/ 	.word	0xffffffff


	//   ....[69]....
        /*01ac*/ 	.word	0xffffffff


	//   ....[70]....
        /*01b0*/ 	.word	0xffffffff


	//   ....[71]....
        /*01b4*/ 	.word	0xffffffff


	//   ....[72]....
        /*01b8*/ 	.word	0xffffffff


	//   ....[73]....
        /*01bc*/ 	.word	0xffffffff


	//   ....[74]....
        /*01c0*/ 	.word	0xffffffff


	//   ....[75]....
        /*01c4*/ 	.word	0xffffffff


	//   ....[76]....
        /*01c8*/ 	.word	0xffffffff


	//   ....[77]....
        /*01cc*/ 	.word	0xffffffff


	//   ....[78]....
        /*01d0*/ 	.word	0xffffffff


	//   ....[79]....
        /*01d4*/ 	.word	0xffffffff


	//   ....[80]....
        /*01d8*/ 	.word	0xffffffff


	//   ....[81]....
        /*01dc*/ 	.word	0xffffffff


	//   ....[82]....
        /*01e0*/ 	.word	0xffffffff


	//   ....[83]....
        /*01e4*/ 	.word	0xffffffff


	//   ....[84]....
        /*01e8*/ 	.word	0xffffffff


	//   ....[85]....
        /*01ec*/ 	.word	0xffffffff


	//   ....[86]....
        /*01f0*/ 	.word	0xffffffff


	//   ....[87]....
        /*01f4*/ 	.word	0xffffffff


	//   ....[88]....
        /*01f8*/ 	.word	0xffffffff


	//   ....[89]....
        /*01fc*/ 	.word	0xffffffff


	//   ....[90]....
        /*0200*/ 	.word	0xffffffff


	//   ....[91]....
        /*0204*/ 	.word	0xffffffff


	//   ....[92]....
        /*0208*/ 	.word	0xffffffff


	//   ....[93]....
        /*020c*/ 	.word	0xffffffff


	//   ....[94]....
        /*0210*/ 	.word	0xffffffff


	//   ....[95]....
        /*0214*/ 	.word	0xffffffff


	//   ....[96]....
        /*0218*/ 	.word	0xffffffff


	//   ....[97]....
        /*021c*/ 	.word	0xffffffff


	//   ....[98]....
        /*0220*/ 	.word	0xffffffff


	//   ....[99]....
        /*0224*/ 	.word	0xffffffff


	//   ....[100]....
        /*0228*/ 	.word	0xffffffff


	//   ....[101]....
        /*022c*/ 	.word	0xffffffff


	//   ....[102]....
        /*0230*/ 	.word	0xffffffff


	//   ....[103]....
        /*0234*/ 	.word	0xffffffff


	//   ....[104]....
        /*0238*/ 	.word	0xffffffff


	//   ....[105]....
        /*023c*/ 	.word	0xffffffff


	//   ....[106]....
        /*0240*/ 	.word	0xffffffff


	//   ....[107]....
        /*0244*/ 	.word	0xffffffff


	//   ....[108]....
        /*0248*/ 	.word	0xffffffff


	//   ....[109]....
        /*024c*/ 	.word	0xffffffff


	//   ....[110]....
        /*0250*/ 	.word	0xffffffff


	//   ....[111]....
        /*0254*/ 	.word	0xffffffff


	//   ....[112]....
        /*0258*/ 	.word	0xffffffff


	//   ....[113]....
        /*025c*/ 	.word	0xffffffff


	//   ....[114]....
        /*0260*/ 	.word	0xffffffff


	//   ....[115]....
        /*0264*/ 	.word	0xffffffff


	//   ....[116]....
        /*0268*/ 	.word	0xffffffff


	//   ....[117]....
        /*026c*/ 	.word	0xffffffff


	//   ....[118]....
        /*0270*/ 	.word	0xffffffff


	//   ....[119]....
        /*0274*/ 	.word	0xffffffff


	//   ....[120]....
        /*0278*/ 	.word	0xffffffff


	//   ....[121]....
        /*027c*/ 	.word	0xffffffff


	//   ....[122]....
        /*0280*/ 	.word	0xffffffff


	//   ....[123]....
        /*0284*/ 	.word	0xffffffff


	//   ....[124]....
        /*0288*/ 	.word	0xffffffff


	//   ....[125]....
        /*028c*/ 	.word	0xffffffff


	//   ....[126]....
        /*0290*/ 	.word	0xffffffff


	//   ....[127]....
        /*0294*/ 	.word	0xffffffff


	//   ....[128]....
        /*0298*/ 	.word	0xffffffff


	//   ....[129]....
        /*029c*/ 	.word	0xffffffff


	//   ....[130]....
        /*02a0*/ 	.word	0xffffffff


	//   ....[131]....
        /*02a4*/ 	.word	0xffffffff


	//   ....[132]....
        /*02a8*/ 	.word	0xffffffff


	//   ....[133]....
        /*02ac*/ 	.word	0xffffffff


	//   ....[134]....
        /*02b0*/ 	.word	0xffffffff


	//   ....[135]....
        /*02b4*/ 	.word	0xffffffff


	//   ....[136]....
        /*02b8*/ 	.word	0xffffffff


	//   ....[137]....
        /*02bc*/ 	.word	0xffffffff


	//   ....[138]....
        /*02c0*/ 	.word	0xffffffff


	//   ....[139]....
        /*02c4*/ 	.word	0xffffffff


	//   ....[140]....
        /*02c8*/ 	.word	0xffffffff


	//   ....[141]....
        /*02cc*/ 	.word	0xffffffff


	//   ....[142]....
        /*02d0*/ 	.word	0xffffffff


	//   ....[143]....
        /*02d4*/ 	.word	0xffffffff


	//   ....[144]....
        /*02d8*/ 	.word	0xffffffff


	//   ....[145]....
        /*02dc*/ 	.word	0xffffffff


	//   ....[146]....
        /*02e0*/ 	.word	0xffffffff


	//   ....[147]....
        /*02e4*/ 	.word	0xffffffff


	//   ....[148]....
        /*02e8*/ 	.word	0xffffffff


	//   ....[149]....
        /*02ec*/ 	.word	0xffffffff


	//   ....[150]....
        /*02f0*/ 	.word	0xffffffff


	//   ....[151]....
        /*02f4*/ 	.word	0xffffffff


	//   ....[152]....
        /*02f8*/ 	.word	0xffffffff


	//   ....[153]....
        /*02fc*/ 	.word	0xffffffff


	//   ....[154]....
        /*0300*/ 	.word	0xffffffff


	//   ....[155]....
        /*0304*/ 	.word	0xffffffff


	//   ....[156]....
        /*0308*/ 	.word	0xffffffff


	//   ....[157]....
        /*030c*/ 	.word	0xffffffff


	//   ....[158]....
        /*0310*/ 	.word	0xffffffff


	//   ....[159]....
        /*0314*/ 	.word	0xffffffff


	//   ....[160]....
        /*0318*/ 	.word	0xffffffff


	//   ....[161]....
        /*031c*/ 	.word	0xffffffff


	//   ....[162]....
        /*0320*/ 	.word	0xffffffff


	//   ....[163]....
        /*0324*/ 	.word	0xffffffff


	//   ....[164]....
        /*0328*/ 	.word	0xffffffff


	//   ....[165]....
        /*032c*/ 	.word	0xffffffff


	//   ....[166]....
        /*0330*/ 	.word	0xffffffff


	//   ....[167]....
        /*0334*/ 	.word	0xffffffff


	//   ....[168]....
        /*0338*/ 	.word	0xffffffff


	//   ....[169]....
        /*033c*/ 	.word	0xffffffff


	//   ....[170]....
        /*0340*/ 	.word	0xffffffff


	//   ....[171]....
        /*0344*/ 	.word	0xffffffff


	//   ....[172]....
        /*0348*/ 	.word	0xffffffff


	//   ....[173]....
        /*034c*/ 	.word	0xffffffff


	//   ....[174]....
        /*0350*/ 	.word	0xffffffff


	//   ....[175]....
        /*0354*/ 	.word	0xffffffff


	//   ....[176]....
        /*0358*/ 	.word	0xffffffff


	//   ....[177]....
        /*035c*/ 	.word	0xffffffff


	//   ....[178]....
        /*0360*/ 	.word	0xffffffff


	//   ....[179]....
        /*0364*/ 	.word	0xffffffff


	//   ....[180]....
        /*0368*/ 	.word	0xffffffff


	//   ....[181]....
        /*036c*/ 	.word	0xffffffff


	//   ....[182]....
        /*0370*/ 	.word	0xffffffff


	//   ....[183]....
        /*0374*/ 	.word	0xffffffff


	//   ....[184]....
        /*0378*/ 	.word	0xffffffff


	//   ....[185]....
        /*037c*/ 	.word	0xffffffff


	//   ....[186]....
        /*0380*/ 	.word	0xffffffff


	//   ....[187]....
        /*0384*/ 	.word	0xffffffff


	//   ....[188]....
        /*0388*/ 	.word	0xffffffff


	//   ....[189]....
        /*038c*/ 	.word	0xffffffff


	//   ....[190]....
        /*0390*/ 	.word	0xffffffff


	//   ....[191]....
        /*0394*/ 	.word	0xffffffff


	//   ....[192]....
        /*0398*/ 	.word	0xffffffff


	//   ....[193]....
        /*039c*/ 	.word	0xffffffff


	//   ....[194]....
        /*03a0*/ 	.word	0xffffffff


	//   ....[195]....
        /*03a4*/ 	.word	0xffffffff


	//   ....[196]....
        /*03a8*/ 	.word	0xffffffff


	//   ....[197]....
        /*03ac*/ 	.word	0xffffffff


	//   ....[198]....
        /*03b0*/ 	.word	0xffffffff


	//   ....[199]....
        /*03b4*/ 	.word	0xffffffff


	//   ....[200]....
        /*03b8*/ 	.word	0xffffffff


	//   ....[201]....
        /*03bc*/ 	.word	0xffffffff


	//   ....[202]....
        /*03c0*/ 	.word	0xffffffff


	//   ....[203]....
        /*03c4*/ 	.word	0xffffffff


	//   ....[204]....
        /*03c8*/ 	.word	0xffffffff


	//   ....[205]....
        /*03cc*/ 	.word	0xffffffff


	//   ....[206]....
        /*03d0*/ 	.word	0xffffffff


	//   ....[207]....
        /*03d4*/ 	.word	0xffffffff


	//   ....[208]....
        /*03d8*/ 	.word	0xffffffff


	//   ....[209]....
        /*03dc*/ 	.word	0xffffffff


	//   ....[210]....
        /*03e0*/ 	.word	0xffffffff


	//   ....[211]....
        /*03e4*/ 	.word	0xffffffff


	//   ....[212]....
        /*03e8*/ 	.word	0xffffffff


	//   ....[213]....
        /*03ec*/ 	.word	0xffffffff


	//   ....[214]....
        /*03f0*/ 	.word	0xffffffff


	//   ....[215]....
        /*03f4*/ 	.word	0xffffffff


	//   ....[216]....
        /*03f8*/ 	.word	0xffffffff


	//   ....[217]....
        /*03fc*/ 	.word	0xffffffff


	//   ....[218]....
        /*0400*/ 	.word	0xffffffff


	//   ....[219]....
        /*0404*/ 	.word	0xffffffff


	//   ....[220]....
        /*0408*/ 	.word	0xffffffff


	//   ....[221]....
        /*040c*/ 	.word	0xffffffff


	//   ....[222]....
        /*0410*/ 	.word	0xffffffff


	//   ....[223]....
        /*0414*/ 	.word	0xffffffff


	//   ....[224]....
        /*0418*/ 	.word	0xffffffff


	//   ....[225]....
        /*041c*/ 	.word	0xffffffff


	//   ....[226]....
        /*0420*/ 	.word	0xffffffff


	//   ....[227]....
        /*0424*/ 	.word	0xffffffff


	//   ....[228]....
        /*0428*/ 	.word	0xffffffff


	//   ....[229]....
        /*042c*/ 	.word	0xffffffff


	//   ....[230]....
        /*0430*/ 	.word	0xffffffff


	//   ....[231]....
        /*0434*/ 	.word	0xffffffff


	//   ....[232]....
        /*0438*/ 	.word	0xffffffff


	//   ....[233]....
        /*043c*/ 	.word	0xffffffff


	//   ....[234]....
        /*0440*/ 	.word	0xffffffff


	//   ....[235]....
        /*0444*/ 	.word	0xffffffff


	//   ....[236]....
        /*0448*/ 	.word	0xffffffff


	//   ....[237]....
        /*044c*/ 	.word	0xffffffff


	//   ....[238]....
        /*0450*/ 	.word	0xffffffff


	//   ....[239]....
        /*0454*/ 	.word	0xffffffff


	//   ....[240]....
        /*0458*/ 	.word	0xffffffff


	//   ....[241]....
        /*045c*/ 	.word	0xffffffff


	//   ....[242]....
        /*0460*/ 	.word	0xffffffff


	//   ....[243]....
        /*0464*/ 	.word	0xffffffff


	//   ....[244]....
        /*0468*/ 	.word	0xffffffff


	//   ....[245]....
        /*046c*/ 	.word	0xffffffff


	//   ....[246]....
        /*0470*/ 	.word	0xffffffff


	//   ....[247]....
        /*0474*/ 	.word	0xffffffff


	//   ....[248]....
        /*0478*/ 	.word	0xffffffff


	//   ....[249]....
        /*047c*/ 	.word	0xffffffff


	//   ....[250]....
        /*0480*/ 	.word	0xffffffff


	//   ....[251]....
        /*0484*/ 	.word	0xffffffff


	//   ....[252]....
        /*0488*/ 	.word	0xffffffff


	//   ....[253]....
        /*048c*/ 	.word	0xffffffff


	//   ....[254]....
        /*0490*/ 	.word	0xffffffff


	//----- nvinfo : EIATTR_COOP_GROUP_INSTR_OFFSETS
	.align		4
.L_115:
        /*0494*/ 	.byte	0x04, 0x28
        /*0496*/ 	.short	(.L_117 - .L_116)


	//   ....[0]....
.L_116:
        /*0498*/ 	.word	0x00000a50


	//   ....[1]....
        /*049c*/ 	.word	0x00000a90


	//   ....[2]....
        /*04a0*/ 	.word	0x00000aa0


	//   ....[3]....
        /*04a4*/ 	.word	0x00000ab0


	//   ....[4]....
        /*04a8*/ 	.word	0x00000ac0


	//   ....[5]....
        /*04ac*/ 	.word	0x00000b30


	//   ....[6]....
        /*04b0*/ 	.word	0x00000b60


	//   ....[7]....
        /*04b4*/ 	.word	0x00000b70


	//   ....[8]....
        /*04b8*/ 	.word	0x00000ba0


	//   ....[9]....
        /*04bc*/ 	.word	0x00000bd0


	//   ....[10]....
        /*04c0*/ 	.word	0x00000c20


	//   ....[11]....
        /*04c4*/ 	.word	0x00000c50


	//   ....[12]....
        /*04c8*/ 	.word	0x00000c80


	//   ....[13]....
        /*04cc*/ 	.word	0x00000cb0


	//   ....[14]....
        /*04d0*/ 	.word	0x00000ce0


	//   ....[15]....
        /*04d4*/ 	.word	0x00000d10


	//   ....[16]....
        /*04d8*/ 	.word	0x00000d40


	//   ....[17]....
        /*04dc*/ 	.word	0x00000db0


	//   ....[18]....
        /*04e0*/ 	.word	0x00000df0


	//   ....[19]....
        /*04e4*/ 	.word	0x00000e00


	//   ....[20]....
        /*04e8*/ 	.word	0x00000e10


	//   ....[21]....
        /*04ec*/ 	.word	0x00000e70


	//   ....[22]....
        /*04f0*/ 	.word	0x00000e90


	//   ....[23]....
        /*04f4*/ 	.word	0x00000ea0


	//   ....[24]....
        /*04f8*/ 	.word	0x00000ed0


	//   ....[25]....
        /*04fc*/ 	.word	0x00000f00


	//   ....[26]....
        /*0500*/ 	.word	0x00000f50


	//   ....[27]....
        /*0504*/ 	.word	0x00000f80


	//   ....[28]....
        /*0508*/ 	.word	0x00000fb0


	//   ....[29]....
        /*050c*/ 	.word	0x00000fe0


	//   ....[30]....
        /*0510*/ 	.word	0x00001010


	//   ....[31]....
        /*0514*/ 	.word	0x00001040


	//   ....[32]....
        /*0518*/ 	.word	0x00001070


	//   ....[33]....
        /*051c*/ 	.word	0x000010a0


	//   ....[34]....
        /*0520*/ 	.word	0x00001110


	//   ....[35]....
        /*0524*/ 	.word	0x00001160


	//   ....[36]....
        /*0528*/ 	.word	0x00001170


	//   ....[37]....
        /*052c*/ 	.word	0x00001180


	//   ....[38]....
        /*0530*/ 	.word	0x00001190


	//   ....[39]....
        /*0534*/ 	.word	0x00001200


	//   ....[40]....
        /*0538*/ 	.word	0x00001230


	//   ....[41]....
        /*053c*/ 	.word	0x00001240


	//   ....[42]....
        /*0540*/ 	.word	0x00001270


	//   ....[43]....
        /*0544*/ 	.word	0x000012a0


	//   ....[44]....
        /*0548*/ 	.word	0x000012d0


	//   ....[45]....
        /*054c*/ 	.word	0x00001300


	//   ....[46]....
        /*0550*/ 	.word	0x00001330


	//   ....[47]....
        /*0554*/ 	.word	0x00001370


	//   ....[48]....
        /*0558*/ 	.word	0x000013a0


	//   ....[49]....
        /*055c*/ 	.word	0x000013d0


	//   ....[50]....
        /*0560*/ 	.word	0x00001400


	//   ....[51]....
        /*0564*/ 	.word	0x00001430


	//   ....[52]....
        /*0568*/ 	.word	0x000014b0


	//   ....[53]....
        /*056c*/ 	.word	0x000014e0


	//   ....[54]....
        /*0570*/ 	.word	0x00001500


	//   ....[55]....
        /*0574*/ 	.word	0x00001530


	//   ....[56]....
        /*0578*/ 	.word	0x00001560


	//   ....[57]....
        /*057c*/ 	.word	0x000015c0


	//   ....[58]....
        /*0580*/ 	.word	0x00001600


	//   ....[59]....
        /*0584*/ 	.word	0x00001610


	//   ....[60]....
        /*0588*/ 	.word	0x00001650


	//   ....[61]....
        /*058c*/ 	.word	0x00001690


	//   ....[62]....
        /*0590*/ 	.word	0x000016c0


	//   ....[63]....
        /*0594*/ 	.word	0x00001700


	//   ....[64]....
        /*0598*/ 	.word	0x00001730


	//   ....[65]....
        /*059c*/ 	.word	0x00001760


	//   ....[66]....
        /*05a0*/ 	.word	0x000017d0


	//   ....[67]....
        /*05a4*/ 	.word	0x00001800


	//   ....[68]....
        /*05a8*/ 	.word	0x00001860


	//   ....[69]....
        /*05ac*/ 	.word	0x00001870


	//   ....[70]....
        /*05b0*/ 	.word	0x00001880


	//   ....[71]....
        /*05b4*/ 	.word	0x000018b0


	//   ....[72]....
        /*05b8*/ 	.word	0x000018e0


	//   ....[73]....
        /*05bc*/ 	.word	0x00001910


	//   ....[74]....
        /*05c0*/ 	.word	0x00001940


	//   ....[75]....
        /*05c4*/ 	.word	0x00001970


	//   ....[76]....
        /*05c8*/ 	.word	0x000019a0


	//   ....[77]....
        /*05cc*/ 	.word	0x000019d0


	//   ....[78]....
        /*05d0*/ 	.word	0x00001a00


	//   ....[79]....
        /*05d4*/ 	.word	0x00001a30


	//   ....[80]....
        /*05d8*/ 	.word	0x00001a60


	//   ....[81]....
        /*05dc*/ 	.word	0x00001a90


	//   ....[82]....
        /*05e0*/ 	.word	0x00001ac0


	//   ....[83]....
        /*05e4*/ 	.word	0x00001af0


	//   ....[84]....
        /*05e8*/ 	.word	0x00001b50


	//   ....[85]....
        /*05ec*/ 	.word	0x00001b70


	//   ....[86]....
        /*05f0*/ 	.word	0x00001bf0


	//   ....[87]....
        /*05f4*/ 	.word	0x00001c00


	//   ....[88]....
        /*05f8*/ 	.word	0x00001c10


	//   ....[89]....
        /*05fc*/ 	.word	0x00001c20


	//   ....[90]....
        /*0600*/ 	.word	0x00001c50


	//   ....[91]....
        /*0604*/ 	.word	0x00001c80


	//   ....[92]....
        /*0608*/ 	.word	0x00001cb0


	//   ....[93]....
        /*060c*/ 	.word	0x00001ce0


	//   ....[94]....
        /*0610*/ 	.word	0x00001d10


	//   ....[95]....
        /*0614*/ 	.word	0x00001d40


	//   ....[96]....
        /*0618*/ 	.word	0x00001d90


	//   ....[97]....
        /*061c*/ 	.word	0x00001da0


	//   ....[98]....
        /*0620*/ 	.word	0x00001dd0


	//   ....[99]....
        /*0624*/ 	.word	0x00001e00


	//   ....[100]....
        /*0628*/ 	.word	0x00001e30


	//   ....[101]....
        /*062c*/ 	.word	0x00001e60


	//   ....[102]....
        /*0630*/ 	.word	0x00001ee0


	//   ....[103]....
        /*0634*/ 	.word	0x00001f50


	//   ....[104]....
        /*0638*/ 	.word	0x00001f60


	//   ....[105]....
        /*063c*/ 	.word	0x00001f70


	//   ....[106]....
        /*0640*/ 	.word	0x00001f80


	//   ....[107]....
        /*0644*/ 	.word	0x00001fb0


	//   ....[108]....
        /*0648*/ 	.word	0x00001fe0


	//   ....[109]....
        /*064c*/ 	.word	0x00002010


	//   ....[110]....
        /*0650*/ 	.word	0x00002040


	//   ....[111]....
        /*0654*/ 	.word	0x00002070


	//   ....[112]....
        /*0658*/ 	.word	0x000020c0


	//   ....[113]....
        /*065c*/ 	.word	0x000020d0


	//   ....[114]....
        /*0660*/ 	.word	0x00002100


	//   ....[115]....
        /*0664*/ 	.word	0x00002130


	//   ....[116]....
        /*0668*/ 	.word	0x00002160


	//   ....[117]....
        /*066c*/ 	.word	0x000021b0


	//   ....[118]....
        /*0670*/ 	.word	0x00002200


	//   ....[119]....
        /*0674*/ 	.word	0x00002210


	//   ....[120]....
        /*0678*/ 	.word	0x000022b0


	//   ....[121]....
        /*067c*/ 	.word	0x000022c0


	//   ....[122]....
        /*0680*/ 	.word	0x000022d0


	//   ....[123]....
        /*0684*/ 	.word	0x000022e0


	//   ....[124]....
        /*0688*/ 	.word	0x000022f0


	//   ....[125]....
        /*068c*/ 	.word	0x00002300


	//   ....[126]....
        /*0690*/ 	.word	0x000024b0


	//   ....[127]....
        /*0694*/ 	.word	0x000024c0


	//   ....[128]....
        /*0698*/ 	.word	0x000024f0


	//   ....[129]....
        /*069c*/ 	.word	0x00002520


	//   ....[130]....
        /*06a0*/ 	.word	0x00002550


	//   ....[131]....
        /*06a4*/ 	.word	0x000025a0


	//   ....[132]....
        /*06a8*/ 	.word	0x000025b0


	//   ....[133]....
        /*06ac*/ 	.word	0x000025e0


	//   ....[134]....
        /*06b0*/ 	.word	0x00002610


	//   ....[135]....
        /*06b4*/ 	.word	0x00002620


	//   ....[136]....
        /*06b8*/ 	.word	0x00002d40


	//   ....[137]....
        /*06bc*/ 	.word	0x00002d50


	//   ....[138]....
        /*06c0*/ 	.word	0x00002dc0


	//   ....[139]....
        /*06c4*/ 	.word	0x00002dd0


	//   ....[140]....
        /*06c8*/ 	.word	0x00002ec0


	//   ....[141]....
        /*06cc*/ 	.word	0x00002f00


	//   ....[142]....
        /*06d0*/ 	.word	0x00003000


	//   ....[143]....
        /*06d4*/ 	.word	0x00003040


	//   ....[144]....
        /*06d8*/ 	.word	0x00003160


	//   ....[145]....
        /*06dc*/ 	.word	0x00003180


	//   ....[146]....
        /*06e0*/ 	.word	0x000032a0


	//   ....[147]....
        /*06e4*/ 	.word	0x000032c0


	//   ....[148]....
        /*06e8*/ 	.word	0x000033e0


	//   ....[149]....
        /*06ec*/ 	.word	0x00003400


	//   ....[150]....
        /*06f0*/ 	.word	0x000034f0


	//   ....[151]....
        /*06f4*/ 	.word	0x00003530


	//   ....[152]....
        /*06f8*/ 	.word	0x000035e0


	//   ....[153]....
        /*06fc*/ 	.word	0x000036a0


	//   ....[154]....
        /*0700*/ 	.word	0x00003720


	//   ....[155]....
        /*0704*/ 	.word	0x00003760


	//   ....[156]....
        /*0708*/ 	.word	0x00003770


	//   ....[157]....
        /*070c*/ 	.word	0x00003780


	//   ....[158]....
        /*0710*/ 	.word	0x00003790


	//   ....[159]....
        /*0714*/ 	.word	0x000037a0


	//   ....[160]....
        /*0718*/ 	.word	0x000037b0


	//   ....[161]....
        /*071c*/ 	.word	0x000037e0


	//   ....[162]....
        /*0720*/ 	.word	0x00003810


	//   ....[163]....
        /*0724*/ 	.word	0x00003850


	//   ....[164]....
        /*0728*/ 	.word	0x00003900


	//   ....[165]....
        /*072c*/ 	.word	0x00003910


	//   ....[166]....
        /*0730*/ 	.word	0x00003950


	//   ....[167]....
        /*0734*/ 	.word	0x00003960


	//   ....[168]....
        /*0738*/ 	.word	0x00003970


	//   ....[169]....
        /*073c*/ 	.word	0x00003980


	//   ....[170]....
        /*0740*/ 	.word	0x00003990


	//   ....[171]....
        /*0744*/ 	.word	0x00003a60


	//   ....[172]....
        /*0748*/ 	.word	0x00003b00


	//   ....[173]....
        /*074c*/ 	.word	0x00003b30


	//   ....[174]....
        /*0750*/ 	.word	0x00003b70


	//   ....[175]....
        /*0754*/ 	.word	0x00003bd0


	//   ....[176]....
        /*0758*/ 	.word	0x00003be0


	//   ....[177]....
        /*075c*/ 	.word	0x00003bf0


	//   ....[178]....
        /*0760*/ 	.word	0x00003c00


	//   ....[179]....
        /*0764*/ 	.word	0x00003c10


	//   ....[180]....
        /*0768*/ 	.word	0x00003c20


	//   ....[181]....
        /*076c*/ 	.word	0x00003c50


	//   ....[182]....
        /*0770*/ 	.word	0x00003c80


	//   ....[183]....
        /*0774*/ 	.word	0x00003cb0


	//   ....[184]....
        /*0778*/ 	.word	0x00003ce0


	//   ....[185]....
        /*077c*/ 	.word	0x00003d10


	//   ....[186]....
        /*0780*/ 	.word	0x00003d20


	//   ....[187]....
        /*0784*/ 	.word	0x00003d30


	//   ....[188]....
        /*0788*/ 	.word	0x00003d90


	//   ....[189]....
        /*078c*/ 	.word	0x00003dc0


	//   ....[190]....
        /*0790*/ 	.word	0x00003de0


	//   ....[191]....
        /*0794*/ 	.word	0x00003e00


	//   ....[192]....
        /*0798*/ 	.word	0x00003e30


	//   ....[193]....
        /*079c*/ 	.word	0x00003e90


	//   ....[194]....
        /*07a0*/ 	.word	0x00003ea0


	//   ....[195]....
        /*07a4*/ 	.word	0x00003eb0


	//   ....[196]....
        /*07a8*/ 	.word	0x00003ec0


	//   ....[197]....
        /*07ac*/ 	.word	0x00003ed0


	//   ....[198]....
        /*07b0*/ 	.word	0x00003ee0


	//   ....[199]....
        /*07b4*/ 	.word	0x00003f90


	//   ....[200]....
        /*07b8*/ 	.word	0x00003fa0


	//   ....[201]....
        /*07bc*/ 	.word	0x00003fb0


	//   ....[202]....
        /*07c0*/ 	.word	0x00003fc0


	//   ....[203]....
        /*07c4*/ 	.word	0x00003fd0


	//   ....[204]....
        /*07c8*/ 	.word	0x000041e0


	//   ....[205]....
        /*07cc*/ 	.word	0x00004230


	//   ....[206]....
        /*07d0*/ 	.word	0x00004240


	//   ....[207]....
        /*07d4*/ 	.word	0x00004250


	//   ....[208]....
        /*07d8*/ 	.word	0x00004260


	//   ....[209]....
        /*07dc*/ 	.word	0x00004270


	//   ....[210]....
        /*07e0*/ 	.word	0x00004280


	//   ....[211]....
        /*07e4*/ 	.word	0x000042f0


	//   ....[212]....
        /*07e8*/ 	.word	0x00004340


	//   ....[213]....
        /*07ec*/ 	.word	0x00004360


	//   ....[214]....
        /*07f0*/ 	.word	0x00004370


	//   ....[215]....
        /*07f4*/ 	.word	0x00004380


	//   ....[216]....
        /*07f8*/ 	.word	0x000043b0


	//   ....[217]....
        /*07fc*/ 	.word	0x000043e0


	//   ....[218]....
        /*0800*/ 	.word	0x00004410


	//   ....[219]....
        /*0804*/ 	.word	0x00004440


	//   ....[220]....
        /*0808*/ 	.word	0x00004470


	//   ....[221]....
        /*080c*/ 	.word	0x000044c0


	//   ....[222]....
        /*0810*/ 	.word	0x00004580


	//   ....[223]....
        /*0814*/ 	.word	0x00004590


	//   ....[224]....
        /*0818*/ 	.word	0x000045a0


	//   ....[225]....
        /*081c*/ 	.word	0x000045b0


	//   ....[226]....
        /*0820*/ 	.word	0x000045c0


	//   ....[227]....
        /*0824*/ 	.word	0x000045d0


	//   ....[228]....
        /*0828*/ 	.word	0x000045e0


	//   ....[229]....
        /*082c*/ 	.word	0x00004650


	//   ....[230]....
        /*0830*/ 	.word	0x000046e0


	//   ....[231]....
        /*0834*/ 	.word	0x000046f0


	//   ....[232]....
        /*0838*/ 	.word	0x00004700


	//   ....[233]....
        /*083c*/ 	.word	0x00004710


	//   ....[234]....
        /*0840*/ 	.word	0x00004740


	//   ....[235]....
        /*0844*/ 	.word	0x00004750


	//   ....[236]....
        /*0848*/ 	.word	0x00004770


	//   ....[237]....
        /*084c*/ 	.word	0x000047a0


	//   ....[238]....
        /*0850*/ 	.word	0x00004940


	//   ....[239]....
        /*0854*/ 	.word	0x00004980


	//   ....[240]....
        /*0858*/ 	.word	0x00004990


	//   ....[241]....
        /*085c*/ 	.word	0x000049a0


	//   ....[242]....
        /*0860*/ 	.word	0x000049b0


	//   ....[243]....
        /*0864*/ 	.word	0x000049c0


	//   ....[244]....
        /*0868*/ 	.word	0x000049d0


	//   ....[245]....
        /*086c*/ 	.word	0x000049e0


	//   ....[246]....
        /*0870*/ 	.word	0x000049f0


	//   ....[247]....
        /*0874*/ 	.word	0x00004a00


	//   ....[248]....
        /*0878*/ 	.word	0x00004a10


	//   ....[249]....
        /*087c*/ 	.word	0x00004a20


	//   ....[250]....
        /*0880*/ 	.word	0x00004a30


	//   ....[251]....
        /*0884*/ 	.word	0x00004a40


	//   ....[252]....
        /*0888*/ 	.word	0x00004a50


	//   ....[253]....
        /*088c*/ 	.word	0x00004a60


	//   ....[254]....
        /*0890*/ 	.word	0x00004a70


	//----- nvinfo : EIATTR_VRC_CTA_INIT_COUNT
	.align		4
.L_117:
        /*0894*/ 	.byte	0x02, 0x4a
	.zero		1
	.zero		1


	//----- nvinfo : EIATTR_EXIT_INSTR_OFFSETS
	.align		4
        /*0898*/ 	.byte	0x04, 0x1c
        /*089a*/ 	.short	(.L_119 - .L_118)


	//   ....[0]....
.L_118:
        /*089c*/ 	.word	0x00005070


	//----- nvinfo : EIATTR_CRS_STACK_SIZE
	.align		4
.L_119:
        /*08a0*/ 	.byte	0x04, 0x1e
        /*08a2*/ 	.short	(.L_121 - .L_120)
.L_120:
        /*08a4*/ 	.word	0x00000000


	//----- nvinfo : EIATTR_CBANK_PARAM_SIZE
	.align		4
.L_121:
        /*08a8*/ 	.byte	0x03, 0x19
        /*08aa*/ 	.short	0x0038


	//----- nvinfo : EIATTR_PARAM_CBANK
	.align		4
        /*08ac*/ 	.byte	0x04, 0x0a
        /*08ae*/ 	.short	(.L_123 - .L_122)
	.align		4
.L_122:
        /*08b0*/ 	.word	index@(.nv.constant0._Z13_spmm_conv_15PKfPfiiPKiS3_S3_S0_)
        /*08b4*/ 	.short	0x0380
        /*08b6*/ 	.short	0x0038


	//----- nvinfo : EIATTR_SW_WAR
	.align		4
.L_123:
        /*08b8*/ 	.byte	0x04, 0x36
        /*08ba*/ 	.short	(.L_125 - .L_124)
.L_124:
        /*08bc*/ 	.word	0x00000008
.L_125:


//--------------------- .nv.info._Z13_spmm_conv_14PKfPfiiPKiS3_S3_S0_ --------------------------
	.section	.nv.info._Z13_spmm_conv_14PKfPfiiPKiS3_S3_S0_,"",@"SHT_CUDA_INFO"
	.sectionflags	@""
	.align	4


	//----- nvinfo : EIATTR_CUDA_API_VERSION
	.align		4
        /*0000*/ 	.byte	0x04, 0x37
        /*0002*/ 	.short	(.L_127 - .L_126)
.L_126:
        /*0004*/ 	.word	0x00000082


	//----- nvinfo : EIATTR_KPARAM_INFO
	.align		4
.L_127:
        /*0008*/ 	.byte	0x04, 0x17
        /*000a*/ 	.short	(.L_129 - .L_128)
.L_128:
        /*000c*/ 	.word	0x00000000
        /*0010*/ 	.short	0x0007
        /*0012*/ 	.short	0x0030
        /*0014*/ 	.byte	0x00, 0xf5, 0x21, 0x00


	//----- nvinfo : EIATTR_KPARAM_INFO
	.align		4
.L_129:
        /*0018*/ 	.byte	0x04, 0x17
        /*001a*/ 	.short	(.L_131 - .L_130)
.L_130:
        /*001c*/ 	.word	0x00000000
        /*0020*/ 	.short	0x0006
        /*0022*/ 	.short	0x0028
        /*0024*/ 	.byte	0x00, 0xf5, 0x21, 0x00


	//----- nvinfo : EIATTR_KPARAM_INFO
	.align		4
.L_131:
        /*0028*/ 	.byte	0x04, 0x17
        /*002a*/ 	.short	(.L_133 - .L_132)
.L_132:
        /*002c*/ 	.word	0x00000000
        /*0030*/ 	.short	0x0005
        /*0032*/ 	.short	0x0020
        /*0034*/ 	.byte	0x00, 0xf5, 0x21, 0x00


	//----- nvinfo : EIATTR_KPARAM_INFO
	.align		4
.L_133:
        /*0038*/ 	.byte	0x04, 0x17
        /*003a*/ 	.short	(.L_135 - .L_134)
.L_134:
        /*003c*/ 	.word	0x00000000
        /*0040*/ 	.short	0x0004
        /*0042*/ 	.short	0x0018
        /*0044*/ 	.byte	0x00, 0xf5, 0x21, 0x00


	//----- nvinfo : EIATTR_KPARAM_INFO
	.align		4
.L_135:
        /*0048*/ 	.byte	0x04, 0x17
        /*004a*/ 	.short	(.L_137 - .L_136)
.L_136:
        /*004c*/ 	.word	0x00000000
        /*0050*/ 	.short	0x0003
        /*0052*/ 	.short	0x0014
        /*0054*/ 	.byte	0x00, 0xf0, 0x11, 0x00


	//----- nvinfo : EIATTR_KPARAM_INFO
	.align		4
.L_137:
        /*0058*/ 	.byte	0x04, 0x17
        /*005a*/ 	.short	(.L_139 - .L_138)
.L_138:
        /*005c*/ 	.word	0x00000000
        /*0060*/ 	.short	0x0002
        /*0062*/ 	.short	0x0010
        /*0064*/ 	.byte	0x00, 0xf0, 0x11, 0x00


	//----- nvinfo : EIATTR_KPARAM_INFO
	.align		4
.L_139:
        /*0068*/ 	.byte	0x04, 0x17
        /*006a*/ 	.short	(.L_141 - .L_140)
.L_140:
        /*006c*/ 	.word	0x00000000
        /*0070*/ 	.short	0x0001
        /*0072*/ 	.short	0x0008
        /*0074*/ 	.byte	0x00, 0xf5, 0x21, 0x00


	//----- nvinfo : EIATTR_KPARAM_INFO
	.align		4
.L_141:
        /*0078*/ 	.byte	0x04, 0x17
        /*007a*/ 	.short	(.L_143 - .L_142)
.L_142:
        /*007c*/ 	.word	0x00000000
        /*0080*/ 	.short	0x0000
        /*0082*/ 	.short	0x0000
        /*0084*/ 	.byte	0x00, 0xf5, 0x21, 0x00


	//----- nvinfo : EIATTR_SPARSE_MMA_MASK
	.align		4
.L_143:
        /*0088*/ 	.byte	0x03, 0x50
        /*008a*/ 	.short	0x0000


	//----- nvinfo : EIATTR_MAXREG_COUNT
	.align		4
        /*008c*/ 	.byte	0x03, 0x1b
        /*008e*/ 	.short	0x00ff


	//----- nvinfo : EIATTR_MERCURY_ISA_VERSION
	.align		4
        /*0090*/ 	.byte	0x03, 0x5f
        /*0092*/ 	.short	0x0101


	//----- nvinfo : EIATTR_COOP_GROUP_MASK_REGIDS
	.align		4
        /*0094*/ 	.byte	0x04, 0x29
        /*0096*/ 	.short	(.L_145 - .L_144)


	//   ....[0]....
.L_144:
        /*0098*/ 	.word	0xffffffff


	//   ....[1]....
        /*009c*/ 	.word	0xffffffff


	//   ....[2]....
        /*00a0*/ 	.word	0xffffffff


	//   ....[3]....
        /*00a4*/ 	.word	0xffffffff


	//   ....[4]....
        /*00a8*/ 	.word	0xffffffff


	//   ....[5]....
        /*00ac*/ 	.word	0xffffffff


	//   ....[6]....
        /*00b0*/ 	.word	0xffffffff


	//   ....[7]....
        /*00b4*/ 	.word	0xffffffff


	//   ....[8]....
        /*00b8*/ 	.word	0xffffffff


	//   ....[9]....
        /*00bc*/ 	.word	0xffffffff


	//   ....[10]....
        /*00c0*/ 	.word	0xffffffff


	//   ....[11]....
        /*00c4*/ 	.word	0xffffffff


	//   ....[12]....
        /*00c8*/ 	.word	0xffffffff


	//   ....[13]....
        /*00cc*/ 	.word	0xffffffff


	//   ....[14]....
        /*00d0*/ 	.word	0xffffffff


	//   ....[15]....
        /*00d4*/ 	.word	0xffffffff


	//   ....[16]....
        /*00d8*/ 	.word	0xffffffff


	//   ....[17]....
        /*00dc*/ 	.word	0xffffffff


	//   ....[18]....
        /*00e0*/ 	.word	0xffffffff


	//   ....[19]....
        /*00e4*/ 	.word	0xffffffff


	//   ....[20]....
        /*00e8*/ 	.word	0xffffffff


	//   ....[21]....
        /*00ec*/ 	.word	0xffffffff


	//   ....[22]....
        /*00f0*/ 	.word	0xffffffff


	//   ....[23]....
        /*00f4*/ 	.word	0xffffffff


	//   ....[24]....
        /*00f8*/ 	.word	0xffffffff


	//   ....[25]....
        /*00fc*/ 	.word	0xffffffff


	//   ....[26]....
        /*0100*/ 	.word	0xffffffff


	//   ....[27]....
        /*0104*/ 	.word	0xffffffff


	//   ....[28]....
        /*0108*/ 	.word	0xffffffff


	//   ....[29]....
        /*010c*/ 	.word	0xffffffff


	//   ....[30]....
        /*0110*/ 	.word	0xffffffff


	//   ....[31]....
        /*0114*/ 	.word	0xffffffff


	//   ....[32]....
        /*0118*/ 	.word	0xffffffff


	//   ....[33]....
        /*011c*/ 	.word	0xffffffff


	//   ....[34]....
        /*0120*/ 	.word	0xffffffff


	//   ....[35]....
        /*0124*/ 	.word	0xffffffff


	//   ....[36]....
        /*0128*/ 	.word	0xffffffff


	//   ....[37]....
        /*012c*/ 	.word	0xffffffff


	//   ....[38]....
        /*0130*/ 	.word	0xffffffff


	//   ....[39]....
        /*0134*/ 	.word	0xffffffff


	//   ....[40]....
        /*0138*/ 	.word	0xffffffff


	//   ....[41]....
        /*013c*/ 	.word	0xffffffff


	//   ....[42]....
        /*0140*/ 	.word	0xffffffff


	//   ....[43]....
        /*0144*/ 	.word	0xffffffff


	//   ....[44]....
        /*0148*/ 	.word	0xffffffff


	//   ....[45]....
        /*014c*/ 	.word	0xffffffff


	//   ....[46]....
        /*0150*/ 	.word	0xffffffff


	//   ....[47]....
        /*0154*/ 	.word	0xffffffff


	//   ....[48]....
        /*0158*/ 	.word	0xffffffff


	//   ....[49]....
        /*015c*/ 	.word	0xffffffff


	//   ....[50]....
        /*0160*/ 	.word	0xffffffff


	//   ....[51]....
        /*0164*/ 	.word	0xffffffff


	//   ....[52]....
        /*0168*/ 	.word	0xffffffff


	//   ....[53]....
        /*016c*/ 	.word	0xffffffff


	//   ....[54]....
        /*0170*/ 	.word	0xffffffff


	//   ....[55]....
        /*0174*/ 	.word	0xffffffff


	//   ....[56]....
        /*0178*/ 	.word	0xffffffff


	//   ....[57]....
        /*017c*/ 	.word	0xffffffff


	//   ....[58]....
        /*0180*/ 	.word	0xffffffff


	//   ....[59]....
        /*0184*/ 	.word	0xffffffff


	//   ....[60]....
        /*0188*/ 	.word	0xffffffff


	//   ....[61]....
        /*018c*/ 	.word	0xffffffff


	//   ....[62]....
        /*0190*/ 	.word	0xffffffff


	//   ....[63]....
        /*0194*/ 	.word	0xffffffff


	//   ....[64]....
        /*0198*/ 	.word	0xffffffff


	//   ....[65]....
        /*019c*/ 	.word	0xffffffff


	//   ....[66]....
        /*01a0*/ 	.word	0xffffffff


	//   ....[67]....
        /*01a4*/ 	.word	0xffffffff


	//   ....[68]....
        /*01a8*/ 	.word	0xffffffff


	//   ....[69]....
        /*01ac*/ 	.word	0xffffffff


	//   ....[70]....
        /*01b0*/ 	.word	0xffffffff


	//   ....[71]....
        /*01b4*/ 	.word	0xffffffff


	//   ....[72]....
        /*01b8*/ 	.word	0xffffffff


	//   ....[73]....
        /*01bc*/ 	.word	0xffffffff


	//   ....[74]....
        /*01c0*/ 	.word	0xffffffff


	//   ....[75]....
        /*01c4*/ 	.word	0xffffffff


	//   ....[76]....
        /*01c8*/ 	.word	0xffffffff


	//   ....[77]....
        /*01cc*/ 	.word	0xffffffff


	//   ....[78]....
        /*01d0*/ 	.word	0xffffffff


	//   ....[79]....
        /*01d4*/ 	.word	0xffffffff


	//   ....[80]....
        /*01d8*/ 	.word	0xffffffff


	//   ....[81]....
        /*01dc*/ 	.word	0xffffffff


	//   ....[82]....
        /*01e0*/ 	.word	0xffffffff


	//   ....[83]....
        /*01e4*/ 	.word	0xffffffff


	//   ....[84]....
        /*01e8*/ 	.word	0xffffffff


	//   ....[85]....
        /*01ec*/ 	.word	0xffffffff


	//   ....[86]....
        /*01f0*/ 	.word	0xffffffff


	//   ....[87]....
        /*01f4*/ 	.word	0xffffffff


	//   ....[88]....
        /*01f8*/ 	.word	0xffffffff


	//   ....[89]....
        /*01fc*/ 	.word	0xffffffff


	//   ....[90]....
        /*0200*/ 	.word	0xffffffff


	//   ....[91]....
        /*0204*/ 	.word	0xffffffff


	//   ....[92]....
        /*0208*/ 	.word	0xffffffff


	//   ....[93]....
        /*020c*/ 	.word	0xffffffff


	//   ....[94]....
        /*0210*/ 	.word	0xffffffff


	//   ....[95]....
        /*0214*/ 	.word	0xffffffff


	//   ....[96]....
        /*0218*/ 	.word	0xffffffff


	//   ....[97]....
        /*021c*/ 	.word	0xffffffff


	//   ....[98]....
        /*0220*/ 	.word	0xffffffff


	//   ....[99]....
        /*0224*/ 	.word	0xffffffff


	//   ....[100]....
        /*0228*/ 	.word	0xffffffff


	//   ....[101]....
        /*022c*/ 	.word	0xffffffff


	//   ....[102]....
        /*0230*/ 	.word	0xffffffff


	//   ....[103]....
        /*0234*/ 	.word	0xffffffff


	//   ....[104]....
        /*0238*/ 	.word	0xffffffff


	//   ....[105]....
        /*023c*/ 	.word	0xffffffff


	//   ....[106]....
        /*0240*/ 	.word	0xffffffff


	//   ....[107]....
        /*0244*/ 	.word	0xffffffff


	//   ....[108]....
        /*0248*/ 	.word	0xffffffff


	//   ....[109]....
        /*024c*/ 	.word	0xffffffff


	//   ....[110]....
        /*0250*/ 	.word	0xffffffff


	//   ....[111]....
        /*0254*/ 	.word	0xffffffff


	//   ....[112]....
        /*0258*/ 	.word	0xffffffff


	//   ....[113]....
        /*025c*/ 	.word	0xffffffff


	//   ....[114]....
        /*0260*/ 	.word	0xffffffff


	//   ....[115]....
        /*0264*/ 	.word	0xffffffff


	//   ....[116]....
        /*0268*/ 	.word	0xffffffff


	//   ....[117]....
        /*026c*/ 	.word	0xffffffff


	//   ....[118]....
        /*0270*/ 	.word	0xffffffff


	//   ....[119]....
        /*0274*/ 	.word	0xffffffff


	//   ....[120]....
        /*0278*/ 	.word	0xffffffff


	//   ....[121]....
        /*027c*/ 	.word	0xffffffff


	//   ....[122]....
        /*0280*/ 	.word	0xffffffff


	//   ....[123]....
        /*0284*/ 	.word	0xffffffff


	//   ....[124]....
        /*0288*/ 	.word	0xffffffff


	//   ....[125]....
        /*028c*/ 	.word	0xffffffff


	//   ....[126]....
        /*0290*/ 	.word	0xffffffff


	//   ....[127]....
        /*0294*/ 	.word	0xffffffff


	//   ....[128]....
        /*0298*/ 	.word	0xffffffff


	//   ....[129]....
        /*029c*/ 	.word	0xffffffff


	//   ....[130]....
        /*02a0*/ 	.word	0xffffffff


	//   ....[131]....
        /*02a4*/ 	.word	0xffffffff


	//   ....[132]....
        /*02a8*/ 	.word	0xffffffff


	//   ....[133]....
        /*02ac*/ 	.word	0xffffffff


	//   ....[134]....
        /*02b0*/ 	.word	0xffffffff


	//   ....[135]....
        /*02b4*/ 	.word	0xffffffff


	//   ....[136]....
        /*02b8*/ 	.word	0xffffffff


	//   ....[137]....
        /*02bc*/ 	.word	0xffffffff


	//   ....[138]....
        /*02c0*/ 	.word	0xffffffff


	//   ....[139]....
        /*02c4*/ 	.word	0xffffffff


	//   ....[140]....
        /*02c8*/ 	.word	0xffffffff


	//   ....[141]....
        /*02cc*/ 	.word	0xffffffff


	//   ....[142]....
        /*02d0*/ 	.word	0xffffffff


	//   ....[143]....
        /*02d4*/ 	.word	0xffffffff


	//   ....[144]....
        /*02d8*/ 	.word	0xffffffff


	//   ....[145]....
        /*02dc*/ 	.word	0xffffffff


	//   ....[146]....
        /*02e0*/ 	.word	0xffffffff


	//   ....[147]....
        /*02e4*/ 	.word	0xffffffff


	//   ....[148]....
        /*02e8*/ 	.word	0xffffffff


	//   ....[149]....
        /*02ec*/ 	.word	0xffffffff


	//   ....[150]....
        /*02f0*/ 	.word	0xffffffff


	//   ....[151]....
        /*02f4*/ 	.word	0xffffffff


	//   ....[152]....
        /*02f8*/ 	.word	0xffffffff


	//   ....[153]....
        /*02fc*/ 	.word	0xffffffff


	//   ....[154]....
        /*0300*/ 	.word	0xffffffff


	//   ....[155]....
        /*0304*/ 	.word	0xffffffff


	//   ....[156]....
        /*0308*/ 	.word	0xffffffff


	//   ....[157]....
        /*030c*/ 	.word	0xffffffff


	//   ....[158]....
        /*0310*/ 	.word	0xffffffff


	//   ....[159]....
        /*0314*/ 	.word	0xffffffff


	//   ....[160]....
        /*0318*/ 	.word	0xffffffff


	//   ....[161]....
        /*031c*/ 	.word	0xffffffff


	//   ....[162]....
        /*0320*/ 	.word	0xffffffff


	//   ....[163]....
        /*0324*/ 	.word	0xffffffff


	//   ....[164]....
        /*0328*/ 	.word	0xffffffff


	//   ....[165]....
        /*032c*/ 	.word	0xffffffff


	//   ....[166]....
        /*0330*/ 	.word	0xffffffff


	//   ....[167]....
        /*0334*/ 	.word	0xffffffff


	//   ....[168]....
        /*0338*/ 	.word	0xffffffff


	//   ....[169]....
        /*033c*/ 	.word	0xffffffff


	//   ....[170]....
        /*0340*/ 	.word	0xffffffff


	//   ....[171]....
        /*0344*/ 	.word	0xffffffff


	//   ....[172]....
        /*0348*/ 	.word	0xffffffff


	//   ....[173]....
        /*034c*/ 	.word	0xffffffff


	//   ....[174]....
        /*0350*/ 	.word	0xffffffff


	//   ....[175]....
        /*0354*/ 	.word	0xffffffff


	//   ....[176]....
        /*0358*/ 	.word	0xffffffff


	//   ....[177]....
        /*035c*/ 	.word	0xffffffff


	//   ....[178]....
        /*0360*/ 	.word	0xffffffff


	//   ....[179]....
        /*0364*/ 	.word	0xffffffff


	//   ....[180]....
        /*0368*/ 	.word	0xffffffff


	//   ....[181]....
        /*036c*/ 	.word	0xffffffff


	//   ....[182]....
        /*0370*/ 	.word	0xffffffff


	//   ....[183]....
        /*0374*/ 	.word	0xffffffff


	//   ....[184]....
        /*0378*/ 	.word	0xffffffff


	//   ....[185]....
        /*037c*/ 	.word	0xffffffff


	//   ....[186]....
        /*0380*/ 	.word	0xffffffff


	//   ....[187]....
        /*0384*/ 	.word	0xffffffff


	//   ....[188]....
        /*0388*/ 	.word	0xffffffff


	//   ....[189]....
        /*038c*/ 	.word	0xffffffff


	//   ....[190]....
        /*0390*/ 	.word	0xffffffff


	//   ....[191]....
        /*0394*/ 	.word	0xffffffff


	//   ....[192]....
        /*0398*/ 	.word	0xffffffff


	//   ....[193]....
        /*039c*/ 	.word	0xffffffff


	//   ....[194]....
        /*03a0*/ 	.word	0xffffffff


	//   ....[195]....
        /*03a4*/ 	.word	0xffffffff


	//   ....[196]....
        /*03a8*/ 	.word	0xffffffff


	//   ....[197]....
        /*03ac*/ 	.word	0xffffffff


	//   ....[198]....
        /*03b0*/ 	.word	0xffffffff


	//   ....[199]....
        /*03b4*/ 	.word	0xffffffff


	//   ....[200]....
        /*03b8*/ 	.word	0xffffffff


	//   ....[201]....
        /*03bc*/ 	.word	0xffffffff


	//   ....[202]....
        /*03c0*/ 	.word	0xffffffff


	//   ....[203]....
        /*03c4*/ 	.word	0xffffffff


	//   ....[204]....
        /*03c8*/ 	.word	0xffffffff


	//   ....[205]....
        /*03cc*/ 	.word	0xffffffff


	//   ....[206]....
        /*03d0*/ 	.word	0xffffffff


	//   ....[207]....
        /*03d4*/ 	.word	0xffffffff


	//   ....[208]....
        /*03d8*/ 	.word	0xffffffff


	//   ....[209]....
        /*03dc*/ 	.word	0xffffffff


	//   ....[210]....
        /*03e0*/ 	.word	0xffffffff


	//   ....[211]....
        /*03e4*/ 	.word	0xffffffff


	//   ....[212]....
        /*03e8*/ 	.word	0xffffffff


	//   ....[213]....
        /*03ec*/ 	.word	0xffffffff


	//   ....[214]....
        /*03f0*/ 	.word	0xffffffff


	//   ....[215]....
        /*03f4*/ 	.word	0xffffffff


	//   ....[216]....
        /*03f8*/ 	.word	0xffffffff


	//   ....[217]....
        /*03fc*/ 	.word	0xffffffff


	//   ....[218]....
        /*0400*/ 	.word	0xffffffff


	//   ....[219]....
        /*0404*/ 	.word	0xffffffff


	//   ....[220]....
        /*0408*/ 	.word	0xffffffff


	//   ....[221]....
        /*040c*/ 	.word	0xffffffff


	//   ....[222]....
        /*0410*/ 	.word	0xffffffff


	//   ....[223]....
        /*0414*/ 	.word	0xffffffff


	//   ....[224]....
        /*0418*/ 	.word	0xffffffff


	//   ....[225]....
        /*041c*/ 	.word	0xffffffff


	//   ....[226]....
        /*0420*/ 	.word	0xffffffff


	//   ....[227]....
        /*0424*/ 	.word	0xffffffff


	//   ....[228]....
        /*0428*/ 	.word	0xffffffff


	//   ....[229]....
        /*042c*/ 	.word	0xffffffff


	//   ....[230]....
        /*0430*/ 	.word	0xffffffff


	//   ....[231]....
        /*0434*/ 	.word	0xffffffff


	//   ....[232]....
        /*0438*/ 	.word	0xffffffff


	//   ....[233]....
        /*043c*/ 	.word	0xffffffff


	//   ....[234]....
        /*0440*/ 	.word	0xffffffff


	//   ....[235]....
        /*0444*/ 	.word	0xffffffff


	//   ....[236]....
        /*0448*/ 	.word	0xffffffff


	//   ....[237]....
        /*044c*/ 	.word	0xffffffff


	//   ....[238]....
        /*0450*/ 	.word	0xffffffff


	//   ....[239]....
        /*0454*/ 	.word	0xffffffff


	//   ....[240]....
        /*0458*/ 	.word	0xffffffff


	//   ....[241]....
        /*045c*/ 	.word	0xffffffff


	//   ....[242]....
        /*0460*/ 	.word	0xffffffff


	//   ....[243]....
        /*0464*/ 	.word	0xffffffff


	//   ....[244]....
        /*0468*/ 	.word	0xffffffff


	//   ....[245]....
        /*046c*/ 	.word	0xffffffff


	//   ....[246]....
        /*0470*/ 	.word	0xffffffff


	//   ....[247]....
        /*0474*/ 	.word	0xffffffff


	//   ....[248]....
        /*0478*/ 	.word	0xffffffff


	//   ....[249]....
        /*047c*/ 	.word	0xffffffff


	//   ....[250]....
        /*0480*/ 	.word	0xffffffff


	//   ....[251]....
        /*0484*/ 	.word	0xffffffff


	//   ....[252]....
        /*0488*/ 	.word	0xffffffff


	//   ....[253]....
        /*048c*/ 	.word	0xffffffff


	//   ....[254]....
        /*0490*/ 	.word	0xffffffff


	//   ....[255]....
        /*0494*/ 	.word	0xffffffff


	//   ....[0]....
        /*0498*/ 	.word	0xffffffff


	//   ....[1]....
        /*049c*/ 	.word	0xffffffff


	//   ....[2]....
        /*04a0*/ 	.word	0xffffffff


	//   ....[3]....
        /*04a4*/ 	.word	0xffffffff


	//   ....[4]....
        /*04a8*/ 	.word	0xffffffff


	//   ....[5]....
        /*04ac*/ 	.word	0xffffffff


	//   ....[6]....
        /*04b0*/ 	.word	0xffffffff


	//   ....[7]....
        /*04b4*/ 	.word	0xffffffff


	//   ....[8]....
        /*04b8*/ 	.word	0xffffffff


	//   ....[9]....
        /*04bc*/ 	.word	0xffffffff


	//   ....[10]....
        /*04c0*/ 	.word	0xffffffff


	//   ....[11]....
        /*04c4*/ 	.word	0xffffffff


	//   ....[12]....
        /*04c8*/ 	.word	0xffffffff


	//   ....[13]....
        /*04cc*/ 	.word	0xffffffff


	//   ....[14]....
        /*04d0*/ 	.word	0xffffffff


	//   ....[15]....
        /*04d4*/ 	.word	0xffffffff


	//   ....[16]....
        /*04d8*/ 	.word	0xffffffff


	//   ....[17]....
        /*04dc*/ 	.word	0xffffffff


	//   ....[18]....
        /*04e0*/ 	.word	0xffffffff


	//   ....[19]....
        /*04e4*/ 	.word	0xffffffff


	//   ....[20]....
        /*04e8*/ 	.word	0xffffffff


	//   ....[21]....
        /*04ec*/ 	.word	0xffffffff


	//   ....[22]....
        /*04f0*/ 	.word	0xffffffff


	//   ....[23]....
        /*04f4*/ 	.word	0xffffffff


	//   ....[24]....
        /*04f8*/ 	.word	0xffffffff


	//   ....[25]....
        /*04fc*/ 	.word	0xffffffff


	//   ....[26]....
        /*0500*/ 	.word	0xffffffff


	//   ....[27]....
        /*0504*/ 	.word	0xffffffff


	//   ....[28]....
        /*0508*/ 	.word	0xffffffff


	//   ....[29]....
        /*050c*/ 	.word	0xffffffff


	//   ....[30]....
        /*0510*/ 	.word	0xffffffff


	//   ....[31]....
        /*0514*/ 	.word	0xffffffff


	//   ....[32]....
        /*0518*/ 	.word	0xffffffff


	//   ....[33]....
        /*051c*/ 	.word	0xffffffff


	//   ....[34]....
        /*0520*/ 	.word	0xffffffff


	//   ....[35]....
        /*0524*/ 	.word	0xffffffff


	//   ....[36]....
        /*0528*/ 	.word	0xffffffff


	//   ....[37]....
        /*052c*/ 	.word	0xffffffff


	//   ....[38]....
        /*0530*/ 	.word	0xffffffff


	//   ....[39]....
        /*0534*/ 	.word	0xffffffff


	//   ....[40]....
        /*0538*/ 	.word	0xffffffff


	//   ....[41]....
        /*053c*/ 	.word	0xffffffff


	//   ....[42]....
        /*0540*/ 	.word	0xffffffff


	//   ....[43]....
        /*0544*/ 	.word	0xffffffff


	//   ....[44]....
        /*0548*/ 	.word	0xffffffff


	//   ....[45]....
        /*054c*/ 	.word	0xffffffff


	//   ....[46]....
        /*0550*/ 	.word	0xffffffff


	//   ....[47]....
        /*0554*/ 	.word	0xffffffff


	//   ....[48]....
        /*0558*/ 	.word	0xffffffff


	//   ....[49]....
        /*055c*/ 	.word	0xffffffff


	//   ....[50]....
        /*0560*/ 	.word	0xffffffff


	//   ....[51]....
        /*0564*/ 	.word	0xffffffff


	//   ....[52]....
        /*0568*/ 	.word	0xffffffff


	//   ....[53]....
        /*056c*/ 	.word	0xffffffff


	//   ....[54]....
        /*0570*/ 	.word	0xffffffff


	//   ....[55]....
        /*0574*/ 	.word	0xffffffff


	//   ....[56]....
        /*0578*/ 	.word	0xffffffff


	//   ....[57]....
        /*057c*/ 	.word	0xffffffff


	//   ....[58]....
        /*0580*/ 	.word	0xffffffff


	//   ....[59]....
        /*0584*/ 	.word	0xffffffff


	//   ....[60]....
        /*0588*/ 	.word	0xffffffff


	//   ....[61]....
        /*058c*/ 	.word	0xffffffff


	//   ....[62]....
        /*0590*/ 	.word	0xffffffff


	//   ....[63]....
        /*0594*/ 	.word	0xffffffff


	//   ....[64]....
        /*0598*/ 	.word	0xffffffff


	//   ....[65]....
        /*059c*/ 	.word	0xffffffff


	//   ....[66]....
        /*05a0*/ 	.word	0xffffffff


	//   ....[67]....
        /*05a4*/ 	.word	0xffffffff


	//   ....[68]....
        /*05a8*/ 	.word	0xffffffff


	//   ....[69]....
        /*05ac*/ 	.word	0xffffffff


	//   ....[70]....
        /*05b0*/ 	.word	0xffffffff


	//   ....[71]....
        /*05b4*/ 	.word	0xffffffff


	//   ....[72]....
        /*05b8*/ 	.word	0xffffffff


	//   ....[73]....
        /*05bc*/ 	.word	0xffffffff


	//   ....[74]....
        /*05c0*/ 	.word	0xffffffff


	//   ....[75]....
        /*05c4*/ 	.word	0xffffffff


	//   ....[76]....
        /*05c8*/ 	.word	0xffffffff


	//   ....[77]....
        /*05cc*/ 	.word	0xffffffff


	//   ....[78]....
        /*05d0*/ 	.word	0xffffffff


	//   ....[79]....
        /*05d4*/ 	.word	0xffffffff


	//   ....[80]....
        /*05d8*/ 	.word	0xffffffff


	//   ....[81]....
        /*05dc*/ 	.word	0xffffffff


	//   ....[82]....
        /*05e0*/ 	.word	0xffffffff


	//   ....[83]....
        /*05e4*/ 	.word	0xffffffff


	//   ....[84]....
        /*05e8*/ 	.word	0xffffffff


	//   ....[85]....
        /*05ec*/ 	.word	0xffffffff


	//   ....[86]....
        /*05f0*/ 	.word	0xffffffff


	//   ....[87]....
        /*05f4*/ 	.word	0xffffffff


	//   ....[88]....
        /*05f8*/ 	.word	0xffffffff


	//   ....[89]....
        /*05fc*/ 	.word	0xffffffff


	//   ....[90]....
        /*0600*/ 	.word	0xffffffff


	//   ....[91]....
        /*0604*/ 	.word	0xffffffff


	//   ....[92]....
        /*0608*/ 	.word	0xffffffff


	//   ....[93]....
        /*060c*/ 	.word	0xffffffff


	//   ....[94]....
        /*0610*/ 	.word	0xffffffff


	//   ....[95]....
        /*0614*/ 	.word	0xffffffff


	//   ....[96]....
        /*0618*/ 	.word	0xffffffff


	//   ....[97]....
        /*061c*/ 	.word	0xffffffff


	//   ....[98]....
        /*0620*/ 	.word	0xffffffff


	//   ....[99]....
        /*0624*/ 	.word	0xffffffff


	//   ....[100]....
        /*0628*/ 	.word	0xffffffff


	//   ....[101]....
        /*062c*/ 	.word	0xffffffff


	//   ....[102]....
        /*0630*/ 	.word	0xffffffff


	//   ....[103]....
        /*0634*/ 	.word	0xffffffff


	//   ....[104]....
        /*0638*/ 	.word	0xffffffff


	//   ....[105]....
        /*063c*/ 	.word	0xffffffff


	//   ....[106]....
        /*0640*/ 	.word	0xffffffff


	//   ....[107]....
        /*0644*/ 	.word	0xffffffff


	//   ....[108]....
        /*0648*/ 	.word	0xffffffff


	//   ....[109]....
        /*064c*/ 	.word	0xffffffff


	//   ....[110]....
        /*0650*/ 	.word	0xffffffff


	//   ....[111]....
        /*0654*/ 	.word	0xffffffff


	//   ....[112]....
        /*0658*/ 	.word	0xffffffff


	//   ....[113]....
        /*065c*/ 	.word	0xffffffff


	//   ....[114]....
        /*0660*/ 	.word	0xffffffff


	//   ....[115]....
        /*0664*/ 	.word	0xffffffff


	//   ....[116]....
        /*0668*/ 	.word	0xffffffff


	//   ....[117]....
        /*066c*/ 	.word	0xffffffff


	//   ....[118]....
        /*0670*/ 	.word	0xffffffff


	//   ....[119]....
        /*0674*/ 	.word	0xffffffff


	//   ....[120]....
        /*0678*/ 	.word	0xffffffff


	//   ....[121]....
        /*067c*/ 	.word	0xffffffff


	//   ....[122]....
        /*0680*/ 	.word	0xffffffff


	//   ....[123]....
        /*0684*/ 	.word	0xffffffff


	//   ....[124]....
        /*0688*/ 	.word	0xffffffff


	//   ....[125]....
        /*068c*/ 	.word	0xffffffff


	//   ....[126]....
        /*0690*/ 	.word	0xffffffff


	//   ....[127]....
        /*0694*/ 	.word	0xffffffff


	//   ....[128]....
        /*0698*/ 	.word	0xffffffff


	//   ....[129]....
        /*069c*/ 	.word	0xffffffff


	//   ....[130]....
        /*06a0*/ 	.word	0xffffffff


	//   ....[131]....
        /*06a4*/ 	.word	0xffffffff


	//   ....[132]....
        /*06a8*/ 	.word	0xffffffff


	//   ....[133]....
        /*06ac*/ 	.word	0xffffffff


	//   ....[134]....
        /*06b0*/ 	.word	0xffffffff


	//   ....[135]....
        /*06b4*/ 	.word	0xffffffff


	//   ....[136]....
        /*06b8*/ 	.word	0xffffffff


	//   ....[137]....
        /*06bc*/ 	.word	0xffffffff


	//   ....[138]....
        /*06c0*/ 	.word	0xffffffff


	//   ....[139]....
        /*06c4*/ 	.word	0xffffffff


	//   ....[140]....
        /*06c8*/ 	.word	0xffffffff


	//   ....[141]....
        /*06cc*/ 	.word	0xffffffff


	//   ....[142]....
        /*06d0*/ 	.word	0xffffffff


	//   ....[143]....
        /*06d4*/ 	.word	0xffffffff


	//   ....[144]....
        /*06d8*/ 	.word	0xffffffff


	//   ....[145]....
        /*06dc*/ 	.word	0xffffffff


	//   ....[146]....
        /*06e0*/ 	.word	0xffffffff


	//   ....[147]....
        /*06e4*/ 	.word	0xffffffff


	//   ....[148]....
        /*06e8*/ 	.word	0xffffffff


	//   ....[149]....
        /*06ec*/ 	.word	0xffffffff


	//   ....[150]....
        /*06f0*/ 	.word	0xffffffff


	//   ....[151]....
        /*06f4*/ 	.word	0xffffffff


	//   ....[152]....
        /*06f8*/ 	.word	0xffffffff


	//   ....[153]....
        /*06fc*/ 	.word	0xffffffff


	//   ....[154]....
        /*0700*/ 	.word	0xffffffff


	//   ....[155]....
        /*0704*/ 	.word	0xffffffff


	//   ....[156]....
        /*0708*/ 	.word	0xffffffff


	//   ....[157]....
        /*070c*/ 	.word	0xffffffff


	//   ....[158]....
        /*0710*/ 	.word	0xffffffff


	//   ....[159]....
        /*0714*/ 	.word	0xffffffff


	//   ....[160]....
        /*0718*/ 	.word	0xffffffff


	//   ....[161]....
        /*071c*/ 	.word	0xffffffff


	//   ....[162]....
        /*0720*/ 	.word	0xffffffff


	//   ....[163]....
        /*0724*/ 	.word	0xffffffff


	//   ....[164]....
        /*0728*/ 	.word	0xffffffff


	//   ....[165]....
        /*072c*/ 	.word	0xffffffff


	//   ....[166]....
        /*0730*/ 	.word	0xffffffff


	//   ....[167]....
        /*0734*/ 	.word	0xffffffff


	//   ....[168]....
        /*0738*/ 	.word	0xffffffff


	//   ....[169]....
        /*073c*/ 	.word	0xffffffff


	//   ....[170]....
        /*0740*/ 	.word	0xffffffff


	//   ....[171]....
        /*0744*/ 	.word	0xffffffff


	//   ....[172]....
        /*0748*/ 	.word	0xffffffff


	//   ....[173]....
        /*074c*/ 	.word	0xffffffff


	//   ....[174]....
        /*0750*/ 	.word	0xffffffff


	//   ....[175]....
        /*0754*/ 	.word	0xffffffff


	//   ....[176]....
        /*0758*/ 	.word	0xffffffff


	//   ....[177]....
        /*075c*/ 	.word	0xffffffff


	//   ....[178]....
        /*0760*/ 	.word	0xffffffff


	//   ....[179]....
        /*0764*/ 	.word	0xffffffff


	//   ....[180]....
        /*0768*/ 	.word	0xffffffff


	//   ....[181]....
        /*076c*/ 	.word	0xffffffff


	//   ....[182]....
        /*0770*/ 	.word	0xffffffff


	//   ....[183]....
        /*0774*/ 	.word	0xffffffff


	//   ....[184]....
        /*0778*/ 	.word	0xffffffff


	//   ....[185]....
        /*077c*/ 	.word	0xffffffff


	//   ....[186]....
        /*0780*/ 	.word	0xffffffff


	//   ....[187]....
        /*0784*/ 	.word	0xffffffff


	//   ....[188]....
        /*0788*/ 	.word	0xffffffff


	//   ....[189]....
        /*078c*/ 	.word	0xffffffff


	//   ....[190]....
        /*0790*/ 	.word	0xffffffff


	//   ....[191]....
        /*0794*/ 	.word	0xffffffff


	//   ....[192]....
        /*0798*/ 	.word	0xffffffff


	//   ....[193]....
        /*079c*/ 	.word	0xffffffff


	//   ....[194]....
        /*07a0*/ 	.word	0xffffffff


	//   ....[195]....
        /*07a4*/ 	.word	0xffffffff


	//   ....[196]....
        /*07a8*/ 	.word	0xffffffff


	//   ....[197]....
        /*07ac*/ 	.word	0xffffffff


	//   ....[198]....
        /*07b0*/ 	.word	0xffffffff


	//   ....[199]....
        /*07b4*/ 	.word	0xffffffff


	//   ....[200]....
        /*07b8*/ 	.word	0xffffffff


	//   ....[201]....
        /*07bc*/ 	.word	0xffffffff


	//   ....[202]....
        /*07c0*/ 	.word	0xffffffff


	//   ....[203]....
        /*07c4*/ 	.word	0xffffffff


	//   ....[204]....
        /*07c8*/ 	.word	0xffffffff


	//   ....[205]....
        /*07cc*/ 	.word	0xffffffff


	//   ....[206]....
        /*07d0*/ 	.word	0xffffffff


	//   ....[207]....
        /*07d4*/ 	.word	0xffffffff


	//   ....[208]....
        /*07d8*/ 	.word	0xffffffff


	//   ....[209]....
        /*07dc*/ 	.word	0xffffffff


	//   ....[210]....
        /*07e0*/ 	.word	0xffffffff


	//   ....[211]....
        /*07e4*/ 	.word	0xffffffff


	//   ....[212]....
        /*07e8*/ 	.word	0xffffffff


	//   ....[213]....
        /*07ec*/ 	.word	0xffffffff


	//   ....[214]....
        /*07f0*/ 	.word	0xffffffff


	//   ....[215]....
        /*07f4*/ 	.word	0xffffffff


	//   ....[216]....
        /*07f8*/ 	.word	0xffffffff


	//   ....[217]....
        /*07fc*/ 	.word	0xffffffff


	//   ....[218]....
        /*0800*/ 	.word	0xffffffff


	//   ....[219]....
        /*0804*/ 	.word	0xffffffff


	//   ....[220]....
        /*0808*/ 	.word	0xffffffff


	//   ....[221]....
        /*080c*/ 	.word	0xffffffff


	//   ....[222]....
        /*0810*/ 	.word	0xffffffff


	//   ....[223]....
        /*0814*/ 	.word	0xffffffff


	//   ....[224]....
        /*0818*/ 	.word	0xffffffff


	//   ....[225]....
        /*081c*/ 	.word	0xffffffff


	//   ....[226]....
        /*0820*/ 	.word	0xffffffff


	//   ....[227]....
        /*0824*/ 	.word	0xffffffff


	//   ....[228]....
        /*0828*/ 	.word	0xffffffff


	//   ....[229]....
        /*082c*/ 	.word	0xffffffff


	//   ....[230]....
        /*0830*/ 	.word	0xffffffff


	//   ....[231]....
        /*0834*/ 	.word	0xffffffff


	//   ....[232]....
        /*0838*/ 	.word	0xffffffff


	//   ....[233]....
        /*083c*/ 	.word	0xffffffff


	//   ....[234]....
        /*0840*/ 	.word	0xffffffff


	//   ....[235]....
        /*0844*/ 	.word	0xffffffff


	//   ....[236]....
        /*0848*/ 	.word	0xffffffff


	//   ....[237]....
        /*084c*/ 	.word	0xffffffff


	//   ....[238]....
        /*0850*/ 	.word	0xffffffff


	//----- nvinfo : EIATTR_COOP_GROUP_INSTR_OFFSETS
	.align		4
.L_145:
        /*0854*/ 	.byte	0x04, 0x28
        /*0856*/ 	.short	(.L_147 - .L_146)


	//   ....[0]....
.L_146:
        /*0858*/ 	.word	0x00000be0


	//   ....[1]....
        /*085c*/ 	.word	0x00000c30


	//   ....[2]....
        /*0860*/ 	.word	0x00000c70


	//   ....[3]....
        /*0864*/ 	.word	0x00000c80


	//   ....[4]....
        /*0868*/ 	.word	0x00000c90


	//   ....[5]....
        /*086c*/ 	.word	0x00000ca0


	//   ....[6]....
        /*0870*/ 	.word	0x00000cb0


	//   ....[7]....
        /*0874*/ 	.word	0x00000cc0


	//   ....[8]....
        /*0878*/ 	.word	0x00000cd0


	//   ....[9]....
        /*087c*/ 	.word	0x00000ce0


	//   ....[10]....
        /*0880*/ 	.word	0x00000cf0


	//   ....[11]....
        /*0884*/ 	.word	0x00000d00


	//   ....[12]....
        /*0888*/ 	.word	0x00000d10


	//   ....[13]....
        /*088c*/ 	.word	0x00000d20


	//   ....[14]....
        /*0890*/ 	.word	0x00000e00


	//   ....[15]....
        /*0894*/ 	.word	0x00000e40


	//   ....[16]....
        /*0898*/ 	.word	0x00000e80


	//   ....[17]....
        /*089c*/ 	.word	0x00000ea0


	//   ....[18]....
        /*08a0*/ 	.word	0x00000eb0


	//   ....[19]....
        /*08a4*/ 	.word	0x00000ec0


	//   ....[20]....
        /*08a8*/ 	.word	0x00000ef0


	//   ....[21]....
        /*08ac*/ 	.word	0x00000f20


	//   ....[22]....
        /*08b0*/ 	.word	0x00000f50


	//   ....[23]....
        /*08b4*/ 	.word	0x00000f90


	//   ....[24]....
        /*08b8*/ 	.word	0x00000fd0


	//   ....[25]....
        /*08bc*/ 	.word	0x00001000


	//   ....[26]....
        /*08c0*/ 	.word	0x00001030


	//   ....[27]....
        /*08c4*/ 	.word	0x00001060


	//   ....[28]....
        /*08c8*/ 	.word	0x00001090


	//   ....[29]....
        /*08cc*/ 	.word	0x000010d0


	//   ....[30]....
        /*08d0*/ 	.word	0x00001110


	//   ....[31]....
        /*08d4*/ 	.word	0x00001140


	//   ....[32]....
        /*08d8*/ 	.word	0x00001150


	//   ....[33]....
        /*08dc*/ 	.word	0x00001180


	//   ....[34]....
        /*08e0*/ 	.word	0x000011d0


	//   ....[35]....
        /*08e4*/ 	.word	0x00001200


	//   ....[36]....
        /*08e8*/ 	.word	0x00001230


	//   ....[37]....
        /*08ec*/ 	.word	0x00001260


	//   ....[38]....
        /*08f0*/ 	.word	0x00001280


	//   ....[39]....
        /*08f4*/ 	.word	0x000012b0


	//   ....[40]....
        /*08f8*/ 	.word	0x000012c0


	//   ....[41]....
        /*08fc*/ 	.word	0x00001310


	//   ....[42]....
        /*0900*/ 	.word	0x00001340


	//   ....[43]....
        /*0904*/ 	.word	0x00001380


	//   ....[44]....
        /*0908*/ 	.word	0x000013b0


	//   ....[45]....
        /*090c*/ 	.word	0x000013e0


	//   ....[46]....
        /*0910*/ 	.word	0x00001410


	//   ....[47]....
        /*0914*/ 	.word	0x00001430


	//   ....[48]....
        /*0918*/ 	.word	0x00001460


	//   ....[49]....
        /*091c*/ 	.word	0x000014a0


	//   ....[50]....
        /*0920*/ 	.word	0x000014d0


	//   ....[51]....
        /*0924*/ 	.word	0x00001500


	//   ....[52]....
        /*0928*/ 	.word	0x00001530


	//   ....[53]....
        /*092c*/ 	.word	0x00001560


	//   ....[54]....
        /*0930*/ 	.word	0x00001590


	//   ....[55]....
        /*0934*/ 	.word	0x000015c0


	//   ....[56]....
        /*0938*/ 	.word	0x000015f0


	//   ....[57]....
        /*093c*/ 	.word	0x00001620


	//   ....[58]....
        /*0940*/ 	.word	0x00001650


	//   ....[59]....
        /*0944*/ 	.word	0x00001680


	//   ....[60]....
        /*0948*/ 	.word	0x000016b0


	//   ....[61]....
        /*094c*/ 	.word	0x000016c0


	//   ....[62]....
        /*0950*/ 	.word	0x000016f0


	//   ....[63]....
        /*0954*/ 	.word	0x00001720


	//   ....[64]....
        /*0958*/ 	.word	0x00001740


	//   ....[65]....
        /*095c*/ 	.word	0x00001760


	//   ....[66]....
        /*0960*/ 	.word	0x00001800


	//   ....[67]....
        /*0964*/ 	.word	0x000018c0


	//   ....[68]....
        /*0968*/ 	.word	0x000018d0


	//   ....[69]....
        /*096c*/ 	.word	0x000018e0


	//   ....[70]....
        /*0970*/ 	.word	0x000018f0


	//   ....[71]....
        /*0974*/ 	.word	0x00001900


	//   ....[72]....
        /*0978*/ 	.word	0x00001910


	//   ....[73]....
        /*097c*/ 	.word	0x00001920


	//   ....[74]....
        /*0980*/ 	.word	0x00001930


	//   ....[75]....
        /*0984*/ 	.word	0x00001940


	//   ....[76]....
        /*0988*/ 	.word	0x00001950


	//   ....[77]....
        /*098c*/ 	.word	0x00001960


	//   ....[78]....
        /*0990*/ 	.word	0x00001970


	//   ....[79]....
        /*0994*/ 	.word	0x000019e0


	//   ....[80]....
        /*0998*/ 	.word	0x00001ab0


	//   ....[81]....
        /*099c*/ 	.word	0x00001af0


	//   ....[82]....
        /*09a0*/ 	.word	0x00001b30


	//   ....[83]....
        /*09a4*/ 	.word	0x00001b60


	//   ....[84]....
        /*09a8*/ 	.word	0x00001b70


	//   ....[85]....
        /*09ac*/ 	.word	0x00001b80


	//   ....[86]....
        /*09b0*/ 	.word	0x00001ba0


	//   ....[87]....
        /*09b4*/ 	.word	0x00001bd0


	//   ....[88]....
        /*09b8*/ 	.word	0x00001c00


	//   ....[89]....
        /*09bc*/ 	.word	0x00001c20


	//   ....[90]....
        /*09c0*/ 	.word	0x00001c80


	//   ....[91]....
        /*09c4*/ 	.word	0x00001cb0


	//   ....[92]....
        /*09c8*/ 	.word	0x00001ce0


	//   ....[93]....
        /*09cc*/ 	.word	0x00001d10


	//   ....[94]....
        /*09d0*/ 	.word	0x00001d40


	//   ....[95]....
        /*09d4*/ 	.word	0x00001d70


	//   ....[96]....
        /*09d8*/ 	.word	0x00001d80


	//   ....[97]....
        /*09dc*/ 	.word	0x00001db0


	//   ....[98]....
        /*09e0*/ 	.word	0x00001dd0


	//   ....[99]....
        /*09e4*/ 	.word	0x00001df0


	//   ....[100]....
        /*09e8*/ 	.word	0x00001f10


	//   ....[101]....
        /*09ec*/ 	.word	0x00001f20


	//   ....[102]....
        /*09f0*/ 	.word	0x00001f30


	//   ....[103]....
        /*09f4*/ 	.word	0x00001f40


	//   ....[104]....
        /*09f8*/ 	.word	0x00001f50


	//   ....[105]....
        /*09fc*/ 	.word	0x00001f60


	//   ....[106]....
        /*0a00*/ 	.word	0x00001f70


	//   ....[107]....
        /*0a04*/ 	.word	0x00001f80


	//   ....[108]....
        /*0a08*/ 	.word	0x00001f90


	//   ....[109]....
        /*0a0c*/ 	.word	0x00001fa0


	//   ....[110]....
        /*0a10*/ 	.word	0x00001fb0


	//   ....[111]....
        /*0a14*/ 	.word	0x00001fc0


	//   ....[112]....
        /*0a18*/ 	.word	0x00001ff0


	//   ....[113]....
        /*0a1c*/ 	.word	0x00002110


	//   ....[114]....
        /*0a20*/ 	.word	0x00002130


	//   ....[115]....
        /*0a24*/ 	.word	0x00002140


	//   ....[116]....
        /*0a28*/ 	.word	0x00002150


	//   ....[117]....
        /*0a2c*/ 	.word	0x00002160


	//   ....[118]....
        /*0a30*/ 	.word	0x00002170


	//   ....[119]....
        /*0a34*/ 	.word	0x00002180


	//   ....[120]....
        /*0a38*/ 	.word	0x00002190


	//   ....[121]....
        /*0a3c*/ 	.word	0x000021a0


	//   ....[122]....
        /*0a40*/ 	.word	0x00002220


	//   ....[123]....
        /*0a44*/ 	.word	0x00002240


	//   ....[124]....
        /*0a48*/ 	.word	0x00002360


	//   ....[125]....
        /*0a4c*/ 	.word	0x00002370


	//   ....[126]....
        /*0a50*/ 	.word	0x00002380


	//   ....[127]....
        /*0a54*/ 	.word	0x00002390


	//   ....[128]....
        /*0a58*/ 	.word	0x000023a0


	//   ....[129]....
        /*0a5c*/ 	.word	0x000023b0


	//   ....[130]....
        /*0a60*/ 	.word	0x000023c0


	//   ....[131]....
        /*0a64*/ 	.word	0x000023d0


	//   ....[132]....
        /*0a68*/ 	.word	0x000023e0


	//   ....[133]....
        /*0a6c*/ 	.word	0x00002560


	//   ....[134]....
        /*0a70*/ 	.word	0x00002570


	//   ....[135]....
        /*0a74*/ 	.word	0x00002580


	//   ....[136]....
        /*0a78*/ 	.word	0x00002590


	//   ....[137]....
        /*0a7c*/ 	.word	0x000025a0


	//   ....[138]....
        /*0a80*/ 	.word	0x000025b0


	//   ....[139]....
        /*0a84*/ 	.word	0x000025c0


	//   ....[140]....
        /*0a88*/ 	.word	0x000025d0


	//   ....[141]....
        /*0a8c*/ 	.word	0x000025e0


	//   ....[142]....
        /*0a90*/ 	.word	0x000025f0


	//   ....[143]....
        /*0a94*/ 	.word	0x00002600


	//   ....[144]....
        /*0a98*/ 	.word	0x00002610


	//   ....[145]....
        /*0a9c*/ 	.word	0x00002740


	//   ....[146]....
        /*0aa0*/ 	.word	0x00002750


	//   ....[147]....
        /*0aa4*/ 	.word	0x00002760


	//   ....[148]....
        /*0aa8*/ 	.word	0x00002770


	//   ....[149]....
        /*0aac*/ 	.word	0x00002780


	//   ....[150]....
        /*0ab0*/ 	.word	0x00002790


	//   ....[151]....
        /*0ab4*/ 	.word	0x000027a0


	//   ....[152]....
        /*0ab8*/ 	.word	0x000027b0


	//   ....[153]....
        /*0abc*/ 	.word	0x000027c0


	//   ....[154]....
        /*0ac0*/ 	.word	0x000028f0


	//   ....[155]....
        /*0ac4*/ 	.word	0x00002920


	//   ....[156]....
        /*0ac8*/ 	.word	0x00002950


	//   ....[157]....
        /*0acc*/ 	.word	0x00002960


	//   ....[158]....
        /*0ad0*/ 	.word	0x00002970


	//   ....[159]....
        /*0ad4*/ 	.word	0x00002980


	//   ....[160]....
        /*0ad8*/ 	.word	0x00002990


	//   ....[161]....
        /*0adc*/ 	.word	0x000029a0


	//   ....[162]....
        /*0ae0*/ 	.word	0x000029b0


	//   ....[163]....
        /*0ae4*/ 	.word	0x000029c0


	//   ....[164]....
        /*0ae8*/ 	.word	0x000029d0


	//   ....[165]....
        /*0aec*/ 	.word	0x000029f0


	//   ....[166]....
        /*0af0*/ 	.word	0x00002bb0


	//   ....[167]....
        /*0af4*/ 	.word	0x00002bc0


	//   ....[168]....
        /*0af8*/ 	.word	0x00002bd0


	//   ....[169]....
        /*0afc*/ 	.word	0x00002be0


	//   ....[170]....
        /*0b00*/ 	.word	0x00002bf0


	//   ....[171]....
        /*0b04*/ 	.word	0x00002c00


	//   ....[172]....
        /*0b08*/ 	.word	0x00002c10


	//   ....[173]....
        /*0b0c*/ 	.word	0x00002c20


	//   ....[174]....
        /*0b10*/ 	.word	0x00002c30


	//   ....[175]....
        /*0b14*/ 	.word	0x00002c40


	//   ....[176]....
        /*0b18*/ 	.word	0x00002c50


	//   ....[177]....
        /*0b1c*/ 	.word	0x00002c60


	//   ....[178]....
        /*0b20*/ 	.word	0x00002d90


	//   ....[179]....
        /*0b24*/ 	.word	0x00002da0


	//   ....[180]....
        /*0b28*/ 	.word	0x00002db0


	//   ....[181]....
        /*0b2c*/ 	.word	0x00002dc0


	//   ....[182]....
        /*0b30*/ 	.word	0x00002dd0


	//   ....[183]....
        /*0b34*/ 	.word	0x00002de0


	//   ....[184]....
        /*0b38*/ 	.word	0x00002df0


	//   ....[185]....
        /*0b3c*/ 	.word	0x00002e00


	//   ....[186]....
        /*0b40*/ 	.word	0x00002e10


	//   ....[187]....
        /*0b44*/ 	.word	0x00002f40


	//   ....[188]....
        /*0b48*/ 	.word	0x00002f70


	//   ....[189]....
        /*0b4c*/ 	.word	0x00002fa0


	//   ....[190]....
        /*0b50*/ 	.word	0x00002fb0


	//   ....[191]....
        /*0b54*/ 	.word	0x00002fc0


	//   ....[192]....
        /*0b58*/ 	.word	0x00002fd0


	//   ....[193]....
        /*0b5c*/ 	.word	0x00002fe0


	//   ....[194]....
        /*0b60*/ 	.word	0x00002ff0


	//   ....[195]....
        /*0b64*/ 	.word	0x00003000


	//   ....[196]....
        /*0b68*/ 	.word	0x00003010


	//   ....[197]....
        /*0b6c*/ 	.word	0x00003020


	//   ....[198]....
        /*0b70*/ 	.word	0x00003060


	//   ....[199]....
        /*0b74*/ 	.word	0x00003200


	//   ....[200]....
        /*0b78*/ 	.word	0x00003210


	//   ....[201]....
        /*0b7c*/ 	.word	0x00003220


	//   ....[202]....
        /*0b80*/ 	.word	0x00003230


	//   ....[203]....
        /*0b84*/ 	.word	0x00003240


	//   ....[204]....
        /*0b88*/ 	.word	0x00003250


	//   ....[205]....
        /*0b8c*/ 	.word	0x00003260


	//   ....[206]....
        /*0b90*/ 	.word	0x00003270


	//   ....[207]....
        /*0b94*/ 	.word	0x00003280


	//   ....[208]....
        /*0b98*/ 	.word	0x00003290


	//   ....[209]....
        /*0b9c*/ 	.word	0x000032a0


	//   ....[210]....
        /*0ba0*/ 	.word	0x000032c0


	//   ....[211]....
        /*0ba4*/ 	.word	0x000032d0


	//   ....[212]....
        /*0ba8*/ 	.word	0x00003420


	//   ....[213]....
        /*0bac*/ 	.word	0x00003430


	//   ....[214]....
        /*0bb0*/ 	.word	0x00003440


	//   ....[215]....
        /*0bb4*/ 	.word	0x00003450


	//   ....[216]....
        /*0bb8*/ 	.word	0x00003460


	//   ....[217]....
        /*0bbc*/ 	.word	0x00003470


	//   ....[218]....
        /*0bc0*/ 	.word	0x00003480


	//   ....[219]....
        /*0bc4*/ 	.word	0x00003490


	//   ....[220]....
        /*0bc8*/ 	.word	0x000034a0


	//   ....[221]....
        /*0bcc*/ 	.word	0x000035d0


	//   ....[222]....
        /*0bd0*/ 	.word	0x00003600


	//   ....[223]....
        /*0bd4*/ 	.word	0x00003630


	//   ....[224]....
        /*0bd8*/ 	.word	0x00003640


	//   ....[225]....
        /*0bdc*/ 	.word	0x00003650


	//   ....[226]....
        /*0be0*/ 	.word	0x00003660


	//   ....[227]....
        /*0be4*/ 	.word	0x00003670


	//   ....[228]....
        /*0be8*/ 	.word	0x00003680


	//   ....[229]....
        /*0bec*/ 	.word	0x00003690


	//   ....[230]....
        /*0bf0*/ 	.word	0x000036a0


	//   ....[231]....
        /*0bf4*/ 	.word	0x000036b0


	//   ....[232]....
        /*0bf8*/ 	.word	0x000037d0


	//   ....[233]....
        /*0bfc*/ 	.word	0x000037e0


	//   ....[234]....
        /*0c00*/ 	.word	0x000037f0


	//   ....[235]....
        /*0c04*/ 	.word	0x00003800


	//   ....[236]....
        /*0c08*/ 	.word	0x00003810


	//   ....[237]....
        /*0c0c*/ 	.word	0x000038b0


	//   ....[238]....
        /*0c10*/ 	.word	0x000038d0


	//   ....[239]....
        /*0c14*/ 	.word	0x000038f0


	//   ....[240]....
        /*0c18*/ 	.word	0x00003910


	//   ....[241]....
        /*0c1c*/ 	.word	0x00003930


	//   ....[242]....
        /*0c20*/ 	.word	0x00003940


	//   ....[243]....
        /*0c24*/ 	.word	0x00003950


	//   ....[244]....
        /*0c28*/ 	.word	0x00003960


	//   ....[245]....
        /*0c2c*/ 	.word	0x000039a0


	//   ....[246]....
        /*0c30*/ 	.word	0x00003a70


	//   ....[247]....
        /*0c34*/ 	.word	0x00003a80


	//   ....[248]....
        /*0c38*/ 	.word	0x00003a90


	//   ....[249]....
        /*0c3c*/ 	.word	0x00003aa0


	//   ....[250]....
        /*0c40*/ 	.word	0x00003ab0


	//   ....[251]....
        /*0c44*/ 	.word	0x00003b60


	//   ....[252]....
        /*0c48*/ 	.word	0x00003b90


	//   ....[253]....
        /*0c4c*/ 	.word	0x00003bc0


	//   ....[254]....
        /*0c50*/ 	.word	0x00003bf0


	//   ....[255]....
        /*0c54*/ 	.word	0x00003c20


	//   ....[0]....
        /*0c58*/ 	.word	0x00003c30


	//   ....[1]....
        /*0c5c*/ 	.word	0x00003c40


	//   ....[2]....
        /*0c60*/ 	.word	0x00003c50


	//   ....[3]....
        /*0c64*/ 	.word	0x00003c60


	//   ....[4]....
        /*0c68*/ 	.word	0x00003c70


	//   ....[5]....
        /*0c6c*/ 	.word	0x00003c80


	//   ....[6]....
        /*0c70*/ 	.word	0x00003c90


	//   ....[7]....
        /*0c74*/ 	.word	0x00003ca0


	//   ....[8]....
        /*0c78*/ 	.word	0x00004720


	//   ....[9]....
        /*0c7c*/ 	.word	0x00004730


	//   ....[10]....
        /*0c80*/ 	.word	0x000047a0


	//   ....[11]....
        /*0c84*/ 	.word	0x000047b0


	//   ....[12]....
        /*0c88*/ 	.word	0x000048a0


	//   ....[13]....
        /*0c8c*/ 	.word	0x000048b0


	//   ....[14]....
        /*0c90*/ 	.word	0x00004960


	//   ....[15]....
        /*0c94*/ 	.word	0x00004a30


	//   ....[16]....
        /*0c98*/ 	.word	0x00004b10


	//   ....[17]....
        /*0c9c*/ 	.word	0x00004b60


	//   ....[18]....
        /*0ca0*/ 	.word	0x00004c50


	//   ....[19]....
        /*0ca4*/ 	.word	0x00004c90


	//   ....[20]....
        /*0ca8*/ 	.word	0x00004d90


	//   ....[21]....
        /*0cac*/ 	.word	0x00004dd0


	//   ....[22]....
        /*0cb0*/ 	.word	0x00004ed0


	//   ....[23]....
        /*0cb4*/ 	.word	0x00004f10


	//   ....[24]....
        /*0cb8*/ 	.word	0x00005010


	//   ....[25]....
        /*0cbc*/ 	.word	0x00005050


	//   ....[26]....
        /*0cc0*/ 	.word	0x00005150


	//   ....[27]....
        /*0cc4*/ 	.word	0x00005190


	//   ....[28]....
        /*0cc8*/ 	.word	0x00005290


	//   ....[29]....
        /*0ccc*/ 	.word	0x000052d0


	//   ....[30]....
        /*0cd0*/ 	.word	0x000053d0


	//   ....[31]....
        /*0cd4*/ 	.word	0x00005410


	//   ....[32]....
        /*0cd8*/ 	.word	0x00005520


	//   ....[33]....
        /*0cdc*/ 	.word	0x00005550


	//   ....[34]....
        /*0ce0*/ 	.word	0x00005680


	//   ....[35]....
        /*0ce4*/ 	.word	0x00005690


	//   ....[36]....
        /*0ce8*/ 	.word	0x000057c0


	//   ....[37]....
        /*0cec*/ 	.word	0x000057d0


	//   ....[38]....
        /*0cf0*/ 	.word	0x000058a0


	//   ....[39]....
        /*0cf4*/ 	.word	0x000058e0


	//   ....[40]....
        /*0cf8*/ 	.word	0x00005a30


	//   ....[41]....
        /*0cfc*/ 	.word	0x00005a70


	//   ....[42]....
        /*0d00*/ 	.word	0x00005b00


	//   ....[43]....
        /*0d04*/ 	.word	0x00005b10


	//   ....[44]....
        /*0d08*/ 	.word	0x00005b40


	//   ....[45]....
        /*0d0c*/ 	.word	0x00005b50


	//   ....[46]....
        /*0d10*/ 	.word	0x00005b60


	//   ....[47]....
        /*0d14*/ 	.word	0x00005ba0


	//   ....[48]....
        /*0d18*/ 	.word	0x00005bb0


	//   ....[49]....
        /*0d1c*/ 	.word	0x00005be0


	//   ....[50]....
        /*0d20*/ 	.word	0x00005c10


	//   ....[51]....
        /*0d24*/ 	.word	0x00005c40


	//   ....[52]....
        /*0d28*/ 	.word	0x00005c50


	//   ....[53]....
        /*0d2c*/ 	.word	0x00005c80


	//   ....[54]....
        /*0d30*/ 	.word	0x00005cb0


	//   ....[55]....
        /*0d34*/ 	.word	0x00005d40


	//   ....[56]....
        /*0d38*/ 	.word	0x00005d70


	//   ....[57]....
        /*0d3c*/ 	.word	0x00005da0


	//   ....[58]....
        /*0d40*/ 	.word	0x00005dd0


	//   ....[59]....
        /*0d44*/ 	.word	0x00005de0


	//   ....[60]....
        /*0d48*/ 	.word	0x00005df0


	//   ....[61]....
        /*0d4c*/ 	.word	0x00005e00


	//   ....[62]....
        /*0d50*/ 	.word	0x00005e10


	//   ....[63]....
        /*0d54*/ 	.word	0x00005e40


	//   ....[64]....
        /*0d58*/ 	.word	0x00005f30


	//   ....[65]....
        /*0d5c*/ 	.word	0x00005f60


	//   ....[66]....
        /*0d60*/ 	.word	0x00005f90


	//   ....[67]....
        /*0d64*/ 	.word	0x00005fa0


	//   ....[68]....
        /*0d68*/ 	.word	0x00005fb0


	//   ....[69]....
        /*0d6c*/ 	.word	0x00005fc0


	//   ....[70]....
        /*0d70*/ 	.word	0x00005fd0


	//   ....[71]....
        /*0d74*/ 	.word	0x00005fe0


	//   ....[72]....
        /*0d78*/ 	.word	0x00005ff0


	//   ....[73]....
        /*0d7c*/ 	.word	0x00006000


	//   ....[74]....
        /*0d80*/ 	.word	0x00006040


	//   ....[75]....
        /*0d84*/ 	.word	0x000061c0


	//   ....[76]....
        /*0d88*/ 	.word	0x000061d0


	//   ....[77]....
        /*0d8c*/ 	.word	0x000061e0


	//   ....[78]....
        /*0d90*/ 	.word	0x000061f0


	//   ....[79]....
        /*0d94*/ 	.word	0x00006200


	//   ....[80]....
        /*0d98*/ 	.word	0x00006210


	//   ....[81]....
        /*0d9c*/ 	.word	0x00006220


	//   ....[82]....
        /*0da0*/ 	.word	0x00006230


	//   ....[83]....
        /*0da4*/ 	.word	0x00006240


	//   ....[84]....
        /*0da8*/ 	.word	0x00006250


	//   ....[85]....
        /*0dac*/ 	.word	0x00006260


	//   ....[86]....
        /*0db0*/ 	.word	0x00006290


	//   ....[87]....
        /*0db4*/ 	.word	0x00006320


	//   ....[88]....
        /*0db8*/ 	.word	0x00006330


	//   ....[89]....
        /*0dbc*/ 	.word	0x00006340


	//   ....[90]....
        /*0dc0*/ 	.word	0x00006350


	//   ....[91]....
        /*0dc4*/ 	.word	0x00006380


	//   ....[92]....
        /*0dc8*/ 	.word	0x00006410


	//   ....[93]....
        /*0dcc*/ 	.word	0x00006440


	//   ....[94]....
        /*0dd0*/ 	.word	0x00006470


	//   ....[95]....
        /*0dd4*/ 	.word	0x000064a0


	//   ....[96]....
        /*0dd8*/ 	.word	0x000064b0


	//   ....[97]....
        /*0ddc*/ 	.word	0x000064c0


	//   ....[98]....
        /*0de0*/ 	.word	0x000064d0


	//   ....[99]....
        /*0de4*/ 	.word	0x00006530


	//   ....[100]....
        /*0de8*/ 	.word	0x00006620


	//   ....[101]....
        /*0dec*/ 	.word	0x00006650


	//   ....[102]....
        /*0df0*/ 	.word	0x00006660


	//   ....[103]....
        /*0df4*/ 	.word	0x00006670


	//   ....[104]....
        /*0df8*/ 	.word	0x00006680


	//   ....[105]....
        /*0dfc*/ 	.word	0x00006690


	//   ....[106]....
        /*0e00*/ 	.word	0x000066a0


	//   ....[107]....
        /*0e04*/ 	.word	0x000066b0


	//   ....[108]....
        /*0e08*/ 	.word	0x00006810


	//   ....[109]....
        /*0e0c*/ 	.word	0x00006820


	//   ....[110]....
        /*0e10*/ 	.word	0x00006830


	//   ....[111]....
        /*0e14*/ 	.word	0x00006840


	//   ....[112]....
        /*0e18*/ 	.word	0x00006850


	//   ....[113]....
        /*0e1c*/ 	.word	0x00006860


	//   ....[114]....
        /*0e20*/ 	.word	0x00006870


	//   ....[115]....
        /*0e24*/ 	.word	0x00006880


	//   ....[116]....
        /*0e28*/ 	.word	0x00006890


	//   ....[117]....
        /*0e2c*/ 	.word	0x000068a0


	//   ....[118]....
        /*0e30*/ 	.word	0x000068b0


	//   ....[119]....
        /*0e34*/ 	.word	0x000068c0


	//   ....[120]....
        /*0e38*/ 	.word	0x000068d0


	//   ....[121]....
        /*0e3c*/ 	.word	0x000069b0


	//   ....[122]....
        /*0e40*/ 	.word	0x000069d0


	//   ....[123]....
        /*0e44*/ 	.word	0x000069e0


	//   ....[124]....
        /*0e48*/ 	.word	0x000069f0


	//   ....[125]....
        /*0e4c*/ 	.word	0x00006a00


	//   ....[126]....
        /*0e50*/ 	.word	0x00006a10


	//   ....[127]....
        /*0e54*/ 	.word	0x00006a20


	//   ....[128]....
        /*0e58*/ 	.word	0x00006b90


	//   ....[129]....
        /*0e5c*/ 	.word	0x00006bc0


	//   ....[130]....
        /*0e60*/ 	.word	0x00006bd0


	//   ....[131]....
        /*0e64*/ 	.word	0x00006be0


	//   ....[132]....
        /*0e68*/ 	.word	0x00006bf0


	//   ....[133]....
        /*0e6c*/ 	.word	0x00006c00


	//   ....[134]....
        /*0e70*/ 	.word	0x00006c10


	//   ....[135]....
        /*0e74*/ 	.word	0x00006c20


	//   ....[136]....
        /*0e78*/ 	.word	0x00006c30


	//   ....[137]....
        /*0e7c*/ 	.word	0x00006c40


	//   ....[138]....
        /*0e80*/ 	.word	0x00006c50


	//   ....[139]....
        /*0e84*/ 	.word	0x00006c60


	//   ....[140]....
        /*0e88*/ 	.word	0x00006e40


	//   ....[141]....
        /*0e8c*/ 	.word	0x00006e80


	//   ....[142]....
        /*0e90*/ 	.word	0x00006e90


	//   ....[143]....
        /*0e94*/ 	.word	0x00006ea0


	//   ....[144]....
        /*0e98*/ 	.word	0x00006eb0


	//   ....[145]....
        /*0e9c*/ 	.word	0x00006ec0


	//   ....[146]....
        /*0ea0*/ 	.word	0x00006ed0


	//   ....[147]....
        /*0ea4*/ 	.word	0x00006ee0


	//   ....[148]....
        /*0ea8*/ 	.word	0x00006ef0


	//   ....[149]....
        /*0eac*/ 	.word	0x00006f00


	//   ....[150]....
        /*0eb0*/ 	.word	0x00006f10


	//   ....[151]....
        /*0eb4*/ 	.word	0x00006f20


	//   ....[152]....
        /*0eb8*/ 	.word	0x00006f30


	//   ....[153]....
        /*0ebc*/ 	.word	0x00006f40


	//   ....[154]....
        /*0ec0*/ 	.word	0x00006fb0


	//   ....[155]....
        /*0ec4*/ 	.word	0x00006ff0


	//   ....[156]....
        /*0ec8*/ 	.word	0x00007030


	//   ....[157]....
        /*0ecc*/ 	.word	0x00007080


	//   ....[158]....
        /*0ed0*/ 	.word	0x000070c0


	//   ....[159]....
        /*0ed4*/ 	.word	0x00007100


	//   ....[160]....
        /*0ed8*/ 	.word	0x00007150


	//   ....[161]....
        /*0edc*/ 	.word	0x00007190


	//   ....[162]....
        /*0ee0*/ 	.word	0x000071c0


	//   ....[163]....
        /*0ee4*/ 	.word	0x000071f0


	//   ....[164]....
        /*0ee8*/ 	.word	0x00007230


	//   ....[165]....
        /*0eec*/ 	.word	0x00007260


	//   ....[166]....
        /*0ef0*/ 	.word	0x00007290


	//   ....[167]....
        /*0ef4*/ 	.word	0x000072c0


	//   ....[168]....
        /*0ef8*/ 	.word	0x000072f0


	//   ....[169]....
        /*0efc*/ 	.word	0x00007320


	//   ....[170]....
        /*0f00*/ 	.word	0x00007340


	//   ....[171]....
        /*0f04*/ 	.word	0x00007360


	//   ....[172]....
        /*0f08*/ 	.word	0x00007370


	//   ....[173]....
        /*0f0c*/ 	.word	0x00007390


	//   ....[174]....
        /*0f10*/ 	.word	0x000074d0


	//   ....[175]....
        /*0f14*/ 	.word	0x000074e0


	//   ....[176]....
        /*0f18*/ 	.word	0x000074f0


	//   ....[177]....
        /*0f1c*/ 	.word	0x00007500


	//   ....[178]....
        /*0f20*/ 	.word	0x00007510


	//   ....[179]....
        /*0f24*/ 	.word	0x00007520


	//   ....[180]....
        /*0f28*/ 	.word	0x00007530


	//   ....[181]....
        /*0f2c*/ 	.word	0x00007540


	//   ....[182]....
        /*0f30*/ 	.word	0x00007550


	//   ....[183]....
        /*0f34*/ 	.word	0x00007560


	//   ....[184]....
        /*0f38*/ 	.word	0x00007570


	//   ....[185]....
        /*0f3c*/ 	.word	0x00007580


	//   ....[186]....
        /*0f40*/ 	.word	0x00007590


	//   ....[187]....
        /*0f44*/ 	.word	0x00007680


	//   ....[188]....
        /*0f48*/ 	.word	0x000076c0


	//   ....[189]....
        /*0f4c*/ 	.word	0x00007700


	//   ....[190]....
        /*0f50*/ 	.word	0x00007740


	//   ....[191]....
        /*0f54*/ 	.word	0x00007780


	//   ....[192]....
        /*0f58*/ 	.word	0x00007790


	//   ....[193]....
        /*0f5c*/ 	.word	0x000077a0


	//   ....[194]....
        /*0f60*/ 	.word	0x000077f0


	//   ....[195]....
        /*0f64*/ 	.word	0x00007820


	//   ....[196]....
        /*0f68*/ 	.word	0x00007850


	//   ....[197]....
        /*0f6c*/ 	.word	0x00007880


	//   ....[198]....
        /*0f70*/ 	.word	0x000078b0


	//   ....[199]....
        /*0f74*/ 	.word	0x000078e0


	//   ....[200]....
        /*0f78*/ 	.word	0x000078f0


	//   ....[201]....
        /*0f7c*/ 	.word	0x00007920


	//   ....[202]....
        /*0f80*/ 	.word	0x00007950


	//   ....[203]....
        /*0f84*/ 	.word	0x00007980


	//   ....[204]....
        /*0f88*/ 	.word	0x000079b0


	//   ....[205]....
        /*0f8c*/ 	.word	0x000079e0


	//   ....[206]....
        /*0f90*/ 	.word	0x00007bd0


	//   ....[207]....
        /*0f94*/ 	.word	0x00007c10


	//   ....[208]....
        /*0f98*/ 	.word	0x00007c20


	//   ....[209]....
        /*0f9c*/ 	.word	0x00007c30


	//   ....[210]....
        /*0fa0*/ 	.word	0x00007c40


	//   ....[211]....
        /*0fa4*/ 	.word	0x00007c50


	//   ....[212]....
        /*0fa8*/ 	.word	0x00007c60


	//   ....[213]....
        /*0fac*/ 	.word	0x00007c70


	//   ....[214]....
        /*0fb0*/ 	.word	0x00007c80


	//   ....[215]....
        /*0fb4*/ 	.word	0x00007c90


	//   ....[216]....
        /*0fb8*/ 	.word	0x00007ca0


	//   ....[217]....
        /*0fbc*/ 	.word	0x00007cb0


	//   ....[218]....
        /*0fc0*/ 	.word	0x00007cc0


	//   ....[219]....
        /*0fc4*/ 	.word	0x00007cd0


	//   ....[220]....
        /*0fc8*/ 	.word	0x00007ce0


	//   ....[221]....
        /*0fcc*/ 	.word	0x00007cf0


	//   ....[222]....
        /*0fd0*/ 	.word	0x00007d00


	//   ....[223]....
        /*0fd4*/ 	.word	0x00007d10


	//   ....[224]....
        /*0fd8*/ 	.word	0x00007d20


	//   ....[225]....
        /*0fdc*/ 	.word	0x00007d30


	//   ....[226]....
        /*0fe0*/ 	.word	0x00007d40


	//   ....[227]....
        /*0fe4*/ 	.word	0x00007d50


	//   ....[228]....
        /*0fe8*/ 	.word	0x00007d60


	//   ....[229]....
        /*0fec*/ 	.word	0x00007d70


	//   ....[230]....
        /*0ff0*/ 	.word	0x00007d80


	//   ....[231]....
        /*0ff4*/ 	.word	0x00007d90


	//   ....[232]....
        /*0ff8*/ 	.word	0x00007da0


	//   ....[233]....
        /*0ffc*/ 	.word	0x00007db0


	//   ....[234]....
        /*1000*/ 	.word	0x00007dc0


	//   ....[235]....
        /*1004*/ 	.word	0x00007dd0


	//   ....[236]....
        /*1008*/ 	.word	0x00007de0


	//   ....[237]....
        /*100c*/ 	.word	0x00007df0


	//   ....[238]....
        /*1010*/ 	.word	0x00007e00


	//----- nvinfo : EIATTR_VRC_CTA_INIT_COUNT
	.align		4
.L_147:
        /*1014*/ 	.byte	0x02, 0x4a
	.zero		1
	.zero		1


	//----- nvinfo : EIATTR_EXIT_INSTR_OFFSETS
	.align		4
        /*1018*/ 	.byte	0x04, 0x1c
        /*101a*/ 	.short	(.L_149 - .L_148)


	//   ....[0]....
.L_148:
        /*101c*/ 	.word	0x00008b60


	//----- nvinfo : EIATTR_CRS_STACK_SIZE
	.align		4
.L_149:
        /*1020*/ 	.byte	0x04, 0x1e
        /*1022*/ 	.short	(.L_151 - .L_150)
.L_150:
        /*1024*/ 	.word	0x00000000


	//----- nvinfo : EIATTR_CBANK_PARAM_SIZE
	.align		4
.L_151:
        /*1028*/ 	.byte	0x03, 0x19
        /*102a*/ 	.short	0x0038


	//----- nvinfo : EIATTR_PARAM_CBANK
	.align		4
        /*102c*/ 	.byte	0x04, 0x0a
        /*102e*/ 	.short	(.L_153 - .L_152)
	.align		4
.L_152:
        /*1030*/ 	.word	index@(.nv.constant0._Z13_spmm_conv_14PKfPfiiPKiS3_S3_S0_)
        /*1034*/ 	.short	0x0380
        /*1036*/ 	.short	0x0038


	//----- nvinfo : EIATTR_SW_WAR
	.align		4
.L_153:
        /*1038*/ 	.byte	0x04, 0x36
        /*103a*/ 	.short	(.L_155 - .L_154)
.L_154:
        /*103c*/ 	.word	0x00000008
.L_155:


//--------------------- .nv.info._Z13_spmm_conv_13PKfPfiiPKiS3_S3_S0_ --------------------------
	.section	.nv.info._Z13_spmm_conv_13PKfPfiiPKiS3_S3_S0_,"",@"SHT_CUDA_INFO"
	.sectionflags	@""
	.align	4


	//----- nvinfo : EIATTR_CUDA_API_VERSION
	.align		4
        /*0000*/ 	.byte	0x04, 0x37
        /*0002*/ 	.short	(.L_157 - .L_156)
.L_156:
        /*0004*/ 	.word	0x00000082


	//----- nvinfo : EIATTR_KPARAM_INFO
	.align		4
.L_157:
        /*0008*/ 	.byte	0x04, 0x17
        /*000a*/ 	.short	(.L_159 - .L_158)
.L_158:
        /*000c*/ 	.word	0x00000000
        /*0010*/ 	.short	0x0007
        /*0012*/ 	.short	0x0030
        /*0014*/ 	.byte	0x00, 0xf5, 0x21, 0x00


	//----- nvinfo : EIATTR_KPARAM_INFO
	.align		4
.L_159:
        /*0018*/ 	.byte	0x04, 0x17
        /*001a*/ 	.short	(.L_161 - .L_160)
.L_160:
        /*001c*/ 	.word	0x00000000
        /*0020*/ 	.short	0x0006
        /*0022*/ 	.short	0x0028
        /*0024*/ 	.byte	0x00, 0xf5, 0x21, 0x00


	//----- nvinfo : EIATTR_KPARAM_INFO
	.align		4
.L_161:
        /*0028*/ 	.byte	0x04, 0x17
        /*002a*/ 	.short	(.L_163 - .L_162)
.L_162:
        /*002c*/ 	.word	0x00000000
        /*0030*/ 	.short	0x0005
        /*0032*/ 	.short	0x0020
        /*0034*/ 	.byte	0x00, 0xf5, 0x21, 0x00


	//----- nvinfo : EIATTR_KPARAM_INFO
	.align		4
.L_163:
        /*0038*/ 	.byte	0x04, 0x17
        /*003a*/ 	.short	(.L_165 - .L_164)
.L_164:
        /*003c*/ 	.word	0x00000000
        /*0040*/ 	.short	0x0004
        /*0042*/ 	.short	0x0018
        /*0044*/ 	.byte	0x00, 0xf5, 0x21, 0x00


	//----- nvinfo : EIATTR_KPARAM_INFO
	.align		4
.L_165:
        /*0048*/ 	.byte	0x04, 0x17
        /*004a*/ 	.short	(.L_167 - .L_166)
.L_166:
        /*004c*/ 	.word	0x00000000
        /*0050*/ 	.short	0x0003
        /*0052*/ 	.short	0x0014
        /*0054*/ 	.byte	0x00, 0xf0, 0x11, 0x00


	//----- nvinfo : EIATTR_KPARAM_INFO
	.align		4
.L_167:
        /*0058*/ 	.byte	0x04, 0x17
        /*005a*/ 	.short	(.L_169 - .L_168)
.L_168:
        /*005c*/ 	.word	0x00000000
        /*0060*/ 	.short	0x0002
        /*0062*/ 	.short	0x0010
        /*0064*/ 	.byte	0x00, 0xf0, 0x11, 0x00


	//----- nvinfo : EIATTR_KPARAM_INFO
	.align		4
.L_169:
        /*0068*/ 	.byte	0x04, 0x17
        /*006a*/ 	.short	(.L_171 - .L_170)
.L_170:
        /*006c*/ 	.word	0x00000000
        /*0070*/ 	.short	0x0001
        /*0072*/ 	.short	0x0008
        /*0074*/ 	.byte	0x00, 0xf5, 0x21, 0x00


	//----- nvinfo : EIATTR_KPARAM_INFO
	.align		4
.L_171:
        /*0078*/ 	.byte	0x04, 0x17
        /*007a*/ 	.short	(.L_173 - .L_172)
.L_172:
        /*007c*/ 	.word	0x00000000
        /*0080*/ 	.short	0x0000
        /*0082*/ 	.short	0x0000
        /*0084*/ 	.byte	0x00, 0xf5, 0x21, 0x00


	//----- nvinfo : EIATTR_SPARSE_MMA_MASK
	.align		4
.L_173:
        /*0088*/ 	.byte	0x03, 0x50
        /*008a*/ 	.short	0x0000


	//----- nvinfo : EIATTR_MAXREG_COUNT
	.align		4
        /*008c*/ 	.byte	0x03, 0x1b
        /*008e*/ 	.short	0x00ff


	//----- nvinfo : EIATTR_MERCURY_ISA_VERSION
	.align		4
        /*0090*/ 	.byte	0x03, 0x5f
        /*0092*/ 	.short	0x0101


	//----- nvinfo : EIATTR_COOP_GROUP_MASK_REGIDS
	.align		4
        /*0094*/ 	.byte	0x04, 0x29
        /*0096*/ 	.short	(.L_175 - .L_174)


	//   ....[0]....
.L_174:
        /*0098*/ 	.word	0xffffffff


	//   ....[1]....
        /*009c*/ 	.word	0xffffffff


	//   ....[2]....
        /*00a0*/ 	.word	0xffffffff


	//   ....[3]....
        /*00a4*/ 	.word	0xffffffff


	//   ....[4]....
        /*00a8*/ 	.word	0xffffffff


	//   ....[5]....
        /*00ac*/ 	.word	0xffffffff


	//   ....[6]....
        /*00b0*/ 	.word	0xffffffff


	//   ....[7]....
        /*00b4*/ 	.word	0xffffffff


	//   ....[8]....
        /*00b8*/ 	.word	0xffffffff


	//   ....[9]....
        /*00bc*/ 	.word	0xffffffff


	//   ....[10]....
        /*00c0*/ 	.word	0xffffffff


	//   ....[11]....
        /*00c4*/ 	.word	0xffffffff


	//   ....[12]....
        /*00c8*/ 	.word	0xffffffff


	//   ....[13]....
        /*00cc*/ 	.word	0xffffffff


	//   ....[14]....
        /*00d0*/ 	.word	0xffffffff


	//   ....[15]....
        /*00d4*/ 	.word	0xffffffff


	//   ....[16]....
        /*00d8*/ 	.word	0xffffffff


	//   ....[17]....
        /*00dc*/ 	.word	0xffffffff


	//   ....[18]....
        /*00e0*/ 	.word	0xffffffff


	//   ....[19]....
        /*00e4*/ 	.word	0xffffffff


	//   ....[20]....
        /*00e8*/ 	.word	0xffffffff


	//   ....[21]....
        /*00ec*/ 	.word	0xffffffff


	//   ....[22]....
        /*00f0*/ 	.word	0xffffffff


	//   ....[23]....
        /*00f4*/ 	.word	0xffffffff


	//   ....[24]....
        /*00f8*/ 	.word	0xffffffff


	//   ....[25]....
        /*00fc*/ 	.word	0xffffffff


	//   ....[26]....
        /*0100*/ 	.word	0xffffffff


	//   ....[27]....
        /*0104*/ 	.word	0xffffffff


	//   ....[28]....
        /*0108*/ 	.word	0xffffffff


	//   ....[29]....
        /*010c*/ 	.word	0xffffffff


	//   ....[30]....
        /*0110*/ 	.word	0xffffffff


	//   ....[31]....
        /*0114*/ 	.word	0xffffffff


	//   ....[32]....
        /*0118*/ 	.word	0xffffffff


	//   ....[33]....
        /*011c*/ 	.word	0xffffffff


	//   ....[34]....
        /*0120*/ 	.word	0xffffffff


	//   ....[35]....
        /*0124*/ 	.word	0xffffffff


	//   ....[36]....
        /*0128*/ 	.word	0xffffffff


	//   ....[37]....
        /*012c*/ 	.word	0xffffffff


	//   ....[38]....
        /*0130*/ 	.word	0xffffffff


	//   ....[39]....
        /*0134*/ 	.word	0xffffffff


	//   ....[40]....
        /*0138*/ 	.word	0xffffffff


	//   ....[41]....
        /*013c*/ 	.word	0xffffffff


	//   ....[42]....
        /*0140*/ 	.word	0xffffffff


	//   ....[43]....
        /*0144*/ 	.word	0xffffffff


	//   ....[44]....
        /*0148*/ 	.word	0xffffffff


	//   ....[45]....
        /*014c*/ 	.word	0xffffffff


	//   ....[46]....
        /*0150*/ 	.word	0xffffffff


	//   ....[47]....
        /*0154*/ 	.word	0xffffffff


	//   ....[48]....
        /*0158*/ 	.word	0xffffffff


	//   ....[49]....
        /*015c*/ 	.word	0xffffffff


	//   ....[50]....
        /*0160*/ 	.word	0xffffffff


	//   ....[51]....
        /*0164*/ 	.word	0xffffffff


	//   ....[52]....
        /*0168*/ 	.word	0xffffffff


	//   ....[53]....
        /*016c*/ 	.word	0xffffffff


	//   ....[54]....
        /*0170*/ 	.word	0xffffffff


	//   ....[55]....
        /*0174*/ 	.word	0xffffffff


	//   ....[56]....
        /*0178*/ 	.word	0xffffffff


	//   ....[57]....
        /*017c*/ 	.word	0xffffffff


	//   ....[58]....
        /*0180*/ 	.word	0xffffffff


	//   ....[59]....
        /*0184*/ 	.word	0xffffffff


	//   ....[60]....
        /*0188*/ 	.word	0xffffffff


	//   ....[61]....
        /*018c*/ 	.word	0xffffffff


	//   ....[62]....
        /*0190*/ 	.word	0xffffffff


	//   ....[63]....
        /*0194*/ 	.word	0xffffffff


	//   ....[64]....
        /*0198*/ 	.word	0xffffffff


	//   ....[65]....
        /*019c*/ 	.word	0xffffffff


	//   ....[66]....
        /*01a0*/ 	.word	0xffffffff


	//   ....[67]....
        /*01a4*/ 	.word	0xffffffff


	//   ....[68]....
        /*01a8*/ 	.word	0xffffffff


	//   ....[69]....
        /*01ac*/ 	.word	0xffffffff


	//   ....[70]....
        /*01b0*/ 	.word	0xffffffff


	//   ....[71]....
        /*01b4*/ 	.word	0xffffffff


	//   ....[72]....
        /*01b8*/ 	.word	0xffffffff


	//   ....[73]....
        /*01bc*/ 	.word	0xffffffff


	//   ....[74]....
        /*01c0*/ 	.word	0xffffffff


	//   ....[75]....
        /*01c4*/ 	.word	0xffffffff


	//   ....[76]....
        /*01c8*/ 	.word	0xffffffff


	//   ....[77]....
        /*01cc*/ 	.word	0xffffffff


	//   ....[78]....
        /*01d0*/ 	.word	0xffffffff


	//   ....[79]....
        /*01d4*/ 	.word	0xffffffff


	//   ....[80]....
        /*01d8*/ 	.word	0xffffffff


	//   ....[81]....
        /*01dc*/ 	.word	0xffffffff


	//   ....[82]....
        /*01e0*/ 	.word	0xffffffff


	//   ....[83]....
        /*01e4*/ 	.word	0xffffffff


	//   ....[84]....
        /*01e8*/ 	.word	0xffffffff


	//   ....[85]....
        /*01ec*/ 	.word	0xffffffff


	//   ....[86]....
        /*01f0*/ 	.word	0xffffffff


	//   ....[87]....
        /*01f4*/ 	.word	0xffffffff


	//   ....[88]....
        /*01f8*/ 	.word	0xffffffff


	//   ....[89]....
        /*01fc*/ 	.word	0xffffffff


	//   ....[90]....
        /*0200*/ 	.word	0xffffffff


	//   ....[91]....
        /*0204*/ 	.word	0xffffffff


	//   ....[92]....
        /*0208*/ 	.word	0xffffffff


	//   ....[93]....
        /*020c*/ 	.word	0xffffffff


	//   ....[94]....
        /*0210*/ 	.word	0xffffffff


	//   ....[95]....
        /*0214*/ 	.word	0xffffffff


	//   ....[96]....
        /*0218*/ 	.word	0xffffffff


	//   ....[97]....
        /*021c*/ 	.word	0xffffffff


	//   ....[98]....
        /*0220*/ 	.word	0xffffffff


	//   ....[99]....
        /*0224*/ 	.word	0xffffffff


	//   ....[100]....
        /*0228*/ 	.word	0xffffffff


	//   ....[101]....
        /*022c*/ 	.word	0xffffffff


	//   ....[102]....
        /*0230*/ 	.word	0xffffffff


	//   ....[103]....
        /*0234*/ 	.word	0xffffffff


	//   ....[104]....
        /*0238*/ 	.word	0xffffffff


	//   ....[105]....
        /*023c*/ 	.word	0xffffffff


	//   ....[106]....
        /*0240*/ 	.word	0xffffffff


	//   ....[107]....
        /*0244*/ 	.word	0xffffffff


	//   ....[108]....
        /*0248*/ 	.word	0xffffffff


	//   ....[109]....
        /*024c*/ 	.word	0xffffffff


	//   ....[110]....
        /*0250*/ 	.word	0xffffffff


	//   ....[111]....
        /*0254*/ 	.word	0xffffffff


	//   ....[112]....
        /*0258*/ 	.word	0xffffffff


	//   ....[113]....
        /*025c*/ 	.word	0xffffffff


	//   ....[114]....
        /*0260*/ 	.word	0xffffffff


	//   ....[115]....
        /*0264*/ 	.word	0xffffffff


	//   ....[116]....
        /*0268*/ 	.word	0xffffffff


	//   ....[117]....
        /*026c*/ 	.word	0xffffffff


	//   ....[118]....
        /*0270*/ 	.word	0xffffffff


	//   ....[119]....
        /*0274*/ 	.word	0xffffffff


	//   ....[120]....
        /*0278*/ 	.word	0xffffffff


	//   ....[121]....
        /*027c*/ 	.word	0xffffffff


	//   ....[122]....
        /*0280*/ 	.word	0xffffffff


	//   ....[123]....
        /*0284*/ 	.word	0xffffffff


	//   ....[124]....
        /*0288*/ 	.word	0xffffffff


	//   ....[125]....
        /*028c*/ 	.word	0xffffffff


	//   ....[126]....
        /*0290*/ 	.word	0xffffffff


	//   ....[127]....
        /*0294*/ 	.word	0xffffffff


	//   ....[128]....
        /*0298*/ 	.word	0xffffffff


	//   ....[129]....
        /*029c*/ 	.word	0xffffffff


	//   ....[130]....
        /*02a0*/ 	.word	0xffffffff


	//   ....[131]....
        /*02a4*/ 	.word	0xffffffff


	//   ....[132]....
        /*02a8*/ 	.word	0xffffffff


	//   ....[133]....
        /*02ac*/ 	.word	0xffffffff


	//   ....[134]....
        /*02b0*/ 	.word	0xffffffff


	//   ....[135]....
        /*02b4*/ 	.word	0xffffffff


	//   ....[136]....
        /*02b8*/ 	.word	0xffffffff


	//   ....[137]....
        /*02bc*/ 	.word	0xffffffff


	//   ....[138]....
        /*02c0*/ 	.word	0xffffffff


	//   ....[139]....
        /*02c4*/ 	.word	0xffffffff


	//   ....[140]....
        /*02c8*/ 	.word	0xffffffff


	//   ....[141]....
        /*02cc*/ 	.word	0xffffffff


	//   ....[142]....
        /*02d0*/ 	.word	0xffffffff


	//   ....[143]....
        /*02d4*/ 	.word	0xffffffff


	//   ....[144]....
        /*02d8*/ 	.word	0xffffffff


	//   ....[145]....
        /*02dc*/ 	.word	0xffffffff


	//   ....[146]....
        /*02e0*/ 	.word	0xffffffff


	//   ....[147]....
        /*02e4*/ 	.word	0xffffffff


	//   ....[148]....
        /*02e8*/ 	.word	0xffffffff


	//   ....[149]....
        /*02ec*/ 	.word	0xffffffff


	//   ....[150]....
        /*02f0*/ 	.word	0xffffffff


	//   ....[151]....
        /*02f4*/ 	.word	0xffffffff


	//   ....[152]....
        /*02f8*/ 	.word	0xffffffff


	//   ....[153]....
        /*02fc*/ 	.word	0xffffffff


	//   ....[154]....
        /*0300*/ 	.word	0xffffffff


	//   ....[155]....
        /*0304*/ 	.word	0xffffffff


	//   ....[156]....
        /*0308*/ 	.word	0xffffffff


	//   ....[157]....
        /*030c*/ 	.word	0xffffffff


	//   ....[158]....
        /*0310*/ 	.word	0xffffffff


	//   ....[159]....
        /*0314*/ 	.word	0xffffffff


	//   ....[160]....
        /*0318*/ 	.word	0xffffffff


	//   ....[161]....
        /*031c*/ 	.word	0xffffffff


	//   ....[162]....
        /*0320*/ 	.word	0xffffffff


	//   ....[163]....
        /*0324*/ 	.word	0xffffffff


	//   ....[164]....
        /*0328*/ 	.word	0xffffffff


	//   ....[165]....
        /*032c*/ 	.word	0xffffffff


	//   ....[166]....
        /*0330*/ 	.word	0xffffffff


	//   ....[167]....
        /*0334*/ 	.word	0xffffffff


	//   ....[168]....
        /*0338*/ 	.word	0xffffffff


	//   ....[169]....
        /*033c*/ 	.word	0xffffffff


	//   ....[170]....
        /*0340*/ 	.word	0xffffffff


	//   ....[171]....
        /*0344*/ 	.word	0xffffffff


	//   ....[172]....
        /*0348*/ 	.word	0xffffffff


	//   ....[173]....
        /*034c*/ 	.word	0xffffffff


	//   ....[174]....
        /*0350*/ 	.word	0xffffffff


	//   ....[175]....
        /*0354*/ 	.word	0xffffffff


	//   ....[176]....
        /*0358*/ 	.word	0xffffffff


	//   ....[177]....
        /*035c*/ 	.word	0xffffffff


	//   ....[178]....
        /*0360*/ 	.word	0xffffffff


	//   ....[179]....
        /*0364*/ 	.word	0xffffffff


	//   ....[180]....
        /*0368*/ 	.word	0xffffffff


	//   ....[181]....
        /*036c*/ 	.word	0xffffffff


	//   ....[182]....
        /*0370*/ 	.word	0xffffffff


	//   ....[183]....
        /*0374*/ 	.word	0xffffffff


	//   ....[184]....
        /*0378*/ 	.word	0xffffffff


	//   ....[185]....
        /*037c*/ 	.word	0xffffffff


	//   ....[186]....
        /*0380*/ 	.word	0xffffffff


	//   ....[187]....
        /*0384*/ 	.word	0xffffffff


	//   ....[188]....
        /*0388*/ 	.word	0xffffffff


	//   ....[189]....
        /*038c*/ 	.word	0xffffffff


	//   ....[190]....
        /*0390*/ 	.word	0xffffffff


	//   ....[191]....
        /*0394*/ 	.word	0xffffffff


	//   ....[192]....
        /*0398*/ 	.word	0xffffffff


	//   ....[193]....
        /*039c*/ 	.word	0xffffffff


	//   ....[194]....
        /*03a0*/ 	.word	0xffffffff


	//   ....[195]....
        /*03a4*/ 	.word	0xffffffff


	//   ....[196]....
        /*03a8*/ 	.word	0xffffffff


	//   ....[197]....
        /*03ac*/ 	.word	0xffffffff


	//   ....[198]....
        /*03b0*/ 	.word	0xffffffff


	//   ....[199]....
        /*03b4*/ 	.word	0xffffffff


	//   ....[200]....
        /*03b8*/ 	.word	0xffffffff


	//   ....[201]....
        /*03bc*/ 	.word	0xffffffff


	//   ....[202]....
        /*03c0*/ 	.word	0xffffffff


	//   ....[203]....
        /*03c4*/ 	.word	0xffffffff


	//   ....[204]....
        /*03c8*/ 	.word	0xffffffff


	//   ....[205]....
        /*03cc*/ 	.word	0xffffffff


	//   ....[206]....
        /*03d0*/ 	.word	0xffffffff


	//   ....[207]....
        /*03d4*/ 	.word	0xffffffff


	//   ....[208]....
        /*03d8*/ 	.word	0xffffffff


	//   ....[209]....
        /*03dc*/ 	.word	0xffffffff


	//   ....[210]....
        /*03e0*/ 	.word	0xffffffff


	//   ....[211]....
        /*03e4*/ 	.word	0xffffffff


	//   ....[212]....
        /*03e8*/ 	.word	0xffffffff


	//   ....[213]....
        /*03ec*/ 	.word	0xffffffff


	//   ....[214]....
        /*03f0*/ 	.word	0xffffffff


	//   ....[215]....
        /*03f4*/ 	.word	0xffffffff


	//   ....[216]....
        /*03f8*/ 	.word	0xffffffff


	//   ....[217]....
        /*03fc*/ 	.word	0xffffffff


	//   ....[218]....
        /*0400*/ 	.word	0xffffffff


	//   ....[219]....
        /*0404*/ 	.word	0xffffffff


	//   ....[220]....
        /*0408*/ 	.word	0xffffffff


	//   ....[221]....
        /*040c*/ 	.word	0xffffffff


	//   ....[222]....
        /*0410*/ 	.word	0xffffffff


	//   ....[223]....
        /*0414*/ 	.word	0xffffffff


	//   ....[224]....
        /*0418*/ 	.word	0xffffffff


	//   ....[225]....
        /*041c*/ 	.word	0xffffffff


	//   ....[226]....
        /*0420*/ 	.word	0xffffffff


	//   ....[227]....
        /*0424*/ 	.word	0xffffffff


	//   ....[228]....
        /*0428*/ 	.word	0xffffffff


	//   ....[229]....
        /*042c*/ 	.word	0xffffffff


	//   ....[230]....
        /*0430*/ 	.word	0xffffffff


	//   ....[231]....
        /*0434*/ 	.word	0xffffffff


	//   ....[232]....
        /*0438*/ 	.word	0xffffffff


	//   ....[233]....
        /*043c*/ 	.word	0xffffffff


	//   ....[234]....
        /*0440*/ 	.word	0xffffffff


	//   ....[235]....
        /*0444*/ 	.word	0xffffffff


	//   ....[236]....
        /*0448*/ 	.word	0xffffffff


	//   ....[237]....
        /*044c*/ 	.word	0xffffffff


	//   ....[238]....
        /*0450*/ 	.word	0xffffffff


	//   ....[239]....
        /*0454*/ 	.word	0xffffffff


	//   ....[240]....
        /*0458*/ 	.word	0xffffffff


	//   ....[241]....
        /*045c*/ 	.word	0xffffffff


	//   ....[242]....
        /*0460*/ 	.word	0xffffffff


	//   ....[243]....
        /*0464*/ 	.word	0xffffffff


	//   ....[244]....
        /*0468*/ 	.word	0xffffffff


	//   ....[245]....
        /*046c*/ 	.word	0xffffffff


	//   ....[246]....
        /*0470*/ 	.word	0xffffffff


	//   ....[247]....
        /*0474*/ 	.word	0xffffffff


	//   ....[248]....
        /*0478*/ 	.word	0xffffffff


	//   ....[249]....
        /*047c*/ 	.word	0xffffffff


	//   ....[250]....
        /*0480*/ 	.word	0xffffffff


	//   ....[251]....
        /*0484*/ 	.word	0xffffffff


	//   ....[252]....
        /*0488*/ 	.word	0xffffffff


	//   ....[253]....
        /*048c*/ 	.word	0xffffffff


	//   ....[254]....
        /*0490*/ 	.word	0xffffffff


	//----- nvinfo : EIATTR_COOP_GROUP_INSTR_OFFSETS
	.align		4
.L_175:
        /*0494*/ 	.byte	0x04, 0x28
        /*0496*/ 	.short	(.L_177 - .L_176)


	//   ....[0]....
.L_176:
        /*0498*/ 	.word	0x00000a50


	//   ....[1]....
        /*049c*/ 	.word	0x00000a90


	//   ....[2]....
        /*04a0*/ 	.word	0x00000aa0


	//   ....[3]....
        /*04a4*/ 	.word	0x00000ab0


	//   ....[4]....
        /*04a8*/ 	.word	0x00000ac0


	//   ....[5]....
        /*04ac*/ 	.word	0x00000b30


	//   ....[6]....
        /*04b0*/ 	.word	0x00000b60


	//   ....[7]....
        /*04b4*/ 	.word	0x00000b70


	//   ....[8]....
        /*04b8*/ 	.word	0x00000ba0


	//   ....[9]....
        /*04bc*/ 	.word	0x00000bd0


	//   ....[10]....
        /*04c0*/ 	.word	0x00000c20


	//   ....[11]....
        /*04c4*/ 	.word	0x00000c50


	//   ....[12]....
        /*04c8*/ 	.word	0x00000c80


	//   ....[13]....
        /*04cc*/ 	.word	0x00000cb0


	//   ....[14]....
        /*04d0*/ 	.word	0x00000ce0


	//   ....[15]....
        /*04d4*/ 	.word	0x00000d10


	//   ....[16]....
        /*04d8*/ 	.word	0x00000d40


	//   ....[17]....
        /*04dc*/ 	.word	0x00000db0


	//   ....[18]....
        /*04e0*/ 	.word	0x00000df0


	//   ....[19]....
        /*04e4*/ 	.word	0x00000e00


	//   ....[20]....
        /*04e8*/ 	.word	0x00000e10


	//   ....[21]....
        /*04ec*/ 	.word	0x00000e70


	//   ....[22]....
        /*04f0*/ 	.word	0x00000e90


	//   ....[23]....
        /*04f4*/ 	.word	0x00000ea0


	//   ....[24]....
        /*04f8*/ 	.word	0x00000ed0


	//   ....[25]....
        /*04fc*/ 	.word	0x00000f00


	//   ....[26]....
        /*0500*/ 	.word	0x00000f50


	//   ....[27]....
        /*0504*/ 	.word	0x00000f80


	//   ....[28]....
        /*0508*/ 	.word	0x00000fb0


	//   ....[29]....
        /*050c*/ 	.word	0x00000fe0


	//   ....[30]....
        /*0510*/ 	.word	0x00001010


	//   ....[31]....
        /*0514*/ 	.word	0x00001040


	//   ....[32]....
        /*0518*/ 	.word	0x00001070


	//   ....[33]....
        /*051c*/ 	.word	0x000010a0


	//   ....[34]....
        /*0520*/ 	.word	0x00001110


	//   ....[35]....
        /*0524*/ 	.word	0x00001160


	//   ....[36]....
        /*0528*/ 	.word	0x00001170


	//   ....[37]....
        /*052c*/ 	.word	0x00001180


	//   ....[38]....
        /*0530*/ 	.word	0x00001190


	//   ....[39]....
        /*0534*/ 	.word	0x00001200


	//   ....[40]....
        /*0538*/ 	.word	0x00001230


	//   ....[41]....
        /*053c*/ 	.word	0x00001240


	//   ....[42]....
        /*0540*/ 	.word	0x00001270


	//   ....[43]....
        /*0544*/ 	.word	0x000012a0


	//   ....[44]....
        /*0548*/ 	.word	0x000012d0


	//   ....[45]....
        /*054c*/ 	.word	0x00001300


	//   ....[46]....
        /*0550*/ 	.word	0x00001330


	//   ....[47]....
        /*0554*/ 	.word	0x00001370


	//   ....[48]....
        /*0558*/ 	.word	0x000013a0


	//   ....[49]....
        /*055c*/ 	.word	0x000013d0


	//   ....[50]....
        /*0560*/ 	.word	0x00001400


	//   ....[51]....
        /*0564*/ 	.word	0x00001430


	//   ....[52]....
        /*0568*/ 	.word	0x000014b0


	//   ....[53]....
        /*056c*/ 	.word	0x000014e0


	//   ....[54]....
        /*0570*/ 	.word	0x00001500


	//   ....[55]....
        /*0574*/ 	.word	0x00001530


	//   ....[56]....
        /*0578*/ 	.word	0x00001560


	//   ....[57]....
        /*057c*/ 	.word	0x000015c0


	//   ....[58]....
        /*0580*/ 	.word	0x00001600


	//   ....[59]....
        /*0584*/ 	.word	0x00001610


	//   ....[60]....
        /*0588*/ 	.word	0x00001650


	//   ....[61]....
        /*058c*/ 	.word	0x00001690


	//   ....[62]....
        /*0590*/ 	.word	0x000016c0


	//   ....[63]....
        /*0594*/ 	.word	0x00001700


	//   ....[64]....
        /*0598*/ 	.word	0x00001730


	//   ....[65]....
        /*059c*/ 	.word	0x00001760


	//   ....[66]....
        /*05a0*/ 	.word	0x000017d0


	//   ....[67]....
        /*05a4*/ 	.word	0x00001800


	//   ....[68]....
        /*05a8*/ 	.word	0x00001860


	//   ....[69]....
        /*05ac*/ 	.word	0x00001870


	//   ....[70]....
        /*05b0*/ 	.word	0x00001880


	//   ....[71]....
        /*05b4*/ 	.word	0x000018b0


	//   ....[72]....
        /*05b8*/ 	.word	0x000018e0


	//   ....[73]....
        /*05bc*/ 	.word	0x00001910


	//   ....[74]....
        /*05c0*/ 	.word	0x00001940


	//   ....[75]....
        /*05c4*/ 	.word	0x00001970


	//   ....[76]....
        /*05c8*/ 	.word	0x000019a0


	//   ....[77]....
        /*05cc*/ 	.word	0x000019d0


	//   ....[78]....
        /*05d0*/ 	.word	0x00001a00


	//   ....[79]....
        /*05d4*/ 	.word	0x00001a30


	//   ....[80]....
        /*05d8*/ 	.word	0x00001a60


	//   ....[81]....
        /*05dc*/ 	.word	0x00001a90


	//   ....[82]....
        /*05e0*/ 	.word	0x00001ac0


	//   ....[83]....
        /*05e4*/ 	.word	0x00001af0


	//   ....[84]....
        /*05e8*/ 	.word	0x00001b50


	//   ....[85]....
        /*05ec*/ 	.word	0x00001b70


	//   ....[86]....
        /*05f0*/ 	.word	0x00001bf0


	//   ....[87]....
        /*05f4*/ 	.word	0x00001c00


	//   ....[88]....
        /*05f8*/ 	.word	0x00001c10


	//   ....[89]....
        /*05fc*/ 	.word	0x00001c20


	//   ....[90]....
        /*0600*/ 	.word	0x00001c50


	//   ....[91]....
        /*0604*/ 	.word	0x00001c80


	//   ....[92]....
        /*0608*/ 	.word	0x00001cb0


	//   ....[93]....
        /*060c*/ 	.word	0x00001ce0


	//   ....[94]....
        /*0610*/ 	.word	0x00001d10


	//   ....[95]....
        /*0614*/ 	.word	0x00001d40


	//   ....[96]....
        /*0618*/ 	.word	0x00001d90


	//   ....[97]....
        /*061c*/ 	.word	0x00001da0


	//   ....[98]....
        /*0620*/ 	.word	0x00001dd0


	//   ....[99]....
        /*0624*/ 	.word	0x00001e00


	//   ....[100]....
        /*0628*/ 	.word	0x00001e30


	//   ....[101]....
        /*062c*/ 	.word	0x00001e60


	//   ....[102]....
        /*0630*/ 	.word	0x00001ee0


	//   ....[103]....
        /*0634*/ 	.word	0x00001f50


	//   ....[104]....
        /*0638*/ 	.word	0x00001f60


	//   ....[105]....
        /*063c*/ 	.word	0x00001f70


	//   ....[106]....
        /*0640*/ 	.word	0x00001f80


	//   ....[107]....
        /*0644*/ 	.word	0x00001fb0


	//   ....[108]....
        /*0648*/ 	.word	0x00001fe0


	//   ....[109]....
        /*064c*/ 	.word	0x00002010


	//   ....[110]....
        /*0650*/ 	.word	0x00002040


	//   ....[111]....
        /*0654*/ 	.word	0x00002070


	//   ....[112]....
        /*0658*/ 	.word	0x000020c0


	//   ....[113]....
        /*065c*/ 	.word	0x000020d0


	//   ....[114]....
        /*0660*/ 	.word	0x00002100


	//   ....[115]....
        /*0664*/ 	.word	0x00002130


	//   ....[116]....
        /*0668*/ 	.word	0x00002160


	//   ....[117]....
        /*066c*/ 	.word	0x000021b0


	//   ....[118]....
        /*0670*/ 	.word	0x00002200


	//   ....[119]....
        /*0674*/ 	.word	0x00002210


	//   ....[120]....
        /*0678*/ 	.word	0x000022b0


	//   ....[121]....
        /*067c*/ 	.word	0x000022c0


	//   ....[122]....
        /*0680*/ 	.word	0x000022d0


	//   ....[123]....
        /*0684*/ 	.word	0x000022e0


	//   ....[124]....
        /*0688*/ 	.word	0x000022f0


	//   ....[125]....
        /*068c*/ 	.word	0x00002300


	//   ....[126]....
        /*0690*/ 	.word	0x000024b0


	//   ....[127]....
        /*0694*/ 	.word	0x000024c0


	//   ....[128]....
        /*0698*/ 	.word	0x000024f0


	//   ....[129]....
        /*069c*/ 	.word	0x00002520


	//   ....[130]....
        /*06a0*/ 	.word	0x00002550


	//   ....[131]....
        /*06a4*/ 	.word	0x000025a0


	//   ....[132]....
        /*06a8*/ 	.word	0x000025b0


	//   ....[133]....
        /*06ac*/ 	.word	0x000025e0


	//   ....[134]....
        /*06b0*/ 	.word	0x00002610


	//   ....[135]....
        /*06b4*/ 	.word	0x00002620


	//   ....[136]....
        /*06b8*/ 	.word	0x00002d40


	//   ....[137]....
        /*06bc*/ 	.word	0x00002d50


	//   ....[138]....
        /*06c0*/ 	.word	0x00002dc0


	//   ....[139]....
        /*06c4*/ 	.word	0x00002dd0


	//   ....[140]....
        /*06c8*/ 	.word	0x00002ec0


	//   ....[141]....
        /*06cc*/ 	.word	0x00002f00


	//   ....[142]....
        /*06d0*/ 	.word	0x00003000


	//   ....[143]....
        /*06d4*/ 	.word	0x00003040


	//   ....[144]....
        /*06d8*/ 	.word	0x00003160


	//   ....[145]....
        /*06dc*/ 	.word	0x00003180


	//   ....[146]....
        /*06e0*/ 	.word	0x000032a0


	//   ....[147]....
        /*06e4*/ 	.word	0x000032c0


	//   ....[148]....
        /*06e8*/ 	.word	0x000033e0


	//   ....[149]....
        /*06ec*/ 	.word	0x00003400


	//   ....[150]....
        /*06f0*/ 	.word	0x000034f0


	//   ....[151]....
        /*06f4*/ 	.word	0x00003530


	//   ....[152]....
        /*06f8*/ 	.word	0x000035e0


	//   ....[153]....
        /*06fc*/ 	.word	0x000036a0


	//   ....[154]....
        /*0700*/ 	.word	0x00003720


	//   ....[155]....
        /*0704*/ 	.word	0x00003760


	//   ....[156]....
        /*0708*/ 	.word	0x00003770


	//   ....[157]....
        /*070c*/ 	.word	0x00003780


	//   ....[158]....
        /*0710*/ 	.word	0x00003790


	//   ....[159]....
        /*0714*/ 	.word	0x000037a0


	//   ....[160]....
        /*0718*/ 	.word	0x000037b0


	//   ....[161]....
        /*071c*/ 	.word	0x000037e0


	//   ....[162]....
        /*0720*/ 	.word	0x00003810


	//   ....[163]....
        /*0724*/ 	.word	0x00003850


	//   ....[164]....
        /*0728*/ 	.word	0x00003900


	//   ....[165]....
        /*072c*/ 	.word	0x00003910


	//   ....[166]....
        /*0730*/ 	.word	0x00003950


	//   ....[167]....
        /*0734*/ 	.word	0x00003960


	//   ....[168]....
        /*0738*/ 	.word	0x00003970


	//   ....[169]....
        /*073c*/ 	.word	0x00003980


	//   ....[170]....
        /*0740*/ 	.word	0x00003990


	//   ....[171]....
        /*0744*/ 	.word	0x00003a60


	//   ....[172]....
        /*0748*/ 	.word	0x00003b00


	//   ....[173]....
        /*074c*/ 	.word	0x00003b30


	//   ....[174]....
        /*0750*/ 	.word	0x00003b70


	//   ....[175]....
        /*0754*/ 	.word	0x00003bd0


	//   ....[176]....
        /*0758*/ 	.word	0x00003be0


	//   ....[177]....
        /*075c*/ 	.word	0x00003bf0


	//   ....[178]....
        /*0760*/ 	.word	0x00003c00


	//   ....[179]....
        /*0764*/ 	.word	0x00003c10


	//   ....[180]....
        /*0768*/ 	.word	0x00003c20


	//   ....[181]....
        /*076c*/ 	.word	0x00003c50


	//   ....[182]....
        /*0770*/ 	.word	0x00003c80


	//   ....[183]....
        /*0774*/ 	.word	0x00003cb0


	//   ....[184]....
        /*0778*/ 	.word	0x00003ce0


	//   ....[185]....
        /*077c*/ 	.word	0x00003d10


	//   ....[186]....
        /*0780*/ 	.word	0x00003d20


	//   ....[187]....
        /*0784*/ 	.word	0x00003d30


	//   ....[188]....
        /*0788*/ 	.word	0x00003d90


	//   ....[189]....
        /*078c*/ 	.word	0x00003dc0


	//   ....[190]....
        /*0790*/ 	.word	0x00003de0


	//   ....[191]....
        /*0794*/ 	.word	0x00003e00


	//   ....[192]....
        /*0798*/ 	.word	0x00003e30


	//   ....[193]....
        /*079c*/ 	.word	0x00003e90


	//   ....[194]....
        /*07a0*/ 	.word	0x00003ea0


	//   ....[195]....
        /*07a4*/ 	.word	0x00003eb0


	//   ....[196]....
        /*07a8*/ 	.word	0x00003ec0


	//   ....[197]....
        /*07ac*/ 	.word	0x00003ed0


	//   ....[198]....
        /*07b0*/ 	.word	0x00003ee0


	//   ....[199]....
        /*07b4*/ 	.word	0x00003f90


	//   ....[200]....
        /*07b8*/ 	.word	0x00003fa0


	//   ....[201]....
        /*07bc*/ 	.word	0x00003fb0


	//   ....[202]....
        /*07c0*/ 	.word	0x00003fc0


	//   ....[203]....
        /*07c4*/ 	.word	0x00003fd0


	//   ....[204]....
        /*07c8*/ 	.word	0x000041e0


	//   ....[205]....
        /*07cc*/ 	.word	0x00004230


	//   ....[206]....
        /*07d0*/ 	.word	0x00004240


	//   ....[207]....
        /*07d4*/ 	.word	0x00004250


	//   ....[208]....
        /*07d8*/ 	.word	0x00004260


	//   ....[209]....
        /*07dc*/ 	.word	0x00004270


	//   ....[210]....
        /*07e0*/ 	.word	0x00004280


	//   ....[211]....
        /*07e4*/ 	.word	0x000042f0


	//   ....[212]....
        /*07e8*/ 	.word	0x00004340


	//   ....[213]....
        /*07ec*/ 	.word	0x00004360


	//   ....[214]....
        /*07f0*/ 	.word	0x00004370


	//   ....[215]....
        /*07f4*/ 	.word	0x00004380


	//   ....[216]....
        /*07f8*/ 	.word	0x000043b0


	//   ....[217]....
        /*07fc*/ 	.word	0x000043e0


	//   ....[218]....
        /*0800*/ 	.word	0x00004410


	//   ....[219]....
        /*0804*/ 	.word	0x00004440


	//   ....[220]....
        /*0808*/ 	.word	0x00004470


	//   ....[221]....
        /*080c*/ 	.word	0x000044c0


	//   ....[222]....
        /*0810*/ 	.word	0x00004580


	//   ....[223]....
        /*0814*/ 	.word	0x00004590


	//   ....[224]....
        /*0818*/ 	.word	0x000045a0


	//   ....[225]....
        /*081c*/ 	.word	0x000045b0


	//   ....[226]....
        /*0820*/ 	.word	0x000045c0


	//   ....[227]....
        /*0824*/ 	.word	0x000045d0


	//   ....[228]....
        /*0828*/ 	.word	0x000045e0


	//   ....[229]....
        /*082c*/ 	.word	0x00004650


	//   ....[230]....
        /*0830*/ 	.word	0x000046e0


	//   ....[231]....
        /*0834*/ 	.word	0x000046f0


	//   ....[232]....
        /*0838*/ 	.word	0x00004700


	//   ....[233]....
        /*083c*/ 	.word	0x00004710


	//   ....[234]....
        /*0840*/ 	.word	0x00004740


	//   ....[235]....
        /*0844*/ 	.word	0x00004750


	//   ....[236]....
        /*0848*/ 	.word	0x00004770


	//   ....[237]....
        /*084c*/ 	.word	0x000047a0


	//   ....[238]....
        /*0850*/ 	.word	0x00004940


	//   ....[239]....
        /*0854*/ 	.word	0x00004980


	//   ....[240]....
        /*0858*/ 	.word	0x00004990


	//   ....[241]....
        /*085c*/ 	.word	0x000049a0


	//   ....[242]....
        /*0860*/ 	.word	0x000049b0


	//   ....[243]....
        /*0864*/ 	.word	0x000049c0


	//   ....[244]....
        /*0868*/ 	.word	0x000049d0


	//   ....[245]....
        /*086c*/ 	.word	0x000049e0


	//   ....[246]....
        /*0870*/ 	.word	0x000049f0


	//   ....[247]....
        /*0874*/ 	.word	0x00004a00


	//   ....[248]....
        /*0878*/ 	.word	0x00004a10


	//   ....[249]....
        /*087c*/ 	.word	0x00004a20


	//   ....[250]....
        /*0880*/ 	.word	0x00004a30


	//   ....[251]....
        /*0884*/ 	.word	0x00004a40


	//   ....[252]....
        /*0888*/ 	.word	0x00004a50


	//   ....[253]....
        /*088c*/ 	.word	0x00004a60


	//   ....[254]....
        /*0890*/ 	.word	0x00004a70


	//----- nvinfo : EIATTR_VRC_CTA_INIT_COUNT
	.align		4
.L_177:
        /*0894*/ 	.byte	0x02, 0x4a
	.zero		1
	.zero		1


	//----- nvinfo : EIATTR_EXIT_INSTR_OFFSETS
	.align		4
        /*0898*/ 	.byte	0x04, 0x1c
        /*089a*/ 	.short	(.L_179 - .L_178)


	//   ....[0]....
.L_178:
        /*089c*/ 	.word	0x00005070


	//----- nvinfo : EIATTR_CRS_STACK_SIZE
	.align		4
.L_179:
        /*08a0*/ 	.byte	0x04, 0x1e
        /*08a2*/ 	.short	(.L_181 - .L_180)
.L_180:
        /*08a4*/ 	.word	0x00000000


	//----- nvinfo : EIATTR_CBANK_PARAM_SIZE
	.align		4
.L_181:
        /*08a8*/ 	.byte	0x03, 0x19
        /*08aa*/ 	.short	0x0038


	//----- nvinfo : EIATTR_PARAM_CBANK
	.align		4
        /*08ac*/ 	.byte	0x04, 0x0a
        /*08ae*/ 	.short	(.L_183 - .L_182)
	.align		4
.L_182:
        /*08b0*/ 	.word	index@(.nv.constant0._Z13_spmm_conv_13PKfPfiiPKiS3_S3_S0_)
        /*08b4*/ 	.short	0x0380
        /*08b6*/ 	.short	0x0038


	//----- nvinfo : EIATTR_SW_WAR
	.align		4
.L_183:
        /*08b8*/ 	.byte	0x04, 0x36
        /*08ba*/ 	.short	(.L_185 - .L_184)
.L_184:
        /*08bc*/ 	.word	0x00000008
.L_185:


//--------------------- .nv.info._Z13_spmm_conv_12PKfPfiiPKiS3_S3_S0_ --------------------------
	.section	.nv.info._Z13_spmm_conv_12PKfPfiiPKiS3_S3_S0_,"",@"SHT_CUDA_INFO"
	.sectionflags	@""
	.align	4


	//----- nvinfo : EIATTR_CUDA_API_VERSION
	.align		4
        /*0000*/ 	.byte	0x04, 0x37
        /*0002*/ 	.short	(.L_187 - .L_186)
.L_186:
        /*0004*/ 	.word	0x00000082


	//----- nvinfo : EIATTR_KPARAM_INFO
	.align		4
.L_187:
        /*0008*/ 	.byte	0x04, 0x17
        /*000a*/ 	.short	(.L_189 - .L_188)
.L_188:
        /*000c*/ 	.word	0x00000000
        /*0010*/ 	.short	0x0007
        /*0012*/ 	.short	0x0030
        /*0014*/ 	.byte	0x00, 0xf5, 0x21, 0x00


	//----- nvinfo : EIATTR_KPARAM_INFO
	.align		4
.L_189:
        /*0018*/ 	.byte	0x04, 0x17
        /*001a*/ 	.short	(.L_191 - .L_190)
.L_190:
        /*001c*/ 	.word	0x00000000
        /*0020*/ 	.short	0x0006
        /*0022*/ 	.short	0x0028
        /*0024*/ 	.byte	0x00, 0xf5, 0x21, 0x00


	//----- nvinfo : EIATTR_KPARAM_INFO
	.align		4
.L_191:
        /*0028*/ 	.byte	0x04, 0x17
        /*002a*/ 	.short	(.L_193 - .L_192)
.L_192:
        /*002c*/ 	.word	0x00000000
        /*0030*/ 	.short	0x0005
        /*0032*/ 	.short	0x0020
        /*0034*/ 	.byte	0x00, 0xf5, 0x21, 0x00


	//----- nvinfo : EIATTR_KPARAM_INFO
	.align		4
.L_193:
        /*0038*/ 	.byte	0x04, 0x17
        /*003a*/ 	.short	(.L_195 - .L_194)
.L_194:
        /*003c*/ 	.word	0x00000000
        /*0040*/ 	.short	0x0004
        /*0042*/ 	.short	0x0018
        /*0044*/ 	.byte	0x00, 0xf5, 0x21, 0x00


	//----- nvinfo : EIATTR_KPARAM_INFO
	.align		4
.L_195:
        /*0048*/ 	.byte	0x04, 0x17
        /*004a*/ 	.short	(.L_197 - .L_196)
.L_196:
        /*004c*/ 	.word	0x00000000
        /*0050*/ 	.short	0x0003
        /*0052*/ 	.short	0x0014
        /*0054*/ 	.byte	0x00, 0xf0, 0x11, 0x00


	//----- nvinfo : EIATTR_KPARAM_INFO
	.align		4
.L_197:
        /*0058*/ 	.byte	0x04, 0x17
        /*005a*/ 	.short	(.L_199 - .L_198)
.L_198:
        /*005c*/ 	.word	0x00000000
        /*0060*/ 	.short	0x0002
        /*0062*/ 	.short	0x0010
        /*0064*/ 	.byte	0x00, 0xf0, 0x11, 0x00


	//----- nvinfo : EIATTR_KPARAM_INFO
	.align		4
.L_199:
        /*0068*/ 	.byte	0x04, 0x17
        /*006a*/ 	.short	(.L_201 - .L_200)
.L_200:
        /*006c*/ 	.word	0x00000000
        /*0070*/ 	.short	0x0001
        /*0072*/ 	.short	0x0008
        /*0074*/ 	.byte	0x00, 0xf5, 0x21, 0x00


	//----- nvinfo : EIATTR_KPARAM_INFO
	.align		4
.L_201:
        /*0078*/ 	.byte	0x04, 0x17
        /*007a*/ 	.short	(.L_203 - .L_202)
.L_202:
        /*007c*/ 	.word	0x00000000
        /*0080*/ 	.short	0x0000
        /*0082*/ 	.short	0x0000
        /*0084*/ 	.byte	0x00, 0xf5, 0x21, 0x00


	//----- nvinfo : EIATTR_SPARSE_MMA_MASK
	.align		4
.L_203:
        /*0088*/ 	.byte	0x03, 0x50
        /*008a*/ 	.short	0x0000


	//----- nvinfo : EIATTR_MAXREG_COUNT
	.align		4
        /*008c*/ 	.byte	0x03, 0x1b
        /*008e*/ 	.short	0x00ff


	//----- nvinfo : EIATTR_MERCURY_ISA_VERSION
	.align		4
        /*0090*/ 	.byte	0x03, 0x5f
        /*0092*/ 	.short	0x0101


	//----- nvinfo : EIATTR_COOP_GROUP_MASK_REGIDS
	.align		4
        /*0094*/ 	.byte	0x04, 0x29
        /*0096*/ 	.short	(.L_205 - .L_204)


	//   ....[0]....
.L_204:
        /*0098*/ 	.word	0xffffffff


	//   ....[1]....
        /*009c*/ 	.word	0xffffffff


	//   ....[2]....
        /*00a0*/ 	.word	0xffffffff


	//   ....[3]....
        /*00a4*/ 	.word	0xffffffff


	//   ....[4]....
        /*00a8*/ 	.word	0xffffffff


	//   ....[5]....
        /*00ac*/ 	.word	0xffffffff


	//   ....[6]....
        /*00b0*/ 	.word	0xffffffff


	//   ....[7]....
        /*00b4*/ 	.word	0xffffffff


	//   ....[8]....
        /*00b8*/ 	.word	0xffffffff


	//   ....[9]....
        /*00bc*/ 	.word	0xffffffff


	//   ....[10]....
        /*00c0*/ 	.word	0xffffffff


	//   ....[11]....
        /*00c4*/ 	.word	0xffffffff


	//   ....[12]....
        /*00c8*/ 	.word	0xffffffff


	//   ....[13]....
        /*00cc*/ 	.word	0xffffffff


	//   ....[14]....
        /*00d0*/ 	.word	0xffffffff


	//   ....[15]....
        /*00d4*/ 	.word	0xffffffff


	//   ....[16]....
        /*00d8*/ 	.word	0xffffffff


	//   ....[17]....
        /*00dc*/ 	.word	0xffffffff


	//   ....[18]....
        /*00e0*/ 	.word	0xffffffff


	//   ....[19]....
        /*00e4*/ 	.word	0xffffffff


	//   ....[20]....
        /*00e8*/ 	.word	0xffffffff


	//   ....[21]....
        /*00ec*/ 	.word	0xffffffff


	//   ....[22]....
        /*00f0*/ 	.word	0xffffffff


	//   ....[23]....
        /*00f4*/ 	.word	0xffffffff


	//   ....[24]....
        /*00f8*/ 	.word	0xffffffff


	//   ....[25]....
        /*00fc*/ 	.word	0xffffffff


	//   ....[26]....
        /*0100*/ 	.word	0xffffffff


	//   ....[27]....
        /*0104*/ 	.word	0xffffffff


	//   ....[28]....
        /*0108*/ 	.word	0xffffffff


	//   ....[29]....
        /*010c*/ 	.word	0xffffffff


	//   ....[30]....
        /*0110*/ 	.word	0xffffffff


	//   ....[31]....
        /*0114*/ 	.word	0xffffffff


	//   ....[32]....
        /*0118*/ 	.word	0xffffffff


	//   ....[33]....
        /*011c*/ 	.word	0xffffffff


	//   ....[34]....
        /*0120*/ 	.word	0xffffffff


	//   ....[35]....
        /*0124*/ 	.word	0xffffffff


	//   ....[36]....
        /*0128*/ 	.word	0xffffffff


	//   ....[37]....
        /*012c*/ 	.word	0xffffffff


	//   ....[38]....
        /*0130*/ 	.word	0xffffffff


	//   ....[39]....
        /*0134*/ 	.word	0xffffffff


	//   ....[40]....
        /*0138*/ 	.word	0xffffffff


	//   ....[41]....
        /*013c*/ 	.word	0xffffffff


	//   ....[42]....
        /*0140*/ 	.word	0xffffffff


	//   ....[43]....
        /*0144*/ 	.word	0xffffffff


	//   ....[44]....
        /*0148*/ 	.word	0xffffffff


	//   ....[45]....
        /*014c*/ 	.word	0xffffffff


	//   ....[46]....
        /*0150*/ 	.word	0xffffffff


	//   ....[47]....
        /*0154*/ 	.word	0xffffffff


	//   ....[48]....
        /*0158*/ 	.word	0xffffffff


	//   ....[49]....
        /*015c*/ 	.word	0xffffffff


	//   ....[50]....
        /*0160*/ 	.word	0xffffffff


	//   ....[51]....
        /*0164*/ 	.word	0xffffffff


	//   ....[52]....
        /*0168*/ 	.word	0xffffffff


	//   ....[53]....
        /*016c*/ 	.word	0xffffffff


	//   ....[54]....
        /*0170*/ 	.word	0xffffffff


	//   ....[55]....
        /*0174*/ 	.word	0xffffffff


	//   ....[56]....
        /*0178*/ 	.word	0xffffffff


	//   ....[57]....
        /*017c*/ 	.word	0xffffffff


	//   ....[58]....
        /*0180*/ 	.word	0xffffffff


	//   ....[59]....
        /*0184*/ 	.word	0xffffffff


	//   ....[60]....
        /*0188*/ 	.word	0xffffffff


	//   ....[61]....
        /*018c*/ 	.word	0xffffffff


	//   ....[62]....
        /*0190*/ 	.word	0xffffffff


	//   ....[63]....
        /*0194*/ 	.word	0xffffffff


	//   ....[64]....
        /*0198*/ 	.word	0xffffffff


	//   ....[65]....
        /*019c*/ 	.word	0xffffffff


	//   ....[66]....
        /*01a0*/ 	.word	0xffffffff


	//   ....[67]....
        /*01a4*/ 	.word	0xffffffff


	//   ....[68]....
        /*01a8*/ 	.word	0xffffffff


	//   ....[69]....
        /*01ac*/ 	.word	0xffffffff


	//   ....[70]....
        /*01b0*/ 	.word	0xffffffff


	//   ....[71]....
        /*01b4*/ 	.word	0xffffffff


	//   ....[72]....
        /*01b8*/ 	.word	0xffffffff


	//   ....[73]....
        /*01bc*/ 	.word	0xffffffff


	//   ....[74]....
        /*01c0*/ 	.word	0xffffffff


	//   ....[75]....
        /*01c4*/ 	.word	0xffffffff


	//   ....[76]....
        /*01c8*/ 	.word	0xffffffff


	//   ....[77]....
        /*01cc*/ 	.word	0xffffffff


	//   ....[78]....
        /*01d0*/ 	.word	0xffffffff


	//   ....[79]....
        /*01d4*/ 	.word	0xffffffff


	//   ....[80]....
        /*01d8*/ 	.word	0xffffffff


	//   ....[81]....
        /*01dc*/ 	.word	0xffffffff


	//   ....[82]....
        /*01e0*/ 	.word	0xffffffff


	//   ....[83]....
        /*01e4*/ 	.word	0xffffffff


	//   ....[84]....
        /*01e8*/ 	.word	0xffffffff


	//   ....[85]....
        /*01ec*/ 	.word	0xffffffff


	//   ....[86]....
        /*01f0*/ 	.word	0xffffffff


	//   ....[87]....
        /*01f4*/ 	.word	0xffffffff


	//   ....[88]....
        /*01f8*/ 	.word	0xffffffff


	//   ....[89]....
        /*01fc*/ 	.word	0xffffffff


	//   ....[90]....
        /*0200*/ 	.word	0xffffffff


	//   ....[91]....
        /*0204*/ 	.word	0xffffffff


	//   ....[92]....
        /*0208*/ 	.word	0xffffffff


	//   ....[93]....
        /*020c*/ 	.word	0xffffffff


	//   ....[94]....
        /*0210*/ 	.word	0xffffffff


	//   ....[95]....
        /*0214*/ 	.word	0xffffffff


	//   ....[96]....
        /*0218*/ 	.word	0xffffffff


	//   ....[97]....
        /*021c*/ 	.word	0xffffffff


	//   ....[98]....
        /*0220*/ 	.word	0xffffffff


	//   ....[99]....
        /*0224*/ 	.word	0xffffffff


	//   ....[100]....
        /*0228*/ 	.word	0xffffffff


	//   ....[101]....
        /*022c*/ 	.word	0xffffffff


	//   ....[102]....
        /*0230*/ 	.word	0xffffffff


	//   ....[103]....
        /*0234*/ 	.word	0xffffffff


	//   ....[104]....
        /*0238*/ 	.word	0xffffffff


	//   ....[105]....
        /*023c*/ 	.word	0xffffffff


	//   ....[106]....
        /*0240*/ 	.word	0xffffffff


	//   ....[107]....
        /*0244*/ 	.word	0xffffffff


	//   ....[108]....
        /*0248*/ 	.word	0xffffffff


	//   ....[109]....
        /*024c*/ 	.word	0xffffffff


	//   ....[110]....
        /*0250*/ 	.word	0xffffffff


	//   ....[111]....
        /*0254*/ 	.word	0xffffffff


	//   ....[112]....
        /*0258*/ 	.word	0xffffffff


	//   ....[113]....
        /*025c*/ 	.word	0xffffffff


	//   ....[114]....
        /*0260*/ 	.word	0xffffffff


	//   ....[115]....
        /*0264*/ 	.word	0xffffffff


	//   ....[116]....
        /*0268*/ 	.word	0xffffffff


	//   ....[117]....
        /*026c*/ 	.word	0xffffffff


	//   ....[118]....
        /*0270*/ 	.word	0xffffffff


	//   ....[119]....
        /*0274*/ 	.word	0xffffffff


	//   ....[120]....
        /*0278*/ 	.word	0xffffffff


	//   ....[121]....
        /*027c*/ 	.word	0xffffffff


	//   ....[122]....
        /*0280*/ 	.word	0xffffffff


	//   ....[123]....
        /*0284*/ 	.word	0xffffffff


	//   ....[124]....
        /*0288*/ 	.word	0xffffffff


	//   ....[125]....
        /*028c*/ 	.word	0xffffffff


	//   ....[126]....
        /*0290*/ 	.word	0xffffffff


	//   ....[127]....
        /*0294*/ 	.word	0xffffffff


	//   ....[128]....
        /*0298*/ 	.word	0xffffffff


	//   ....[129]....
        /*029c*/ 	.word	0xffffffff


	//   ....[130]....
        /*02a0*/ 	.word	0xffffffff


	//   ....[131]....
        /*02a4*/ 	.word	0xffffffff


	//   ....[132]....
        /*02a8*/ 	.word	0xffffffff


	//   ....[133]....
        /*02ac*/ 	.word	0xffffffff


	//   ....[134]....
        /*02b0*/ 	.word	0xffffffff


	//   ....[135]....
        /*02b4*/ 	.word	0xffffffff


	//   ....[136]....
        /*02b8*/ 	.word	0xffffffff


	//   ....[137]....
        /*02bc*/ 	.word	0xffffffff


	//   ....[138]....
        /*02c0*/ 	.word	0xffffffff


	//   ....[139]....
        /*02c4*/ 	.word	0xffffffff


	//   ....[140]....
        /*02c8*/ 	.word	0xffffffff


	//   ....[141]....
        /*02cc*/ 	.word	0xffffffff


	//   ....[142]....
        /*02d0*/ 	.word	0xffffffff


	//   ....[143]....
        /*02d4*/ 	.word	0xffffffff


	//   ....[144]....
        /*02d8*/ 	.word	0xffffffff


	//   ....[145]....
        /*02dc*/ 	.word	0xffffffff


	//   ....[146]....
        /*02e0*/ 	.word	0xffffffff


	//   ....[147]....
        /*02e4*/ 	.word	0xffffffff


	//   ....[148]....
        /*02e8*/ 	.word	0xffffffff


	//   ....[149]....
        /*02ec*/ 	.word	0xffffffff


	//   ....[150]....
        /*02f0*/ 	.word	0xffffffff


	//   ....[151]....
        /*02f4*/ 	.word	0xffffffff


	//   ....[152]....
        /*02f8*/ 	.word	0xffffffff


	//   ....[153]....
        /*02fc*/ 	.word	0xffffffff


	//   ....[154]....
        /*0300*/ 	.word	0xffffffff


	//   ....[155]....
        /*0304*/ 	.word	0xffffffff


	//   ....[156]....
        /*0308*/ 	.word	0xffffffff


	//   ....[157]....
        /*030c*/ 	.word	0xffffffff


	//   ....[158]....
        /*0310*/ 	.word	0xffffffff


	//   ....[159]....
        /*0314*/ 	.word	0xffffffff


	//   ....[160]....
        /*0318*/ 	.word	0xffffffff


	//   ....[161]....
        /*031c*/ 	.word	0xffffffff


	//   ....[162]....
        /*0320*/ 	.word	0xffffffff


	//   ....[163]....
        /*0324*/ 	.word	0xffffffff


	//   ....[164]....
        /*0328*/ 	.word	0xffffffff


	//   ....[165]....
        /*032c*/ 	.word	0xffffffff


	//   ....[166]....
        /*0330*/ 	.word	0xffffffff


	//   ....[167]....
        /*0334*/ 	.word	0xffffffff


	//   ....[168]....
        /*0338*/ 	.word	0xffffffff


	//   ....[169]....
        /*033c*/ 	.word	0xffffffff


	//   ....[170]....
        /*0340*/ 	.word	0xffffffff


	//   ....[171]....
        /*0344*/ 	.word	0xffffffff


	//   ....[172]....
        /*0348*/ 	.word	0xffffffff


	//   ....[173]....
        /*034c*/ 	.word	0xffffffff


	//   ....[174]....
        /*0350*/ 	.word	0xffffffff


	//   ....[175]....
        /*0354*/ 	.word	0xffffffff


	//   ....[176]....
        /*0358*/ 	.word	0xffffffff


	//   ....[177]....
        /*035c*/ 	.word	0xffffffff


	//   ....[178]....
        /*0360*/ 	.word	0xffffffff


	//   ....[179]....
        /*0364*/ 	.word	0xffffffff


	//   ....[180]....
        /*0368*/ 	.word	0xffffffff


	//   ....[181]....
        /*036c*/ 	.word	0xffffffff


	//   ....[182]....
        /*0370*/ 	.word	0xffffffff


	//   ....[183]....
        /*0374*/ 	.word	0xffffffff


	//   ....[184]....
        /*0378*/ 	.word	0xffffffff


	//   ....[185]....
        /*037c*/ 	.word	0xffffffff


	//   ....[186]....
        /*0380*/ 	.word	0xffffffff


	//   ....[187]....
        /*0384*/ 	.word	0xffffffff


	//   ....[188]....
        /*0388*/ 	.word	0xffffffff


	//   ....[189]....
        /*038c*/ 	.word	0xffffffff


	//   ....[190]....
        /*0390*/ 	.word	0xffffffff


	//   ....[191]....
        /*0394*/ 	.word	0xffffffff


	//   ....[192]....
        /*0398*/ 	.word	0xffffffff


	//   ....[193]....
        /*039c*/ 	.word	0xffffffff


	//   ....[194]....
        /*03a0*/ 	.word	0xffffffff


	//   ....[195]....
        /*03a4*/ 	.word	0xffffffff


	//   ....[196]....
        /*03a8*/ 	.word	0xffffffff


	//   ....[197]....
        /*03ac*/ 	.word	0xffffffff


	//   ....[198]....
        /*03b0*/ 	.word	0xffffffff


	//   ....[199]....
        /*03b4*/ 	.word	0xffffffff


	//   ....[200]....
        /*03b8*/ 	.word	0xffffffff


	//   ....[201]....
        /*03bc*/ 	.word	0xffffffff


	//   ....[202]....
        /*03c0*/ 	.word	0xffffffff


	//   ....[203]....
        /*03c4*/ 	.word	0xffffffff


	//   ....[204]....
        /*03c8*/ 	.word	0xffffffff


	//   ....[205]....
        /*03cc*/ 	.word	0xffffffff


	//   ....[206]....
        /*03d0*/ 	.word	0xffffffff


	//   ....[207]....
        /*03d4*/ 	.word	0xffffffff


	//   ....[208]....
        /*03d8*/ 	.word	0xffffffff


	//   ....[209]....
        /*03dc*/ 	.word	0xffffffff


	//   ....[210]....
        /*03e0*/ 	.word	0xffffffff


	//   ....[211]....
        /*03e4*/ 	.word	0xffffffff


	//   ....[212]....
        /*03e8*/ 	.word	0xffffffff


	//   ....[213]....
        /*03ec*/ 	.word	0xffffffff


	//   ....[214]....
        /*03f0*/ 	.word	0xffffffff


	//   ....[215]....
        /*03f4*/ 	.word	0xffffffff


	//   ....[216]....
        /*03f8*/ 	.word	0xffffffff


	//   ....[217]....
        /*03fc*/ 	.word	0xffffffff


	//   ....[218]....
        /*0400*/ 	.word	0xffffffff


	//   ....[219]....
        /*0404*/ 	.word	0xffffffff


	//   ....[220]....
        /*0408*/ 	.word	0xffffffff


	//   ....[221]....
        /*040c*/ 	.word	0xffffffff


	//   ....[222]....
        /*0410*/ 	.word	0xffffffff


	//   ....[223]....
        /*0414*/ 	.word	0xffffffff


	//   ....[224]....
        /*0418*/ 	.word	0xffffffff


	//   ....[225]....
        /*041c*/ 	.word	0xffffffff


	//   ....[226]....
        /*0420*/ 	.word	0xffffffff


	//   ....[227]....
        /*0424*/ 	.word	0xffffffff


	//   ....[228]....
        /*0428*/ 	.word	0xffffffff


	//   ....[229]....
        /*042c*/ 	.word	0xffffffff


	//   ....[230]....
        /*0430*/ 	.word	0xffffffff


	//   ....[231]....
        /*0434*/ 	.word	0xffffffff


	//   ....[232]....
        /*0438*/ 	.word	0xffffffff


	//   ....[233]....
        /*043c*/ 	.word	0xffffffff


	//   ....[234]....
        /*0440*/ 	.word	0xffffffff


	//   ....[235]....
        /*0444*/ 	.word	0xffffffff


	//   ....[236]....
        /*0448*/ 	.word	0xffffffff


	//   ....[237]....
        /*044c*/ 	.word	0xffffffff


	//   ....[238]....
        /*0450*/ 	.word	0xffffffff


	//   ....[239]....
        /*0454*/ 	.word	0xffffffff


	//   ....[240]....
        /*0458*/ 	.word	0xffffffff


	//   ....[241]....
        /*045c*/ 	.word	0xffffffff


	//   ....[242]....
        /*0460*/ 	.word	0xffffffff


	//   ....[243]....
        /*0464*/ 	.word	0xffffffff


	//   ....[244]....
        /*0468*/ 	.word	0xffffffff


	//   ....[245]....
        /*046c*/ 	.word	0xffffffff


	//   ....[246]....
        /*0470*/ 	.word	0xffffffff


	//   ....[247]....
        /*0474*/ 	.word	0xffffffff


	//   ....[248]....
        /*0478*/ 	.word	0xffffffff


	//   ....[249]....
        /*047c*/ 	.word	0xffffffff


	//   ....[250]....
        /*0480*/ 	.word	0xffffffff


	//   ....[251]....
        /*0484*/ 	.word	0xffffffff


	//   ....[252]....
        /*0488*/ 	.word	0xffffffff


	//   ....[253]....
        /*048c*/ 	.word	0xffffffff


	//   ....[254]....
        /*0490*/ 	.word	0xffffffff


	//   ....[255]....
        /*0494*/ 	.word	0xffffffff


	//   ....[0]....
        /*0498*/ 	.word	0xffffffff


	//   ....[1]....
        /*049c*/ 	.word	0xffffffff


	//   ....[2]....
        /*04a0*/ 	.word	0xffffffff


	//   ....[3]....
        /*04a4*/ 	.word	0xffffffff


	//   ....[4]....
        /*04a8*/ 	.word	0xffffffff


	//   ....[5]....
        /*04ac*/ 	.word	0xffffffff


	//   ....[6]....
        /*04b0*/ 	.word	0xffffffff


	//   ....[7]....
        /*04b4*/ 	.word	0xffffffff


	//   ....[8]....
        /*04b8*/ 	.word	0xffffffff


	//   ....[9]....
        /*04bc*/ 	.word	0xffffffff


	//   ....[10]....
        /*04c0*/ 	.word	0xffffffff


	//   ....[11]....
        /*04c4*/ 	.word	0xffffffff


	//   ....[12]....
        /*04c8*/ 	.word	0xffffffff


	//   ....[13]....
        /*04cc*/ 	.word	0xffffffff


	//   ....[14]....
        /*04d0*/ 	.word	0xffffffff


	//   ....[15]....
        /*04d4*/ 	.word	0xffffffff


	//   ....[16]....
        /*04d8*/ 	.word	0xffffffff


	//   ....[17]....
        /*04dc*/ 	.word	0xffffffff


	//   ....[18]....
        /*04e0*/ 	.word	0xffffffff


	//   ....[19]....
        /*04e4*/ 	.word	0xffffffff


	//   ....[20]....
        /*04e8*/ 	.word	0xffffffff


	//   ....[21]....
        /*04ec*/ 	.word	0xffffffff


	//   ....[22]....
        /*04f0*/ 	.word	0xffffffff


	//   ....[23]....
        /*04f4*/ 	.word	0xffffffff


	//   ....[24]....
        /*04f8*/ 	.word	0xffffffff


	//   ....[25]....
        /*04fc*/ 	.word	0xffffffff


	//   ....[26]....
        /*0500*/ 	.word	0xffffffff


	//   ....[27]....
        /*0504*/ 	.word	0xffffffff


	//   ....[28]....
        /*0508*/ 	.word	0xffffffff


	//   ....[29]....
        /*050c*/ 	.word	0xffffffff


	//   ....[30]....
        /*0510*/ 	.word	0xffffffff


	//   ....[31]....
        /*0514*/ 	.word	0xffffffff


	//   ....[32]....
        /*0518*/ 	.word	0xffffffff


	//   ....[33]....
        /*051c*/ 	.word	0xffffffff


	//   ....[34]....
        /*0520*/ 	.word	0xffffffff


	//   ....[35]....
        /*0524*/ 	.word	0xffffffff


	//   ....[36]....
        /*0528*/ 	.word	0xffffffff


	//   ....[37]....
        /*052c*/ 	.word	0xffffffff


	//   ....[38]....
        /*0530*/ 	.word	0xffffffff


	//   ....[39]....
        /*0534*/ 	.word	0xffffffff


	//   ....[40]....
        /*0538*/ 	.word	0xffffffff


	//   ....[41]....
        /*053c*/ 	.word	0xffffffff


	//   ....[42]....
        /*0540*/ 	.word	0xffffffff


	//   ....[43]....
        /*0544*/ 	.word	0xffffffff


	//   ....[44]....
        /*0548*/ 	.word	0xffffffff


	//   ....[45]....
        /*054c*/ 	.word	0xffffffff


	//   ....[46]....
        /*0550*/ 	.word	0xffffffff


	//   ....[47]....
        /*0554*/ 	.word	0xffffffff


	//   ....[48]....
        /*0558*/ 	.word	0xffffffff


	//   ....[49]....
        /*055c*/ 	.word	0xffffffff


	//   ....[50]....
        /*0560*/ 	.word	0xffffffff


	//   ....[51]....
        /*0564*/ 	.word	0xffffffff


	//   ....[52]....
        /*0568*/ 	.word	0xffffffff


	//   ....[53]....
        /*056c*/ 	.word	0xffffffff


	//   ....[54]....
        /*0570*/ 	.word	0xffffffff


	//   ....[55]....
        /*0574*/ 	.word	0xffffffff


	//   ....[56]....
        /*0578*/ 	.word	0xffffffff


	//   ....[57]....
        /*057c*/ 	.word	0xffffffff


	//   ....[58]....
        /*0580*/ 	.word	0xffffffff


	//   ....[59]....
        /*0584*/ 	.word	0xffffffff


	//   ....[60]....
        /*0588*/ 	.word	0xffffffff


	//   ....[61]....
        /*058c*/ 	.word	0xffffffff


	//   ....[62]....
        /*0590*/ 	.word	0xffffffff


	//   ....[63]....
        /*0594*/ 	.word	0xffffffff


	//   ....[64]....
        /*0598*/ 	.word	0xffffffff


	//   ....[65]....
        /*059c*/ 	.word	0xffffffff


	//   ....[66]....
        /*05a0*/ 	.word	0xffffffff


	//   ....[67]....
        /*05a4*/ 	.word	0xffffffff


	//   ....[68]....
        /*05a8*/ 	.word	0xffffffff


	//   ....[69]....
        /*05ac*/ 	.word	0xffffffff


	//   ....[70]....
        /*05b0*/ 	.word	0xffffffff


	//   ....[71]....
        /*05b4*/ 	.word	0xffffffff


	//   ....[72]....
        /*05b8*/ 	.word	0xffffffff


	//   ....[73]....
        /*05bc*/ 	.word	0xffffffff


	//   ....[74]....
        /*05c0*/ 	.word	0xffffffff


	//   ....[75]....
        /*05c4*/ 	.word	0xffffffff


	//   ....[76]....
        /*05c8*/ 	.word	0xffffffff


	//   ....[77]....
        /*05cc*/ 	.word	0xffffffff


	//   ....[78]....
        /*05d0*/ 	.word	0xffffffff


	//   ....[79]....
        /*05d4*/ 	.word	0xffffffff


	//   ....[80]....
        /*05d8*/ 	.word	0xffffffff


	//   ....[81]....
        /*05dc*/ 	.word	0xffffffff


	//   ....[82]....
        /*05e0*/ 	.word	0xffffffff


	//   ....[83]....
        /*05e4*/ 	.word	0xffffffff


	//   ....[84]....
        /*05e8*/ 	.word	0xffffffff


	//   ....[85]....
        /*05ec*/ 	.word	0xffffffff


	//   ....[86]....
        /*05f0*/ 	.word	0xffffffff


	//   ....[87]....
        /*05f4*/ 	.word	0xffffffff


	//   ....[88]....
        /*05f8*/ 	.word	0xffffffff


	//   ....[89]....
        /*05fc*/ 	.word	0xffffffff


	//   ....[90]....
        /*0600*/ 	.word	0xffffffff


	//   ....[91]....
        /*0604*/ 	.word	0xffffffff


	//   ....[92]....
        /*0608*/ 	.word	0xffffffff


	//   ....[93]....
        /*060c*/ 	.word	0xffffffff


	//   ....[94]....
        /*0610*/ 	.word	0xffffffff


	//   ....[95]....
        /*0614*/ 	.word	0xffffffff


	//   ....[96]....
        /*0618*/ 	.word	0xffffffff


	//   ....[97]....
        /*061c*/ 	.word	0xffffffff


	//   ....[98]....
        /*0620*/ 	.word	0xffffffff


	//   ....[99]....
        /*0624*/ 	.word	0xffffffff


	//   ....[100]....
        /*0628*/ 	.word	0xffffffff


	//   ....[101]....
        /*062c*/ 	.word	0xffffffff


	//   ....[102]....
        /*0630*/ 	.word	0xffffffff


	//   ....[103]....
        /*0634*/ 	.word	0xffffffff


	//   ....[104]....
        /*0638*/ 	.word	0xffffffff


	//   ....[105]....
        /*063c*/ 	.word	0xffffffff


	//   ....[106]....
        /*0640*/ 	.word	0xffffffff


	//   ....[107]....
        /*0644*/ 	.word	0xffffffff


	//   ....[108]....
        /*0648*/ 	.word	0xffffffff


	//   ....[109]....
        /*064c*/ 	.word	0xffffffff


	//   ....[110]....
        /*0650*/ 	.word	0xffffffff


	//   ....[111]....
        /*0654*/ 	.word	0xffffffff


	//   ....[112]....
        /*0658*/ 	.word	0xffffffff


	//   ....[113]....
        /*065c*/ 	.word	0xffffffff


	//   ....[114]....
        /*0660*/ 	.word	0xffffffff


	//   ....[115]....
        /*0664*/ 	.word	0xffffffff


	//   ....[116]....
        /*0668*/ 	.word	0xffffffff


	//   ....[117]....
        /*066c*/ 	.word	0xffffffff


	//   ....[118]....
        /*0670*/ 	.word	0xffffffff


	//   ....[119]....
        /*0674*/ 	.word	0xffffffff


	//   ....[120]....
        /*0678*/ 	.word	0xffffffff


	//   ....[121]....
        /*067c*/ 	.word	0xffffffff


	//   ....[122]....
        /*0680*/ 	.word	0xffffffff


	//   ....[123]....
        /*0684*/ 	.word	0xffffffff


	//   ....[124]....
        /*0688*/ 	.word	0xffffffff


	//   ....[125]....
        /*068c*/ 	.word	0xffffffff


	//   ....[126]....
        /*0690*/ 	.word	0xffffffff


	//   ....[127]....
        /*0694*/ 	.word	0xffffffff


	//   ....[128]....
        /*0698*/ 	.word	0xffffffff


	//   ....[129]....
        /*069c*/ 	.word	0xffffffff


	//   ....[130]....
        /*06a0*/ 	.word	0xffffffff


	//   ....[131]....
        /*06a4*/ 	.word	0xffffffff


	//   ....[132]....
        /*06a8*/ 	.word	0xffffffff


	//   ....[133]....
        /*06ac*/ 	.word	0xffffffff


	//   ....[134]....
        /*06b0*/ 	.word	0xffffffff


	//   ....[135]....
        /*06b4*/ 	.word	0xffffffff


	//   ....[136]....
        /*06b8*/ 	.word	0xffffffff


	//   ....[137]....
        /*06bc*/ 	.word	0xffffffff


	//   ....[138]....
        /*06c0*/ 	.word	0xffffffff


	//   ....[139]....
        /*06c4*/ 	.word	0xffffffff


	//   ....[140]....
        /*06c8*/ 	.word	0xffffffff


	//   ....[141]....
        /*06cc*/ 	.word	0xffffffff


	//   ....[142]....
        /*06d0*/ 	.word	0xffffffff


	//   ....[143]....
        /*06d4*/ 	.word	0xffffffff


	//   ....[144]....
        /*06d8*/ 	.word	0xffffffff


	//   ....[145]....
        /*06dc*/ 	.word	0xffffffff


	//   ....[146]....
        /*06e0*/ 	.word	0xffffffff


	//   ....[147]....
        /*06e4*/ 	.word	0xffffffff


	//   ....[148]....
        /*06e8*/ 	.word	0xffffffff


	//   ....[149]....
        /*06ec*/ 	.word	0xffffffff


	//   ....[150]....
        /*06f0*/ 	.word	0xffffffff


	//   ....[151]....
        /*06f4*/ 	.word	0xffffffff


	//   ....[152]....
        /*06f8*/ 	.word	0xffffffff


	//   ....[153]....
        /*06fc*/ 	.word	0xffffffff


	//   ....[154]....
        /*0700*/ 	.word	0xffffffff


	//   ....[155]....
        /*0704*/ 	.word	0xffffffff


	//   ....[156]....
        /*0708*/ 	.word	0xffffffff


	//   ....[157]....
        /*070c*/ 	.word	0xffffffff


	//   ....[158]....
        /*0710*/ 	.word	0xffffffff


	//   ....[159]....
        /*0714*/ 	.word	0xffffffff


	//   ....[160]....
        /*0718*/ 	.word	0xffffffff


	//   ....[161]....
        /*071c*/ 	.word	0xffffffff


	//   ....[162]....
        /*0720*/ 	.word	0xffffffff


	//   ....[163]....
        /*0724*/ 	.word	0xffffffff


	//   ....[164]....
        /*0728*/ 	.word	0xffffffff


	//   ....[165]....
        /*072c*/ 	.word	0xffffffff


	//   ....[166]....
        /*0730*/ 	.word	0xffffffff


	//   ....[167]....
        /*0734*/ 	.word	0xffffffff


	//   ....[168]....
        /*0738*/ 	.word	0xffffffff


	//   ....[169]....
        /*073c*/ 	.word	0xffffffff


	//   ....[170]....
        /*0740*/ 	.word	0xffffffff


	//   ....[171]....
        /*0744*/ 	.word	0xffffffff


	//   ....[172]....
        /*0748*/ 	.word	0xffffffff


	//   ....[173]....
        /*074c*/ 	.word	0xffffffff


	//   ....[174]....
        /*0750*/ 	.word	0xffffffff


	//   ....[175]....
        /*0754*/ 	.word	0xffffffff


	//   ....[176]....
        /*0758*/ 	.word	0xffffffff


	//   ....[177]....
        /*075c*/ 	.word	0xffffffff


	//   ....[178]....
        /*0760*/ 	.word	0xffffffff


	//   ....[179]....
        /*0764*/ 	.word	0xffffffff


	//   ....[180]....
        /*0768*/ 	.word	0xffffffff


	//   ....[181]....
        /*076c*/ 	.word	0xffffffff


	//   ....[182]....
        /*0770*/ 	.word	0xffffffff


	//   ....[183]....
        /*0774*/ 	.word	0xffffffff


	//   ....[184]....
        /*0778*/ 	.word	0xffffffff


	//   ....[185]....
        /*077c*/ 	.word	0xffffffff


	//   ....[186]....
        /*0780*/ 	.word	0xffffffff


	//   ....[187]....
        /*0784*/ 	.word	0xffffffff


	//   ....[188]....
        /*0788*/ 	.word	0xffffffff


	//   ....[189]....
        /*078c*/ 	.word	0xffffffff


	//   ....[190]....
        /*0790*/ 	.word	0xffffffff


	//   ....[191]....
        /*0794*/ 	.word	0xffffffff


	//   ....[192]....
        /*0798*/ 	.word	0xffffffff


	//   ....[193]....
        /*079c*/ 	.word	0xffffffff


	//   ....[194]....
        /*07a0*/ 	.word	0xffffffff


	//   ....[195]....
        /*07a4*/ 	.word	0xffffffff


	//   ....[196]....
        /*07a8*/ 	.word	0xffffffff


	//   ....[197]....
        /*07ac*/ 	.word	0xffffffff


	//   ....[198]....
        /*07b0*/ 	.word	0xffffffff


	//   ....[199]....
        /*07b4*/ 	.word	0xffffffff


	//   ....[200]....
        /*07b8*/ 	.word	0xffffffff


	//   ....[201]....
        /*07bc*/ 	.word	0xffffffff


	//   ....[202]....
        /*07c0*/ 	.word	0xffffffff


	//   ....[203]....
        /*07c4*/ 	.word	0xffffffff


	//   ....[204]....
        /*07c8*/ 	.word	0xffffffff


	//   ....[205]....
        /*07cc*/ 	.word	0xffffffff


	//   ....[206]....
        /*07d0*/ 	.word	0xffffffff


	//   ....[207]....
        /*07d4*/ 	.word	0xffffffff


	//   ....[208]....
        /*07d8*/ 	.word	0xffffffff


	//   ....[209]....
        /*07dc*/ 	.word	0xffffffff


	//   ....[210]....
        /*07e0*/ 	.word	0xffffffff


	//   ....[211]....
        /*07e4*/ 	.word	0xffffffff


	//   ....[212]....
        /*07e8*/ 	.word	0xffffffff


	//   ....[213]....
        /*07ec*/ 	.word	0xffffffff


	//   ....[214]....
        /*07f0*/ 	.word	0xffffffff


	//   ....[215]....
        /*07f4*/ 	.word	0xffffffff


	//   ....[216]....
        /*07f8*/ 	.word	0xffffffff


	//   ....[217]....
        /*07fc*/ 	.word	0xffffffff


	//   ....[218]....
        /*0800*/ 	.word	0xffffffff


	//   ....[219]....
        /*0804*/ 	.word	0xffffffff


	//   ....[220]....
        /*0808*/ 	.word	0xffffffff


	//   ....[221]....
        /*080c*/ 	.word	0xffffffff


	//   ....[222]....
        /*0810*/ 	.word	0xffffffff


	//   ....[223]....
        /*0814*/ 	.word	0xffffffff


	//   ....[224]....
        /*0818*/ 	.word	0xffffffff


	//   ....[225]....
        /*081c*/ 	.word	0xffffffff


	//   ....[226]....
        /*0820*/ 	.word	0xffffffff


	//   ....[227]....
        /*0824*/ 	.word	0xffffffff


	//   ....[228]....
        /*0828*/ 	.word	0xffffffff


	//   ....[229]....
        /*082c*/ 	.word	0xffffffff


	//   ....[230]....
        /*0830*/ 	.word	0xffffffff


	//   ....[231]....
        /*0834*/ 	.word	0xffffffff


	//   ....[232]....
        /*0838*/ 	.word	0xffffffff


	//   ....[233]....
        /*083c*/ 	.word	0xffffffff


	//   ....[234]....
        /*0840*/ 	.word	0xffffffff


	//   ....[235]....
        /*0844*/ 	.word	0xffffffff


	//   ....[236]....
        /*0848*/ 	.word	0xffffffff


	//   ....[237]....
        /*084c*/ 	.word	0xffffffff


	//   ....[238]....
        /*0850*/ 	.word	0xffffffff


	//----- nvinfo : EIATTR_COOP_GROUP_INSTR_OFFSETS
	.align		4
.L_205:
        /*0854*/ 	.byte	0x04, 0x28
        /*0856*/ 	.short	(.L_207 - .L_206)


	//   ....[0]....
.L_206:
        /*0858*/ 	.word	0x00000be0


	//   ....[1]....
        /*085c*/ 	.word	0x00000c30


	//   ....[2]....
        /*0860*/ 	.word	0x00000c70


	//   ....[3]....
        /*0864*/ 	.word	0x00000c80


	//   ....[4]....
        /*0868*/ 	.word	0x00000c90


	//   ....[5]....
        /*086c*/ 	.word	0x00000ca0


	//   ....[6]....
        /*0870*/ 	.word	0x00000cb0


	//   ....[7]....
        /*0874*/ 	.word	0x00000cc0


	//   ....[8]....
        /*0878*/ 	.word	0x00000cd0


	//   ....[9]....
        /*087c*/ 	.word	0x00000ce0


	//   ....[10]....
        /*0880*/ 	.word	0x00000cf0


	//   ....[11]....
        /*0884*/ 	.word	0x00000d00


	//   ....[12]....
        /*0888*/ 	.word	0x00000d10


	//   ....[13]....
        /*088c*/ 	.word	0x00000d20


	//   ....[14]....
        /*0890*/ 	.word	0x00000e00


	//   ....[15]....
        /*0894*/ 	.word	0x00000e40


	//   ....[16]....
        /*0898*/ 	.word	0x00000e80


	//   ....[17]....
        /*089c*/ 	.word	0x00000ea0


	//   ....[18]....
        /*08a0*/ 	.word	0x00000eb0


	//   ....[19]....
        /*08a4*/ 	.word	0x00000ec0


	//   ....[20]....
        /*08a8*/ 	.word	0x00000ef0


	//   ....[21]....
        /*08ac*/ 	.word	0x00000f20


	//   ....[22]....
        /*08b0*/ 	.word	0x00000f50


	//   ....[23]....
        /*08b4*/ 	.word	0x00000f90


	//   ....[24]....
        /*08b8*/ 	.word	0x00000fd0


	//   ....[25]....
        /*08bc*/ 	.word	0x00001000


	//   ....[26]....
        /*08c0*/ 	.word	0x00001030


	//   ....[27]....
        /*08c4*/ 	.word	0x00001060


	//   ....[28]....
        /*08c8*/ 	.word	0x00001090


	//   ....[29]....
        /*08cc*/ 	.word	0x000010d0


	//   ....[30]....
        /*08d0*/ 	.word	0x00001110


	//   ....[31]....
        /*08d4*/ 	.word	0x00001140


	//   ....[32]....
        /*08d8*/ 	.word	0x00001150


	//   ....[33]....
        /*08dc*/ 	.word	0x00001180


	//   ....[34]....
        /*08e0*/ 	.word	0x000011d0


	//   ....[35]....
        /*08e4*/ 	.word	0x00001200


	//   ....[36]....
        /*08e8*/ 	.word	0x00001230


	//   ....[37]....
        /*08ec*/ 	.word	0x00001260


	//   ....[38]....
        /*08f0*/ 	.word	0x00001280


	//   ....[39]....
        /*08f4*/ 	.word	0x000012b0


	//   ....[40]....
        /*08f8*/ 	.word	0x000012c0


	//   ....[41]....
        /*08fc*/ 	.word	0x00001310


	//   ....[42]....
        /*0900*/ 	.word	0x00001340


	//   ....[43]....
        /*0904*/ 	.word	0x00001380


	//   ....[44]....
        /*0908*/ 	.word	0x000013b0


	//   ....[45]....
        /*090c*/ 	.word	0x000013e0


	//   ....[46]....
        /*0910*/ 	.word	0x00001410


	//   ....[47]....
        /*0914*/ 	.word	0x00001430


	//   ....[48]....
        /*0918*/ 	.word	0x00001460


	//   ....[49]....
        /*091c*/ 	.word	0x000014a0


	//   ....[50]....
        /*0920*/ 	.word	0x000014d0


	//   ....[51]....
        /*0924*/ 	.word	0x00001500


	//   ....[52]....
        /*0928*/ 	.word	0x00001530


	//   ....[53]....
        /*092c*/ 	.word	0x00001560


	//   ....[54]....
        /*0930*/ 	.word	0x00001590


	//   ....[55]....
        /*0934*/ 	.word	0x000015c0


	//   ....[56]....
        /*0938*/ 	.word	0x000015f0


	//   ....[57]....
        /*093c*/ 	.word	0x00001620


	//   ....[58]....
        /*0940*/ 	.word	0x00001650


	//   ....[59]....
        /*0944*/ 	.word	0x00001680


	//   ....[60]....
        /*0948*/ 	.word	0x000016b0


	//   ....[61]....
        /*094c*/ 	.word	0x000016c0


	//   ....[62]....
        /*0950*/ 	.word	0x000016f0


	//   ....[63]....
        /*0954*/ 	.word	0x00001720


	//   ....[64]....
        /*0958*/ 	.word	0x00001740


	//   ....[65]....
        /*095c*/ 	.word	0x00001760


	//   ....[66]....
        /*0960*/ 	.word	0x00001800


	//   ....[67]....
        /*0964*/ 	.word	0x000018c0


	//   ....[68]....
        /*0968*/ 	.word	0x000018d0


	//   ....[69]....
        /*096c*/ 	.word	0x000018e0


	//   ....[70]....
        /*0970*/ 	.word	0x000018f0


	//   ....[71]....
        /*0974*/ 	.word	0x00001900


	//   ....[72]....
        /*0978*/ 	.word	0x00001910


	//   ....[73]....
        /*097c*/ 	.word	0x00001920


	//   ....[74]....
        /*0980*/ 	.word	0x00001930


	//   ....[75]....
        /*0984*/ 	.word	0x00001940


	//   ....[76]....
        /*0988*/ 	.word	0x00001950


	//   ....[77]....
        /*098c*/ 	.word	0x00001960


	//   ....[78]....
        /*0990*/ 	.word	0x00001970


	//   ....[79]....
        /*0994*/ 	.word	0x000019e0


	//   ....[80]....
        /*0998*/ 	.word	0x00001ab0


	//   ....[81]....
        /*099c*/ 	.word	0x00001af0


	//   ....[82]....
        /*09a0*/ 	.word	0x00001b30


	//   ....[83]....
        /*09a4*/ 	.word	0x00001b60


	//   ....[84]....
        /*09a8*/ 	.word	0x00001b70


	//   ....[85]....
        /*09ac*/ 	.word	0x00001b80


	//   ....[86]....
        /*09b0*/ 	.word	0x00001ba0


	//   ....[87]....
        /*09b4*/ 	.word	0x00001bd0


	//   ....[88]....
        /*09b8*/ 	.word	0x00001c00


	//   ....[89]....
        /*09bc*/ 	.word	0x00001c20


	//   ....[90]....
        /*09c0*/ 	.word	0x00001c80


	//   ....[91]....
        /*09c4*/ 	.word	0x00001cb0


	//   ....[92]....
        /*09c8*/ 	.word	0x00001ce0


	//   ....[93]....
        /*09cc*/ 	.word	0x00001d10


	//   ....[94]....
        /*09d0*/ 	.word	0x00001d40


	//   ....[95]....
        /*09d4*/ 	.word	0x00001d70


	//   ....[96]....
        /*09d8*/ 	.word	0x00001d80


	//   ....[97]....
        /*09dc*/ 	.word	0x00001db0


	//   ....[98]....
        /*09e0*/ 	.word	0x00001dd0


	//   ....[99]....
        /*09e4*/ 	.word	0x00001df0


	//   ....[100]....
        /*09e8*/ 	.word	0x00001f10


	//   ....[101]....
        /*09ec*/ 	.word	0x00001f20


	//   ....[102]....
        /*09f0*/ 	.word	0x00001f30


	//   ....[103]....
        /*09f4*/ 	.word	0x00001f40


	//   ....[104]....
        /*09f8*/ 	.word	0x00001f50


	//   ....[105]....
        /*09fc*/ 	.word	0x00001f60


	//   ....[106]....
        /*0a00*/ 	.word	0x00001f70


	//   ....[107]....
        /*0a04*/ 	.word	0x00001f80


	//   ....[108]....
        /*0a08*/ 	.word	0x00001f90


	//   ....[109]....
        /*0a0c*/ 	.word	0x00001fa0


	//   ....[110]....
        /*0a10*/ 	.word	0x00001fb0


	//   ....[111]....
        /*0a14*/ 	.word	0x00001fc0


	//   ....[112]....
        /*0a18*/ 	.word	0x00001ff0


	//   ....[113]....
        /*0a1c*/ 	.word	0x00002110


	//   ....[114]....
        /*0a20*/ 	.word	0x00002130


	//   ....[115]....
        /*0a24*/ 	.word	0x00002140


	//   ....[116]....
        /*0a28*/ 	.word	0x00002150


	//   ....[117]....
        /*0a2c*/ 	.word	0x00002160


	//   ....[118]....
        /*0a30*/ 	.word	0x00002170


	//   ....[119]....
        /*0a34*/ 	.word	0x00002180


	//   ....[120]....
        /*0a38*/ 	.word	0x00002190


	//   ....[121]....
        /*0a3c*/ 	.word	0x000021a0


	//   ....[122]....
        /*0a40*/ 	.word	0x00002220


	//   ....[123]....
        /*0a44*/ 	.word	0x00002240


	//   ....[124]....
        /*0a48*/ 	.word	0x00002360


	//   ....[125]....
        /*0a4c*/ 	.word	0x00002370


	//   ....[126]....
        /*0a50*/ 	.word	0x00002380


	//   ....[127]....
        /*0a54*/ 	.word	0x00002390


	//   ....[128]....
        /*0a58*/ 	.word	0x000023a0


	//   ....[129]....
        /*0a5c*/ 	.word	0x000023b0


	//   ....[130]....
        /*0a60*/ 	.word	0x000023c0


	//   ....[131]....
        /*0a64*/ 	.word	0x000023d0


	//   ....[132]....
        /*0a68*/ 	.word	0x000023e0


	//   ....[133]....
        /*0a6c*/ 	.word	0x00002560


	//   ....[134]....
        /*0a70*/ 	.word	0x00002570


	//   ....[135]....
        /*0a74*/ 	.word	0x00002580


	//   ....[136]....
        /*0a78*/ 	.word	0x00002590


	//   ....[137]....
        /*0a7c*/ 	.word	0x000025a0


	//   ....[138]....
        /*0a80*/ 	.word	0x000025b0


	//   ....[139]....
        /*0a84*/ 	.word	0x000025c0


	//   ....[140]....
        /*0a88*/ 	.word	0x000025d0


	//   ....[141]....
        /*0a8c*/ 	.word	0x000025e0


	//   ....[142]....
        /*0a90*/ 	.word	0x000025f0


	//   ....[143]....
        /*0a94*/ 	.word	0x00002600


	//   ....[144]....
        /*0a98*/ 	.word	0x00002610


	//   ....[145]....
        /*0a9c*/ 	.word	0x00002740


	//   ....[146]....
        /*0aa0*/ 	.word	0x00002750


	//   ....[147]....
        /*0aa4*/ 	.word	0x00002760


	//   ....[148]....
        /*0aa8*/ 	.word	0x00002770


	//   ....[149]....
        /*0aac*/ 	.word	0x00002780


	//   ....[150]....
        /*0ab0*/ 	.word	0x00002790


	//   ....[151]....
        /*0ab4*/ 	.word	0x000027a0


	//   ....[152]....
        /*0ab8*/ 	.word	0x000027b0


	//   ....[153]....
        /*0abc*/ 	.word	0x000027c0


	//   ....[154]....
        /*0ac0*/ 	.word	0x000028f0


	//   ....[155]....
        /*0ac4*/ 	.word	0x00002920


	//   ....[156]....
        /*0ac8*/ 	.word	0x00002950


	//   ....[157]....
        /*0acc*/ 	.word	0x00002960


	//   ....[158]....
        /*0ad0*/ 	.word	0x00002970


	//   ....[159]....
        /*0ad4*/ 	.word	0x00002980


	//   ....[160]....
        /*0ad8*/ 	.word	0x00002990


	//   ....[161]....
        /*0adc*/ 	.word	0x000029a0


	//   ....[162]....
        /*0ae0*/ 	.word	0x000029b0


	//   ....[163]....
        /*0ae4*/ 	.word	0x000029c0


	//   ....[164]....
        /*0ae8*/ 	.word	0x000029d0


	//   ....[165]....
        /*0aec*/ 	.word	0x000029f0


	//   ....[166]....
        /*0af0*/ 	.word	0x00002bb0


	//   ....[167]....
        /*0af4*/ 	.word	0x00002bc0


	//   ....[168]....
        /*0af8*/ 	.word	0x00002bd0


	//   ....[169]....
        /*0afc*/ 	.word	0x00002be0


	//   ....[170]....
        /*0b00*/ 	.word	0x00002bf0


	//   ....[171]....
        /*0b04*/ 	.word	0x00002c00


	//   ....[172]....
        /*0b08*/ 	.word	0x00002c10


	//   ....[173]....
        /*0b0c*/ 	.word	0x00002c20


	//   ....[174]....
        /*0b10*/ 	.word	0x00002c30


	//   ....[175]....
        /*0b14*/ 	.word	0x00002c40


	//   ....[176]....
        /*0b18*/ 	.word	0x00002c50


	//   ....[177]....
        /*0b1c*/ 	.word	0x00002c60


	//   ....[178]....
        /*0b20*/ 	.word	0x00002d90


	//   ....[179]....
        /*0b24*/ 	.word	0x00002da0


	//   ....[180]....
        /*0b28*/ 	.word	0x00002db0


	//   ....[181]....
        /*0b2c*/ 	.word	0x00002dc0


	//   ....[182]....
        /*0b30*/ 	.word	0x00002dd0


	//   ....[183]....
        /*0b34*/ 	.word	0x00002de0


	//   ....[184]....
        /*0b38*/ 	.word	0x00002df0


	//   ....[185]....
        /*0b3c*/ 	.word	0x00002e00


	//   ....[186]....
        /*0b40*/ 	.word	0x00002e10


	//   ....[187]....
        /*0b44*/ 	.word	0x00002f40


	//   ....[188]....
        /*0b48*/ 	.word	0x00002f70


	//   ....[189]....
        /*0b4c*/ 	.word	0x00002fa0


	//   ....[190]....
        /*0b50*/ 	.word	0x00002fb0


	//   ....[191]....
        /*0b54*/ 	.word	0x00002fc0


	//   ....[192]....
        /*0b58*/ 	.word	0x00002fd0


	//   ....[193]....
        /*0b5c*/ 	.word	0x00002fe0


	//   ....[194]....
        /*0b60*/ 	.word	0x00002ff0


	//   ....[195]....
        /*0b64*/ 	.word	0x00003000


	//   ....[196]....
        /*0b68*/ 	.word	0x00003010


	//   ....[197]....
        /*0b6c*/ 	.word	0x00003020


	//   ....[198]....
        /*0b70*/ 	.word	0x00003060


	//   ....[199]....
        /*0b74*/ 	.word	0x00003200


	//   ....[200]....
        /*0b78*/ 	.word	0x00003210


	//   ....[201]....
        /*0b7c*/ 	.word	0x00003220


	//   ....[202]....
        /*0b80*/ 	.word	0x00003230


	//   ....[203]....
        /*0b84*/ 	.word	0x00003240


	//   ....[204]....
        /*0b88*/ 	.word	0x00003250


	//   ....[205]....
        /*0b8c*/ 	.word	0x00003260


	//   ....[206]....
        /*0b90*/ 	.word	0x00003270


	//   ....[207]....
        /*0b94*/ 	.word	0x00003280


	//   ....[208]....
        /*0b98*/ 	.word	0x00003290


	//   ....[209]....
        /*0b9c*/ 	.word	0x000032a0


	//   ....[210]....
        /*0ba0*/ 	.word	0x000032c0


	//   ....[211]....
        /*0ba4*/ 	.word	0x000032d0


	//   ....[212]....
        /*0ba8*/ 	.word	0x00003420


	//   ....[213]....
        /*0bac*/ 	.word	0x00003430


	//   ....[214]....
        /*0bb0*/ 	.word	0x00003440


	//   ....[215]....
        /*0bb4*/ 	.word	0x00003450


	//   ....[216]....
        /*0bb8*/ 	.word	0x00003460


	//   ....[217]....
        /*0bbc*/ 	.word	0x00003470


	//   ....[218]....
        /*0bc0*/ 	.word	0x00003480


	//   ....[219]....
        /*0bc4*/ 	.word	0x00003490


	//   ....[220]....
        /*0bc8*/ 	.word	0x000034a0


	//   ....[221]....
        /*0bcc*/ 	.word	0x000035d0


	//   ....[222]....
        /*0bd0*/ 	.word	0x00003600


	//   ....[223]....
        /*0bd4*/ 	.word	0x00003630


	//   ....[224]....
        /*0bd8*/ 	.word	0x00003640


	//   ....[225]....
        /*0bdc*/ 	.word	0x00003650


	//   ....[226]....
        /*0be0*/ 	.word	0x00003660


	//   ....[227]....
        /*0be4*/ 	.word	0x00003670


	//   ....[228]....
        /*0be8*/ 	.word	0x00003680


	//   ....[229]....
        /*0bec*/ 	.word	0x00003690


	//   ....[230]....
        /*0bf0*/ 	.word	0x000036a0


	//   ....[231]....
        /*0bf4*/ 	.word	0x000036b0


	//   ....[232]....
        /*0bf8*/ 	.word	0x000037d0


	//   ....[233]....
        /*0bfc*/ 	.word	0x000037e0


	//   ....[234]....
        /*0c00*/ 	.word	0x000037f0


	//   ....[235]....
        /*0c04*/ 	.word	0x00003800


	//   ....[236]....
        /*0c08*/ 	.word	0x00003810


	//   ....[237]....
        /*0c0c*/ 	.word	0x000038b0


	//   ....[238]....
        /*0c10*/ 	.word	0x000038d0


	//   ....[239]....
        /*0c14*/ 	.word	0x000038f0


	//   ....[240]....
        /*0c18*/ 	.word	0x00003910


	//   ....[241]....
        /*0c1c*/ 	.word	0x00003930


	//   ....[242]....
        /*0c20*/ 	.word	0x00003940


	//   ....[243]....
        /*0c24*/ 	.word	0x00003950


	//   ....[244]....
        /*0c28*/ 	.word	0x00003960


	//   ....[245]....
        /*0c2c*/ 	.word	0x000039a0


	//   ....[246]....
        /*0c30*/ 	.word	0x00003a70


	//   ....[247]....
        /*0c34*/ 	.word	0x00003a80


	//   ....[248]....
        /*0c38*/ 	.word	0x00003a90


	//   ....[249]....
        /*0c3c*/ 	.word	0x00003aa0


	//   ....[250]....
        /*0c40*/ 	.word	0x00003ab0


	//   ....[251]....
        /*0c44*/ 	.word	0x00003b60


	//   ....[252]....
        /*0c48*/ 	.word	0x00003b90


	//   ....[253]....
        /*0c4c*/ 	.word	0x00003bc0


	//   ....[254]....
        /*0c50*/ 	.word	0x00003bf0


	//   ....[255]....
        /*0c54*/ 	.word	0x00003c20


	//   ....[0]....
        /*0c58*/ 	.word	0x00003c30


	//   ....[1]....
        /*0c5c*/ 	.word	0x00003c40


	//   ....[2]....
        /*0c60*/ 	.word	0x00003c50


	//   ....[3]....
        /*0c64*/ 	.word	0x00003c60


	//   ....[4]....
        /*0c68*/ 	.word	0x00003c70


	//   ....[5]....
        /*0c6c*/ 	.word	0x00003c80


	//   ....[6]....
        /*0c70*/ 	.word	0x00003c90


	//   ....[7]....
        /*0c74*/ 	.word	0x00003ca0


	//   ....[8]....
        /*0c78*/ 	.word	0x00004720


	//   ....[9]....
        /*0c7c*/ 	.word	0x00004730


	//   ....[10]....
        /*0c80*/ 	.word	0x000047a0


	//   ....[11]....
        /*0c84*/ 	.word	0x000047b0


	//   ....[12]....
        /*0c88*/ 	.word	0x000048a0


	//   ....[13]....
        /*0c8c*/ 	.word	0x000048b0


	//   ....[14]....
        /*0c90*/ 	.word	0x00004960


	//   ....[15]....
        /*0c94*/ 	.word	0x00004a30


	//   ....[16]....
        /*0c98*/ 	.word	0x00004b10


	//   ....[17]....
        /*0c9c*/ 	.word	0x00004b60


	//   ....[18]....
        /*0ca0*/ 	.word	0x00004c50


	//   ....[19]....
        /*0ca4*/ 	.word	0x00004c90


	//   ....[20]....
        /*0ca8*/ 	.word	0x00004d90


	//   ....[21]....
        /*0cac*/ 	.word	0x00004dd0


	//   ....[22]....
        /*0cb0*/ 	.word	0x00004ed0


	//   ....[23]....
        /*0cb4*/ 	.word	0x00004f10


	//   ....[24]....
        /*0cb8*/ 	.word	0x00005010


	//   ....[25]....
        /*0cbc*/ 	.word	0x00005050


	//   ....[26]....
        /*0cc0*/ 	.word	0x00005150


	//   ....[27]....
        /*0cc4*/ 	.word	0x00005190


	//   ....[28]....
        /*0cc8*/ 	.word	0x00005290


	//   ....[29]....
        /*0ccc*/ 	.word	0x000052d0


	//   ....[30]....
        /*0cd0*/ 	.word	0x000053d0


	//   ....[31]....
        /*0cd4*/ 	.word	0x00005410


	//   ....[32]....
        /*0cd8*/ 	.word	0x00005520


	//   ....[33]....
        /*0cdc*/ 	.word	0x00005550


	//   ....[34]....
        /*0ce0*/ 	.word	0x00005680


	//   ....[35]....
        /*0ce4*/ 	.word	0x00005690


	//   ....[36]....
        /*0ce8*/ 	.word	0x000057c0


	//   ....[37]....
        /*0cec*/ 	.word	0x000057d0


	//   ....[38]....
        /*0cf0*/ 	.word	0x000058a0


	//   ....[39]....
        /*0cf4*/ 	.word	0x000058e0


	//   ....[40]....
        /*0cf8*/ 	.word	0x00005a30


	//   ....[41]....
        /*0cfc*/ 	.word	0x00005a70


	//   ....[42]....
        /*0d00*/ 	.word	0x00005b00


	//   ....[43]....
        /*0d04*/ 	.word	0x00005b10


	//   ....[44]....
        /*0d08*/ 	.word	0x00005b40


	//   ....[45]....
        /*0d0c*/ 	.word	0x00005b50


	//   ....[46]....
        /*0d10*/ 	.word	0x00005b60


	//   ....[47]....
        /*0d14*/ 	.word	0x00005ba0


	//   ....[48]....
        /*0d18*/ 	.word	0x00005bb0


	//   ....[49]....
        /*0d1c*/ 	.word	0x00005be0


	//   ....[50]....
        /*0d20*/ 	.word	0x00005c10


	//   ....[51]....
        /*0d24*/ 	.word	0x00005c40


	//   ....[52]....
        /*0d28*/ 	.word	0x00005c50


	//   ....[53]....
        /*0d2c*/ 	.word	0x00005c80


	//   ....[54]....
        /*0d30*/ 	.word	0x00005cb0


	//   ....[55]....
        /*0d34*/ 	.word	0x00005d40


	//   ....[56]....
        /*0d38*/ 	.word	0x00005d70


	//   ....[57]....
        /*0d3c*/ 	.word	0x00005da0


	//   ....[58]....
        /*0d40*/ 	.word	0x00005dd0


	//   ....[59]....
        /*0d44*/ 	.word	0x00005de0


	//   ....[60]....
        /*0d48*/ 	.word	0x00005df0


	//   ....[61]....
        /*0d4c*/ 	.word	0x00005e00


	//   ....[62]....
        /*0d50*/ 	.word	0x00005e10


	//   ....[63]....
        /*0d54*/ 	.word	0x00005e40


	//   ....[64]....
        /*0d58*/ 	.word	0x00005f30


	//   ....[65]....
        /*0d5c*/ 	.word	0x00005f60


	//   ....[66]....
        /*0d60*/ 	.word	0x00005f90


	//   ....[67]....
        /*0d64*/ 	.word	0x00005fa0


	//   ....[68]....
        /*0d68*/ 	.word	0x00005fb0


	//   ....[69]....
        /*0d6c*/ 	.word	0x00005fc0


	//   ....[70]....
        /*0d70*/ 	.word	0x00005fd0


	//   ....[71]....
        /*0d74*/ 	.word	0x00005fe0


	//   ....[72]....
        /*0d78*/ 	.word	0x00005ff0


	//   ....[73]....
        /*0d7c*/ 	.word	0x00006000


	//   ....[74]....
        /*0d80*/ 	.word	0x00006040


	//   ....[75]....
        /*0d84*/ 	.word	0x000061c0


	//   ....[76]....
        /*0d88*/ 	.word	0x000061d0


	//   ....[77]....
        /*0d8c*/ 	.word	0x000061e0


	//   ....[78]....
        /*0d90*/ 	.word	0x000061f0


	//   ....[79]....
        /*0d94*/ 	.word	0x00006200


	//   ....[80]....
        /*0d98*/ 	.word	0x00006210


	//   ....[81]....
        /*0d9c*/ 	.word	0x00006220


	//   ....[82]....
        /*0da0*/ 	.word	0x00006230


	//   ....[83]....
        /*0da4*/ 	.word	0x00006240


	//   ....[84]....
        /*0da8*/ 	.word	0x00006250


	//   ....[85]....
        /*0dac*/ 	.word	0x00006260


	//   ....[86]....
        /*0db0*/ 	.word	0x00006290


	//   ....[87]....
        /*0db4*/ 	.word	0x00006320


	//   ....[88]....
        /*0db8*/ 	.word	0x00006330


	//   ....[89]....
        /*0dbc*/ 	.word	0x00006340


	//   ....[90]....
        /*0dc0*/ 	.word	0x00006350


	//   ....[91]....
        /*0dc4*/ 	.word	0x00006380


	//   ....[92]....
        /*0dc8*/ 	.word	0x00006410


	//   ....[93]....
        /*0dcc*/ 	.word	0x00006440


	//   ....[94]....
        /*0dd0*/ 	.word	0x00006470


	//   ....[95]....
        /*0dd4*/ 	.word	0x000064a0


	//   ....[96]....
        /*0dd8*/ 	.word	0x000064b0


	//   ....[97]....
        /*0ddc*/ 	.word	0x000064c0


	//   ....[98]....
        /*0de0*/ 	.word	0x000064d0


	//   ....[99]....
        /*0de4*/ 	.word	0x00006530


	//   ....[100]....
        /*0de8*/ 	.word	0x00006620


	//   ....[101]....
        /*0dec*/ 	.word	0x00006650


	//   ....[102]....
        /*0df0*/ 	.word	0x00006660


	//   ....[103]....
        /*0df4*/ 	.word	0x00006670


	//   ....[104]....
        /*0df8*/ 	.word	0x00006680


	//   ....[105]....
        /*0dfc*/ 	.word	0x00006690


	//   ....[106]....
        /*0e00*/ 	.word	0x000066a0


	//   ....[107]....
        /*0e04*/ 	.word	0x000066b0


	//   ....[108]....
        /*0e08*/ 	.word	0x00006810


	//   ....[109]....
        /*0e0c*/ 	.word	0x00006820


	//   ....[110]....
        /*0e10*/ 	.word	0x00006830


	//   ....[111]....
        /*0e14*/ 	.word	0x00006840


	//   ....[112]....
        /*0e18*/ 	.word	0x00006850


	//   ....[113]....
        /*0e1c*/ 	.word	0x00006860


	//   ....[114]....
        /*0e20*/ 	.word	0x00006870


	//   ....[115]....
        /*0e24*/ 	.word	0x00006880


	//   ....[116]....
        /*0e28*/ 	.word	0x00006890


	//   ....[117]....
        /*0e2c*/ 	.word	0x000068a0


	//   ....[118]....
        /*0e30*/ 	.word	0x000068b0


	//   ....[119]....
        /*0e34*/ 	.word	0x000068c0


	//   ....[120]....
        /*0e38*/ 	.word	0x000068d0


	//   ....[121]....
        /*0e3c*/ 	.word	0x000069b0


	//   ....[122]....
        /*0e40*/ 	.word	0x000069d0


	//   ....[123]....
        /*0e44*/ 	.word	0x000069e0


	//   ....[124]....
        /*0e48*/ 	.word	0x000069f0


	//   ....[125]....
        /*0e4c*/ 	.word	0x00006a00


	//   ....[126]....
        /*0e50*/ 	.word	0x00006a10


	//   ....[127]....
        /*0e54*/ 	.word	0x00006a20


	//   ....[128]....
        /*0e58*/ 	.word	0x00006b90


	//   ....[129]....
        /*0e5c*/ 	.word	0x00006bc0


	//   ....[130]....
        /*0e60*/ 	.word	0x00006bd0


	//   ....[131]....
        /*0e64*/ 	.word	0x00006be0


	//   ....[132]....
        /*0e68*/ 	.word	0x00006bf0


	//   ....[133]....
        /*0e6c*/ 	.word	0x00006c00


	//   ....[134]....
        /*0e70*/ 	.word	0x00006c10


	//   ....[135]....
        /*0e74*/ 	.word	0x00006c20


	//   ....[136]....
        /*0e78*/ 	.word	0x00006c30


	//   ....[137]....
        /*0e7c*/ 	.word	0x00006c40


	//   ....[138]....
        /*0e80*/ 	.word	0x00006c50


	//   ....[139]....
        /*0e84*/ 	.word	0x00006c60


	//   ....[140]....
        /*0e88*/ 	.word	0x00006e40


	//   ....[141]....
        /*0e8c*/ 	.word	0x00006e80


	//   ....[142]....
        /*0e90*/ 	.word	0x00006e90


	//   ....[143]....
        /*0e94*/ 	.word	0x00006ea0


	//   ....[144]....
        /*0e98*/ 	.word	0x00006eb0


	//   ....[145]....
        /*0e9c*/ 	.word	0x00006ec0


	//   ....[146]....
        /*0ea0*/ 	.word	0x00006ed0


	//   ....[147]....
        /*0ea4*/ 	.word	0x00006ee0


	//   ....[148]....
        /*0ea8*/ 	.word	0x00006ef0


	//   ....[149]....
        /*0eac*/ 	.word	0x00006f00


	//   ....[150]....
        /*0eb0*/ 	.word	0x00006f10


	//   ....[151]....
        /*0eb4*/ 	.word	0x00006f20


	//   ....[152]....
        /*0eb8*/ 	.word	0x00006f30


	//   ....[153]....
        /*0ebc*/ 	.word	0x00006f40


	//   ....[154]....
        /*0ec0*/ 	.word	0x00006fb0


	//   ....[155]....
        /*0ec4*/ 	.word	0x00006ff0


	//   ....[156]....
        /*0ec8*/ 	.word	0x00007030


	//   ....[157]....
        /*0ecc*/ 	.word	0x00007080


	//   ....[158]....
        /*0ed0*/ 	.word	0x000070c0


	//   ....[159]....
        /*0ed4*/ 	.word	0x00007100


	//   ....[160]....
        /*0ed8*/ 	.word	0x00007150


	//   ....[161]....
        /*0edc*/ 	.word	0x00007190


	//   ....[162]....
        /*0ee0*/ 	.word	0x000071c0


	//   ....[163]....
        /*0ee4*/ 	.word	0x000071f0


	//   ....[164]....
        /*0ee8*/ 	.word	0x00007230


	//   ....[165]....
        /*0eec*/ 	.word	0x00007260


	//   ....[166]....
        /*0ef0*/ 	.word	0x00007290


	//   ....[167]....
        /*0ef4*/ 	.word	0x000072c0


	//   ....[168]....
        /*0ef8*/ 	.word	0x000072f0


	//   ....[169]....
        /*0efc*/ 	.word	0x00007320


	//   ....[170]....
        /*0f00*/ 	.word	0x00007340


	//   ....[171]....
        /*0f04*/ 	.word	0x00007360


	//   ....[172]....
        /*0f08*/ 	.word	0x00007370


	//   ....[173]....
        /*0f0c*/ 	.word	0x00007390


	//   ....[174]....
        /*0f10*/ 	.word	0x000074d0


	//   ....[175]....
        /*0f14*/ 	.word	0x000074e0


	//   ....[176]....
        /*0f18*/ 	.word	0x000074f0


	//   ....[177]....
        /*0f1c*/ 	.word	0x00007500


	//   ....[178]....
        /*0f20*/ 	.word	0x00007510


	//   ....[179]....
        /*0f24*/ 	.word	0x00007520


	//   ....[180]....
        /*0f28*/ 	.word	0x00007530


	//   ....[181]....
        /*0f2c*/ 	.word	0x00007540


	//   ....[182]....
        /*0f30*/ 	.word	0x00007550


	//   ....[183]....
        /*0f34*/ 	.word	0x00007560


	//   ....[184]....
        /*0f38*/ 	.word	0x00007570


	//   ....[185]....
        /*0f3c*/ 	.word	0x00007580


	//   ....[186]....
        /*0f40*/ 	.word	0x00007590


	//   ....[187]....
        /*0f44*/ 	.word	0x00007680


	//   ....[188]....
        /*0f48*/ 	.word	0x000076c0


	//   ....[189]....
        /*0f4c*/ 	.word	0x00007700


	//   ....[190]....
        /*0f50*/ 	.word	0x00007740


	//   ....[191]....
        /*0f54*/ 	.word	0x00007780


	//   ....[192]....
        /*0f58*/ 	.word	0x00007790


	//   ....[193]....
        /*0f5c*/ 	.word	0x000077a0


	//   ....[194]....
        /*0f60*/ 	.word	0x000077f0


	//   ....[195]....
        /*0f64*/ 	.word	0x00007820


	//   ....[196]....
        /*0f68*/ 	.word	0x00007850


	//   ....[197]....
        /*0f6c*/ 	.word	0x00007880


	//   ....[198]....
        /*0f70*/ 	.word	0x000078b0


	//   ....[199]....
        /*0f74*/ 	.word	0x000078e0


	//   ....[200]....
        /*0f78*/ 	.word	0x000078f0


	//   ....[201]....
        /*0f7c*/ 	.word	0x00007920


	//   ....[202]....
        /*0f80*/ 	.word	0x00007950


	//   ....[203]....
        /*0f84*/ 	.word	0x00007980


	//   ....[204]....
        /*0f88*/ 	.word	0x000079b0


	//   ....[205]....
        /*0f8c*/ 	.word	0x000079e0


	//   ....[206]....
        /*0f90*/ 	.word	0x00007bd0


	//   ....[207]....
        /*0f94*/ 	.word	0x00007c10


	//   ....[208]....
        /*0f98*/ 	.word	0x00007c20


	//   ....[209]....
        /*0f9c*/ 	.word	0x00007c30


	//   ....[210]....
        /*0fa0*/ 	.word	0x00007c40


	//   ....[211]....
        /*0fa4*/ 	.word	0x00007c50


	//   ....[212]....
        /*0fa8*/ 	.word	0x00007c60


	//   ....[213]....
        /*0fac*/ 	.word	0x00007c70


	//   ....[214]....
        /*0fb0*/ 	.word	0x00007c80


	//   ....[215]....
        /*0fb4*/ 	.word	0x00007c90


	//   ....[216]....
        /*0fb8*/ 	.word	0x00007ca0


	//   ....[217]....
        /*0fbc*/ 	.word	0x00007cb0


	//   ....[218]....
        /*0fc0*/ 	.word	0x00007cc0


	//   ....[219]....
        /*0fc4*/ 	.word	0x00007cd0


	//   ....[220]....
        /*0fc8*/ 	.word	0x00007ce0


	//   ....[221]....
        /*0fcc*/ 	.word	0x00007cf0


	//   ....[222]....
        /*0fd0*/ 	.word	0x00007d00


	//   ....[223]....
        /*0fd4*/ 	.word	0x00007d10


	//   ....[224]....
        /*0fd8*/ 	.word	0x00007d20


	//   ....[225]....
        /*0fdc*/ 	.word	0x00007d30


	//   ....[226]....
        /*0fe0*/ 	.word	0x00007d40


	//   ....[227]....
        /*0fe4*/ 	.word	0x00007d50


	//   ....[228]....
        /*0fe8*/ 	.word	0x00007d60


	//   ....[229]....
        /*0fec*/ 	.word	0x00007d70


	//   ....[230]....
        /*0ff0*/ 	.word	0x00007d80


	//   ....[231]....
        /*0ff4*/ 	.word	0x00007d90


	//   ....[232]....
        /*0ff8*/ 	.word	0x00007da0


	//   ....[233]....
        /*0ffc*/ 	.word	0x00007db0


	//   ....[234]....
        /*1000*/ 	.word	0x00007dc0


	//   ....[235]....
        /*1004*/ 	.word	0x00007dd0


	//   ....[236]....
        /*1008*/ 	.word	0x00007de0


	//   ....[237]....
        /*100c*/ 	.word	0x00007df0


	//   ....[238]....
        /*1010*/ 	.word	0x00007e00


	//----- nvinfo : EIATTR_VRC_CTA_INIT_COUNT
	.align		4
.L_207:
        /*1014*/ 	.byte	0x02, 0x4a
	.zero		1
	.zero		1


	//----- nvinfo : EIATTR_EXIT_INSTR_OFFSETS
	.align		4
        /*1018*/ 	.byte	0x04, 0x1c
        /*101a*/ 	.short	(.L_209 - .L_208)


	//   ....[0]....
.L_208:
        /*101c*/ 	.word	0x00008b60


	//----- nvinfo : EIATTR_CRS_STACK_SIZE
	.align		4
.L_209:
        /*1020*/ 	.byte	0x04, 0x1e
        /*1022*/ 	.short	(.L_211 - .L_210)
.L_210:
        /*1024*/ 	.word	0x00000000


	//----- nvinfo : EIATTR_CBANK_PARAM_SIZE
	.align		4
.L_211:
        /*1028*/ 	.byte	0x03, 0x19
        /*102a*/ 	.short	0x0038


	//----- nvinfo : EIATTR_PARAM_CBANK
	.align		4
        /*102c*/ 	.byte	0x04, 0x0a
        /*102e*/ 	.short	(.L_213 - .L_212)
	.align		4
.L_212:
        /*1030*/ 	.word	index@(.nv.constant0._Z13_spmm_conv_12PKfPfiiPKiS3_S3_S0_)
        /*1034*/ 	.short	0x0380
        /*1036*/ 	.short	0x0038


	//----- nvinfo : EIATTR_SW_WAR
	.align		4
.L_213:
        /*1038*/ 	.byte	0x04, 0x36
        /*103a*/ 	.short	(.L_215 - .L_214)
.L_214:
        /*103c*/ 	.word	0x00000008
.L_215:


//--------------------- .nv.info._Z13_spmm_conv_11PKfPfiiPKiS3_S3_S0_ --------------------------
	.section	.nv.info._Z13_spmm_conv_11PKfPfiiPKiS3_S3_S0_,"",@"SHT_CUDA_INFO"
	.sectionflags	@""
	.align	4


	//----- nvinfo : EIATTR_CUDA_API_VERSION
	.align		4
        /*0000*/ 	.byte	0x04, 0x37
        /*0002*/ 	.short	(.L_217 - .L_216)
.L_216:
        /*0004*/ 	.word	0x00000082


	//----- nvinfo : EIATTR_KPARAM_INFO
	.align		4
.L_217:
        /*0008*/ 	.byte	0x04, 0x17
        /*000a*/ 	.short	(.L_219 - .L_218)
.L_218:
        /*000c*/ 	.word	0x00000000
        /*0010*/ 	.short	0x0007
        /*0012*/ 	.short	0x0030
        /*0014*/ 	.byte	0x00, 0xf5, 0x21, 0x00


	//----- nvinfo : EIATTR_KPARAM_INFO
	.align		4
.L_219:
        /*0018*/ 	.byte	0x04, 0x17
        /*001a*/ 	.short	(.L_221 - .L_220)
.L_220:
        /*001c*/ 	.word	0x00000000
        /*0020*/ 	.short	0x0006
        /*0022*/ 	.short	0x0028
        /*0024*/ 	.byte	0x00, 0xf5, 0x21, 0x00


	//----- nvinfo : EIATTR_KPARAM_INFO
	.align		4
.L_221:
        /*0028*/ 	.byte	0x04, 0x17
        /*002a*/ 	.short	(.L_223 - .L_222)
.L_222:
        /*002c*/ 	.word	0x00000000
        /*0030*/ 	.short	0x0005
        /*0032*/ 	.short	0x0020
        /*0034*/ 	.byte	0x00, 0xf5, 0x21, 0x00


	//----- nvinfo : EIATTR_KPARAM_INFO
	.align		4
.L_223:
        /*0038*/ 	.byte	0x04, 0x17
        /*003a*/ 	.short	(.L_225 - .L_224)
.L_224:
        /*003c*/ 	.word	0x00000000
        /*0040*/ 	.short	0x0004
        /*0042*/ 	.short	0x0018
        /*0044*/ 	.byte	0x00, 0xf5, 0x21, 0x00


	//----- nvinfo : EIATTR_KPARAM_INFO
	.align		4
.L_225:
        /*0048*/ 	.byte	0x04, 0x17
        /*004a*/ 	.short	(.L_227 - .L_226)
.L_226:
        /*004c*/ 	.word	0x00000000
        /*0050*/ 	.short	0x0003
        /*0052*/ 	.short	0x0014
        /*0054*/ 	.byte	0x00, 0xf0, 0x11, 0x00


	//----- nvinfo : EIATTR_KPARAM_INFO
	.align		4
.L_227:
        /*0058*/ 	.byte	0x04, 0x17
        /*005a*/ 	.short	(.L_229 - .L_228)
.L_228:
        /*005c*/ 	.word	0x00000000
        /*0060*/ 	.short	0x0002
        /*0062*/ 	.short	0x0010
        /*0064*/ 	.byte	0x00, 0xf0, 0x11, 0x00


	//----- nvinfo : EIATTR_KPARAM_INFO
	.align		4
.L_229:
        /*0068*/ 	.byte	0x04, 0x17
        /*006a*/ 	.short	(.L_231 - .L_230)
.L_230:
        /*006c*/ 	.word	0x00000000
        /*0070*/ 	.short	0x0001
        /*0072*/ 	.short	0x0008
        /*0074*/ 	.byte	0x00, 0xf5, 0x21, 0x00


	//----- nvinfo : EIATTR_KPARAM_INFO
	.align		4
.L_231:
        /*0078*/ 	.byte	0x04, 0x17
        /*007a*/ 	.short	(.L_233 - .L_232)
.L_232:
        /*007c*/ 	.word	0x00000000
        /*0080*/ 	.short	0x0000
        /*0082*/ 	.short	0x0000
        /*0084*/ 	.byte	0x00, 0xf5, 0x21, 0x00


	//----- nvinfo : EIATTR_SPARSE_MMA_MASK
	.align		4
.L_233:
        /*0088*/ 	.byte	0x03, 0x50
        /*008a*/ 	.short	0x0000


	//----- nvinfo : EIATTR_MAXREG_COUNT
	.align		4
        /*008c*/ 	.byte	0x03, 0x1b
        /*008e*/ 	.short	0x00ff


	//----- nvinfo : EIATTR_MERCURY_ISA_VERSION
	.align		4
        /*0090*/ 	.byte	0x03, 0x5f
        /*0092*/ 	.short	0x0101


	//----- nvinfo : EIATTR_COOP_GROUP_MASK_REGIDS
	.align		4
        /*0094*/ 	.byte	0x04, 0x29
        /*0096*/ 	.short	(.L_235 - .L_234)


	//   ....[0]....
.L_234:
        /*0098*/ 	.word	0xffffffff


	//   ....[1]....
        /*009c*/ 	.word	0xffffffff


	//   ....[2]....
        /*00a0*/ 	.word	0xffffffff


	//   ....[3]....
        /*00a4*/ 	.word	0xffffffff


	//   ....[4]....
        /*00a8*/ 	.word	0xffffffff


	//   ....[5]....
        /*00ac*/ 	.word	0xffffffff


	//   ....[6]....
        /*00b0*/ 	.word	0xffffffff


	//   ....[7]....
        /*00b4*/ 	.word	0xffffffff


	//   ....[8]....
        /*00b8*/ 	.word	0xffffffff


	//   ....[9]....
        /*00bc*/ 	.word	0xffffffff


	//   ....[10]....
        /*00c0*/ 	.word	0xffffffff


	//   ....[11]....
        /*00c4*/ 	.word	0xffffffff


	//   ....[12]....
        /*00c8*/ 	.word	0xffffffff


	//   ....[13]....
        /*00cc*/ 	.word	0xffffffff


	//   ....[14]....
        /*00d0*/ 	.word	0xffffffff


	//   ....[15]....
        /*00d4*/ 	.word	0xffffffff


	//   ....[16]....
        /*00d8*/ 	.word	0xffffffff


	//   ....[17]....
        /*00dc*/ 	.word	0xffffffff


	//   ....[18]....
        /*00e0*/ 	.word	0xffffffff


	//   ....[19]....
        /*00e4*/ 	.word	0xffffffff


	//   ....[20]....
        /*00e8*/ 	.word	0xffffffff


	//   ....[21]....
        /*00ec*/ 	.word	0xffffffff


	//   ....[22]....
        /*00f0*/ 	.word	0xffffffff


	//   ....[23]....
        /*00f4*/ 	.word	0xffffffff


	//   ....[24]....
        /*00f8*/ 	.word	0xffffffff


	//   ....[25]....
        /*00fc*/ 	.word	0xffffffff


	//   ....[26]....
        /*0100*/ 	.word	0xffffffff


	//   ....[27]....
        /*0104*/ 	.word	0xffffffff


	//   ....[28]....
        /*0108*/ 	.word	0xffffffff


	//   ....[29]....
        /*010c*/ 	.word	0xffffffff


	//   ....[30]....
        /*0110*/ 	.word	0xffffffff


	//   ....[31]....
        /*0114*/ 	.word	0xffffffff


	//   ....[32]....
        /*0118*/ 	.word	0xffffffff


	//   ....[33]....
        /*011c*/ 	.word	0xffffffff


	//   ....[34]....
        /*0120*/ 	.word	0xffffffff


	//   ....[35]....
        /*0124*/ 	.word	0xffffffff


	//   ....[36]....
        /*0128*/ 	.word	0xffffffff


	//   ....[37]....
        /*012c*/ 	.word	0xffffffff


	//   ....[38]....
        /*0130*/ 	.word	0xffffffff


	//   ....[39]....
        /*0134*/ 	.word	0xffffffff


	//   ....[40]....
        /*0138*/ 	.word	0xffffffff


	//   ....[41]....
        /*013c*/ 	.word	0xffffffff


	//   ....[42]....
        /*0140*/ 	.word	0xffffffff


	//   ....[43]....
        /*0144*/ 	.word	0xffffffff


	//   ....[44]....
        /*0148*/ 	.word	0xffffffff


	//   ....[45]....
        /*014c*/ 	.word	0xffffffff


	//   ....[46]....
        /*0150*/ 	.word	0xffffffff


	//   ....[47]....
        /*0154*/ 	.word	0xffffffff


	//   ....[48]....
        /*0158*/ 	.word	0xffffffff


	//   ....[49]....
        /*015c*/ 	.word	0xffffffff


	//   ....[50]....
        /*0160*/ 	.word	0xffffffff


	//   ....[51]....
        /*0164*/ 	.word	0xffffffff


	//   ....[52]....
        /*0168*/ 	.word	0xffffffff


	//   ....[53]....
        /*016c*/ 	.word	0xffffffff


	//   ....[54]....
        /*0170*/ 	.word	0xffffffff


	//   ....[55]....
        /*0174*/ 	.word	0xffffffff


	//   ....[56]....
        /*0178*/ 	.word	0xffffffff


	//   ....[57]....
        /*017c*/ 	.word	0xffffffff


	//   ....[58]....
        /*0180*/ 	.word	0xffffffff


	//   ....[59]....
        /*0184*/ 	.word	0xffffffff


	//   ....[60]....
        /*0188*/ 	.word	0xffffffff


	//   ....[61]....
        /*018c*/ 	.word	0xffffffff


	//   ....[62]....
        /*0190*/ 	.word	0xffffffff


	//   ....[63]....
        /*0194*/ 	.word	0xffffffff


	//   ....[64]....
        /*0198*/ 	.word	0xffffffff


	//   ....[65]....
        /*019c*/ 	.word	0xffffffff


	//   ....[66]....
        /*01a0*/ 	.word	0xffffffff


	//   ....[67]....
        /*01a4*/ 	.word	0xffffffff


	//   ....[68]....
        /*01a8*/ 	.word	0xffffffff


	//   ....[69]....
        /*01ac*/ 	.word	0xffffffff


	//   ....[70]....
        /*01b0*/ 	.word	0xffffffff


	//   ....[71]....
        /*01b4*/ 	.word	0xffffffff


	//   ....[72]....
        /*01b8*/ 	.word	0xffffffff


	//   ....[73]....
        /*01bc*/ 	.word	0xffffffff


	//   ....[74]....
        /*01c0*/ 	.word	0xffffffff


	//   ....[75]....
        /*01c4*/ 	.word	0xffffffff


	//   ....[76]....
        /*01c8*/ 	.word	0xffffffff


	//   ....[77]....
        /*01cc*/ 	.word	0xffffffff


	//   ....[78]....
        /*01d0*/ 	.word	0xffffffff


	//   ....[79]....
        /*01d4*/ 	.word	0xffffffff


	//   ....[80]....
        /*01d8*/ 	.word	0xffffffff


	//   ....[81]....
        /*01dc*/ 	.word	0xffffffff


	//   ....[82]....
        /*01e0*/ 	.word	0xffffffff


	//   ....[83]....
        /*01e4*/ 	.word	0xffffffff


	//   ....[84]....
        /*01e8*/ 	.word	0xffffffff


	//   ....[85]....
        /*01ec*/ 	.word	0xffffffff


	//   ....[86]....
        /*01f0*/ 	.word	0xffffffff


	//   ....[87]....
        /*01f4*/ 	.word	0xffffffff


	//   ....[88]....
        /*01f8*/ 	.word	0xffffffff


	//   ....[89]....
        /*01fc*/ 	.word	0xffffffff


	//   ....[90]....
        /*0200*/ 	.word	0xffffffff


	//   ....[91]....
        /*0204*/ 	.word	0xffffffff


	//   ....[92]....
        /*0208*/ 	.word	0xffffffff


	//   ....[93]....
        /*020c*/ 	.word	0xffffffff


	//   ....[94]....
        /*0210*/ 	.word	0xffffffff


	//   ....[95]....
        /*0214*/ 	.word	0xffffffff


	//   ....[96]....
        /*0218*/ 	.word	0xffffffff


	//   ....[97]....
        /*021c*/ 	.word	0xffffffff


	//   ....[98]....
        /*0220*/ 	.word	0xffffffff


	//   ....[99]....
        /*0224*/ 	.word	0xffffffff


	//   ....[100]....
        /*0228*/ 	.word	0xffffffff


	//   ....[101]....
        /*022c*/ 	.word	0xffffffff


	//   ....[102]....
        /*0230*/ 	.word	0xffffffff


	//   ....[103]....
        /*0234*/ 	.word	0xffffffff


	//   ....[104]....
        /*0238*/ 	.word	0xffffffff


	//   ....[105]....
        /*023c*/ 	.word	0xffffffff


	//   ....[106]....
        /*0240*/ 	.word	0xffffffff


	//   ....[107]....
        /*0244*/ 	.word	0xffffffff


	//   ....[108]....
        /*0248*/ 	.word	0xffffffff


	//   ....[109]....
        /*024c*/ 	.word	0xffffffff


	//   ....[110]....
        /*0250*/ 	.word	0xffffffff


	//   ....[111]....
        /*0254*/ 	.word	0xffffffff


	//   ....[112]....
        /*0258*/ 	.word	0xffffffff


	//   ....[113]....
        /*025c*/ 	.word	0xffffffff


	//   ....[114]....
        /*0260*/ 	.word	0xffffffff


	//   ....[115]....
        /*0264*/ 	.word	0xffffffff


	//   ....[116]....
        /*0268*/ 	.word	0xffffffff


	//   ....[117]....
        /*026c*/ 	.word	0xffffffff


	//   ....[118]....
        /*0270*/ 	.word	0xffffffff


	//   ....[119]....
        /*0274*/ 	.word	0xffffffff


	//   ....[120]....
        /*0278*/ 	.word	0xffffffff


	//   ....[121]....
        /*027c*/ 	.word	0xffffffff


	//   ....[122]....
        /*0280*/ 	.word	0xffffffff


	//   ....[123]....
        /*0284*/ 	.word	0xffffffff


	//   ....[124]....
        /*0288*/ 	.word	0xffffffff


	//   ....[125]....
        /*028c*/ 	.word	0xffffffff


	//   ....[126]....
        /*0290*/ 	.word	0xffffffff


	//   ....[127]....
        /*0294*/ 	.word	0xffffffff


	//   ....[128]....
        /*0298*/ 	.word	0xffffffff


	//   ....[129]....
        /*029c*/ 	.word	0xffffffff


	//   ....[130]....
        /*02a0*/ 	.word	0xffffffff


	//   ....[131]....
        /*02a4*/ 	.word	0xffffffff


	//   ....[132]....
        /*02a8*/ 	.word	0xffffffff


	//   ....[133]....
        /*02ac*/ 	.word	0xffffffff


	//   ....[134]....
        /*02b0*/ 	.word	0xffffffff


	//   ....[135]....
        /*02b4*/ 	.word	0xffffffff


	//   ....[136]....
        /*02b8*/ 	.word	0xffffffff


	//   ....[137]....
        /*02bc*/ 	.word	0xffffffff


	//   ....[138]....
        /*02c0*/ 	.word	0xffffffff


	//   ....[139]....
        /*02c4*/ 	.word	0xffffffff


	//   ....[140]....
        /*02c8*/ 	.word	0xffffffff


	//   ....[141]....
        /*02cc*/ 	.word	0xffffffff


	//   ....[142]....
        /*02d0*/ 	.word	0xffffffff


	//   ....[143]....
        /*02d4*/ 	.word	0xffffffff


	//   ....[144]....
        /*02d8*/ 	.word	0xffffffff


	//   ....[145]....
        /*02dc*/ 	.word	0xffffffff


	//   ....[146]....
        /*02e0*/ 	.word	0xffffffff


	//   ....[147]....
        /*02e4*/ 	.word	0xffffffff


	//   ....[148]....
        /*02e8*/ 	.word	0xffffffff


	//   ....[149]....
        /*02ec*/ 	.word	0xffffffff


	//   ....[150]....
        /*02f0*/ 	.word	0xffffffff


	//   ....[151]....
        /*02f4*/ 	.word	0xffffffff


	//   ....[152]....
        /*02f8*/ 	.word	0xffffffff


	//   ....[153]....
        /*02fc*/ 	.word	0xffffffff


	//   ....[154]....
        /*0300*/ 	.word	0xffffffff


	//   ....[155]....
        /*0304*/ 	.word	0xffffffff


	//   ....[156]....
        /*0308*/ 	.word	0xffffffff


	//   ....[157]....
        /*030c*/ 	.word	0xffffffff


	//   ....[158]....
        /*0310*/ 	.word	0xffffffff


	//   ....[159]....
        /*0314*/ 	.word	0xffffffff


	//   ....[160]....
        /*0318*/ 	.word	0xffffffff


	//   ....[161]....
        /*031c*/ 	.word	0xffffffff


	//   ....[162]....
        /*0320*/ 	.word	0xffffffff


	//   ....[163]....
        /*0324*/ 	.word	0xffffffff


	//   ....[164]....
        /*0328*/ 	.word	0xffffffff


	//   ....[165]....
        /*032c*/ 	.word	0xffffffff


	//   ....[166]....
        /*0330*/ 	.word	0xffffffff


	//   ....[167]....
        /*0334*/ 	.word	0xffffffff


	//   ....[168]....
        /*0338*/ 	.word	0xffffffff


	//   ....[169]....
        /*033c*/ 	.word	0xffffffff


	//   ....[170]....
        /*0340*/ 	.word	0xffffffff


	//   ....[171]....
        /*0344*/ 	.word	0xffffffff


	//   ....[172]....
        /*0348*/ 	.word	0xffffffff


	//   ....[173]....
        /*034c*/ 	.word	0xffffffff


	//   ....[174]....
        /*0350*/ 	.word	0xffffffff


	//   ....[175]....
        /*0354*/ 	.word	0xffffffff


	//   ....[176]....
        /*0358*/ 	.word	0xffffffff


	//   ....[177]....
        /*035c*/ 	.word	0xffffffff


	//   ....[178]....
        /*0360*/ 	.word	0xffffffff


	//   ....[179]....
        /*0364*/ 	.word	0xffffffff


	//   ....[180]....
        /*0368*/ 	.word	0xffffffff


	//   ....[181]....
        /*036c*/ 	.word	0xffffffff


	//   ....[182]....
        /*0370*/ 	.word	0xffffffff


	//   ....[183]....
        /*0374*/ 	.word	0xffffffff


	//   ....[184]....
        /*0378*/ 	.word	0xffffffff


	//   ....[185]....
        /*037c*/ 	.word	0xffffffff


	//   ....[186]....
        /*0380*/ 	.word	0xffffffff


	//   ....[187]....
        /*0384*/ 	.word	0xffffffff


	//   ....[188]....
        /*0388*/ 	.word	0xffffffff


	//   ....[189]....
        /*038c*/ 	.word	0xffffffff


	//   ....[190]....
        /*0390*/ 	.word	0xffffffff


	//   ....[191]....
        /*0394*/ 	.word	0xffffffff


	//   ....[192]....
        /*0398*/ 	.word	0xffffffff


	//   ....[193]....
        /*039c*/ 	.word	0xffffffff


	//   ....[194]....
        /*03a0*/ 	.word	0xffffffff


	//   ....[195]....
        /*03a4*/ 	.word	0xffffffff


	//   ....[196]....
        /*03a8*/ 	.word	0xffffffff


	//   ....[197]....
        /*03ac*/ 	.word	0xffffffff


	//   ....[198]....
        /*03b0*/ 	.word	0xffffffff


	//   ....[199]....
        /*03b4*/ 	.word	0xffffffff


	//   ....[200]....
        /*03b8*/ 	.word	0xffffffff


	//   ....[201]....
        /*03bc*/ 	.word	0xffffffff


	//   ....[202]....
        /*03c0*/ 	.word	0xffffffff


	//   ....[203]....
        /*03c4*/ 	.word	0xffffffff


	//   ....[204]....
        /*03c8*/ 	.word	0xffffffff


	//   ....[205]....
        /*03cc*/ 	.word	0xffffffff


	//   ....[206]....
        /*03d0*/ 	.word	0xffffffff


	//   ....[207]....
        /*03d4*/ 	.word	0xffffffff


	//   ....[208]....
        /*03d8*/ 	.word	0xffffffff


	//   ....[209]....
        /*03dc*/ 	.word	0xffffffff


	//   ....[210]....
        /*03e0*/ 	.word	0xffffffff


	//   ....[211]....
        /*03e4*/ 	.word	0xffffffff


	//   ....[212]....
        /*03e8*/ 	.word	0xffffffff


	//   ....[213]....
        /*03ec*/ 	.word	0xffffffff


	//   ....[214]....
        /*03f0*/ 	.word	0xffffffff


	//   ....[215]....
        /*03f4*/ 	.word	0xffffffff


	//   ....[216]....
        /*03f8*/ 	.word	0xffffffff


	//   ....[217]....
        /*03fc*/ 	.word	0xffffffff


	//   ....[218]....
        /*0400*/ 	.word	0xffffffff


	//   ....[219]....
        /*0404*/ 	.word	0xffffffff


	//   ....[220]....
        /*0408*/ 	.word	0xffffffff


	//   ....[221]....
        /*040c*/ 	.word	0xffffffff


	//   ....[222]....
        /*0410*/ 	.word	0xffffffff


	//   ....[223]....
        /*0414*/ 	.word	0xffffffff


	//   ....[224]....
        /*0418*/ 	.word	0xffffffff


	//   ....[225]....
        /*041c*/ 	.word	0xffffffff


	//   ....[226]....
        /*0420*/ 	.word	0xffffffff


	//   ....[227]....
        /*0424*/ 	.word	0xffffffff


	//   ....[228]....
        /*0428*/ 	.word	0xffffffff


	//   ....[229]....
        /*042c*/ 	.word	0xffffffff


	//   ....[230]....
        /*0430*/ 	.word	0xffffffff


	//   ....[231]....
        /*0434*/ 	.word	0xffffffff


	//   ....[232]....
        /*0438*/ 	.word	0xffffffff


	//   ....[233]....
        /*043c*/ 	.word	0xffffffff


	//   ....[234]....
        /*0440*/ 	.word	0xffffffff


	//   ....[235]....
        /*0444*/ 	.word	0xffffffff


	//   ....[236]....
        /*0448*/ 	.word	0xffffffff


	//   ....[237]....
        /*044c*/ 	.word	0xffffffff


	//   ....[238]....
        /*0450*/ 	.word	0xffffffff


	//   ....[239]....
        /*0454*/ 	.word	0xffffffff


	//   ....[240]....
        /*0458*/ 	.word	0xffffffff


	//   ....[241]....
        /*045c*/ 	.word	0xffffffff


	//   ....[242]....
        /*0460*/ 	.word	0xffffffff


	//   ....[243]....
        /*0464*/ 	.word	0xffffffff


	//   ....[244]....
        /*0468*/ 	.word	0xffffffff


	//   ....[245]....
        /*046c*/ 	.word	0xffffffff


	//   ....[246]....
        /*0470*/ 	.word	0xffffffff


	//   ....[247]....
        /*0474*/ 	.word	0xffffffff


	//   ....[248]....
        /*0478*/ 	.word	0xffffffff


	//   ....[249]....
        /*047c*/ 	.word	0xffffffff


	//   ....[250]....
        /*0480*/ 	.word	0xffffffff


	//   ....[251]....
        /*0484*/ 	.word	0xffffffff


	//   ....[252]....
        /*0488*/ 	.word	0xffffffff


	//   ....[253]....
        /*048c*/ 	.word	0xffffffff


	//   ....[254]....
        /*0490*/ 	.word	0xffffffff


	//----- nvinfo : EIATTR_COOP_GROUP_INSTR_OFFSETS
	.align		4
.L_235:
        /*0494*/ 	.byte	0x04, 0x28
        /*0496*/ 	.short	(.L_237 - .L_236)


	//   ....[0]....
.L_236:
        /*0498*/ 	.word	0x00000a50


	//   ....[1]....
        /*049c*/ 	.word	0x00000a90


	//   ....[2]....
        /*04a0*/ 	.word	0x00000aa0


	//   ....[3]....
        /*04a4*/ 	.word	0x00000ab0


	//   ....[4]....
        /*04a8*/ 	.word	0x00000ac0


	//   ....[5]....
        /*04ac*/ 	.word	0x00000b30


	//   ....[6]....
        /*04b0*/ 	.word	0x00000b60


	//   ....[7]....
        /*04b4*/ 	.word	0x00000b70


	//   ....[8]....
        /*04b8*/ 	.word	0x00000ba0


	//   ....[9]....
        /*04bc*/ 	.word	0x00000bd0


	//   ....[10]....
        /*04c0*/ 	.word	0x00000c20


	//   ....[11]....
        /*04c4*/ 	.word	0x00000c50


	//   ....[12]....
        /*04c8*/ 	.word	0x00000c80


	//   ....[13]....
        /*04cc*/ 	.word	0x00000cb0


	//   ....[14]....
        /*04d0*/ 	.word	0x00000ce0


	//   ....[15]....
        /*04d4*/ 	.word	0x00000d10


	//   ....[16]....
        /*04d8*/ 	.word	0x00000d40


	//   ....[17]....
        /*04dc*/ 	.word	0x00000db0


	//   ....[18]....
        /*04e0*/ 	.word	0x00000df0


	//   ....[19]....
        /*04e4*/ 	.word	0x00000e00


	//   ....[20]....
        /*04e8*/ 	.word	0x00000e10


	//   ....[21]....
        /*04ec*/ 	.word	0x00000e70


	//   ....[22]....
        /*04f0*/ 	.word	0x00000e90


	//   ....[23]....
        /*04f4*/ 	.word	0x00000ea0


	//   ....[24]....
        /*04f8*/ 	.word	0x00000ed0


	//   ....[25]....
        /*04fc*/ 	.word	0x00000f00


	//   ....[26]....
        /*0500*/ 	.word	0x00000f50


	//   ....[27]....
        /*0504*/ 	.word	0x00000f80


	//   ....[28]....
        /*0508*/ 	.word	0x00000fb0


	//   ....[29]....
        /*050c*/ 	.word	0x00000fe0


	//   ....[30]....
        /*0510*/ 	.word	0x00001010


	//   ....[31]....
        /*0514*/ 	.word	0x00001040


	//   ....[32]....
        /*0518*/ 	.word	0x00001070


	//   ....[33]....
        /*051c*/ 	.word	0x000010a0


	//   ....[34]....
        /*0520*/ 	.word	0x00001110


	//   ....[35]....
        /*0524*/ 	.word	0x00001160


	//   ....[36]....
        /*0528*/ 	.word	0x00001170


	//   ....[37]....
        /*052c*/ 	.word	0x00001180


	//   ....[38]....
        /*0530*/ 	.word	0x00001190


	//   ....[39]....
        /*0534*/ 	.word	0x00001200


	//   ....[40]....
        /*0538*/ 	.word	0x00001230


	//   ....[41]....
        /*053c*/ 	.word	0x00001240


	//   ....[42]....
        /*0540*/ 	.word	0x00001270


	//   ....[43]....
        /*0544*/ 	.word	0x000012a0


	//   ....[44]....
        /*0548*/ 	.word	0x000012d0


	//   ....[45]....
        /*054c*/ 	.word	0x00001300


	//   ....[46]....
        /*0550*/ 	.word	0x00001330


	//   ....[47]....
        /*0554*/ 	.word	0x00001370


	//   ....[48]....
        /*0558*/ 	.word	0x000013a0


	//   ....[49]....
        /*055c*/ 	.word	0x000013d0


	//   ....[50]....
        /*0560*/ 	.word	0x00001400


	//   ....[51]....
        /*0564*/ 	.word	0x00001430


	//   ....[52]....
        /*0568*/ 	.word	0x000014b0


	//   ....[53]....
        /*056c*/ 	.word	0x000014e0


	//   ....[54]....
        /*0570*/ 	.word	0x00001500


	//   ....[55]....
        /*0574*/ 	.word	0x00001530


	//   ....[56]....
        /*0578*/ 	.word	0x00001560


	//   ....[57]....
        /*057c*/ 	.word	0x000015c0


	//   ....[58]....
        /*0580*/ 	.word	0x00001600


	//   ....[59]....
        /*0584*/ 	.word	0x00001610


	//   ....[60]....
        /*0588*/ 	.word	0x00001650


	//   ....[61]....
        /*058c*/ 	.word	0x00001690


	//   ....[62]....
        /*0590*/ 	.word	0x000016c0


	//   ....[63]....
        /*0594*/ 	.word	0x00001700


	//   ....[64]....
        /*0598*/ 	.word	0x00001730


	//   ....[65]....
        /*059c*/ 	.word	0x00001760


	//   ....[66]....
        /*05a0*/ 	.word	0x000017d0


	//   ....[67]....
        /*05a4*/ 	.word	0x00001800


	//   ....[68]....
        /*05a8*/ 	.word	0x00001860


	//   ....[69]....
        /*05ac*/ 	.word	0x00001870


	//   ....[70]....
        /*05b0*/ 	.word	0x00001880


	//   ....[71]....
        /*05b4*/ 	.word	0x000018b0


	//   ....[72]....
        /*05b8*/ 	.word	0x000018e0


	//   ....[73]....
        /*05bc*/ 	.word	0x00001910


	//   ....[74]....
        /*05c0*/ 	.word	0x00001940


	//   ....[75]....
        /*05c4*/ 	.word	0x00001970


	//   ....[76]....
        /*05c8*/ 	.word	0x000019a0


	//   ....[77]....
        /*05cc*/ 	.word	0x000019d0


	//   ....[78]....
        /*05d0*/ 	.word	0x00001a00


	//   ....[79]....
        /*05d4*/ 	.word	0x00001a30


	//   ....[80]....
        /*05d8*/ 	.word	0x00001a60


	//   ....[81]....
        /*05dc*/ 	.word	0x00001a90


	//   ....[82]....
        /*05e0*/ 	.word	0x00001ac0


	//   ....[83]....
        /*05e4*/ 	.word	0x00001af0


	//   ....[84]....
        /*05e8*/ 	.word	0x00001b50


	//   ....[85]....
        /*05ec*/ 	.word	0x00001b70


	//   ....[86]....
        /*05f0*/ 	.word	0x00001bf0


	//   ....[87]....
        /*05f4*/ 	.word	0x00001c00


	//   ....[88]....
        /*05f8*/ 	.word	0x00001c10


	//   ....[89]....
        /*05fc*/ 	.word	0x00001c20


	//   ....[90]....
        /*0600*/ 	.word	0x00001c50


	//   ....[91]....
        /*0604*/ 	.word	0x00001c80


	//   ....[92]....
        /*0608*/ 	.word	0x00001cb0


	//   ....[93]....
        /*060c*/ 	.word	0x00001ce0


	//   ....[94]....
        /*0610*/ 	.word	0x00001d10


	//   ....[95]....
        /*0614*/ 	.word	0x00001d40


	//   ....[96]....
        /*0618*/ 	.word	0x00001d90


	//   ....[97]....
        /*061c*/ 	.word	0x00001da0


	//   ....[98]....
        /*0620*/ 	.word	0x00001dd0


	//   ....[99]....
        /*0624*/ 	.word	0x00001e00


	//   ....[100]....
        /*0628*/ 	.word	0x00001e30


	//   ....[101]....
        /*062c*/ 	.word	0x00001e60


	//   ....[102]....
        /*0630*/ 	.word	0x00001ee0


	//   ....[103]....
        /*0634*/ 	.word	0x00001f50


	//   ....[104]....
        /*0638*/ 	.word	0x00001f60


	//   ....[105]....
        /*063c*/ 	.word	0x00001f70


	//   ....[106]....
        /*0640*/ 	.word	0x00001f80


	//   ....[107]....
        /*0644*/ 	.word	0x00001fb0


	//   ....[108]....
        /*0648*/ 	.word	0x00001fe0


	//   ....[109]....
        /*064c*/ 	.word	0x00002010


	//   ....[110]....
        /*0650*/ 	.word	0x00002040


	//   ....[111]....
        /*0654*/ 	.word	0x00002070


	//   ....[112]....
        /*0658*/ 	.word	0x000020c0


	//   ....[113]....
        /*065c*/ 	.word	0x000020d0


	//   ....[114]....
        /*0660*/ 	.word	0x00002100


	//   ....[115]....
        /*0664*/ 	.word	0x00002130


	//   ....[116]....
        /*0668*/ 	.word	0x00002160


	//   ....[117]....
        /*066c*/ 	.word	0x000021b0


	//   ....[118]....
        /*0670*/ 	.word	0x00002200


	//   ....[119]....
        /*0674*/ 	.word	0x00002210


	//   ....[120]....
        /*0678*/ 	.word	0x000022b0


	//   ....[121]....
        /*067c*/ 	.word	0x000022c0


	//   ....[122]....
        /*0680*/ 	.word	0x000022d0


	//   ....[123]....
        /*0684*/ 	.word	0x000022e0


	//   ....[124]....
        /*0688*/ 	.word	0x000022f0


	//   ....[125]....
        /*068c*/ 	.word	0x00002300


	//   ....[126]....
        /*0690*/ 	.word	0x000024b0


	//   ....[127]....
        /*0694*/ 	.word	0x000024c0


	//   ....[128]....
        /*0698*/ 	.word	0x000024f0


	//   ....[129]....
        /*069c*/ 	.word	0x00002520


	//   ....[130]....
        /*06a0*/ 	.word	0x00002550


	//   ....[131]....
        /*06a4*/ 	.word	0x000025a0


	//   ....[132]....
        /*06a8*/ 	.word	0x000025b0


	//   ....[133]....
        /*06ac*/ 	.word	0x000025e0


	//   ....[134]....
        /*06b0*/ 	.word	0x00002610


	//   ....[135]....
        /*06b4*/ 	.word	0x00002620


	//   ....[136]....
        /*06b8*/ 	.word	0x00002d40


	//   ....[137]....
        /*06bc*/ 	.word	0x00002d50


	//   ....[138]....
        /*06c0*/ 	.word	0x00002dc0


	//   ....[139]....
        /*06c4*/ 	.word	0x00002dd0


	//   ....[140]....
        /*06c8*/ 	.word	0x00002ec0


	//   ....[141]....
        /*06cc*/ 	.word	0x00002f00


	//   ....[142]....
        /*06d0*/ 	.word	0x00003000


	//   ....[143]....
        /*06d4*/ 	.word	0x00003040


	//   ....[144]....
        /*06d8*/ 	.word	0x00003160


	//   ....[145]....
        /*06dc*/ 	.word	0x00003180


	//   ....[146]....
        /*06e0*/ 	.word	0x000032a0


	//   ....[147]....
        /*06e4*/ 	.word	0x000032c0


	//   ....[148]....
        /*06e8*/ 	.word	0x000033e0


	//   ....[149]....
        /*06ec*/ 	.word	0x00003400


	//   ....[150]....
        /*06f0*/ 	.word	0x000034f0


	//   ....[151]....
        /*06f4*/ 	.word	0x00003530


	//   ....[152]....
        /*06f8*/ 	.word	0x000035e0


	//   ....[153]....
        /*06fc*/ 	.word	0x000036a0


	//   ....[154]....
        /*0700*/ 	.word	0x00003720


	//   ....[155]....
        /*0704*/ 	.word	0x00003760


	//   ....[156]....
        /*0708*/ 	.word	0x00003770


	//   ....[157]....
        /*070c*/ 	.word	0x00003780


	//   ....[158]....
        /*0710*/ 	.word	0x00003790


	//   ....[159]....
        /*0714*/ 	.word	0x000037a0


	//   ....[160]....
        /*0718*/ 	.word	0x000037b0


	//   ....[161]....
        /*071c*/ 	.word	0x000037e0


	//   ....[162]....
        /*0720*/ 	.word	0x00003810


	//   ....[163]....
        /*0724*/ 	.word	0x00003850


	//   ....[164]....
        /*0728*/ 	.word	0x00003900


	//   ....[165]....
        /*072c*/ 	.word	0x00003910


	//   ....[166]....
        /*0730*/ 	.word	0x00003950


	//   ....[167]....
        /*0734*/ 	.word	0x00003960


	//   ....[168]....
        /*0738*/ 	.word	0x00003970


	//   ....[169]....
        /*073c*/ 	.word	0x00003980


	//   ....[170]....
        /*0740*/ 	.word	0x00003990


	//   ....[171]....
        /*0744*/ 	.word	0x00003a60


	//   ....[172]....
        /*0748*/ 	.word	0x00003b00


	//   ....[173]....
        /*074c*/ 	.word	0x00003b30


	//   ....[174]....
        /*0750*/ 	.word	0x00003b70


	//   ....[175]....
        /*0754*/ 	.word	0x00003bd0


	//   ....[176]....
        /*0758*/ 	.word	0x00003be0


	//   ....[177]....
        /*075c*/ 	.word	0x00003bf0


	//   ....[178]....
        /*0760*/ 	.word	0x00003c00


	//   ....[179]....
        /*0764*/ 	.word	0x00003c10


	//   ....[180]....
        /*0768*/ 	.word	0x00003c20


	//   ....[181]....
        /*076c*/ 	.word	0x00003c50


	//   ....[182]....
        /*0770*/ 	.word	0x00003c80


	//   ....[183]....
        /*0774*/ 	.word	0x00003cb0


	//   ....[184]....
        /*0778*/ 	.word	0x00003ce0


	//   ....[185]....
        /*077c*/ 	.word	0x00003d10


	//   ....[186]....
        /*0780*/ 	.word	0x00003d20


	//   ....[187]....
        /*0784*/ 	.word	0x00003d30


	//   ....[188]....
        /*0788*/ 	.word	0x00003d90


	//   ....[189]....
        /*078c*/ 	.word	0x00003dc0


	//   ....[190]....
        /*0790*/ 	.word	0x00003de0


	//   ....[191]....
        /*0794*/ 	.word	0x00003e00


	//   ....[192]....
        /*0798*/ 	.word	0x00003e30


	//   ....[193]....
        /*079c*/ 	.word	0x00003e90


	//   ....[194]....
        /*07a0*/ 	.word	0x00003ea0


	//   ....[195]....
        /*07a4*/ 	.word	0x00003eb0


	//   ....[196]....
        /*07a8*/ 	.word	0x00003ec0


	//   ....[197]....
        /*07ac*/ 	.word	0x00003ed0


	//   ....[198]....
        /*07b0*/ 	.word	0x00003ee0


	//   ....[199]....
        /*07b4*/ 	.word	0x00003f90


	//   ....[200]....
        /*07b8*/ 	.word	0x00003fa0


	//   ....[201]....
        /*07bc*/ 	.word	0x00003fb0


	//   ....[202]....
        /*07c0*/ 	.word	0x00003fc0


	//   ....[203]....
        /*07c4*/ 	.word	0x00003fd0


	//   ....[204]....
        /*07c8*/ 	.word	0x000041e0


	//   ....[205]....
        /*07cc*/ 	.word	0x00004230


	//   ....[206]....
        /*07d0*/ 	.word	0x00004240


	//   ....[207]....
        /*07d4*/ 	.word	0x00004250


	//   ....[208]....
        /*07d8*/ 	.word	0x00004260


	//   ....[209]....
        /*07dc*/ 	.word	0x00004270


	//   ....[210]....
        /*07e0*/ 	.word	0x00004280


	//   ....[211]....
        /*07e4*/ 	.word	0x000042f0


	//   ....[212]....
        /*07e8*/ 	.word	0x00004340


	//   ....[213]....
        /*07ec*/ 	.word	0x00004360


	//   ....[214]....
        /*07f0*/ 	.word	0x00004370


	//   ....[215]....
        /*07f4*/ 	.word	0x00004380


	//   ....[216]....
        /*07f8*/ 	.word	0x000043b0


	//   ....[217]....
        /*07fc*/ 	.word	0x000043e0


	//   ....[218]....
        /*0800*/ 	.word	0x00004410


	//   ....[219]....
        /*0804*/ 	.word	0x00004440


	//   ....[220]....
        /*0808*/ 	.word	0x00004470


	//   ....[221]....
        /*080c*/ 	.word	0x000044c0


	//   ....[222]....
        /*0810*/ 	.word	0x00004580


	//   ....[223]....
        /*0814*/ 	.word	0x00004590


	//   ....[224]....
        /*0818*/ 	.word	0x000045a0


	//   ....[225]....
        /*081c*/ 	.word	0x000045b0


	//   ....[226]....
        /*0820*/ 	.word	0x000045c0


	//   ....[227]....
        /*0824*/ 	.word	0x000045d0


	//   ....[228]....
        /*0828*/ 	.word	0x000045e0


	//   ....[229]....
        /*082c*/ 	.word	0x00004650


	//   ....[230]....
        /*0830*/ 	.word	0x000046e0


	//   ....[231]....
        /*0834*/ 	.word	0x000046f0


	//   ....[232]....
        /*0838*/ 	.word	0x00004700


	//   ....[233]....
        /*083c*/ 	.word	0x00004710


	//   ....[234]....
        /*0840*/ 	.word	0x00004740


	//   ....[235]....
        /*0844*/ 	.word	0x00004750


	//   ....[236]....
        /*0848*/ 	.word	0x00004770


	//   ....[237]....
        /*084c*/ 	.word	0x000047a0


	//   ....[238]....
        /*0850*/ 	.word	0x00004940


	//   ....[239]....
        /*0854*/ 	.word	0x00004980


	//   ....[240]....
        /*0858*/ 	.word	0x00004990


	//   ....[241]....
        /*085c*/ 	.word	0x000049a0


	//   ....[242]....
        /*0860*/ 	.word	0x000049b0


	//   ....[243]....
        /*0864*/ 	.word	0x000049c0


	//   ....[244]....
        /*0868*/ 	.word	0x000049d0


	//   ....[245]....
        /*086c*/ 	.word	0x000049e0


	//   ....[246]....
        /*0870*/ 	.word	0x000049f0


	//   ....[247]....
        /*0874*/ 	.word	0x00004a00


	//   ....[248]....
        /*0878*/ 	.word	0x00004a10


	//   ....[249]....
        /*087c*/ 	.word	0x00004a20


	//   ....[250]....
        /*0880*/ 	.word	0x00004a30


	//   ....[251]....
        /*0884*/ 	.word	0x00004a40


	//   ....[252]....
        /*0888*/ 	.word	0x00004a50


	//   ....[253]....
        /*088c*/ 	.word	0x00004a60


	//   ....[254]....
        /*0890*/ 	.word	0x00004a70


	//----- nvinfo : EIATTR_VRC_CTA_INIT_COUNT
	.align		4
.L_237:
        /*0894*/ 	.byte	0x02, 0x4a
	.zero		1
	.zero		1


	//----- nvinfo : EIATTR_EXIT_INSTR_OFFSETS
	.align		4
        /*0898*/ 	.byte	0x04, 0x1c
        /*089a*/ 	.short	(.L_239 - .L_238)


	//   ....[0]....
.L_238:
        /*089c*/ 	.word	0x00005070


	//----- nvinfo : EIATTR_CRS_STACK_SIZE
	.align		4
.L_239:
        /*08a0*/ 	.byte	0x04, 0x1e
        /*08a2*/ 	.short	(.L_241 - .L_240)
.L_240:
        /*08a4*/ 	.word	0x00000000


	//----- nvinfo : EIATTR_CBANK_PARAM_SIZE
	.align		4
.L_241:
        /*08a8*/ 	.byte	0x03, 0x19
        /*08aa*/ 	.short	0x0038


	//----- nvinfo : EIATTR_PARAM_CBANK
	.align		4
        /*08ac*/ 	.byte	0x04, 0x0a
        /*08ae*/ 	.short	(.L_243 - .L_242)
	.align		4
.L_242:
        /*08b0*/ 	.word	index@(.nv.constant0._Z13_spmm_conv_11PKfPfiiPKiS3_S3_S0_)
        /*08b4*/ 	.short	0x0380
        /*08b6*/ 	.short	0x0038


	//----- nvinfo : EIATTR_SW_WAR
	.align		4
.L_243:
        /*08b8*/ 	.byte	0x04, 0x36
        /*08ba*/ 	.short	(.L_245 - .L_244)
.L_244:
        /*08bc*/ 	.word	0x00000008
.L_245:


//--------------------- .nv.info._Z13_spmm_conv_10PKfPfiiPKiS3_S3_S0_ --------------------------
	.section	.nv.info._Z13_spmm_conv_10PKfPfiiPKiS3_S3_S0_,"",@"SHT_CUDA_INFO"
	.sectionflags	@""
	.align	4


	//----- nvinfo : EIATTR_CUDA_API_VERSION
	.align		4
        /*0000*/ 	.byte	0x04, 0x37
        /*0002*/ 	.short	(.L_247 - .L_246)
.L_246:
        /*0004*/ 	.word	0x00000082


	//----- nvinfo : EIATTR_KPARAM_INFO
	.align		4
.L_247:
        /*0008*/ 	.byte	0x04, 0x17
        /*000a*/ 	.short	(.L_249 - .L_248)
.L_248:
        /*000c*/ 	.word	0x00000000
        /*0010*/ 	.short	0x0007
        /*0012*/ 	.short	0x0030
        /*0014*/ 	.byte	0x00, 0xf5, 0x21, 0x00


	//----- nvinfo : EIATTR_KPARAM_INFO
	.align		4
.L_249:
        /*0018*/ 	.byte	0x04, 0x17
        /*001a*/ 	.short	(.L_251 - .L_250)
.L_250:
        /*001c*/ 	.word	0x00000000
        /*0020*/ 	.short	0x0006
        /*0022*/ 	.short	0x0028
        /*0024*/ 	.byte	0x00, 0xf5, 0x21, 0x00


	//----- nvinfo : EIATTR_KPARAM_INFO
	.align		4
.L_251:
        /*0028*/ 	.byte	0x04, 0x17
        /*002a*/ 	.short	(.L_253 - .L_252)
.L_252:
        /*002c*/ 	.word	0x00000000
        /*0030*/ 	.short	0x0005
        /*0032*/ 	.short	0x0020
        /*0034*/ 	.byte	0x00, 0xf5, 0x21, 0x00


	//----- nvinfo : EIATTR_KPARAM_INFO
	.align		4
.L_253:
        /*0038*/ 	.byte	0x04, 0x17
        /*003a*/ 	.short	(.L_255 - .L_254)
.L_254:
        /*003c*/ 	.word	0x00000000
        /*0040*/ 	.short	0x0004
        /*0042*/ 	.short	0x0018
        /*0044*/ 	.byte	0x00, 0xf5, 0x21, 0x00


	//----- nvinfo : EIATTR_KPARAM_INFO
	.align		4
.L_255:
        /*0048*/ 	.byte	0x04, 0x17
        /*004a*/ 	.short	(.L_257 - .L_256)
.L_256:
        /*004c*/ 	.word	0x00000000
        /*0050*/ 	.short	0x0003
        /*0052*/ 	.short	0x0014
        /*0054*/ 	.byte	0x00, 0xf0, 0x11, 0x00


	//----- nvinfo : EIATTR_KPARAM_INFO
	.align		4
.L_257:
        /*0058*/ 	.byte	0x04, 0x17
        /*005a*/ 	.short	(.L_259 - .L_258)
.L_258:
        /*005c*/ 	.word	0x00000000
        /*0060*/ 	.short	0x0002
        /*0062*/ 	.short	0x0010
        /*0064*/ 	.byte	0x00, 0xf0, 0x11, 0x00


	//----- nvinfo : EIATTR_KPARAM_INFO
	.align		4
.L_259:
        /*0068*/ 	.byte	0x04, 0x17
        /*006a*/ 	.short	(.L_261 - .L_260)
.L_260:
        /*006c*/ 	.word	0x00000000
        /*0070*/ 	.short	0x0001
        /*0072*/ 	.short	0x0008
        /*0074*/ 	.byte	0x00, 0xf5, 0x21, 0x00


	//----- nvinfo : EIATTR_KPARAM_INFO
	.align		4
.L_261:
        /*0078*/ 	.byte	0x04, 0x17
        /*007a*/ 	.short	(.L_263 - .L_262)
.L_262:
        /*007c*/ 	.word	0x00000000
        /*0080*/ 	.short	0x0000
        /*0082*/ 	.short	0x0000
        /*0084*/ 	.byte	0x00, 0xf5, 0x21, 0x00


	//----- nvinfo : EIATTR_SPARSE_MMA_MASK
	.align		4
.L_263:
        /*0088*/ 	.byte	0x03, 0x50
        /*008a*/ 	.short	0x0000


	//----- nvinfo : EIATTR_MAXREG_COUNT
	.align		4
        /*008c*/ 	.byte	0x03, 0x1b
        /*008e*/ 	.short	0x00ff


	//----- nvinfo : EIATTR_MERCURY_ISA_VERSION
	.align		4
        /*0090*/ 	.byte	0x03, 0x5f
        /*0092*/ 	.short	0x0101


	//----- nvinfo : EIATTR_COOP_GROUP_MASK_REGIDS
	.align		4
        /*0094*/ 	.byte	0x04, 0x29
        /*0096*/ 	.short	(.L_265 - .L_264)


	//   ....[0]....
.L_264:
        /*0098*/ 	.word	0xffffffff


	//   ....[1]....
        /*009c*/ 	.word	0xffffffff


	//   ....[2]....
        /*00a0*/ 	.word	0xffffffff


	//   ....[3]....
        /*00a4*/ 	.word	0xffffffff


	//   ....[4]....
        /*00a8*/ 	.word	0xffffffff


	//   ....[5]....
        /*00ac*/ 	.word	0xffffffff


	//   ....[6]....
        /*00b0*/ 	.word	0xffffffff


	//   ....[7]....
        /*00b4*/ 	.word	0xffffffff


	//   ....[8]....
        /*00b8*/ 	.word	0xffffffff


	//   ....[9]....
        /*00bc*/ 	.word	0xffffffff


	//   ....[10]....
        /*00c0*/ 	.word	0xffffffff


	//   ....[11]....
        /*00c4*/ 	.word	0xffffffff


	//   ....[12]....
        /*00c8*/ 	.word	0xffffffff


	//   ....[13]....
        /*00cc*/ 	.word	0xffffffff


	//   ....[14]....
        /*00d0*/ 	.word	0xffffffff


	//   ....[15]....
        /*00d4*/ 	.word	0xffffffff


	//   ....[16]....
        /*00d8*/ 	.word	0xffffffff


	//   ....[17]....
        /*00dc*/ 	.word	0xffffffff


	//   ....[18]....
        /*00e0*/ 	.word	0xffffffff


	//   ....[19]....
        /*00e4*/ 	.word	0xffffffff


	//   ....[20]....
        /*00e8*/ 	.word	0xffffffff


	//   ....[21]....
        /*00ec*/ 	.word	0xffffffff


	//   ....[22]....
        /*00f0*/ 	.word	0xffffffff


	//   ....[23]....
        /*00f4*/ 	.word	0xffffffff


	//   ....[24]....
        /*00f8*/ 	.word	0xffffffff


	//   ....[25]....
        /*00fc*/ 	.word	0xffffffff


	//   ....[26]....
        /*0100*/ 	.word	0xffffffff


	//   ....[27]....
        /*0104*/ 	.word	0xffffffff


	//   ....[28]....
        /*0108*/ 	.word	0xffffffff


	//   ....[29]....
        /*010c*/ 	.word	0xffffffff


	//   ....[30]....
        /*0110*/ 	.word	0xffffffff


	//   ....[31]....
        /*0114*/ 	.word	0xffffffff


	//   ....[32]....
        /*0118*/ 	.word	0xffffffff


	//   ....[33]....
        /*011c*/ 	.word	0xffffffff


	//   ....[34]....
        /*0120*/ 	.word	0xffffffff


	//   ....[35]....
        /*0124*/ 	.word	0xffffffff


	//   ....[36]....
        /*0128*/ 	.word	0xffffffff


	//   ....[37]....
        /*012c*/ 	.word	0xffffffff


	//   ....[38]....
        /*0130*/ 	.word	0xffffffff


	//   ....[39]....
        /*0134*/ 	.word	0xffffffff


	//   ....[40]....
        /*0138*/ 	.word	0xffffffff


	//   ....[41]....
        /*013c*/ 	.word	0xffffffff


	//   ....[42]....
        /*0140*/ 	.word	0xffffffff


	//   ....[43]....
        /*0144*/ 	.word	0xffffffff


	//   ....[44]....
        /*0148*/ 	.word	0xffffffff


	//   ....[45]....
        /*014c*/ 	.word	0xffffffff


	//   ....[46]....
        /*0150*/ 	.word	0xffffffff


	//   ....[47]....
        /*0154*/ 	.word	0xffffffff


	//   ....[48]....
        /*0158*/ 	.word	0xffffffff


	//   ....[49]....
        /*015c*/ 	.word	0xffffffff


	//   ....[50]....
        /*0160*/ 	.word	0xffffffff


	//   ....[51]....
        /*0164*/ 	.word	0xffffffff


	//   ....[52]....
        /*0168*/ 	.word	0xffffffff


	//   ....[53]....
        /*016c*/ 	.word	0xffffffff


	//   ....[54]....
        /*0170*/ 	.word	0xffffffff


	//   ....[55]....
        /*0174*/ 	.word	0xffffffff


	//   ....[56]....
        /*0178*/ 	.word	0xffffffff


	//   ....[57]....
        /*017c*/ 	.word	0xffffffff


	//   ....[58]....
        /*0180*/ 	.word	0xffffffff


	//   ....[59]....
        /*0184*/ 	.word	0xffffffff


	//   ....[60]....
        /*0188*/ 	.word	0xffffffff


	//   ....[61]....
        /*018c*/ 	.word	0xffffffff


	//   ....[62]....
        /*0190*/ 	.word	0xffffffff


	//   ....[63]....
        /*0194*/ 	.word	0xffffffff


	//   ....[64]....
        /*0198*/ 	.word	0xffffffff


	//   ....[65]....
        /*019c*/ 	.word	0xffffffff


	//   ....[66]....
        /*01a0*/ 	.word	0xffffffff


	//   ....[67]....
        /*01a4*/ 	.word	0xffffffff


	//   ....[68]....
        /*01a8*/ 	.word	0xffffffff


	//   ....[69]....
        /*01ac*/ 	.word	0xffffffff


	//   ....[70]....
        /*01b0*/ 	.word	0xffffffff


	//   ....[71]....
        /*01b4*/ 	.word	0xffffffff


	//   ....[72]....
        /*01b8*/ 	.word	0xffffffff


	//   ....[73]....
        /*01bc*/ 	.word	0xffffffff


	//   ....[74]....
        /*01c0*/ 	.word	0xffffffff


	//   ....[75]....
        /*01c4*/ 	.word	0xffffffff


	//   ....[76]....
        /*01c8*/ 	.word	0xffffffff


	//   ....[77]....
        /*01cc*/ 	.word	0xffffffff


	//   ....[78]....
        /*01d0*/ 	.word	0xffffffff


	//   ....[79]....
        /*01d4*/ 	.word	0xffffffff


	//   ....[80]....
        /*01d8*/ 	.word	0xffffffff


	//   ....[81]....
        /*01dc*/ 	.word	0xffffffff


	//   ....[82]....
        /*01e0*/ 	.word	0xffffffff


	//   ....[83]....
        /*01e4*/ 	.word	0xffffffff


	//   ....[84]....
        /*01e8*/ 	.word	0xffffffff


	//   ....[85]....
        /*01ec*/ 	.word	0xffffffff


	//   ....[86]....
        /*01f0*/ 	.word	0xffffffff


	//   ....[87]....
        /*01f4*/ 	.word	0xffffffff


	//   ....[88]....
        /*01f8*/ 	.word	0xffffffff


	//   ....[89]....
        /*01fc*/ 	.word	0xffffffff


	//   ....[90]....
        /*0200*/ 	.word	0xffffffff


	//   ....[91]....
        /*0204*/ 	.word	0xffffffff


	//   ....[92]....
        /*0208*/ 	.word	0xffffffff


	//   ....[93]....
        /*020c*/ 	.word	0xffffffff


	//   ....[94]....
        /*0210*/ 	.word	0xffffffff


	//   ....[95]....
        /*0214*/ 	.word	0xffffffff


	//   ....[96]....
        /*0218*/ 	.word	0xffffffff


	//   ....[97]....
        /*021c*/ 	.word	0xffffffff


	//   ....[98]....
        /*0220*/ 	.word	0xffffffff


	//   ....[99]....
        /*0224*/ 	.word	0xffffffff


	//   ....[100]....
        /*0228*/ 	.word	0xffffffff


	//   ....[101]....
        /*022c*/ 	.word	0xffffffff


	//   ....[102]....
        /*0230*/ 	.word	0xffffffff


	//   ....[103]....
        /*0234*/ 	.word	0xffffffff


	//   ....[104]....
        /*0238*/ 	.word	0xffffffff


	//   ....[105]....
        /*023c*/ 	.word	0xffffffff


	//   ....[106]....
        /*0240*/ 	.word	0xffffffff


	//   ....[107]....
        /*0244*/ 	.word	0xffffffff


	//   ....[108]....
        /*0248*/ 	.word	0xffffffff


	//   ....[109]....
        /*024c*/ 	.word	0xffffffff


	//   ....[110]....
        /*0250*/ 	.word	0xffffffff


	//   ....[111]....
        /*0254*/ 	.word	0xffffffff


	//   ....[112]....
        /*0258*/ 	.word	0xffffffff


	//   ....[113]....
        /*025c*/ 	.word	0xffffffff


	//   ....[114]....
        /*0260*/ 	.word	0xffffffff


	//   ....[115]....
        /*0264*/ 	.word	0xffffffff


	//   ....[116]....
        /*0268*/ 	.word	0xffffffff


	//   ....[117]....
        /*026c*/ 	.word	0xffffffff


	//   ....[118]....
        /*0270*/ 	.word	0xffffffff


	//   ....[119]....
        /*0274*/ 	.word	0xffffffff


	//   ....[120]....
        /*0278*/ 	.word	0xffffffff


	//   ....[121]....
        /*027c*/ 	.word	0xffffffff


	//   ....[122]....
        /*0280*/ 	.word	0xffffffff


	//   ....[123]....
        /*0284*/ 	.word	0xffffffff


	//   ....[124]....
        /*0288*/ 	.word	0xffffffff


	//   ....[125]....
        /*028c*/ 	.word	0xffffffff


	//   ....[126]....
        /*0290*/ 	.word	0xffffffff


	//   ....[127]....
        /*0294*/ 	.word	0xffffffff


	//   ....[128]....
        /*0298*/ 	.word	0xffffffff


	//   ....[129]....
        /*029c*/ 	.word	0xffffffff


	//   ....[130]....
        /*02a0*/ 	.word	0xffffffff


	//   ....[131]....
        /*02a4*/ 	.word	0xffffffff


	//   ....[132]....
        /*02a8*/ 	.word	0xffffffff


	//   ....[133]....
        /*02ac*/ 	.word	0xffffffff


	//   ....[134]....
        /*02b0*/ 	.word	0xffffffff


	//   ....[135]....
        /*02b4*/ 	.word	0xffffffff


	//   ....[136]....
        /*02b8*/ 	.word	0xffffffff


	//   ....[137]....
        /*02bc*/ 	.word	0xffffffff


	//   ....[138]....
        /*02c0*/ 	.word	0xffffffff


	//   ....[139]....
        /*02c4*/ 	.word	0xffffffff


	//   ....[140]....
        /*02c8*/ 	.word	0xffffffff


	//   ....[141]....
        /*02cc*/ 	.word	0xffffffff


	//   ....[142]....
        /*02d0*/ 	.word	0xffffffff


	//   ....[143]....
        /*02d4*/ 	.word	0xffffffff


	//   ....[144]....
        /*02d8*/ 	.word	0xffffffff


	//   ....[145]....
        /*02dc*/ 	.word	0xffffffff


	//   ....[146]....
        /*02e0*/ 	.word	0xffffffff


	//   ....[147]....
        /*02e4*/ 	.word	0xffffffff


	//   ....[148]....
        /*02e8*/ 	.word	0xffffffff


	//   ....[149]....
        /*02ec*/ 	.word	0xffffffff


	//   ....[150]....
        /*02f0*/ 	.word	0xffffffff


	//   ....[151]....
        /*02f4*/ 	.word	0xffffffff


	//   ....[152]....
        /*02f8*/ 	.word	0xffffffff


	//   ....[153]....
        /*02fc*/ 	.word	0xffffffff


	//   ....[154]....
        /*0300*/ 	.word	0xffffffff


	//   ....[155]....
        /*0304*/ 	.word	0xffffffff


	//   ....[156]....
        /*0308*/ 	.word	0xffffffff


	//   ....[157]....
        /*030c*/ 	.word	0xffffffff


	//   ....[158]....
        /*0310*/ 	.word	0xffffffff


	//   ....[159]....
        /*0314*/ 	.word	0xffffffff


	//   ....[160]....
        /*0318*/ 	.word	0xffffffff


	//   ....[161]....
        /*031c*/ 	.word	0xffffffff


	//   ....[162]....
        /*0320*/ 	.word	0xffffffff


	//   ....[163]....
        /*0324*/ 	.word	0xffffffff


	//   ....[164]....
        /*0328*/ 	.word	0xffffffff


	//   ....[165]....
        /*032c*/ 	.word	0xffffffff


	//   ....[166]....
        /*0330*/ 	.word	0xffffffff


	//   ....[167]....
        /*0334*/ 	.word	0xffffffff


	//   ....[168]....
        /*0338*/ 	.word	0xffffffff


	//   ....[169]....
        /*033c*/ 	.word	0xffffffff


	//   ....[170]....
        /*0340*/ 	.word	0xffffffff


	//   ....[171]....
        /*0344*/ 	.word	0xffffffff


	//   ....[172]....
        /*0348*/ 	.word	0xffffffff


	//   ....[173]....
        /*034c*/ 	.word	0xffffffff


	//   ....[174]....
        /*0350*/ 	.word	0xffffffff


	//   ....[175]....
        /*0354*/ 	.word	0xffffffff


	//   ....[176]....
        /*0358*/ 	.word	0xffffffff


	//   ....[177]....
        /*035c*/ 	.word	0xffffffff


	//   ....[178]....
        /*0360*/ 	.word	0xffffffff


	//   ....[179]....
        /*0364*/ 	.word	0xffffffff


	//   ....[180]....
        /*0368*/ 	.word	0xffffffff


	//   ....[181]....
        /*036c*/ 	.word	0xffffffff


	//   ....[182]....
        /*0370*/ 	.word	0xffffffff


	//   ....[183]....
        /*0374*/ 	.word	0xffffffff


	//   ....[184]....
        /*0378*/ 	.word	0xffffffff


	//   ....[185]....
        /*037c*/ 	.word	0xffffffff


	//   ....[186]....
        /*0380*/ 	.word	0xffffffff


	//   ....[187]....
        /*0384*/ 	.word	0xffffffff


	//   ....[188]....
        /*0388*/ 	.word	0xffffffff


	//   ....[189]....
        /*038c*/ 	.word	0xffffffff


	//   ....[190]....
        /*0390*/ 	.word	0xffffffff


	//   ....[191]....
        /*0394*/ 	.word	0xffffffff


	//   ....[192]....
        /*0398*/ 	.word	0xffffffff


	//   ....[193]....
        /*039c*/ 	.word	0xffffffff


	//   ....[194]....
        /*03a0*/ 	.word	0xffffffff


	//   ....[195]....
        /*03a4*/ 	.word	0xffffffff


	//   ....[196]....
        /*03a8*/ 	.word	0xffffffff


	//   ....[197]....
        /*03ac*/ 	.word	0xffffffff


	//   ....[198]....
        /*03b0*/ 	.word	0xffffffff


	//   ....[199]....
        /*03b4*/ 	.word	0xffffffff


	//   ....[200]....
        /*03b8*/ 	.word	0xffffffff


	//   ....[201]....
        /*03bc*/ 	.word	0xffffffff


	//   ....[202]....
        /*03c0*/ 	.word	0xffffffff


	//   ....[203]....
        /*03c4*/ 	.word	0xffffffff


	//   ....[204]....
        /*03c8*/ 	.word	0xffffffff


	//   ....[205]....
        /*03cc*/ 	.word	0xffffffff


	//   ....[206]....
        /*03d0*/ 	.word	0xffffffff


	//   ....[207]....
        /*03d4*/ 	.word	0xffffffff


	//   ....[208]....
        /*03d8*/ 	.word	0xffffffff


	//   ....[209]....
        /*03dc*/ 	.word	0xffffffff


	//   ....[210]....
        /*03e0*/ 	.word	0xffffffff


	//   ....[211]....
        /*03e4*/ 	.word	0xffffffff


	//   ....[212]....
        /*03e8*/ 	.word	0xffffffff


	//   ....[213]....
        /*03ec*/ 	.word	0xffffffff


	//   ....[214]....
        /*03f0*/ 	.word	0xffffffff


	//   ....[215]....
        /*03f4*/ 	.word	0xffffffff


	//   ....[216]....
        /*03f8*/ 	.word	0xffffffff


	//   ....[217]....
        /*03fc*/ 	.word	0xffffffff


	//   ....[218]....
        /*0400*/ 	.word	0xffffffff


	//   ....[219]....
        /*0404*/ 	.word	0xffffffff


	//   ....[220]....
        /*0408*/ 	.word	0xffffffff


	//   ....[221]....
        /*040c*/ 	.word	0xffffffff


	//   ....[222]....
        /*0410*/ 	.word	0xffffffff


	//   ....[223]....
        /*0414*/ 	.word	0xffffffff


	//   ....[224]....
        /*0418*/ 	.word	0xffffffff


	//   ....[225]....
        /*041c*/ 	.word	0xffffffff


	//   ....[226]....
        /*0420*/ 	.word	0xffffffff


	//   ....[227]....
        /*0424*/ 	.word	0xffffffff


	//   ....[228]....
        /*0428*/ 	.word	0xffffffff


	//   ....[229]....
        /*042c*/ 	.word	0xffffffff


	//   ....[230]....
        /*0430*/ 	.word	0xffffffff


	//   ....[231]....
        /*0434*/ 	.word	0xffffffff


	//   ....[232]....
        /*0438*/ 	.word	0xffffffff


	//   ....[233]....
        /*043c*/ 	.word	0xffffffff


	//   ....[234]....
        /*0440*/ 	.word	0xffffffff


	//   ....[235]....
        /*0444*/ 	.word	0xffffffff


	//   ....[236]....
        /*0448*/ 	.word	0xffffffff


	//   ....[237]....
        /*044c*/ 	.word	0xffffffff


	//   ....[238]....
        /*0450*/ 	.word	0xffffffff


	//   ....[239]....
        /*0454*/ 	.word	0xffffffff


	//   ....[240]....
        /*0458*/ 	.word	0xffffffff


	//   ....[241]....
        /*045c*/ 	.word	0xffffffff


	//   ....[242]....
        /*0460*/ 	.word	0xffffffff


	//   ....[243]....
        /*0464*/ 	.word	0xffffffff


	//   ....[244]....
        /*0468*/ 	.word	0xffffffff


	//   ....[245]....
        /*046c*/ 	.word	0xffffffff


	//   ....[246]....
        /*0470*/ 	.word	0xffffffff


	//   ....[247]....
        /*0474*/ 	.word	0xffffffff


	//   ....[248]....
        /*0478*/ 	.word	0xffffffff


	//   ....[249]....
        /*047c*/ 	.word	0xffffffff


	//   ....[250]....
        /*0480*/ 	.word	0xffffffff


	//   ....[251]....
        /*0484*/ 	.word	0xffffffff


	//   ....[252]....
        /*0488*/ 	.word	0xffffffff


	//   ....[253]....
        /*048c*/ 	.word	0xffffffff


	//   ....[254]....
        /*0490*/ 	.word	0xffffffff


	//   ....[255]....
        /*0494*/ 	.word	0xffffffff


	//   ....[0]....
        /*0498*/ 	.word	0xffffffff


	//   ....[1]....
        /*049c*/ 	.word	0xffffffff


	//   ....[2]....
        /*04a0*/ 	.word	0xffffffff


	//   ....[3]....
        /*04a4*/ 	.word	0xffffffff


	//   ....[4]....
        /*04a8*/ 	.word	0xffffffff


	//   ....[5]....
        /*04ac*/ 	.word	0xffffffff


	//   ....[6]....
        /*04b0*/ 	.word	0xffffffff


	//   ....[7]....
        /*04b4*/ 	.word	0xffffffff


	//   ....[8]....
        /*04b8*/ 	.word	0xffffffff


	//   ....[9]....
        /*04bc*/ 	.word	0xffffffff


	//   ....[10]....
        /*04c0*/ 	.word	0xffffffff


	//   ....[11]....
        /*04c4*/ 	.word	0xffffffff


	//   ....[12]....
        /*04c8*/ 	.word	0xffffffff


	//   ....[13]....
        /*04cc*/ 	.word	0xffffffff


	//   ....[14]....
        /*04d0*/ 	.word	0xffffffff


	//   ....[15]....
        /*04d4*/ 	.word	0xffffffff


	//   ....[16]....
        /*04d8*/ 	.word	0xffffffff


	//   ....[17]....
        /*04dc*/ 	.word	0xffffffff


	//   ....[18]....
        /*04e0*/ 	.word	0xffffffff


	//   ....[19]....
        /*04e4*/ 	.word	0xffffffff


	//   ....[20]....
        /*04e8*/ 	.word	0xffffffff


	//   ....[21]....
        /*04ec*/ 	.word	0xffffffff


	//   ....[22]....
        /*04f0*/ 	.word	0xffffffff


	//   ....[23]....
        /*04f4*/ 	.word	0xffffffff


	//   ....[24]....
        /*04f8*/ 	.word	0xffffffff


	//   ....[25]....
        /*04fc*/ 	.word	0xffffffff


	//   ....[26]....
        /*0500*/ 	.word	0xffffffff


	//   ....[27]....
        /*0504*/ 	.word	0xffffffff


	//   ....[28]....
        /*0508*/ 	.word	0xffffffff


	//   ....[29]....
        /*050c*/ 	.word	0xffffffff


	//   ....[30]....
        /*0510*/ 	.word	0xffffffff


	//   ....[31]....
        /*0514*/ 	.word	0xffffffff


	//   ....[32]....
        /*0518*/ 	.word	0xffffffff


	//   ....[33]....
        /*051c*/ 	.word	0xffffffff


	//   ....[34]....
        /*0520*/ 	.word	0xffffffff


	//   ....[35]....
        /*0524*/ 	.word	0xffffffff


	//   ....[36]....
        /*0528*/ 	.word	0xffffffff


	//   ....[37]....
        /*052c*/ 	.word	0xffffffff


	//   ....[38]....
        /*0530*/ 	.word	0xffffffff


	//   ....[39]....
        /*0534*/ 	.word	0xffffffff


	//   ....[40]....
        /*0538*/ 	.word	0xffffffff


	//   ....[41]....
        /*053c*/ 	.word	0xffffffff


	//   ....[42]....
        /*0540*/ 	.word	0xffffffff


	//   ....[43]....
        /*0544*/ 	.word	0xffffffff


	//   ....[44]....
        /*0548*/ 	.word	0xffffffff


	//   ....[45]....
        /*054c*/ 	.word	0xffffffff


	//   ....[46]....
        /*0550*/ 	.word	0xffffffff


	//   ....[47]....
        /*0554*/ 	.word	0xffffffff


	//   ....[48]....
        /*0558*/ 	.word	0xffffffff


	//   ....[49]....
        /*055c*/ 	.word	0xffffffff


	//   ....[50]....
        /*0560*/ 	.word	0xffffffff


	//   ....[51]....
        /*0564*/ 	.word	0xffffffff


	//   ....[52]....
        /*0568*/ 	.word	0xffffffff


	//   ....[53]....
        /*056c*/ 	.word	0xffffffff


	//   ....[54]....
        /*0570*/ 	.word	0xffffffff


	//   ....[55]....
        /*0574*/ 	.word	0xffffffff


	//   ....[56]....
        /*0578*/ 	.word	0xffffffff


	//   ....[57]....
        /*057c*/ 	.word	0xffffffff


	//   ....[58]....
        /*0580*/ 	.word	0xffffffff


	//   ....[59]....
        /*0584*/ 	.word	0xffffffff


	//   ....[60]....
        /*0588*/ 	.word	0xffffffff


	//   ....[61]....
        /*058c*/ 	.word	0xffffffff


	//   ....[62]....
        /*0590*/ 	.word	0xffffffff


	//   ....[63]....
        /*0594*/ 	.word	0xffffffff


	//   ....[64]....
        /*0598*/ 	.word	0xffffffff


	//   ....[65]....
        /*059c*/ 	.word	0xffffffff


	//   ....[66]....
        /*05a0*/ 	.word	0xffffffff


	//   ....[67]....
        /*05a4*/ 	.word	0xffffffff


	//   ....[68]....
        /*05a8*/ 	.word	0xffffffff


	//   ....[69]....
        /*05ac*/ 	.word	0xffffffff


	//   ....[70]....
        /*05b0*/ 	.word	0xffffffff


	//   ....[71]....
        /*05b4*/ 	.word	0xffffffff


	//   ....[72]....
        /*05b8*/ 	.word	0xffffffff


	//   ....[73]....
        /*05bc*/ 	.word	0xffffffff


	//   ....[74]....
        /*05c0*/ 	.word	0xffffffff


	//   ....[75]....
        /*05c4*/ 	.word	0xffffffff


	//   ....[76]....
        /*05c8*/ 	.word	0xffffffff


	//   ....[77]....
        /*05cc*/ 	.word	0xffffffff


	//   ....[78]....
        /*05d0*/ 	.word	0xffffffff


	//   ....[79]....
        /*05d4*/ 	.word	0xffffffff


	//   ....[80]....
        /*05d8*/ 	.word	0xffffffff


	//   ....[81]....
        /*05dc*/ 	.word	0xffffffff


	//   ....[82]....
        /*05e0*/ 	.word	0xffffffff


	//   ....[83]....
        /*05e4*/ 	.word	0xffffffff


	//   ....[84]....
        /*05e8*/ 	.word	0xffffffff


	//   ....[85]....
        /*05ec*/ 	.word	0xffffffff


	//   ....[86]....
        /*05f0*/ 	.word	0xffffffff


	//   ....[87]....
        /*05f4*/ 	.word	0xffffffff


	//   ....[88]....
        /*05f8*/ 	.word	0xffffffff


	//   ....[89]....
        /*05fc*/ 	.word	0xffffffff


	//   ....[90]....
        /*0600*/ 	.word	0xffffffff


	//   ....[91]....
        /*0604*/ 	.word	0xffffffff


	//   ....[92]....
        /*0608*/ 	.word	0xffffffff


	//   ....[93]....
        /*060c*/ 	.word	0xffffffff


	//   ....[94]....
        /*0610*/ 	.word	0xffffffff


	//   ....[95]....
        /*0614*/ 	.word	0xffffffff


	//   ....[96]....
        /*0618*/ 	.word	0xffffffff


	//   ....[97]....
        /*061c*/ 	.word	0xffffffff


	//   ....[98]....
        /*0620*/ 	.word	0xffffffff


	//   ....[99]....
        /*0624*/ 	.word	0xffffffff


	//   ....[100]....
        /*0628*/ 	.word	0xffffffff


	//   ....[101]....
        /*062c*/ 	.word	0xffffffff


	//   ....[102]....
        /*0630*/ 	.word	0xffffffff


	//   ....[103]....
        /*0634*/ 	.word	0xffffffff


	//   ....[104]....
        /*0638*/ 	.word	0xffffffff


	//   ....[105]....
        /*063c*/ 	.word	0xffffffff


	//   ....[106]....
        /*0640*/ 	.word	0xffffffff


	//   ....[107]....
        /*0644*/ 	.word	0xffffffff


	//   ....[108]....
        /*0648*/ 	.word	0xffffffff


	//   ....[109]....
        /*064c*/ 	.word	0xffffffff


	//   ....[110]....
        /*0650*/ 	.word	0xffffffff


	//   ....[111]....
        /*0654*/ 	.word	0xffffffff


	//   ....[112]....
        /*0658*/ 	.word	0xffffffff


	//   ....[113]....
        /*065c*/ 	.word	0xffffffff


	//   ....[114]....
        /*0660*/ 	.word	0xffffffff


	//   ....[115]....
        /*0664*/ 	.word	0xffffffff


	//   ....[116]....
        /*0668*/ 	.word	0xffffffff


	//   ....[117]....
        /*066c*/ 	.word	0xffffffff


	//   ....[118]....
        /*0670*/ 	.word	0xffffffff


	//   ....[119]....
        /*0674*/ 	.word	0xffffffff


	//   ....[120]....
        /*0678*/ 	.word	0xffffffff


	//   ....[121]....
        /*067c*/ 	.word	0xffffffff


	//   ....[122]....
        /*0680*/ 	.word	0xffffffff


	//   ....[123]....
        /*0684*/ 	.word	0xffffffff


	//   ....[124]....
        /*0688*/ 	.word	0xffffffff


	//   ....[125]....
        /*068c*/ 	.word	0xffffffff


	//   ....[126]....
        /*0690*/ 	.word	0xffffffff


	//   ....[127]....
        /*0694*/ 	.word	0xffffffff


	//   ....[128]....
        /*0698*/ 	.word	0xffffffff


	//   ....[129]....
        /*069c*/ 	.word	0xffffffff


	//   ....[130]....
        /*06a0*/ 	.word	0xffffffff


	//   ....[131]....
        /*06a4*/ 	.word	0xffffffff


	//   ....[132]....
        /*06a8*/ 	.word	0xffffffff


	//   ....[133]....
        /*06ac*/ 	.word	0xffffffff


	//   ....[134]....
        /*06b0*/ 	.word	0xffffffff


	//   ....[135]....
        /*06b4*/ 	.word	0xffffffff


	//   ....[136]....
        /*06b8*/ 	.word	0xffffffff


	//   ....[137]....
        /*06bc*/ 	.word	0xffffffff


	//   ....[138]....
        /*06c0*/ 	.word	0xffffffff


	//   ....[139]....
        /*06c4*/ 	.word	0xffffffff


	//   ....[140]....
        /*06c8*/ 	.word	0xffffffff


	//   ....[141]....
        /*06cc*/ 	.word	0xffffffff


	//   ....[142]....
        /*06d0*/ 	.word	0xffffffff


	//   ....[143]....
        /*06d4*/ 	.word	0xffffffff


	//   ....[144]....
        /*06d8*/ 	.word	0xffffffff


	//   ....[145]....
        /*06dc*/ 	.word	0xffffffff


	//   ....[146]....
        /*06e0*/ 	.word	0xffffffff


	//   ....[147]....
        /*06e4*/ 	.word	0xffffffff


	//   ....[148]....
        /*06e8*/ 	.word	0xffffffff


	//   ....[149]....
        /*06ec*/ 	.word	0xffffffff


	//   ....[150]....
        /*06f0*/ 	.word	0xffffffff


	//   ....[151]....
        /*06f4*/ 	.word	0xffffffff


	//   ....[152]....
        /*06f8*/ 	.word	0xffffffff


	//   ....[153]....
        /*06fc*/ 	.word	0xffffffff


	//   ....[154]....
        /*0700*/ 	.word	0xffffffff


	//   ....[155]....
        /*0704*/ 	.word	0xffffffff


	//   ....[156]....
        /*0708*/ 	.word	0xffffffff


	//   ....[157]....
        /*070c*/ 	.word	0xffffffff


	//   ....[158]....
        /*0710*/ 	.word	0xffffffff


	//   ....[159]....
        /*0714*/ 	.word	0xffffffff


	//   ....[160]....
        /*0718*/ 	.word	0xffffffff


	//   ....[161]....
        /*071c*/ 	.word	0xffffffff


	//   ....[162]....
        /*0720*/ 	.word	0xffffffff


	//   ....[163]....
        /*0724*/ 	.word	0xffffffff


	//   ....[164]....
        /*0728*/ 	.word	0xffffffff


	//   ....[165]....
        /*072c*/ 	.word	0xffffffff


	//   ....[166]....
        /*0730*/ 	.word	0xffffffff


	//   ....[167]....
        /*0734*/ 	.word	0xffffffff


	//   ....[168]....
        /*0738*/ 	.word	0xffffffff


	//   ....[169]....
        /*073c*/ 	.word	0xffffffff


	//   ....[170]....
        /*0740*/ 	.word	0xffffffff


	//   ....[171]....
        /*0744*/ 	.word	0xffffffff


	//   ....[172]....
        /*0748*/ 	.word	0xffffffff


	//   ....[173]....
        /*074c*/ 	.word	0xffffffff


	//   ....[174]....
        /*0750*/ 	.word	0xffffffff


	//   ....[175]....
        /*0754*/ 	.word	0xffffffff


	//   ....[176]....
        /*0758*/ 	.word	0xffffffff


	//   ....[177]....
        /*075c*/ 	.word	0xffffffff


	//   ....[178]....
        /*0760*/ 	.word	0xffffffff


	//   ....[179]....
        /*0764*/ 	.word	0xffffffff


	//   ....[180]....
        /*0768*/ 	.word	0xffffffff


	//   ....[181]....
        /*076c*/ 	.word	0xffffffff


	//   ....[182]....
        /*0770*/ 	.word	0xffffffff


	//   ....[183]....
        /*0774*/ 	.word	0xffffffff


	//   ....[184]....
        /*0778*/ 	.word	0xffffffff


	//   ....[185]....
        /*077c*/ 	.word	0xffffffff


	//   ....[186]....
        /*0780*/ 	.word	0xffffffff


	//   ....[187]....
        /*0784*/ 	.word	0xffffffff


	//   ....[188]....
        /*0788*/ 	.word	0xffffffff


	//   ....[189]....
        /*078c*/ 	.word	0xffffffff


	//   ....[190]....
        /*0790*/ 	.word	0xffffffff


	//   ....[191]....
        /*0794*/ 	.word	0xffffffff


	//   ....[192]....
        /*0798*/ 	.word	0xffffffff


	//   ....[193]....
        /*079c*/ 	.word	0xffffffff


	//   ....[194]....
        /*07a0*/ 	.word	0xffffffff


	//   ....[195]....
        /*07a4*/ 	.word	0xffffffff


	//   ....[196]....
        /*07a8*/ 	.word	0xffffffff


	//   ....[197]....
        /*07ac*/ 	.word	0xffffffff


	//   ....[198]....
        /*07b0*/ 	.word	0xffffffff


	//   ....[199]....
        /*07b4*/ 	.word	0xffffffff


	//   ....[200]....
        /*07b8*/ 	.word	0xffffffff


	//   ....[201]....
        /*07bc*/ 	.word	0xffffffff


	//   ....[202]....
        /*07c0*/ 	.word	0xffffffff


	//   ....[203]....
        /*07c4*/ 	.word	0xffffffff


	//   ....[204]....
        /*07c8*/ 	.word	0xffffffff


	//   ....[205]....
        /*07cc*/ 	.word	0xffffffff


	//   ....[206]....
        /*07d0*/ 	.word	0xffffffff


	//   ....[207]....
        /*07d4*/ 	.word	0xffffffff


	//   ....[208]....
        /*07d8*/ 	.word	0xffffffff


	//   ....[209]....
        /*07dc*/ 	.word	0xffffffff


	//   ....[210]....
        /*07e0*/ 	.word	0xffffffff


	//   ....[211]....
        /*07e4*/ 	.word	0xffffffff


	//   ....[212]....
        /*07e8*/ 	.word	0xffffffff


	//   ....[213]....
        /*07ec*/ 	.word	0xffffffff


	//   ....[214]....
        /*07f0*/ 	.word	0xffffffff


	//   ....[215]....
        /*07f4*/ 	.word	0xffffffff


	//   ....[216]....
        /*07f8*/ 	.word	0xffffffff


	//   ....[217]....
        /*07fc*/ 	.word	0xffffffff


	//   ....[218]....
        /*0800*/ 	.word	0xffffffff


	//   ....[219]....
        /*0804*/ 	.word	0xffffffff


	//   ....[220]....
        /*0808*/ 	.word	0xffffffff


	//   ....[221]....
        /*080c*/ 	.word	0xffffffff


	//   ....[222]....
        /*0810*/ 	.word	0xffffffff


	//   ....[223]....
        /*0814*/ 	.word	0xffffffff


	//   ....[224]....
        /*0818*/ 	.word	0xffffffff


	//   ....[225]....
        /*081c*/ 	.word	0xffffffff


	//   ....[226]....
        /*0820*/ 	.word	0xffffffff


	//   ....[227]....
        /*0824*/ 	.word	0xffffffff


	//   ....[228]....
        /*0828*/ 	.word	0xffffffff


	//   ....[229]....
        /*082c*/ 	.word	0xffffffff


	//   ....[230]....
        /*0830*/ 	.word	0xffffffff


	//   ....[231]....
        /*0834*/ 	.word	0xffffffff


	//   ....[232]....
        /*0838*/ 	.word	0xffffffff


	//   ....[233]....
        /*083c*/ 	.word	0xffffffff


	//   ....[234]....
        /*0840*/ 	.word	0xffffffff


	//   ....[235]....
        /*0844*/ 	.word	0xffffffff


	//   ....[236]....
        /*0848*/ 	.word	0xffffffff


	//   ....[237]....
        /*084c*/ 	.word	0xffffffff


	//   ....[238]....
        /*0850*/ 	.word	0xffffffff


	//----- nvinfo : EIATTR_COOP_GROUP_INSTR_OFFSETS
	.align		4
.L_265:
        /*0854*/ 	.byte	0x04, 0x28
        /*0856*/ 	.short	(.L_267 - .L_266)


	//   ....[0]....
.L_266:
        /*0858*/ 	.word	0x00000be0


	//   ....[1]....
        /*085c*/ 	.word	0x00000c30


	//   ....[2]....
        /*0860*/ 	.word	0x00000c70


	//   ....[3]....
        /*0864*/ 	.word	0x00000c80


	//   ....[4]....
        /*0868*/ 	.word	0x00000c90


	//   ....[5]....
        /*086c*/ 	.word	0x00000ca0


	//   ....[6]....
        /*0870*/ 	.word	0x00000cb0


	//   ....[7]....
        /*0874*/ 	.word	0x00000cc0


	//   ....[8]....
        /*0878*/ 	.word	0x00000cd0


	//   ....[9]....
        /*087c*/ 	.word	0x00000ce0


	//   ....[10]....
        /*0880*/ 	.word	0x00000cf0


	//   ....[11]....
        /*0884*/ 	.word	0x00000d00


	//   ....[12]....
        /*0888*/ 	.word	0x00000d10


	//   ....[13]....
        /*088c*/ 	.word	0x00000d20


	//   ....[14]....
        /*0890*/ 	.word	0x00000e00


	//   ....[15]....
        /*0894*/ 	.word	0x00000e40


	//   ....[16]....
        /*0898*/ 	.word	0x00000e80


	//   ....[17]....
        /*089c*/ 	.word	0x00000ea0


	//   ....[18]....
        /*08a0*/ 	.word	0x00000eb0


	//   ....[19]....
        /*08a4*/ 	.word	0x00000ec0


	//   ....[20]....
        /*08a8*/ 	.word	0x00000ef0


	//   ....[21]....
        /*08ac*/ 	.word	0x00000f20


	//   ....[22]....
        /*08b0*/ 	.word	0x00000f50


	//   ....[23]....
        /*08b4*/ 	.word	0x00000f90


	//   ....[24]....
        /*08b8*/ 	.word	0x00000fd0


	//   ....[25]....
        /*08bc*/ 	.word	0x00001000


	//   ....[26]....
        /*08c0*/ 	.word	0x00001030


	//   ....[27]....
        /*08c4*/ 	.word	0x00001060


	//   ....[28]....
        /*08c8*/ 	.word	0x00001090


	//   ....[29]....
        /*08cc*/ 	.word	0x000010d0


	//   ....[30]....
        /*08d0*/ 	.word	0x00001110


	//   ....[31]....
        /*08d4*/ 	.word	0x00001140


	//   ....[32]....
        /*08d8*/ 	.word	0x00001150


	//   ....[33]....
        /*08dc*/ 	.word	0x00001180


	//   ....[34]....
        /*08e0*/ 	.word	0x000011d0


	//   ....[35]....
        /*08e4*/ 	.word	0x00001200


	//   ....[36]....
        /*08e8*/ 	.word	0x00001230


	//   ....[37]....
        /*08ec*/ 	.word	0x00001260


	//   ....[38]....
        /*08f0*/ 	.word	0x00001280


	//   ....[39]....
        /*08f4*/ 	.word	0x000012b0


	//   ....[40]....
        /*08f8*/ 	.word	0x000012c0


	//   ....[41]....
        /*08fc*/ 	.word	0x00001310


	//   ....[42]....
        /*0900*/ 	.word	0x00001340


	//   ....[43]....
        /*0904*/ 	.word	0x00001380


	//   ....[44]....
        /*0908*/ 	.word	0x000013b0


	//   ....[45]....
        /*090c*/ 	.word	0x000013e0


	//   ....[46]....
        /*0910*/ 	.word	0x00001410


	//   ....[47]....
        /*0914*/ 	.word	0x00001430


	//   ....[48]....
        /*0918*/ 	.word	0x00001460


	//   ....[49]....
        /*091c*/ 	.word	0x000014a0


	//   ....[50]....
        /*0920*/ 	.word	0x000014d0


	//   ....[51]....
        /*0924*/ 	.word	0x00001500


	//   ....[52]....
        /*0928*/ 	.word	0x00001530


	//   ....[53]....
        /*092c*/ 	.word	0x00001560


	//   ....[54]....
        /*0930*/ 	.word	0x00001590


	//   ....[55]....
        /*0934*/ 	.word	0x000015c0


	//   ....[56]....
        /*0938*/ 	.word	0x000015f0


	//   ....[57]....
        /*093c*/ 	.word	0x00001620


	//   ....[58]....
        /*0940*/ 	.word	0x00001650


	//   ....[59]....
        /*0944*/ 	.word	0x00001680


	//   ....[60]....
        /*0948*/ 	.word	0x000016b0


	//   ....[61]....
        /*094c*/ 	.word	0x000016c0


	//   ....[62]....
        /*0950*/ 	.word	0x000016f0


	//   ....[63]....
        /*0954*/ 	.word	0x00001720


	//   ....[64]....
        /*0958*/ 	.word	0x00001740


	//   ....[65]....
        /*095c*/ 	.word	0x00001760


	//   ....[66]....
        /*0960*/ 	.word	0x00001800


	//   ....[67]....
        /*0964*/ 	.word	0x000018c0


	//   ....[68]....
        /*0968*/ 	.word	0x000018d0


	//   ....[69]....
        /*096c*/ 	.word	0x000018e0


	//   ....[70]....
        /*0970*/ 	.word	0x000018f0


	//   ....[71]....
        /*0974*/ 	.word	0x00001900


	//   ....[72]....
        /*0978*/ 	.word	0x00001910


	//   ....[73]....
        /*097c*/ 	.word	0x00001920


	//   ....[74]....
        /*0980*/ 	.word	0x00001930


	//   ....[75]....
        /*0984*/ 	.word	0x00001940


	//   ....[76]....
        /*0988*/ 	.word	0x00001950


	//   ....[77]....
        /*098c*/ 	.word	0x00001960


	//   ....[78]....
        /*0990*/ 	.word	0x00001970


	//   ....[79]....
        /*0994*/ 	.word	0x000019e0


	//   ....[80]....
        /*0998*/ 	.word	0x00001ab0


	//   ....[81]....
        /*099c*/ 	.word	0x00001af0


	//   ....[82]....
        /*09a0*/ 	.word	0x00001b30


	//   ....[83]....
        /*09a4*/ 	.word	0x00001b60


	//   ....[84]....
        /*09a8*/ 	.word	0x00001b70


	//   ....[85]....
        /*09ac*/ 	.word	0x00001b80


	//   ....[86]....
        /*09b0*/ 	.word	0x00001ba0


	//   ....[87]....
        /*09b4*/ 	.word	0x00001bd0


	//   ....[88]....
        /*09b8*/ 	.word	0x00001c00


	//   ....[89]....
        /*09bc*/ 	.word	0x00001c20


	//   ....[90]....
        /*09c0*/ 	.word	0x00001c80


	//   ....[91]....
        /*09c4*/ 	.word	0x00001cb0


	//   ....[92]....
        /*09c8*/ 	.word	0x00001ce0


	//   ....[93]....
        /*09cc*/ 	.word	0x00001d10


	//   ....[94]....
        /*09d0*/ 	.word	0x00001d40


	//   ....[95]....
        /*09d4*/ 	.word	0x00001d70


	//   ....[96]....
        /*09d8*/ 	.word	0x00001d80


	//   ....[97]....
        /*09dc*/ 	.word	0x00001db0


	//   ....[98]....
        /*09e0*/ 	.word	0x00001dd0


	//   ....[99]....
        /*09e4*/ 	.word	0x00001df0


	//   ....[100]....
        /*09e8*/ 	.word	0x00001f10


	//   ....[101]....
        /*09ec*/ 	.word	0x00001f20


	//   ....[102]....
        /*09f0*/ 	.word	0x00001f30


	//   ....[103]....
        /*09f4*/ 	.word	0x00001f40


	//   ....[104]....
        /*09f8*/ 	.word	0x00001f50


	//   ....[105]....
        /*09fc*/ 	.word	0x00001f60


	//   ....[106]....
        /*0a00*/ 	.word	0x00001f70


	//   ....[107]....
        /*0a04*/ 	.word	0x00001f80


	//   ....[108]....
        /*0a08*/ 	.word	0x00001f90


	//   ....[109]....
        /*0a0c*/ 	.word	0x00001fa0


	//   ....[110]....
        /*0a10*/ 	.word	0x00001fb0


	//   ....[111]....
        /*0a14*/ 	.word	0x00001fc0


	//   ....[112]....
        /*0a18*/ 	.word	0x00001ff0


	//   ....[113]....
        /*0a1c*/ 	.word	0x00002110


	//   ....[114]....
        /*0a20*/ 	.word	0x00002130


	//   ....[115]....
        /*0a24*/ 	.word	0x00002140


	//   ....[116]....
        /*0a28*/ 	.word	0x00002150


	//   ....[117]....
        /*0a2c*/ 	.word	0x00002160


	//   ....[118]....
        /*0a30*/ 	.word	0x00002170


	//   ....[119]....
        /*0a34*/ 	.word	0x00002180


	//   ....[120]....
        /*0a38*/ 	.word	0x00002190


	//   ....[121]....
        /*0a3c*/ 	.word	0x000021a0


	//   ....[122]....
        /*0a40*/ 	.word	0x00002220


	//   ....[123]....
        /*0a44*/ 	.word	0x00002240


	//   ....[124]....
        /*0a48*/ 	.word	0x00002360


	//   ....[125]....
        /*0a4c*/ 	.word	0x00002370


	//   ....[126]....
        /*0a50*/ 	.word	0x00002380


	//   ....[127]....
        /*0a54*/ 	.word	0x00002390


	//   ....[128]....
        /*0a58*/ 	.word	0x000023a0


	//   ....[129]....
        /*0a5c*/ 	.word	0x000023b0


	//   ....[130]....
        /*0a60*/ 	.word	0x000023c0


	//   ....[131]....
        /*0a64*/ 	.word	0x000023d0


	//   ....[132]....
        /*0a68*/ 	.word	0x000023e0


	//   ....[133]....
        /*0a6c*/ 	.word	0x00002560


	//   ....[134]....
        /*0a70*/ 	.word	0x00002570


	//   ....[135]....
        /*0a74*/ 	.word	0x00002580


	//   ....[136]....
        /*0a78*/ 	.word	0x00002590


	//   ....[137]....
        /*0a7c*/ 	.word	0x000025a0


	//   ....[138]....
        /*0a80*/ 	.word	0x000025b0


	//   ....[139]....
        /*0a84*/ 	.word	0x000025c0


	//   ....[140]....
        /*0a88*/ 	.word	0x000025d0


	//   ....[141]....
        /*0a8c*/ 	.word	0x000025e0


	//   ....[142]....
        /*0a90*/ 	.word	0x000025f0


	//   ....[143]....
        /*0a94*/ 	.word	0x00002600


	//   ....[144]....
        /*0a98*/ 	.word	0x00002610


	//   ....[145]....
        /*0a9c*/ 	.word	0x00002740


	//   ....[146]....
        /*0aa0*/ 	.word	0x00002750


	//   ....[147]....
        /*0aa4*/ 	.word	0x00002760


	//   ....[148]....
        /*0aa8*/ 	.word	0x00002770


	//   ....[149]....
        /*0aac*/ 	.word	0x00002780


	//   ....[150]....
        /*0ab0*/ 	.word	0x00002790


	//   ....[151]....
        /*0ab4*/ 	.word	0x000027a0


	//   ....[152]....
        /*0ab8*/ 	.word	0x000027b0


	//   ....[153]....
        /*0abc*/ 	.word	0x000027c0


	//   ....[154]....
        /*0ac0*/ 	.word	0x000028f0


	//   ....[155]....
        /*0ac4*/ 	.word	0x00002920


	//   ....[156]....
        /*0ac8*/ 	.word	0x00002950


	//   ....[157]....
        /*0acc*/ 	.word	0x00002960


	//   ....[158]....
        /*0ad0*/ 	.word	0x00002970


	//   ....[159]....
        /*0ad4*/ 	.word	0x00002980


	//   ....[160]....
        /*0ad8*/ 	.word	0x00002990


	//   ....[161]....
        /*0adc*/ 	.word	0x000029a0


	//   ....[162]....
        /*0ae0*/ 	.word	0x000029b0


	//   ....[163]....
        /*0ae4*/ 	.word	0x000029c0


	//   ....[164]....
        /*0ae8*/ 	.word	0x000029d0


	//   ....[165]....
        /*0aec*/ 	.word	0x000029f0


	//   ....[166]....
        /*0af0*/ 	.word	0x00002bb0


	//   ....[167]....
        /*0af4*/ 	.word	0x00002bc0


	//   ....[168]....
        /*0af8*/ 	.word	0x00002bd0


	//   ....[169]....
        /*0afc*/ 	.word	0x00002be0


	//   ....[170]....
        /*0b00*/ 	.word	0x00002bf0


	//   ....[171]....
        /*0b04*/ 	.word	0x00002c00


	//   ....[172]....
        /*0b08*/ 	.word	0x00002c10


	//   ....[173]....
        /*0b0c*/ 	.word	0x00002c20


	//   ....[174]....
        /*0b10*/ 	.word	0x00002c30


	//   ....[175]....
        /*0b14*/ 	.word	0x00002c40


	//   ....[176]....
        /*0b18*/ 	.word	0x00002c50


	//   ....[177]....
        /*0b1c*/ 	.word	0x00002c60


	//   ....[178]....
        /*0b20*/ 	.word	0x00002d90


	//   ....[179]....
        /*0b24*/ 	.word	0x00002da0


	//   ....[180]....
        /*0b28*/ 	.word	0x00002db0


	//   ....[181]....
        /*0b2c*/ 	.word	0x00002dc0


	//   ....[182]....
        /*0b30*/ 	.word	0x00002dd0


	//   ....[183]....
        /*0b34*/ 	.word	0x00002de0


	//   ....[184]....
        /*0b38*/ 	.word	0x00002df0


	//   ....[185]....
        /*0b3c*/ 	.word	0x00002e00


	//   ....[186]....
        /*0b40*/ 	.word	0x00002e10


	//   ....[187]....
        /*0b44*/ 	.word	0x00002f40


	//   ....[188]....
        /*0b48*/ 	.word	0x00002f70


	//   ....[189]....
        /*0b4c*/ 	.word	0x00002fa0


	//   ....[190]....
        /*0b50*/ 	.word	0x00002fb0


	//   ....[191]....
        /*0b54*/ 	.word	0x00002fc0


	//   ....[192]....
        /*0b58*/ 	.word	0x00002fd0


	//   ....[193]....
        /*0b5c*/ 	.word	0x00002fe0


	//   ....[194]....
        /*0b60*/ 	.word	0x00002ff0


	//   ....[195]....
        /*0b64*/ 	.word	0x00003000


	//   ....[196]....
        /*0b68*/ 	.word	0x00003010


	//   ....[197]....
        /*0b6c*/ 	.word	0x00003020


	//   ....[198]....
        /*0b70*/ 	.word	0x00003060


	//   ....[199]....
        /*0b74*/ 	.word	0x00003200


	//   ....[200]....
        /*0b78*/ 	.word	0x00003210


	//   ....[201]....
        /*0b7c*/ 	.word	0x00003220


	//   ....[202]....
        /*0b80*/ 	.word	0x00003230


	//   ....[203]....
        /*0b84*/ 	.word	0x00003240


	//   ....[204]....
        /*0b88*/ 	.word	0x00003250


	//   ....[205]....
        /*0b8c*/ 	.word	0x00003260


	//   ....[206]....
        /*0b90*/ 	.word	0x00003270


	//   ....[207]....
        /*0b94*/ 	.word	0x00003280


	//   ....[208]....
        /*0b98*/ 	.word	0x00003290


	//   ....[209]....
        /*0b9c*/ 	.word	0x000032a0


	//   ....[210]....
        /*0ba0*/ 	.word	0x000032c0


	//   ....[211]....
        /*0ba4*/ 	.word	0x000032d0


	//   ....[212]....
        /*0ba8*/ 	.word	0x00003420


	//   ....[213]....
        /*0bac*/ 	.word	0x00003430


	//   ....[214]....
        /*0bb0*/ 	.word	0x00003440


	//   ....[215]....
        /*0bb4*/ 	.word	0x00003450


	//   ....[216]....
        /*0bb8*/ 	.word	0x00003460


	//   ....[217]....
        /*0bbc*/ 	.word	0x00003470


	//   ....[218]....
        /*0bc0*/ 	.word	0x00003480


	//   ....[219]....
        /*0bc4*/ 	.word	0x00003490


	//   ....[220]....
        /*0bc8*/ 	.word	0x000034a0


	//   ....[221]....
        /*0bcc*/ 	.word	0x000035d0


	//   ....[222]....
        /*0bd0*/ 	.word	0x00003600


	//   ....[223]....
        /*0bd4*/ 	.word	0x00003630


	//   ....[224]....
        /*0bd8*/ 	.word	0x00003640


	//   ....[225]....
        /*0bdc*/ 	.word	0x00003650


	//   ....[226]....
        /*0be0*/ 	.word	0x00003660


	//   ....[227]....
        /*0be4*/ 	.word	0x00003670


	//   ....[228]....
        /*0be8*/ 	.word	0x00003680


	//   ....[229]....
        /*0bec*/ 	.word	0x00003690


	//   ....[230]....
        /*0bf0*/ 	.word	0x000036a0


	//   ....[231]....
        /*0bf4*/ 	.word	0x000036b0


	//   ....[232]....
        /*0bf8*/ 	.word	0x000037d0


	//   ....[233]....
        /*0bfc*/ 	.word	0x000037e0


	//   ....[234]....
        /*0c00*/ 	.word	0x000037f0


	//   ....[235]....
        /*0c04*/ 	.word	0x00003800


	//   ....[236]....
        /*0c08*/ 	.word	0x00003810


	//   ....[237]....
        /*0c0c*/ 	.word	0x000038b0


	//   ....[238]....
        /*0c10*/ 	.word	0x000038d0


	//   ....[239]....
        /*0c14*/ 	.word	0x000038f0


	//   ....[240]....
        /*0c18*/ 	.word	0x00003910


	//   ....[241]....
        /*0c1c*/ 	.word	0x00003930


	//   ....[242]....
        /*0c20*/ 	.word	0x00003940


	//   ....[243]....
        /*0c24*/ 	.word	0x00003950


	//   ....[244]....
        /*0c28*/ 	.word	0x00003960


	//   ....[245]....
        /*0c2c*/ 	.word	0x000039a0


	//   ....[246]....
        /*0c30*/ 	.word	0x00003a70


	//   ....[247]....
        /*0c34*/ 	.word	0x00003a80


	//   ....[248]....
        /*0c38*/ 	.word	0x00003a90


	//   ....[249]....
        /*0c3c*/ 	.word	0x00003aa0


	//   ....[250]....
        /*0c40*/ 	.word	0x00003ab0


	//   ....[251]....
        /*0c44*/ 	.word	0x00003b60


	//   ....[252]....
        /*0c48*/ 	.word	0x00003b90


	//   ....[253]....
        /*0c4c*/ 	.word	0x00003bc0


	//   ....[254]....
        /*0c50*/ 	.word	0x00003bf0


	//   ....[255]....
        /*0c54*/ 	.word	0x00003c20


	//   ....[0]....
        /*0c58*/ 	.word	0x00003c30


	//   ....[1]....
        /*0c5c*/ 	.word	0x00003c40


	//   ....[2]....
        /*0c60*/ 	.word	0x00003c50


	//   ....[3]....
        /*0c64*/ 	.word	0x00003c60


	//   ....[4]....
        /*0c68*/ 	.word	0x00003c70


	//   ....[5]....
        /*0c6c*/ 	.word	0x00003c80


	//   ....[6]....
        /*0c70*/ 	.word	0x00003c90


	//   ....[7]....
        /*0c74*/ 	.word	0x00003ca0


	//   ....[8]....
        /*0c78*/ 	.word	0x00004720


	//   ....[9]....
        /*0c7c*/ 	.word	0x00004730


	//   ....[10]....
        /*0c80*/ 	.word	0x000047a0


	//   ....[11]....
        /*0c84*/ 	.word	0x000047b0


	//   ....[12]....
        /*0c88*/ 	.word	0x000048a0


	//   ....[13]....
        /*0c8c*/ 	.word	0x000048b0


	//   ....[14]....
        /*0c90*/ 	.word	0x00004960


	//   ....[15]....
        /*0c94*/ 	.word	0x00004a30


	//   ....[16]....
        /*0c98*/ 	.word	0x00004b10


	//   ....[17]....
        /*0c9c*/ 	.word	0x00004b60


	//   ....[18]....
        /*0ca0*/ 	.word	0x00004c50


	//   ....[19]....
        /*0ca4*/ 	.word	0x00004c90


	//   ....[20]....
        /*0ca8*/ 	.word	0x00004d90


	//   ....[21]....
        /*0cac*/ 	.word	0x00004dd0


	//   ....[22]....
        /*0cb0*/ 	.word	0x00004ed0


	//   ....[23]....
        /*0cb4*/ 	.word	0x00004f10


	//   ....[24]....
        /*0cb8*/ 	.word	0x00005010


	//   ....[25]....
        /*0cbc*/ 	.word	0x00005050


	//   ....[26]....
        /*0cc0*/ 	.word	0x00005150


	//   ....[27]....
        /*0cc4*/ 	.word	0x00005190


	//   ....[28]....
        /*0cc8*/ 	.word	0x00005290


	//   ....[29]....
        /*0ccc*/ 	.word	0x000052d0


	//   ....[30]....
        /*0cd0*/ 	.word	0x000053d0


	//   ....[31]....
        /*0cd4*/ 	.word	0x00005410


	//   ....[32]....
        /*0cd8*/ 	.word	0x00005520


	//   ....[33]....
        /*0cdc*/ 	.word	0x00005550


	//   ....[34]....
        /*0ce0*/ 	.word	0x00005680


	//   ....[35]....
        /*0ce4*/ 	.word	0x00005690


	//   ....[36]....
        /*0ce8*/ 	.word	0x000057c0


	//   ....[37]....
        /*0cec*/ 	.word	0x000057d0


	//   ....[38]....
        /*0cf0*/ 	.word	0x000058a0


	//   ....[39]....
        /*0cf4*/ 	.word	0x000058e0


	//   ....[40]....
        /*0cf8*/ 	.word	0x00005a30


	//   ....[41]....
        /*0cfc*/ 	.word	0x00005a70


	//   ....[42]....
        /*0d00*/ 	.word	0x00005b00


	//   ....[43]....
        /*0d04*/ 	.word	0x00005b10


	//   ....[44]....
        /*0d08*/ 	.word	0x00005b40


	//   ....[45]....
        /*0d0c*/ 	.word	0x00005b50


	//   ....[46]....
        /*0d10*/ 	.word	0x00005b60


	//   ....[47]....
        /*0d14*/ 	.word	0x00005ba0


	//   ....[48]....
        /*0d18*/ 	.word	0x00005bb0


	//   ....[49]....
        /*0d1c*/ 	.word	0x00005be0


	//   ....[50]....
        /*0d20*/ 	.word	0x00005c10


	//   ....[51]....
        /*0d24*/ 	.word	0x00005c40


	//   ....[52]....
        /*0d28*/ 	.word	0x00005c50


	//   ....[53]....
        /*0d2c*/ 	.word	0x00005c80


	//   ....[54]....
        /*0d30*/ 	.word	0x00005cb0


	//   ....[55]....
        /*0d34*/ 	.word	0x00005d40


	//   ....[56]....
        /*0d38*/ 	.word	0x00005d70


	//   ....[57]....
        /*0d3c*/ 	.word	0x00005da0


	//   ....[58]....
        /*0d40*/ 	.word	0x00005dd0


	//   ....[59]....
        /*0d44*/ 	.word	0x00005de0


	//   ....[60]....
        /*0d48*/ 	.word	0x00005df0


	//   ....[61]....
        /*0d4c*/ 	.word	0x00005e00


	//   ....[62]....
        /*0d50*/ 	.word	0x00005e10


	//   ....[63]....
        /*0d54*/ 	.word	0x00005e40


	//   ....[64]....
        /*0d58*/ 	.word	0x00005f30


	//   ....[65]....
        /*0d5c*/ 	.word	0x00005f60


	//   ....[66]....
        /*0d60*/ 	.word	0x00005f90


	//   ....[67]....
        /*0d64*/ 	.word	0x00005fa0


	//   ....[68]....
        /*0d68*/ 	.word	0x00005fb0


	//   ....[69]....
        /*0d6c*/ 	.word	0x00005fc0


	//   ....[70]....
        /*0d70*/ 	.word	0x00005fd0


	//   ....[71]....
        /*0d74*/ 	.word	0x00005fe0


	//   ....[72]....
        /*0d78*/ 	.word	0x00005ff0


	//   ....[73]....
        /*0d7c*/ 	.word	0x00006000


	//   ....[74]....
        /*0d80*/ 	.word	0x00006040


	//   ....[75]....
        /*0d84*/ 	.word	0x000061c0


	//   ....[76]....
        /*0d88*/ 	.word	0x000061d0


	//   ....[77]....
        /*0d8c*/ 	.word	0x000061e0


	//   ....[78]....
        /*0d90*/ 	.word	0x000061f0


	//   ....[79]....
        /*0d94*/ 	.word	0x00006200


	//   ....[80]....
        /*0d98*/ 	.word	0x00006210


	//   ....[81]....
        /*0d9c*/ 	.word	0x00006220


	//   ....[82]....
        /*0da0*/ 	.word	0x00006230


	//   ....[83]....
        /*0da4*/ 	.word	0x00006240


	//   ....[84]....
        /*0da8*/ 	.word	0x00006250


	//   ....[85]....
        /*0dac*/ 	.word	0x00006260


	//   ....[86]....
        /*0db0*/ 	.word	0x00006290


	//   ....[87]....
        /*0db4*/ 	.word	0x00006320


	//   ....[88]....
        /*0db8*/ 	.word	0x00006330


	//   ....[89]....
        /*0dbc*/ 	.word	0x00006340


	//   ....[90]....
        /*0dc0*/ 	.word	0x00006350


	//   ....[91]....
        /*0dc4*/ 	.word	0x00006380


	//   ....[92]....
        /*0dc8*/ 	.word	0x00006410


	//   ....[93]....
        /*0dcc*/ 	.word	0x00006440


	//   ....[94]....
        /*0dd0*/ 	.word	0x00006470


	//   ....[95]....
        /*0dd4*/ 	.word	0x000064a0


	//   ....[96]....
        /*0dd8*/ 	.word	0x000064b0


	//   ....[97]....
        /*0ddc*/ 	.word	0x000064c0


	//   ....[98]....
        /*0de0*/ 	.word	0x000064d0


	//   ....[99]....
        /*0de4*/ 	.word	0x00006530


	//   ....[100]....
        /*0de8*/ 	.word	0x00006620


	//   ....[101]....
        /*0dec*/ 	.word	0x00006650


	//   ....[102]....
        /*0df0*/ 	.word	0x00006660


	//   ....[103]....
        /*0df4*/ 	.word	0x00006670


	//   ....[104]....
        /*0df8*/ 	.word	0x00006680


	//   ....[105]....
        /*0dfc*/ 	.word	0x00006690


	//   ....[106]....
        /*0e00*/ 	.word	0x000066a0


	//   ....[107]....
        /*0e04*/ 	.word	0x000066b0


	//   ....[108]....
        /*0e08*/ 	.word	0x00006810


	//   ....[109]....
        /*0e0c*/ 	.word	0x00006820


	//   ....[110]....
        /*0e10*/ 	.word	0x00006830


	//   ....[111]....
        /*0e14*/ 	.word	0x00006840


	//   ....[112]....
        /*0e18*/ 	.word	0x00006850


	//   ....[113]....
        /*0e1c*/ 	.word	0x00006860


	//   ....[114]....
        /*0e20*/ 	.word	0x00006870


	//   ....[115]....
        /*0e24*/ 	.word	0x00006880


	//   ....[116]....
        /*0e28*/ 	.word	0x00006890


	//   ....[117]....
        /*0e2c*/ 	.word	0x000068a0


	//   ....[118]....
        /*0e30*/ 	.word	0x000068b0


	//   ....[119]....
        /*0e34*/ 	.word	0x000068c0


	//   ....[120]....
        /*0e38*/ 	.word	0x000068d0


	//   ....[121]....
        /*0e3c*/ 	.word	0x000069b0


	//   ....[122]....
        /*0e40*/ 	.word	0x000069d0


	//   ....[123]....
        /*0e44*/ 	.word	0x000069e0


	//   ....[124]....
        /*0e48*/ 	.word	0x000069f0


	//   ....[125]....
        /*0e4c*/ 	.word	0x00006a00


	//   ....[126]....
        /*0e50*/ 	.word	0x00006a10


	//   ....[127]....
        /*0e54*/ 	.word	0x00006a20


	//   ....[128]....
        /*0e58*/ 	.word	0x00006b90


	//   ....[129]....
        /*0e5c*/ 	.word	0x00006bc0


	//   ....[130]....
        /*0e60*/ 	.word	0x00006bd0


	//   ....[131]....
        /*0e64*/ 	.word	0x00006be0


	//   ....[132]....
        /*0e68*/ 	.word	0x00006bf0


	//   ....[133]....
        /*0e6c*/ 	.word	0x00006c00


	//   ....[134]....
        /*0e70*/ 	.word	0x00006c10


	//   ....[135]....
        /*0e74*/ 	.word	0x00006c20


	//   ....[136]....
        /*0e78*/ 	.word	0x00006c30


	//   ....[137]....
        /*0e7c*/ 	.word	0x00006c40


	//   ....[138]....
        /*0e80*/ 	.word	0x00006c50


	//   ....[139]....
        /*0e84*/ 	.word	0x00006c60


	//   ....[140]....
        /*0e88*/ 	.word	0x00006e40


	//   ....[141]....
        /*0e8c*/ 	.word	0x00006e80


	//   ....[142]....
        /*0e90*/ 	.word	0x00006e90


	//   ....[143]....
        /*0e94*/ 	.word	0x00006ea0


	//   ....[144]....
        /*0e98*/ 	.word	0x00006eb0


	//   ....[145]....
        /*0e9c*/ 	.word	0x00006ec0


	//   ....[146]....
        /*0ea0*/ 	.word	0x00006ed0


	//   ....[147]....
        /*0ea4*/ 	.word	0x00006ee0


	//   ....[148]....
        /*0ea8*/ 	.word	0x00006ef0


	//   ....[149]....
        /*0eac*/ 	.word	0x00006f00


	//   ....[150]....
        /*0eb0*/ 	.word	0x00006f10


	//   ....[151]....
        /*0eb4*/ 	.word	0x00006f20


	//   ....[152]....
        /*0eb8*/ 	.word	0x00006f30


	//   ....[153]....
        /*0ebc*/ 	.word	0x00006f40


	//   ....[154]....
        /*0ec0*/ 	.word	0x00006fb0


	//   ....[155]....
        /*0ec4*/ 	.word	0x00006ff0


	//   ....[156]....
        /*0ec8*/ 	.word	0x00007030


	//   ....[157]....
        /*0ecc*/ 	.word	0x00007080


	//   ....[158]....
        /*0ed0*/ 	.word	0x000070c0


	//   ....[159]....
        /*0ed4*/ 	.word	0x00007100


	//   ....[160]....
        /*0ed8*/ 	.word	0x00007150


	//   ....[161]....
        /*0edc*/ 	.word	0x00007190


	//   ....[162]....
        /*0ee0*/ 	.word	0x000071c0


	//   ....[163]....
        /*0ee4*/ 	.word	0x000071f0


	//   ....[164]....
        /*0ee8*/ 	.word	0x00007230


	//   ....[165]....
        /*0eec*/ 	.word	0x00007260


	//   ....[166]....
        /*0ef0*/ 	.word	0x00007290


	//   ....[167]....
        /*0ef4*/ 	.word	0x000072c0


	//   ....[168]....
        /*0ef8*/ 	.word	0x000072f0


	//   ....[169]....
        /*0efc*/ 	.word	0x00007320


	//   ....[170]....
        /*0f00*/ 	.word	0x00007340


	//   ....[171]....
        /*0f04*/ 	.word	0x00007360


	//   ....[172]....
        /*0f08*/ 	.word	0x00007370


	//   ....[173]....
        /*0f0c*/ 	.word	0x00007390


	//   ....[174]....
        /*0f10*/ 	.word	0x000074d0


	//   ....[175]....
        /*0f14*/ 	.word	0x000074e0


	//   ....[176]....
        /*0f18*/ 	.word	0x000074f0


	//   ....[177]....
        /*0f1c*/ 	.word	0x00007500


	//   ....[178]....
        /*0f20*/ 	.word	0x00007510


	//   ....[179]....
        /*0f24*/ 	.word	0x00007520


	//   ....[180]....
        /*0f28*/ 	.word	0x00007530


	//   ....[181]....
        /*0f2c*/ 	.word	0x00007540


	//   ....[182]....
        /*0f30*/ 	.word	0x00007550


	//   ....[183]....
        /*0f34*/ 	.word	0x00007560


	//   ....[184]....
        /*0f38*/ 	.word	0x00007570


	//   ....[185]....
        /*0f3c*/ 	.word	0x00007580


	//   ....[186]....
        /*0f40*/ 	.word	0x00007590


	//   ....[187]....
        /*0f44*/ 	.word	0x00007680


	//   ....[188]....
        /*0f48*/ 	.word	0x000076c0


	//   ....[189]....
        /*0f4c*/ 	.word	0x00007700


	//   ....[190]....
        /*0f50*/ 	.word	0x00007740


	//   ....[191]....
        /*0f54*/ 	.word	0x00007780


	//   ....[192]....
        /*0f58*/ 	.word	0x00007790


	//   ....[193]....
        /*0f5c*/ 	.word	0x000077a0


	//   ....[194]....
        /*0f60*/ 	.word	0x000077f0


	//   ....[195]....
        /*0f64*/ 	.word	0x00007820


	//   ....[196]....
        /*0f68*/ 	.word	0x00007850


	//   ....[197]....
        /*0f6c*/ 	.word	0x00007880


	//   ....[198]....
        /*0f70*/ 	.word	0x000078b0


	//   ....[199]....
        /*0f74*/ 	.word	0x000078e0


	//   ....[200]....
        /*0f78*/ 	.word	0x000078f0


	//   ....[201]....
        /*0f7c*/ 	.word	0x00007920


	//   ....[202]....
        /*0f80*/ 	.word	0x00007950


	//   ....[203]....
        /*0f84*/ 	.word	0x00007980


	//   ....[204]....
        /*0f88*/ 	.word	0x000079b0


	//   ....[205]....
        /*0f8c*/ 	.word	0x000079e0


	//   ....[206]....
        /*0f90*/ 	.word	0x00007bd0


	//   ....[207]....
        /*0f94*/ 	.word	0x00007c10


	//   ....[208]....
        /*0f98*/ 	.word	0x00007c20


	//   ....[209]....
        /*0f9c*/ 	.word	0x00007c30


	//   ....[210]....
        /*0fa0*/ 	.word	0x00007c40


	//   ....[211]....
        /*0fa4*/ 	.word	0x00007c50


	//   ....[212]....
        /*0fa8*/ 	.word	0x00007c60


	//   ....[213]....
        /*0fac*/ 	.word	0x00007c70


	//   ....[214]....
        /*0fb0*/ 	.word	0x00007c80


	//   ....[215]....
        /*0fb4*/ 	.word	0x00007c90


	//   ....[216]....
        /*0fb8*/ 	.word	0x00007ca0


	//   ....[217]....
        /*0fbc*/ 	.word	0x00007cb0


	//   ....[218]....
        /*0fc0*/ 	.word	0x00007cc0


	//   ....[219]....
        /*0fc4*/ 	.word	0x00007cd0


	//   ....[220]....
        /*0fc8*/ 	.word	0x00007ce0


	//   ....[221]....
        /*0fcc*/ 	.word	0x00007cf0


	//   ....[222]....
        /*0fd0*/ 	.word	0x00007d00


	//   ....[223]....
        /*0fd4*/ 	.word	0x00007d10


	//   ....[224]....
        /*0fd8*/ 	.word	0x00007d20


	//   ....[225]....
        /*0fdc*/ 	.word	0x00007d30


	//   ....[226]....
        /*0fe0*/ 	.word	0x00007d40


	//   ....[227]....
        /*0fe4*/ 	.word	0x00007d50


	//   ....[228]....
        /*0fe8*/ 	.word	0x00007d60


	//   ....[229]....
        /*0fec*/ 	.word	0x00007d70


	//   ....[230]....
        /*0ff0*/ 	.word	0x00007d80


	//   ....[231]....
        /*0ff4*/ 	.word	0x00007d90


	//   ....[232]....
        /*0ff8*/ 	.word	0x00007da0


	//   ....[233]....
        /*0ffc*/ 	.word	0x00007db0


	//   ....[234]....
        /*1000*/ 	.word	0x00007dc0


	//   ....[235]....
        /*1004*/ 	.word	0x00007dd0


	//   ....[236]....
        /*1008*/ 	.word	0x00007de0


	//   ....[237]....
        /*100c*/ 	.word	0x00007df0


	//   ....[238]....
        /*1010*/ 	.word	0x00007e00


	//----- nvinfo : EIATTR_VRC_CTA_INIT_COUNT
	.align		4
.L_267:
        /*1014*/ 	.byte	0x02, 0x4a
	.zero		1
	.zero		1


	//----- nvinfo : EIATTR_EXIT_INSTR_OFFSETS
	.align		4
        /*1018*/ 	.byte	0x04, 0x1c
        /*101a*/ 	.short	(.L_269 - .L_268)


	//   ....[0]....
.L_268:
        /*101c*/ 	.word	0x00008b60


	//----- nvinfo : EIATTR_CRS_STACK_SIZE
	.align		4
.L_269:
        /*1020*/ 	.byte	0x04, 0x1e
        /*1022*/ 	.short	(.L_271 - .L_270)
.L_270:
        /*1024*/ 	.word	0x00000000


	//----- nvinfo : EIATTR_CBANK_PARAM_SIZE
	.align		4
.L_271:
        /*1028*/ 	.byte	0x03, 0x19
        /*102a*/ 	.short	0x0038


	//----- nvinfo : EIATTR_PARAM_CBANK
	.align		4
        /*102c*/ 	.byte	0x04, 0x0a
        /*102e*/ 	.short	(.L_273 - .L_272)
	.align		4
.L_272:
        /*1030*/ 	.word	index@(.nv.constant0._Z13_spmm_conv_10PKfPfiiPKiS3_S3_S0_)
        /*1034*/ 	.short	0x0380
        /*1036*/ 	.short	0x0038


	//----- nvinfo : EIATTR_SW_WAR
	.align		4
.L_273:
        /*1038*/ 	.byte	0x04, 0x36
        /*103a*/ 	.short	(.L_275 - .L_274)
.L_274:
        /*103c*/ 	.word	0x00000008
.L_275:


//--------------------- .nv.info._Z12_spmm_conv_9PKfPfiiPKiS3_S3_S0_ --------------------------
	.section	.nv.info._Z12_spmm_conv_9PKfPfiiPKiS3_S3_S0_,"",@"SHT_CUDA_INFO"
	.sectionflags	@""
	.align	4


	//----- nvinfo : EIATTR_CUDA_API_VERSION
	.align		4
        /*0000*/ 	.byte	0x04, 0x37
        /*0002*/ 	.short	(.L_277 - .L_276)
.L_276:
        /*0004*/ 	.word	0x00000082


	//----- nvinfo : EIATTR_KPARAM_INFO
	.align		4
.L_277:
        /*0008*/ 	.byte	0x04, 0x17
        /*000a*/ 	.short	(.L_279 - .L_278)
.L_278:
        /*000c*/ 	.word	0x00000000
        /*0010*/ 	.short	0x0007
        /*0012*/ 	.short	0x0030
        /*0014*/ 	.byte	0x00, 0xf5, 0x21, 0x00


	//----- nvinfo : EIATTR_KPARAM_INFO
	.align		4
.L_279:
        /*0018*/ 	.byte	0x04, 0x17
        /*001a*/ 	.short	(.L_281 - .L_280)
.L_280:
        /*001c*/ 	.word	0x00000000
        /*0020*/ 	.short	0x0006
        /*0022*/ 	.short	0x0028
        /*0024*/ 	.byte	0x00, 0xf5, 0x21, 0x00


	//----- nvinfo : EIATTR_KPARAM_INFO
	.align		4
.L_281:
        /*0028*/ 	.byte	0x04, 0x17
        /*002a*/ 	.short	(.L_283 - .L_282)
.L_282:
        /*002c*/ 	.word	0x00000000
        /*0030*/ 	.short	0x0005
        /*0032*/ 	.short	0x0020
        /*0034*/ 	.byte	0x00, 0xf5, 0x21, 0x00


	//----- nvinfo : EIATTR_KPARAM_INFO
	.align		4
.L_283:
        /*0038*/ 	.byte	0x04, 0x17
        /*003a*/ 	.short	(.L_285 - .L_284)
.L_284:
        /*003c*/ 	.word	0x00000000
        /*0040*/ 	.short	0x0004
        /*0042*/ 	.short	0x0018
        /*0044*/ 	.byte	0x00, 0xf5, 0x21, 0x00


	//----- nvinfo : EIATTR_KPARAM_INFO
	.align		4
.L_285:
        /*0048*/ 	.byte	0x04, 0x17
        /*004a*/ 	.short	(.L_287 - .L_286)
.L_286:
        /*004c*/ 	.word	0x00000000
        /*0050*/ 	.short	0x0003
        /*0052*/ 	.short	0x0014
        /*0054*/ 	.byte	0x00, 0xf0, 0x11, 0x00


	//----- nvinfo : EIATTR_KPARAM_INFO
	.align		4
.L_287:
        /*0058*/ 	.byte	0x04, 0x17
        /*005a*/ 	.short	(.L_289 - .L_288)
.L_288:
        /*005c*/ 	.word	0x00000000
        /*0060*/ 	.short	0x0002
        /*0062*/ 	.short	0x0010
        /*0064*/ 	.byte	0x00, 0xf0, 0x11, 0x00


	//----- nvinfo : EIATTR_KPARAM_INFO
	.align		4
.L_289:
        /*0068*/ 	.byte	0x04, 0x17
        /*006a*/ 	.short	(.L_291 - .L_290)
.L_290:
        /*006c*/ 	.word	0x00000000
        /*0070*/ 	.short	0x0001
        /*0072*/ 	.short	0x0008
        /*0074*/ 	.byte	0x00, 0xf5, 0x21, 0x00


	//----- nvinfo : EIATTR_KPARAM_INFO
	.align		4
.L_291:
        /*0078*/ 	.byte	0x04, 0x17
        /*007a*/ 	.short	(.L_293 - .L_292)
.L_292:
        /*007c*/ 	.word	0x00000000
        /*0080*/ 	.short	0x0000
        /*0082*/ 	.short	0x0000
        /*0084*/ 	.byte	0x00, 0xf5, 0x21, 0x00


	//----- nvinfo : EIATTR_SPARSE_MMA_MASK
	.align		4
.L_293:
        /*0088*/ 	.byte	0x03, 0x50
        /*008a*/ 	.short	0x0000


	//----- nvinfo : EIATTR_MAXREG_COUNT
	.align		4
        /*008c*/ 	.byte	0x03, 0x1b
        /*008e*/ 	.short	0x00ff


	//----- nvinfo : EIATTR_MERCURY_ISA_VERSION
	.align		4
        /*0090*/ 	.byte	0x03, 0x5f
        /*0092*/ 	.short	0x0101


	//----- nvinfo : EIATTR_COOP_GROUP_MASK_REGIDS
	.align		4
        /*0094*/ 	.byte	0x04, 0x29
        /*0096*/ 	.short	(.L_295 - .L_294)


	//   ....[0]....
.L_294:
        /*0098*/ 	.word	0xffffffff


	//   ....[1]....
        /*009c*/ 	.word	0xffffffff


	//   ....[2]....
        /*00a0*/ 	.word	0xffffffff


	//   ....[3]....
        /*00a4*/ 	.word	0xffffffff


	//   ....[4]....
        /*00a8*/ 	.word	0xffffffff


	//   ....[5]....
        /*00ac*/ 	.word	0xffffffff


	//   ....[6]....
        /*00b0*/ 	.word	0xffffffff


	//   ....[7]....
        /*00b4*/ 	.word	0xffffffff


	//   ....[8]....
        /*00b8*/ 	.word	0xffffffff


	//   ....[9]....
        /*00bc*/ 	.word	0xffffffff


	//   ....[10]....
        /*00c0*/ 	.word	0xffffffff


	//   ....[11]....
        /*00c4*/ 	.word	0xffffffff


	//   ....[12]....
        /*00c8*/ 	.word	0xffffffff


	//   ....[13]....
        /*00cc*/ 	.word	0xffffffff


	//   ....[14]....
        /*00d0*/ 	.word	0xffffffff


	//   ....[15]....
        /*00d4*/ 	.word	0xffffffff


	//   ....[16]....
        /*00d8*/ 	.word	0xffffffff


	//   ....[17]....
        /*00dc*/ 	.word	0xffffffff


	//   ....[18]....
        /*00e0*/ 	.word	0xffffffff


	//   ....[19]....
        /*00e4*/ 	.word	0xffffffff


	//   ....[20]....
        /*00e8*/ 	.word	0xffffffff


	//   ....[21]....
        /*00ec*/ 	.word	0xffffffff


	//   ....[22]....
        /*00f0*/ 	.word	0xffffffff


	//   ....[23]....
        /*00f4*/ 	.word	0xffffffff


	//   ....[24]....
        /*00f8*/ 	.word	0xffffffff


	//   ....[25]....
        /*00fc*/ 	.word	0xffffffff


	//   ....[26]....
        /*0100*/ 	.word	0xffffffff


	//   ....[27]....
        /*0104*/ 	.word	0xffffffff


	//   ....[28]....
        /*0108*/ 	.word	0xffffffff


	//   ....[29]....
        /*010c*/ 	.word	0xffffffff


	//   ....[30]....
        /*0110*/ 	.word	0xffffffff


	//   ....[31]....
        /*0114*/ 	.word	0xffffffff


	//   ....[32]....
        /*0118*/ 	.word	0xffffffff


	//   ....[33]....
        /*011c*/ 	.word	0xffffffff


	//   ....[34]....
        /*0120*/ 	.word	0xffffffff


	//   ....[35]....
        /*0124*/ 	.word	0xffffffff


	//   ....[36]....
        /*0128*/ 	.word	0xffffffff


	//   ....[37]....
        /*012c*/ 	.word	0xffffffff


	//   ....[38]....
        /*0130*/ 	.word	0xffffffff


	//   ....[39]....
        /*0134*/ 	.word	0xffffffff


	//   ....[40]....
        /*0138*/ 	.word	0xffffffff


	//   ....[41]....
        /*013c*/ 	.word	0xffffffff


	//   ....[42]....
        /*0140*/ 	.word	0xffffffff


	//   ....[43]....
        /*0144*/ 	.word	0xffffffff


	//   ....[44]....
        /*0148*/ 	.word	0xffffffff


	//   ....[45]....
        /*014c*/ 	.word	0xffffffff


	//   ....[46]....
        /*0150*/ 	.word	0xffffffff


	//   ....[47]....
        /*0154*/ 	.word	0xffffffff


	//   ....[48]....
        /*0158*/ 	.word	0xffffffff


	//   ....[49]....
        /*015c*/ 	.word	0xffffffff


	//   ....[50]....
        /*0160*/ 	.word	0xffffffff


	//   ....[51]....
        /*0164*/ 	.word	0xffffffff


	//   ....[52]....
        /*0168*/ 	.word	0xffffffff


	//   ....[53]....
        /*016c*/ 	.word	0xffffffff


	//   ....[54]....
        /*0170*/ 	.word	0xffffffff


	//   ....[55]....
        /*0174*/ 	.word	0xffffffff


	//   ....[56]....
        /*0178*/ 	.word	0xffffffff


	//   ....[57]....
        /*017c*/ 	.word	0xffffffff


	//   ....[58]....
        /*0180*/ 	.word	0xffffffff


	//   ....[59]....
        /*0184*/ 	.word	0xffffffff


	//   ....[60]....
        /*0188*/ 	.word	0xffffffff


	//   ....[61]....
        /*018c*/ 	.word	0xffffffff


	//   ....[62]....
        /*0190*/ 	.word	0xffffffff


	//   ....[63]....
        /*0194*/ 	.word	0xffffffff


	//   ....[64]....
        /*0198*/ 	.word	0xffffffff


	//   ....[65]....
        /*019c*/ 	.word	0xffffffff


	//   ....[66]....
        /*01a0*/ 	.word	0xffffffff


	//   ....[67]....
        /*01a4*/ 	.word	0xffffffff


	//   ....[68]....
        /*01a8*/ 	.word	0xffffffff


	//   ....[69]....
        /*01ac*/ 	.word	0xffffffff


	//   ....[70]....
        /*01b0*/ 	.word	0xffffffff


	//   ....[71]....
        /*01b4*/ 	.word	0xffffffff


	//   ....[72]....
        /*01b8*/ 	.word	0xffffffff


	//   ....[73]....
        /*01bc*/ 	.word	0xffffffff


	//   ....[74]....
        /*01c0*/ 	.word	0xffffffff


	//   ....[75]....
        /*01c4*/ 	.word	0xffffffff


	//   ....[76]....
        /*01c8*/ 	.word	0xffffffff


	//   ....[77]....
        /*01cc*/ 	.word	0xffffffff


	//   ....[78]....
        /*01d0*/ 	.word	0xffffffff


	//   ....[79]....
        /*01d4*/ 	.word	0xffffffff


	//   ....[80]....
        /*01d8*/ 	.word	0xffffffff


	//   ....[81]....
        /*01dc*/ 	.word	0xffffffff


	//   ....[82]....
        /*01e0*/ 	.word	0xffffffff


	//   ....[83]....
        /*01e4*/ 	.word	0xffffffff


	//   ....[84]....
        /*01e8*/ 	.word	0xffffffff


	//   ....[85]....
        /*01ec*/ 	.word	0xffffffff


	//   ....[86]....
        /*01f0*/ 	.word	0xffffffff


	//   ....[87]....
        /*01f4*/ 	.word	0xffffffff


	//   ....[88]....
        /*01f8*/ 	.word	0xffffffff


	//   ....[89]....
        /*01fc*/ 	.word	0xffffffff


	//   ....[90]....
        /*0200*/ 	.word	0xffffffff


	//   ....[91]....
        /*0204*/ 	.word	0xffffffff


	//   ....[92]....
        /*0208*/ 	.word	0xffffffff


	//   ....[93]....
        /*020c*/ 	.word	0xffffffff


	//   ....[94]....
        /*0210*/ 	.word	0xffffffff


	//   ....[95]....
        /*0214*/ 	.word	0xffffffff


	//   ....[96]....
        /*0218*/ 	.word	0xffffffff


	//   ....[97]....
        /*021c*/ 	.word	0xffffffff


	//   ....[98]....
        /*0220*/ 	.word	0xffffffff


	//   ....[99]....
        /*0224*/ 	.word	0xffffffff


	//   ....[100]....
        /*0228*/ 	.word	0xffffffff


	//   ....[101]....
        /*022c*/ 	.word	0xffffffff


	//   ....[102]....
        /*0230*/ 	.word	0xffffffff


	//   ....[103]....
        /*0234*/ 	.word	0xffffffff


	//   ....[104]....
        /*0238*/ 	.word	0xffffffff


	//   ....[105]....
        /*023c*/ 	.word	0xffffffff


	//   ....[106]....
        /*0240*/ 	.word	0xffffffff


	//   ....[107]....
        /*0244*/ 	.word	0xffffffff


	//   ....[108]....
        /*0248*/ 	.word	0xffffffff


	//   ....[109]....
        /*024c*/ 	.word	0xffffffff


	//   ....[110]....
        /*0250*/ 	.word	0xffffffff


	//   ....[111]....
        /*0254*/ 	.word	0xffffffff


	//   ....[112]....
        /*0258*/ 	.word	0xffffffff


	//   ....[113]....
        /*025c*/ 	.word	0xffffffff


	//   ....[114]....
        /*0260*/ 	.word	0xffffffff


	//   ....[115]....
        /*0264*/ 	.word	0xffffffff


	//   ....[116]....
        /*0268*/ 	.word	0xffffffff


	//   ....[117]....
        /*026c*/ 	.word	0xffffffff


	//   ....[118]....
        /*0270*/ 	.word	0xffffffff


	//   ....[119]....
        /*0274*/ 	.word	0xffffffff


	//   ....[120]....
        /*0278*/ 	.word	0xffffffff


	//   ....[121]....
        /*027c*/ 	.word	0xffffffff


	//   ....[122]....
        /*0280*/ 	.word	0xffffffff


	//   ....[123]....
        /*0284*/ 	.word	0xffffffff


	//   ....[124]....
        /*0288*/ 	.word	0xffffffff


	//   ....[125]....
        /*028c*/ 	.word	0xffffffff


	//   ....[126]....
        /*0290*/ 	.word	0xffffffff


	//   ....[127]....
        /*0294*/ 	.word	0xffffffff


	//   ....[128]....
        /*0298*/ 	.word	0xffffffff


	//   ....[129]....
        /*029c*/ 	.word	0xffffffff


	//   ....[130]....
        /*02a0*/ 	.word	0xffffffff


	//   ....[131]....
        /*02a4*/ 	.word	0xffffffff


	//   ....[132]....
        /*02a8*/ 	.word	0xffffffff


	//   ....[133]....
        /*02ac*/ 	.word	0xffffffff


	//   ....[134]....
        /*02b0*/ 	.word	0xffffffff


	//   ....[135]....
        /*02b4*/ 	.word	0xffffffff


	//   ....[136]....
        /*02b8*/ 	.word	0xffffffff


	//   ....[137]....
        /*02bc*/ 	.word	0xffffffff


	//   ....[138]....
        /*02c0*/ 	.word	0xffffffff


	//   ....[139]....
        /*02c4*/ 	.word	0xffffffff


	//   ....[140]....
        /*02c8*/ 	.word	0xffffffff


	//   ....[141]....
        /*02cc*/ 	.word	0xffffffff


	//   ....[142]....
        /*02d0*/ 	.word	0xffffffff


	//   ....[143]....
        /*02d4*/ 	.word	0xffffffff


	//   ....[144]....
        /*02d8*/ 	.word	0xffffffff


	//   ....[145]....
        /*02dc*/ 	.word	0xffffffff


	//   ....[146]....
        /*02e0*/ 	.word	0xffffffff


	//   ....[147]....
        /*02e4*/ 	.word	0xffffffff


	//   ....[148]....
        /*02e8*/ 	.word	0xffffffff


	//   ....[149]....
        /*02ec*/ 	.word	0xffffffff


	//   ....[150]....
        /*02f0*/ 	.word	0xffffffff


	//   ....[151]....
        /*02f4*/ 	.word	0xffffffff


	//   ....[152]....
        /*02f8*/ 	.word	0xffffffff


	//   ....[153]....
        /*02fc*/ 	.word	0xffffffff


	//   ....[154]....
        /*0300*/ 	.word	0xffffffff


	//   ....[155]....
        /*0304*/ 	.word	0xffffffff


	//   ....[156]....
        /*0308*/ 	.word	0xffffffff


	//   ....[157]....
        /*030c*/ 	.word	0xffffffff


	//   ....[158]....
        /*0310*/ 	.word	0xffffffff


	//   ....[159]....
        /*0314*/ 	.word	0xffffffff


	//   ....[160]....
        /*0318*/ 	.word	0xffffffff


	//   ....[161]....
        /*031c*/ 	.word	0xffffffff


	//   ....[162]....
        /*0320*/ 	.word	0xffffffff


	//   ....[163]....
        /*0324*/ 	.word	0xffffffff


	//   ....[164]....
        /*0328*/ 	.word	0xffffffff


	//   ....[165]....
        /*032c*/ 	.word	0xffffffff


	//   ....[166]....
        /*0330*/ 	.word	0xffffffff


	//   ....[167]....
        /*0334*/ 	.word	0xffffffff


	//   ....[168]....
        /*0338*/ 	.word	0xffffffff


	//   ....[169]....
        /*033c*/ 	.word	0xffffffff


	//   ....[170]....
        /*0340*/ 	.word	0xffffffff


	//   ....[171]....
        /*0344*/ 	.word	0xffffffff


	//   ....[172]....
        /*0348*/ 	.word	0xffffffff


	//   ....[173]....
        /*034c*/ 	.word	0xffffffff


	//   ....[174]....
        /*0350*/ 	.word	0xffffffff


	//   ....[175]....
        /*0354*/ 	.word	0xffffffff


	//   ....[176]....
        /*0358*/ 	.word	0xffffffff


	//   ....[177]....
        /*035c*/ 	.word	0xffffffff


	//   ....[178]....
        /*0360*/ 	.word	0xffffffff


	//   ....[179]....
        /*0364*/ 	.word	0xffffffff


	//   ....[180]....
        /*0368*/ 	.word	0xffffffff


	//   ....[181]....
        /*036c*/ 	.word	0xffffffff


	//   ....[182]....
        /*0370*/ 	.word	0xffffffff


	//   ....[183]....
        /*0374*/ 	.word	0xffffffff


	//   ....[184]....
        /*0378*/ 	.word	0xffffffff


	//   ....[185]....
        /*037c*/ 	.word	0xffffffff


	//   ....[186]....
        /*0380*/ 	.word	0xffffffff


	//   ....[187]....
        /*0384*/ 	.word	0xffffffff


	//   ....[188]....
        /*0388*/ 	.word	0xffffffff


	//   ....[189]....
        /*038c*/ 	.word	0xffffffff


	//   ....[190]....
        /*0390*/ 	.word	0xffffffff


	//   ....[191]....
        /*0394*/ 	.word	0xffffffff


	//   ....[192]....
        /*0398*/ 	.word	0xffffffff


	//   ....[193]....
        /*039c*/ 	.word	0xffffffff


	//   ....[194]....
        /*03a0*/ 	.word	0xffffffff


	//   ....[195]....
        /*03a4*/ 	.word	0xffffffff


	//   ....[196]....
        /*03a8*/ 	.word	0xffffffff


	//   ....[197]....
        /*03ac*/ 	.word	0xffffffff


	//   ....[198]....
        /*03b0*/ 	.word	0xffffffff


	//   ....[199]....
        /*03b4*/ 	.word	0xffffffff


	//   ....[200]....
        /*03b8*/ 	.word	0xffffffff


	//   ....[201]....
        /*03bc*/ 	.word	0xffffffff


	//   ....[202]....
        /*03c0*/ 	.word	0xffffffff


	//   ....[203]....
        /*03c4*/ 	.word	0xffffffff


	//   ....[204]....
        /*03c8*/ 	.word	0xffffffff


	//   ....[205]....
        /*03cc*/ 	.word	0xffffffff


	//   ....[206]....
        /*03d0*/ 	.word	0xffffffff


	//   ....[207]....
        /*03d4*/ 	.word	0xffffffff


	//   ....[208]....
        /*03d8*/ 	.word	0xffffffff


	//   ....[209]....
        /*03dc*/ 	.word	0xffffffff


	//   ....[210]....
        /*03e0*/ 	.word	0xffffffff


	//   ....[211]....
        /*03e4*/ 	.word	0xffffffff


	//   ....[212]....
        /*03e8*/ 	.word	0xffffffff


	//   ....[213]....
        /*03ec*/ 	.word	0xffffffff


	//   ....[214]....
        /*03f0*/ 	.word	0xffffffff


	//   ....[215]....
        /*03f4*/ 	.word	0xffffffff


	//   ....[216]....
        /*03f8*/ 	.word	0xffffffff


	//   ....[217]....
        /*03fc*/ 	.word	0xffffffff


	//   ....[218]....
        /*0400*/ 	.word	0xffffffff


	//   ....[219]....
        /*0404*/ 	.word	0xffffffff


	//   ....[220]....
        /*0408*/ 	.word	0xffffffff


	//   ....[221]....
        /*040c*/ 	.word	0xffffffff


	//   ....[222]....
        /*0410*/ 	.word	0xffffffff


	//   ....[223]....
        /*0414*/ 	.word	0xffffffff


	//   ....[224]....
        /*0418*/ 	.word	0xffffffff


	//   ....[225]....
        /*041c*/ 	.word	0xffffffff


	//   ....[226]....
        /*0420*/ 	.word	0xffffffff


	//   ....[227]....
        /*0424*/ 	.word	0xffffffff


	//   ....[228]....
        /*0428*/ 	.word	0xffffffff


	//   ....[229]....
        /*042c*/ 	.word	0xffffffff


	//   ....[230]....
        /*0430*/ 	.word	0xffffffff


	//   ....[231]....
        /*0434*/ 	.word	0xffffffff


	//   ....[232]....
        /*0438*/ 	.word	0xffffffff


	//   ....[233]....
        /*043c*/ 	.word	0xffffffff


	//   ....[234]....
        /*0440*/ 	.word	0xffffffff


	//   ....[235]....
        /*0444*/ 	.word	0xffffffff


	//   ....[236]....
        /*0448*/ 	.word	0xffffffff


	//   ....[237]....
        /*044c*/ 	.word	0xffffffff


	//   ....[238]....
        /*0450*/ 	.word	0xffffffff


	//   ....[239]....
        /*0454*/ 	.word	0xffffffff


	//   ....[240]....
        /*0458*/ 	.word	0xffffffff


	//   ....[241]....
        /*045c*/ 	.word	0xffffffff


	//   ....[242]....
        /*0460*/ 	.word	0xffffffff


	//   ....[243]....
        /*0464*/ 	.word	0xffffffff


	//   ....[244]....
        /*0468*/ 	.word	0xffffffff


	//   ....[245]....
        /*046c*/ 	.word	0xffffffff


	//   ....[246]....
        /*0470*/ 	.word	0xffffffff


	//   ....[247]....
        /*0474*/ 	.word	0xffffffff


	//   ....[248]....
        /*0478*/ 	.word	0xffffffff


	//   ....[249]....
        /*047c*/ 	.word	0xffffffff


	//   ....[250]....
        /*0480*/ 	.word	0xffffffff


	//   ....[251]....
        /*0484*/ 	.word	0xffffffff


	//   ....[252]....
        /*0488*/ 	.word	0xffffffff


	//   ....[253]....
        /*048c*/ 	.word	0xffffffff


	//   ....[254]....
        /*0490*/ 	.word	0xffffffff


	//----- nvinfo : EIATTR_COOP_GROUP_INSTR_OFFSETS
	.align		4
.L_295:
        /*0494*/ 	.byte	0x04, 0x28
        /*0496*/ 	.short	(.L_297 - .L_296)


	//   ....[0]....
.L_296:
        /*0498*/ 	.word	0x00000a50


	//   ....[1]....
        /*049c*/ 	.word	0x00000a90


	//   ....[2]....
        /*04a0*/ 	.word	0x00000aa0


	//   ....[3]....
        /*04a4*/ 	.word	0x00000ab0


	//   ....[4]....
        /*04a8*/ 	.word	0x00000ac0


	//   ....[5]....
        /*04ac*/ 	.word	0x00000b30


	//   ....[6]....
        /*04b0*/ 	.word	0x00000b60


	//   ....[7]....
        /*04b4*/ 	.word	0x00000b70


	//   ....[8]....
        /*04b8*/ 	.word	0x00000ba0


	//   ....[9]....
        /*04bc*/ 	.word	0x00000bd0


	//   ....[10]....
        /*04c0*/ 	.word	0x00000c20


	//   ....[11]....
        /*04c4*/ 	.word	0x00000c50


	//   ....[12]....
        /*04c8*/ 	.word	0x00000c80


	//   ....[13]....
        /*04cc*/ 	.word	0x00000cb0


	//   ....[14]....
        /*04d0*/ 	.word	0x00000ce0


	//   ....[15]....
        /*04d4*/ 	.word	0x00000d10


	//   ....[16]....
        /*04d8*/ 	.word	0x00000d40


	//   ....[17]....
        /*04dc*/ 	.word	0x00000db0


	//   ....[18]....
        /*04e0*/ 	.word	0x00000df0


	//   ....[19]....
        /*04e4*/ 	.word	0x00000e00


	//   ....[20]....
        /*04e8*/ 	.word	0x00000e10


	//   ....[21]....
        /*04ec*/ 	.word	0x00000e70


	//   ....[22]....
        /*04f0*/ 	.word	0x00000e90


	//   ....[23]....
        /*04f4*/ 	.word	0x00000ea0


	//   ....[24]....
        /*04f8*/ 	.word	0x00000ed0


	//   ....[25]....
        /*04fc*/ 	.word	0x00000f00


	//   ....[26]....
        /*0500*/ 	.word	0x00000f50


	//   ....[27]....
        /*0504*/ 	.word	0x00000f80


	//   ....[28]....
        /*0508*/ 	.word	0x00000fb0


	//   ....[29]....
        /*050c*/ 	.word	0x00000fe0


	//   ....[30]....
        /*0510*/ 	.word	0x00001010


	//   ....[31]....
        /*0514*/ 	.word	0x00001040


	//   ....[32]....
        /*0518*/ 	.word	0x00001070


	//   ....[33]....
        /*051c*/ 	.word	0x000010a0


	//   ....[34]....
        /*0520*/ 	.word	0x00001110


	//   ....[35]....
        /*0524*/ 	.word	0x00001160


	//   ....[36]....
        /*0528*/ 	.word	0x00001170


	//   ....[37]....
        /*052c*/ 	.word	0x00001180


	//   ....[38]....
        /*0530*/ 	.word	0x00001190


	//   ....[39]....
        /*0534*/ 	.word	0x00001200


	//   ....[40]....
        /*0538*/ 	.word	0x00001230


	//   ....[41]....
        /*053c*/ 	.word	0x00001240


	//   ....[42]....
        /*0540*/ 	.word	0x00001270


	//   ....[43]....
        /*0544*/ 	.word	0x000012a0


	//   ....[44]....
        /*0548*/ 	.word	0x000012d0


	//   ....[45]....
        /*054c*/ 	.word	0x00001300


	//   ....[46]....
        /*0550*/ 	.word	0x00001330


	//   ....[47]....
        /*0554*/ 	.word	0x00001370


	//   ....[48]....
        /*0558*/ 	.word	0x000013a0


	//   ....[49]....
        /*055c*/ 	.word	0x000013d0


	//   ....[50]....
        /*0560*/ 	.word	0x00001400


	//   ....[51]....
        /*0564*/ 	.word	0x00001430


	//   ....[52]....
        /*0568*/ 	.word	0x000014b0


	//   ....[53]....
        /*056c*/ 	.word	0x000014e0


	//   ....[54]....
        /*0570*/ 	.word	0x00001500


	//   ....[55]....
        /*0574*/ 	.word	0x00001530


	//   ....[56]....
        /*0578*/ 	.word	0x00001560


	//   ....[57]....
        /*057c*/ 	.word	0x000015c0


	//   ....[58]....
        /*0580*/ 	.word	0x00001600


	//   ....[59]....
        /*0584*/ 	.word	0x00001610


	//   ....[60]....
        /*0588*/ 	.word	0x00001650


	//   ....[61]....
        /*058c*/ 	.word	0x00001690


	//   ....[62]....
        /*0590*/ 	.word	0x000016c0


	//   ....[63]....
        /*0594*/ 	.word	0x00001700


	//   ....[64]....
        /*0598*/ 	.word	0x00001730


	//   ....[65]....
        /*059c*/ 	.word	0x00001760


	//   ....[66]....
        /*05a0*/ 	.word	0x000017d0


	//   ....[67]....
        /*05a4*/ 	.word	0x00001800


	//   ....[68]....
        /*05a8*/ 	.word	0x00001860


	//   ....[69]....
        /*05ac*/ 	.word	0x00001870


	//   ....[70]....
        /*05b0*/ 	.word	0x00001880


	//   ....[71]....
        /*05b4*/ 	.word	0x000018b0


	//   ....[72]....
        /*05b8*/ 	.word	0x000018e0


	//   ....[73]....
        /*05bc*/ 	.word	0x00001910


	//   ....[74]....
        /*05c0*/ 	.word	0x00001940


	//   ....[75]....
        /*05c4*/ 	.word	0x00001970


	//   ....[76]....
        /*05c8*/ 	.word	0x000019a0


	//   ....[77]....
        /*05cc*/ 	.word	0x000019d0


	//   ....[78]....
        /*05d0*/ 	.word	0x00001a00


	//   ....[79]....
        /*05d4*/ 	.word	0x00001a30


	//   ....[80]....
        /*05d8*/ 	.word	0x00001a60


	//   ....[81]....
        /*05dc*/ 	.word	0x00001a90


	//   ....[82]....
        /*05e0*/ 	.word	0x00001ac0


	//   ....[83]....
        /*05e4*/ 	.word	0x00001af0


	//   ....[84]....
        /*05e8*/ 	.word	0x00001b50


	//   ....[85]....
        /*05ec*/ 	.word	0x00001b70


	//   ....[86]....
        /*05f0*/ 	.word	0x00001bf0


	//   ....[87]....
        /*05f4*/ 	.word	0x00001c00


	//   ....[88]....
        /*05f8*/ 	.word	0x00001c10


	//   ....[89]....
        /*05fc*/ 	.word	0x00001c20


	//   ....[90]....
        /*0600*/ 	.word	0x00001c50


	//   ....[91]....
        /*0604*/ 	.word	0x00001c80


	//   ....[92]....
        /*0608*/ 	.word	0x00001cb0


	//   ....[93]....
        /*060c*/ 	.word	0x00001ce0


	//   ....[94]....
        /*0610*/ 	.word	0x00001d10


	//   ....[95]....
        /*0614*/ 	.word	0x00001d40


	//   ....[96]....
        /*0618*/ 	.word	0x00001d90


	//   ....[97]....
        /*061c*/ 	.word	0x00001da0


	//   ....[98]....
        /*0620*/ 	.word	0x00001dd0


	//   ....[99]....
        /*0624*/ 	.word	0x00001e00


	//   ....[100]....
        /*0628*/ 	.word	0x00001e30


	//   ....[101]....
        /*062c*/ 	.word	0x00001e60


	//   ....[102]....
        /*0630*/ 	.word	0x00001ee0


	//   ....[103]....
        /*0634*/ 	.word	0x00001f50


	//   ....[104]....
        /*0638*/ 	.word	0x00001f60


	//   ....[105]....
        /*063c*/ 	.word	0x00001f70


	//   ....[106]....
        /*0640*/ 	.word	0x00001f80


	//   ....[107]....
        /*0644*/ 	.word	0x00001fb0


	//   ....[108]....
        /*0648*/ 	.word	0x00001fe0


	//   ....[109]....
        /*064c*/ 	.word	0x00002010


	//   ....[110]....
        /*0650*/ 	.word	0x00002040


	//   ....[111]....
        /*0654*/ 	.word	0x00002070


	//   ....[112]....
        /*0658*/ 	.word	0x000020c0


	//   ....[113]....
        /*065c*/ 	.word	0x000020d0


	//   ....[114]....
        /*0660*/ 	.word	0x00002100


	//   ....[115]....
        /*0664*/ 	.word	0x00002130


	//   ....[116]....
        /*0668*/ 	.word	0x00002160


	//   ....[117]....
        /*066c*/ 	.word	0x000021b0


	//   ....[118]....
        /*0670*/ 	.word	0x00002200


	//   ....[119]....
        /*0674*/ 	.word	0x00002210


	//   ....[120]....
        /*0678*/ 	.word	0x000022b0


	//   ....[121]....
        /*067c*/ 	.word	0x000022c0


	//   ....[122]....
        /*0680*/ 	.word	0x000022d0


	//   ....[123]....
        /*0684*/ 	.word	0x000022e0


	//   ....[124]....
        /*0688*/ 	.word	0x000022f0


	//   ....[125]....
        /*068c*/ 	.word	0x00002300


	//   ....[126]....
        /*0690*/ 	.word	0x000024b0


	//   ....[127]....
        /*0694*/ 	.word	0x000024c0


	//   ....[128]....
        /*0698*/ 	.word	0x000024f0


	//   ....[129]....
        /*069c*/ 	.word	0x00002520


	//   ....[130]....
        /*06a0*/ 	.word	0x00002550


	//   ....[131]....
        /*06a4*/ 	.word	0x000025a0


	//   ....[132]....
        /*06a8*/ 	.word	0x000025b0


	//   ....[133]....
        /*06ac*/ 	.word	0x000025e0


	//   ....[134]....
        /*06b0*/ 	.word	0x00002610


	//   ....[135]....
        /*06b4*/ 	.word	0x00002620


	//   ....[136]....
        /*06b8*/ 	.word	0x00002d40


	//   ....[137]....
        /*06bc*/ 	.word	0x00002d50


	//   ....[138]....
        /*06c0*/ 	.word	0x00002dc0


	//   ....[139]....
        /*06c4*/ 	.word	0x00002dd0


	//   ....[140]....
        /*06c8*/ 	.word	0x00002ec0


	//   ....[141]....
        /*06cc*/ 	.word	0x00002f00


	//   ....[142]....
        /*06d0*/ 	.word	0x00003000


	//   ....[143]....
        /*06d4*/ 	.word	0x00003040


	//   ....[144]....
        /*06d8*/ 	.word	0x00003160


	//   ....[145]....
        /*06dc*/ 	.word	0x00003180


	//   ....[146]....
        /*06e0*/ 	.word	0x000032a0


	//   ....[147]....
        /*06e4*/ 	.word	0x000032c0


	//   ....[148]....
        /*06e8*/ 	.word	0x000033e0


	//   ....[149]....
        /*06ec*/ 	.word	0x00003400


	//   ....[150]....
        /*06f0*/ 	.word	0x000034f0


	//   ....[151]....
        /*06f4*/ 	.word	0x00003530


	//   ....[152]....
        /*06f8*/ 	.word	0x000035e0


	//   ....[153]....
        /*06fc*/ 	.word	0x000036a0


	//   ....[154]....
        /*0700*/ 	.word	0x00003720


	//   ....[155]....
        /*0704*/ 	.word	0x00003760


	//   ....[156]....
        /*0708*/ 	.word	0x00003770


	//   ....[157]....
        /*070c*/ 	.word	0x00003780


	//   ....[158]....
        /*0710*/ 	.word	0x00003790


	//   ....[159]....
        /*0714*/ 	.word	0x000037a0


	//   ....[160]....
        /*0718*/ 	.word	0x000037b0


	//   ....[161]....
        /*071c*/ 	.word	0x000037e0


	//   ....[162]....
        /*0720*/ 	.word	0x00003810


	//   ....[163]....
        /*0724*/ 	.word	0x00003850


	//   ....[164]....
        /*0728*/ 	.word	0x00003900


	//   ....[165]....
        /*072c*/ 	.word	0x00003910


	//   ....[166]....
        /*0730*/ 	.word	0x00003950


	//   ....[167]....
        /*0734*/ 	.word	0x00003960


	//   ....[168]....
        /*0738*/ 	.word	0x00003970


	//   ....[169]....
        /*073c*/ 	.word	0x00003980


	//   ....[170]....
        /*0740*/ 	.word	0x00003990


	//   ....[171]....
        /*0744*/ 	.word	0x00003a60


	//   ....[172]....
        /*0748*/ 	.word	0x00003b00


	//   ....[173]....
        /*074c*/ 	.word	0x00003b30


	//   ....[174]....
        /*0750*/ 	.word	0x00003b70


	//   ....[175]....
        /*0754*/ 	.word	0x00003bd0


	//   ....[176]....
        /*0758*/ 	.word	0x00003be0


	//   ....[177]....
        /*075c*/ 	.word	0x00003bf0


	//   ....[178]....
        /*0760*/ 	.word	0x00003c00


	//   ....[179]....
        /*0764*/ 	.word	0x00003c10


	//   ....[180]....
        /*0768*/ 	.word	0x00003c20


	//   ....[181]....
        /*076c*/ 	.word	0x00003c50


	//   ....[182]....
        /*0770*/ 	.word	0x00003c80


	//   ....[183]....
        /*0774*/ 	.word	0x00003cb0


	//   ....[184]....
        /*0778*/ 	.word	0x00003ce0


	//   ....[185]....
        /*077c*/ 	.word	0x00003d10


	//   ....[186]....
        /*0780*/ 	.word	0x00003d20


	//   ....[187]....
        /*0784*/ 	.word	0x00003d30


	//   ....[188]....
        /*0788*/ 	.word	0x00003d90


	//   ....[189]....
        /*078c*/ 	.word	0x00003dc0


	//   ....[190]....
        /*0790*/ 	.word	0x00003de0


	//   ....[191]....
        /*0794*/ 	.word	0x00003e00


	//   ....[192]....
        /*0798*/ 	.word	0x00003e30


	//   ....[193]....
        /*079c*/ 	.word	0x00003e90


	//   ....[194]....
        /*07a0*/ 	.word	0x00003ea0


	//   ....[195]....
        /*07a4*/ 	.word	0x00003eb0


	//   ....[196]....
        /*07a8*/ 	.word	0x00003ec0


	//   ....[197]....
        /*07ac*/ 	.word	0x00003ed0


	//   ....[198]....
        /*07b0*/ 	.word	0x00003ee0


	//   ....[199]....
        /*07b4*/ 	.word	0x00003f90


	//   ....[200]....
        /*07b8*/ 	.word	0x00003fa0


	//   ....[201]....
        /*07bc*/ 	.word	0x00003fb0


	//   ....[202]....
        /*07c0*/ 	.word	0x00003fc0


	//   ....[203]....
        /*07c4*/ 	.word	0x00003fd0


	//   ....[204]....
        /*07c8*/ 	.word	0x000041e0


	//   ....[205]....
        /*07cc*/ 	.word	0x00004230


	//   ....[206]....
        /*07d0*/ 	.word	0x00004240


	//   ....[207]....
        /*07d4*/ 	.word	0x00004250


	//   ....[208]....
        /*07d8*/ 	.word	0x00004260


	//   ....[209]....
        /*07dc*/ 	.word	0x00004270


	//   ....[210]....
        /*07e0*/ 	.word	0x00004280


	//   ....[211]....
        /*07e4*/ 	.word	0x000042f0


	//   ....[212]....
        /*07e8*/ 	.word	0x00004340


	//   ....[213]....
        /*07ec*/ 	.word	0x00004360


	//   ....[214]....
        /*07f0*/ 	.word	0x00004370


	//   ....[215]....
        /*07f4*/ 	.word	0x00004380


	//   ....[216]....
        /*07f8*/ 	.word	0x000043b0


	//   ....[217]....
        /*07fc*/ 	.word	0x000043e0


	//   ....[218]....
        /*0800*/ 	.word	0x00004410


	//   ....[219]....
        /*0804*/ 	.word	0x00004440


	//   ....[220]....
        /*0808*/ 	.word	0x00004470


	//   ....[221]....
        /*080c*/ 	.word	0x000044c0


	//   ....[222]....
        /*0810*/ 	.word	0x00004580


	//   ....[223]....
        /*0814*/ 	.word	0x00004590


	//   ....[224]....
        /*0818*/ 	.word	0x000045a0


	//   ....[225]....
        /*081c*/ 	.word	0x000045b0


	//   ....[226]....
        /*0820*/ 	.word	0x000045c0


	//   ....[227]....
        /*0824*/ 	.word	0x000045d0


	//   ....[228]....
        /*0828*/ 	.word	0x000045e0


	//   ....[229]....
        /*082c*/ 	.word	0x00004650


	//   ....[230]....
        /*0830*/ 	.word	0x000046e0


	//   ....[231]....
        /*0834*/ 	.word	0x000046f0


	//   ....[232]....
        /*0838*/ 	.word	0x00004700


	//   ....[233]....
        /*083c*/ 	.word	0x00004710


	//   ....[234]....
        /*0840*/ 	.word	0x00004740


	//   ....[235]....
        /*0844*/ 	.word	0x00004750


	//   ....[236]....
        /*0848*/ 	.word	0x00004770


	//   ....[237]....
        /*084c*/ 	.word	0x000047a0


	//   ....[238]....
        /*0850*/ 	.word	0x00004940


	//   ....[239]....
        /*0854*/ 	.word	0x00004980


	//   ....[240]....
        /*0858*/ 	.word	0x00004990


	//   ....[241]....
        /*085c*/ 	.word	0x000049a0


	//   ....[242]....
        /*0860*/ 	.word	0x000049b0


	//   ....[243]....
        /*0864*/ 	.word	0x000049c0


	//   ....[244]....
        /*0868*/ 	.word	0x000049d0


	//   ....[245]....
        /*086c*/ 	.word	0x000049e0


	//   ....[246]....
        /*0870*/ 	.word	0x000049f0


	//   ....[247]....
        /*0874*/ 	.word	0x00004a00


	//   ....[248]....
        /*0878*/ 	.word	0x00004a10


	//   ....[249]....
        /*087c*/ 	.word	0x00004a20


	//   ....[250]....
        /*0880*/ 	.word	0x00004a30


	//   ....[251]....
        /*0884*/ 	.word	0x00004a40


	//   ....[252]....
        /*0888*/ 	.word	0x00004a50


	//   ....[253]....
        /*088c*/ 	.word	0x00004a60


	//   ....[254]....
        /*0890*/ 	.word	0x00004a70


	//----- nvinfo : EIATTR_VRC_CTA_INIT_COUNT
	.align		4
.L_297:
        /*0894*/ 	.byte	0x02, 0x4a
	.zero		1
	.zero		1


	//----- nvinfo : EIATTR_EXIT_INSTR_OFFSETS
	.align		4
        /*0898*/ 	.byte	0x04, 0x1c
        /*089a*/ 	.short	(.L_299 - .L_298)


	//   ....[0]....
.L_298:
        /*089c*/ 	.word	0x00005070


	//----- nvinfo : EIATTR_CRS_STACK_SIZE
	.align		4
.L_299:
        /*08a0*/ 	.byte	0x04, 0x1e
        /*08a2*/ 	.short	(.L_301 - .L_300)
.L_300:
        /*08a4*/ 	.word	0x00000000


	//----- nvinfo : EIATTR_CBANK_PARAM_SIZE
	.align		4
.L_301:
        /*08a8*/ 	.byte	0x03, 0x19
        /*08aa*/ 	.short	0x0038


	//----- nvinfo : EIATTR_PARAM_CBANK
	.align		4
        /*08ac*/ 	.byte	0x04, 0x0a
        /*08ae*/ 	.short	(.L_303 - .L_302)
	.align		4
.L_302:
        /*08b0*/ 	.word	index@(.nv.constant0._Z12_spmm_conv_9PKfPfiiPKiS3_S3_S0_)
        /*08b4*/ 	.short	0x0380
        /*08b6*/ 	.short	0x0038


	//----- nvinfo : EIATTR_SW_WAR
	.align		4
.L_303:
        /*08b8*/ 	.byte	0x04, 0x36
        /*08ba*/ 	.short	(.L_305 - .L_304)
.L_304:
        /*08bc*/ 	.word	0x00000008
.L_305:


//--------------------- .nv.info._Z12_spmm_conv_8PKfPfiiPKiS3_S3_S0_ --------------------------
	.section	.nv.info._Z12_spmm_conv_8PKfPfiiPKiS3_S3_S0_,"",@"SHT_CUDA_INFO"
	.sectionflags	@""
	.align	4


	//----- nvinfo : EIATTR_CUDA_API_VERSION
	.align		4
        /*0000*/ 	.byte	0x04, 0x37
        /*0002*/ 	.short	(.L_307 - .L_306)
.L_306:
        /*0004*/ 	.word	0x00000082


	//----- nvinfo : EIATTR_KPARAM_INFO
	.align		4
.L_307:
        /*0008*/ 	.byte	0x04, 0x17
        /*000a*/ 	.short	(.L_309 - .L_308)
.L_308:
        /*000c*/ 	.word	0x00000000
        /*0010*/ 	.short	0x0007
        /*0012*/ 	.short	0x0030
        /*0014*/ 	.byte	0x00, 0xf5, 0x21, 0x00


	//----- nvinfo : EIATTR_KPARAM_INFO
	.align		4
.L_309:
        /*0018*/ 	.byte	0x04, 0x17
        /*001a*/ 	.short	(.L_311 - .L_310)
.L_310:
        /*001c*/ 	.word	0x00000000
        /*0020*/ 	.short	0x0006
        /*0022*/ 	.short	0x0028
        /*0024*/ 	.byte	0x00, 0xf5, 0x21, 0x00


	//----- nvinfo : EIATTR_KPARAM_INFO
	.align		4
.L_311:
        /*0028*/ 	.byte	0x04, 0x17
        /*002a*/ 	.short	(.L_313 - .L_312)
.L_312:
        /*002c*/ 	.word	0x00000000
        /*0030*/ 	.short	0x0005
        /*0032*/ 	.short	0x0020
        /*0034*/ 	.byte	0x00, 0xf5, 0x21, 0x00


	//----- nvinfo : EIATTR_KPARAM_INFO
	.align		4
.L_313:
        /*0038*/ 	.byte	0x04, 0x17
        /*003a*/ 	.short	(.L_315 - .L_314)
.L_314:
        /*003c*/ 	.word	0x00000000
        /*0040*/ 	.short	0x0004
        /*0042*/ 	.short	0x0018
        /*0044*/ 	.byte	0x00, 0xf5, 0x21, 0x00


	//----- nvinfo : EIATTR_KPARAM_INFO
	.align		4
.L_315:
        /*0048*/ 	.byte	0x04, 0x17
        /*004a*/ 	.short	(.L_317 - .L_316)
.L_316:
        /*004c*/ 	.word	0x00000000
        /*0050*/ 	.short	0x0003
        /*0052*/ 	.short	0x0014
        /*0054*/ 	.byte	0x00, 0xf0, 0x11, 0x00


	//----- nvinfo : EIATTR_KPARAM_INFO
	.align		4
.L_317:
        /*0058*/ 	.byte	0x04, 0x17
        /*005a*/ 	.short	(.L_319 - .L_318)
.L_318:
        /*005c*/ 	.word	0x00000000
        /*0060*/ 	.short	0x0002
        /*0062*/ 	.short	0x0010
        /*0064*/ 	.byte	0x00, 0xf0, 0x11, 0x00


	//----- nvinfo : EIATTR_KPARAM_INFO
	.align		4
.L_319:
        /*0068*/ 	.byte	0x04, 0x17
        /*006a*/ 	.short	(.L_321 - .L_320)
.L_320:
        /*006c*/ 	.word	0x00000000
        /*0070*/ 	.short	0x0001
        /*0072*/ 	.short	0x0008
        /*0074*/ 	.byte	0x00, 0xf5, 0x21, 0x00


	//----- nvinfo : EIATTR_KPARAM_INFO
	.align		4
.L_321:
        /*0078*/ 	.byte	0x04, 0x17
        /*007a*/ 	.short	(.L_323 - .L_322)
.L_322:
        /*007c*/ 	.word	0x00000000
        /*0080*/ 	.short	0x0000
        /*0082*/ 	.short	0x0000
        /*0084*/ 	.byte	0x00, 0xf5, 0x21, 0x00


	//----- nvinfo : EIATTR_SPARSE_MMA_MASK
	.align		4
.L_323:
        /*0088*/ 	.byte	0x03, 0x50
        /*008a*/ 	.short	0x0000


	//----- nvinfo : EIATTR_MAXREG_COUNT
	.align		4
        /*008c*/ 	.byte	0x03, 0x1b
        /*008e*/ 	.short	0x00ff


	//----- nvinfo : EIATTR_MERCURY_ISA_VERSION
	.align		4
        /*0090*/ 	.byte	0x03, 0x5f
        /*0092*/ 	.short	0x0101


	//----- nvinfo : EIATTR_COOP_GROUP_MASK_REGIDS
	.align		4
        /*0094*/ 	.byte	0x04, 0x29
        /*0096*/ 	.short	(.L_325 - .L_324)


	//   ....[0]....
.L_324:
        /*0098*/ 	.word	0xffffffff


	//   ....[1]....
        /*009c*/ 	.word	0xffffffff


	//   ....[2]....
        /*00a0*/ 	.word	0xffffffff


	//   ....[3]....
        /*00a4*/ 	.word	0xffffffff


	//   ....[4]....
        /*00a8*/ 	.word	0xffffffff


	//   ....[5]....
        /*00ac*/ 	.word	0xffffffff


	//   ....[6]....
        /*00b0*/ 	.word	0xffffffff


	//   ....[7]....
        /*00b4*/ 	.word	0xffffffff


	//   ....[8]....
        /*00b8*/ 	.word	0xffffffff


	//   ....[9]....
        /*00bc*/ 	.word	0xffffffff


	//   ....[10]....
        /*00c0*/ 	.word	0xffffffff


	//   ....[11]....
        /*00c4*/ 	.word	0xffffffff


	//   ....[12]....
        /*00c8*/ 	.word	0xffffffff


	//   ....[13]....
        /*00cc*/ 	.word	0xffffffff


	//   ....[14]....
        /*00d0*/ 	.word	0xffffffff


	//   ....[15]....
        /*00d4*/ 	.word	0xffffffff


	//   ....[16]....
        /*00d8*/ 	.word	0xffffffff


	//   ....[17]....
        /*00dc*/ 	.word	0xffffffff


	//   ....[18]....
        /*00e0*/ 	.word	0xffffffff


	//   ....[19]....
        /*00e4*/ 	.word	0xffffffff


	//   ....[20]....
        /*00e8*/ 	.word	0xffffffff


	//   ....[21]....
        /*00ec*/ 	.word	0xffffffff


	//   ....[22]....
        /*00f0*/ 	.word	0xffffffff


	//   ....[23]....
        /*00f4*/ 	.word	0xffffffff


	//   ....[24]....
        /*00f8*/ 	.word	0xffffffff


	//   ....[25]....
        /*00fc*/ 	.word	0xffffffff


	//   ....[26]....
        /*0100*/ 	.word	0xffffffff


	//   ....[27]....
        /*0104*/ 	.word	0xffffffff


	//   ....[28]....
        /*0108*/ 	.word	0xffffffff


	//   ....[29]....
        /*010c*/ 	.word	0xffffffff


	//   ....[30]....
        /*0110*/ 	.word	0xffffffff


	//   ....[31]....
        /*0114*/ 	.word	0xffffffff


	//   ....[32]....
        /*0118*/ 	.word	0xffffffff


	//   ....[33]....
        /*011c*/ 	.word	0xffffffff


	//   ....[34]....
        /*0120*/ 	.word	0xffffffff


	//   ....[35]....
        /*0124*/ 	.word	0xffffffff


	//   ....[36]....
        /*0128*/ 	.word	0xffffffff


	//   ....[37]....
        /*012c*/ 	.word	0xffffffff


	//   ....[38]....
        /*0130*/ 	.word	0xffffffff


	//   ....[39]....
        /*0134*/ 	.word	0xffffffff


	//   ....[40]....
        /*0138*/ 	.word	0xffffffff


	//   ....[41]....
        /*013c*/ 	.word	0xffffffff


	//   ....[42]....
        /*0140*/ 	.word	0xffffffff


	//   ....[43]....
        /*0144*/ 	.word	0xffffffff


	//   ....[44]....
        /*0148*/ 	.word	0xffffffff


	//   ....[45]....
        /*014c*/ 	.word	0xffffffff


	//   ....[46]....
        /*0150*/ 	.word	0xffffffff


	//   ....[47]....
        /*0154*/ 	.word	0xffffffff


	//   ....[48]....
        /*0158*/ 	.word	0xffffffff


	//   ....[49]....
        /*015c*/ 	.word	0xffffffff


	//   ....[50]....
        /*0160*/ 	.word	0xffffffff


	//   ....[51]....
        /*0164*/ 	.word	0xffffffff


	//   ....[52]....
        /*0168*/ 	.word	0xffffffff


	//   ....[53]....
        /*016c*/ 	.word	0xffffffff


	//   ....[54]....
        /*0170*/ 	.word	0xffffffff


	//   ....[55]....
        /*0174*/ 	.word	0xffffffff


	//   ....[56]....
        /*0178*/ 	.word	0xffffffff


	//   ....[57]....
        /*017c*/ 	.word	0xffffffff


	//   ....[58]....
        /*0180*/ 	.word	0xffffffff


	//   ....[59]....
        /*0184*/ 	.word	0xffffffff


	//   ....[60]....
        /*0188*/ 	.word	0xffffffff


	//   ....[61]....
        /*018c*/ 	.word	0xffffffff


	//   ....[62]....
        /*0190*/ 	.word	0xffffffff


	//   ....[63]....
        /*0194*/ 	.word	0xffffffff


	//   ....[64]....
        /*0198*/ 	.word	0xffffffff


	//   ....[65]....
        /*019c*/ 	.word	0xffffffff


	//   ....[66]....
        /*01a0*/ 	.word	0xffffffff


	//   ....[67]....
        /*01a4*/ 	.word	0xffffffff


	//   ....[68]....
        /*01a8*/ 	.word	0xffffffff


	//   ....[69]....
        /*01ac*/ 	.word	0xffffffff


	//   ....[70]....
        /*01b0*/ 	.word	0xffffffff


	//   ....[71]....
        /*01b4*/ 	.word	0xffffffff


	//   ....[72]....
        /*01b8*/ 	.word	0xffffffff


	//   ....[73]....
        /*01bc*/ 	.word	0xffffffff


	//   ....[74]....
        /*01c0*/ 	.word	0xffffffff


	//   ....[75]....
        /*01c4*/ 	.word	0xffffffff


	//   ....[76]....
        /*01c8*/ 	.word	0xffffffff


	//   ....[77]....
        /*01cc*/ 	.word	0xffffffff


	//   ....[78]....
        /*01d0*/ 	.word	0xffffffff


	//   ....[79]....
        /*01d4*/ 	.word	0xffffffff


	//   ....[80]....
        /*01d8*/ 	.word	0xffffffff


	//   ....[81]....
        /*01dc*/ 	.word	0xffffffff


	//   ....[82]....
        /*01e0*/ 	.word	0xffffffff


	//   ....[83]....
        /*01e4*/ 	.word	0xffffffff


	//   ....[84]....
        /*01e8*/ 	.word	0xffffffff


	//   ....[85]....
        /*01ec*/ 	.word	0xffffffff


	//   ....[86]....
        /*01f0*/ 	.word	0xffffffff


	//   ....[87]....
        /*01f4*/ 	.word	0xffffffff


	//   ....[88]....
        /*01f8*/ 	.word	0xffffffff


	//   ....[89]....
        /*01fc*/ 	.word	0xffffffff


	//   ....[90]....
        /*0200*/ 	.word	0xffffffff


	//   ....[91]....
        /*0204*/ 	.word	0xffffffff


	//   ....[92]....
        /*0208*/ 	.word	0xffffffff


	//   ....[93]....
        /*020c*/ 	.word	0xffffffff


	//   ....[94]....
        /*0210*/ 	.word	0xffffffff


	//   ....[95]....
        /*0214*/ 	.word	0xffffffff


	//   ....[96]....
        /*0218*/ 	.word	0xffffffff


	//   ....[97]....
        /*021c*/ 	.word	0xffffffff


	//   ....[98]....
        /*0220*/ 	.word	0xffffffff


	//   ....[99]....
        /*0224*/ 	.word	0xffffffff


	//   ....[100]....
        /*0228*/ 	.word	0xffffffff


	//   ....[101]....
        /*022c*/ 	.word	0xffffffff


	//   ....[102]....
        /*0230*/ 	.word	0xffffffff


	//   ....[103]....
        /*0234*/ 	.word	0xffffffff


	//   ....[104]....
        /*0238*/ 	.word	0xffffffff


	//   ....[105]....
        /*023c*/ 	.word	0xffffffff


	//   ....[106]....
        /*0240*/ 	.word	0xffffffff


	//   ....[107]....
        /*0244*/ 	.word	0xffffffff


	//   ....[108]....
        /*0248*/ 	.word	0xffffffff


	//   ....[109]....
        /*024c*/ 	.word	0xffffffff


	//   ....[110]....
        /*0250*/ 	.word	0xffffffff


	//   ....[111]....
        /*0254*/ 	.word	0xffffffff


	//   ....[112]....
        /*0258*/ 	.word	0xffffffff


	//   ....[113]....
        /*025c*/ 	.word	0xffffffff


	//   ....[114]....
        /*0260*/ 	.word	0xffffffff


	//   ....[115]....
        /*0264*/ 	.word	0xffffffff


	//   ....[116]....
        /*0268*/ 	.word	0xffffffff


	//   ....[117]....
        /*026c*/ 	.word	0xffffffff


	//   ....[118]....
        /*0270*/ 	.word	0xffffffff


	//   ....[119]....
        /*0274*/ 	.word	0xffffffff


	//   ....[120]....
        /*0278*/ 	.word	0xffffffff


	//   ....[121]....
        /*027c*/ 	.word	0xffffffff


	//   ....[122]....
        /*0280*/ 	.word	0xffffffff


	//   ....[123]....
        /*0284*/ 	.word	0xffffffff


	//   ....[124]....
        /*0288*/ 	.word	0xffffffff


	//   ....[125]....
        /*028c*/ 	.word	0xffffffff


	//   ....[126]....
        /*0290*/ 	.word	0xffffffff


	//   ....[127]....
        /*0294*/ 	.word	0xffffffff


	//   ....[128]....
        /*0298*/ 	.word	0xffffffff


	//   ....[129]....
        /*029c*/ 	.word	0xffffffff


	//   ....[130]....
        /*02a0*/ 	.word	0xffffffff


	//   ....[131]....
        /*02a4*/ 	.word	0xffffffff


	//   ....[132]....
        /*02a8*/ 	.word	0xffffffff


	//   ....[133]....
        /*02ac*/ 	.word	0xffffffff


	//   ....[134]....
        /*02b0*/ 	.word	0xffffffff


	//   ....[135]....
        /*02b4*/ 	.word	0xffffffff


	//   ....[136]....
        /*02b8*/ 	.word	0xffffffff


	//   ....[137]....
        /*02bc*/ 	.word	0xffffffff


	//   ....[138]....
        /*02c0*/ 	.word	0xffffffff


	//   ....[139]....
        /*02c4*/ 	.word	0xffffffff


	//   ....[140]....
        /*02c8*/ 	.word	0xffffffff


	//   ....[141]....
        /*02cc*/ 	.word	0xffffffff


	//   ....[142]....
        /*02d0*/ 	.word	0xffffffff


	//   ....[143]....
        /*02d4*/ 	.word	0xffffffff


	//   ....[144]....
        /*02d8*/ 	.word	0xffffffff


	//   ....[145]....
        /*02dc*/ 	.word	0xffffffff


	//   ....[146]....
        /*02e0*/ 	.word	0xffffffff


	//   ....[147]....
        /*02e4*/ 	.word	0xffffffff


	//   ....[148]....
        /*02e8*/ 	.word	0xffffffff


	//   ....[149]....
        /*02ec*/ 	.word	0xffffffff


	//   ....[150]....
        /*02f0*/ 	.word	0xffffffff


	//   ....[151]....
        /*02f4*/ 	.word	0xffffffff


	//   ....[152]....
        /*02f8*/ 	.word	0xffffffff


	//   ....[153]....
        /*02fc*/ 	.word	0xffffffff


	//   ....[154]....
        /*0300*/ 	.word	0xffffffff


	//   ....[155]....
        /*0304*/ 	.word	0xffffffff


	//   ....[156]....
        /*0308*/ 	.word	0xffffffff


	//   ....[157]....
        /*030c*/ 	.word	0xffffffff


	//   ....[158]....
        /*0310*/ 	.word	0xffffffff


	//   ....[159]....
        /*0314*/ 	.word	0xffffffff


	//   ....[160]....
        /*0318*/ 	.word	0xffffffff


	//   ....[161]....
        /*031c*/ 	.word	0xffffffff


	//   ....[162]....
        /*0320*/ 	.word	0xffffffff


	//   ....[163]....
        /*0324*/ 	.word	0xffffffff


	//   ....[164]....
        /*0328*/ 	.word	0xffffffff


	//   ....[165]....
        /*032c*/ 	.word	0xffffffff


	//   ....[166]....
        /*0330*/ 	.word	0xffffffff


	//   ....[167]....
        /*0334*/ 	.word	0xffffffff


	//   ....[168]....
        /*0338*/ 	.word	0xffffffff


	//   ....[169]....
        /*033c*/ 	.word	0xffffffff


	//   ....[170]....
        /*0340*/ 	.word	0xffffffff


	//   ....[171]....
        /*0344*/ 	.word	0xffffffff


	//   ....[172]....
        /*0348*/ 	.word	0xffffffff


	//   ....[173]....
        /*034c*/ 	.word	0xffffffff


	//   ....[174]....
        /*0350*/ 	.word	0xffffffff


	//   ....[175]....
        /*0354*/ 	.word	0xffffffff


	//   ....[176]....
        /*0358*/ 	.word	0xffffffff


	//   ....[177]....
        /*035c*/ 	.word	0xffffffff


	//   ....[178]....
        /*0360*/ 	.word	0xffffffff


	//   ....[179]....
        /*0364*/ 	.word	0xffffffff


	//   ....[180]....
        /*0368*/ 	.word	0xffffffff


	//   ....[181]....
        /*036c*/ 	.word	0xffffffff


	//   ....[182]....
        /*0370*/ 	.word	0xffffffff


	//   ....[183]....
        /*0374*/ 	.word	0xffffffff


	//   ....[184]....
        /*0378*/ 	.word	0xffffffff


	//   ....[185]....
        /*037c*/ 	.word	0xffffffff


	//   ....[186]....
        /*0380*/ 	.word	0xffffffff


	//   ....[187]....
        /*0384*/ 	.word	0xffffffff


	//   ....[188]....
        /*0388*/ 	.word	0xffffffff


	//   ....[189]....
        /*038c*/ 	.word	0xffffffff


	//   ....[190]....
        /*0390*/ 	.word	0xffffffff


	//   ....[191]....
        /*0394*/ 	.word	0xffffffff


	//   ....[192]....
        /*0398*/ 	.word	0xffffffff


	//   ....[193]....
        /*039c*/ 	.word	0xffffffff


	//   ....[194]....
        /*03a0*/ 	.word	0xffffffff


	//   ....[195]....
        /*03a4*/ 	.word	0xffffffff


	//   ....[196]....
        /*03a8*/ 	.word	0xffffffff


	//   ....[197]....
        /*03ac*/ 	.word	0xffffffff


	//   ....[198]....
        /*03b0*/ 	.word	0xffffffff


	//   ....[199]....
        /*03b4*/ 	.word	0xffffffff


	//   ....[200]....
        /*03b8*/ 	.word	0xffffffff


	//   ....[201]....
        /*03bc*/ 	.word	0xffffffff


	//   ....[202]....
        /*03c0*/ 	.word	0xffffffff


	//   ....[203]....
        /*03c4*/ 	.word	0xffffffff


	//   ....[204]....
        /*03c8*/ 	.word	0xffffffff


	//   ....[205]....
        /*03cc*/ 	.word	0xffffffff


	//   ....[206]....
        /*03d0*/ 	.word	0xffffffff


	//   ....[207]....
        /*03d4*/ 	.word	0xffffffff


	//   ....[208]....
        /*03d8*/ 	.word	0xffffffff


	//   ....[209]....
        /*03dc*/ 	.word	0xffffffff


	//   ....[210]....
        /*03e0*/ 	.word	0xffffffff


	//   ....[211]....
        /*03e4*/ 	.word	0xffffffff


	//   ....[212]....
        /*03e8*/ 	.word	0xffffffff


	//   ....[213]....
        /*03ec*/ 	.word	0xffffffff


	//   ....[214]....
        /*03f0*/ 	.word	0xffffffff


	//   ....[215]....
        /*03f4*/ 	.word	0xffffffff


	//   ....[216]....
        /*03f8*/ 	.word	0xffffffff


	//   ....[217]....
        /*03fc*/ 	.word	0xffffffff


	//   ....[218]....
        /*0400*/ 	.word	0xffffffff


	//   ....[219]....
        /*0404*/ 	.word	0xffffffff


	//   ....[220]....
        /*0408*/ 	.word	0xffffffff


	//   ....[221]....
        /*040c*/ 	.word	0xffffffff


	//   ....[222]....
        /*0410*/ 	.word	0xffffffff


	//   ....[223]....
        /*0414*/ 	.word	0xffffffff


	//   ....[224]....
        /*0418*/ 	.word	0xffffffff


	//   ....[225]....
        /*041c*/ 	.word	0xffffffff


	//   ....[226]....
        /*0420*/ 	.word	0xffffffff


	//   ....[227]....
        /*0424*/ 	.word	0xffffffff


	//   ....[228]....
        /*0428*/ 	.word	0xffffffff


	//   ....[229]....
        /*042c*/ 	.word	0xffffffff


	//   ....[230]....
        /*0430*/ 	.word	0xffffffff


	//   ....[231]....
        /*0434*/ 	.word	0xffffffff


	//   ....[232]....
        /*0438*/ 	.word	0xffffffff


	//   ....[233]....
        /*043c*/ 	.word	0xffffffff


	//   ....[234]....
        /*0440*/ 	.word	0xffffffff


	//   ....[235]....
        /*0444*/ 	.word	0xffffffff


	//   ....[236]....
        /*0448*/ 	.word	0xffffffff


	//   ....[237]....
        /*044c*/ 	.word	0xffffffff


	//   ....[238]....
        /*0450*/ 	.word	0xffffffff


	//   ....[239]....
        /*0454*/ 	.word	0xffffffff


	//   ....[240]....
        /*0458*/ 	.word	0xffffffff


	//   ....[241]....
        /*045c*/ 	.word	0xffffffff


	//   ....[242]....
        /*0460*/ 	.word	0xffffffff


	//   ....[243]....
        /*0464*/ 	.word	0xffffffff


	//   ....[244]....
        /*0468*/ 	.word	0xffffffff


	//   ....[245]....
        /*046c*/ 	.word	0xffffffff


	//   ....[246]....
        /*0470*/ 	.word	0xffffffff


	//   ....[247]....
        /*0474*/ 	.word	0xffffffff


	//   ....[248]....
        /*0478*/ 	.word	0xffffffff


	//   ....[249]....
        /*047c*/ 	.word	0xffffffff


	//   ....[250]....
        /*0480*/ 	.word	0xffffffff


	//   ....[251]....
        /*0484*/ 	.word	0xffffffff


	//   ....[252]....
        /*0488*/ 	.word	0xffffffff


	//   ....[253]....
        /*048c*/ 	.word	0xffffffff


	//   ....[254]....
        /*0490*/ 	.word	0xffffffff


	//   ....[255]....
        /*0494*/ 	.word	0xffffffff


	//   ....[0]....
        /*0498*/ 	.word	0xffffffff


	//   ....[1]....
        /*049c*/ 	.word	0xffffffff


	//   ....[2]....
        /*04a0*/ 	.word	0xffffffff


	//   ....[3]....
        /*04a4*/ 	.word	0xffffffff


	//   ....[4]....
        /*04a8*/ 	.word	0xffffffff


	//   ....[5]....
        /*04ac*/ 	.word	0xffffffff


	//   ....[6]....
        /*04b0*/ 	.word	0xffffffff


	//   ....[7]....
        /*04b4*/ 	.word	0xffffffff


	//   ....[8]....
        /*04b8*/ 	.word	0xffffffff


	//   ....[9]....
        /*04bc*/ 	.word	0xffffffff


	//   ....[10]....
        /*04c0*/ 	.word	0xffffffff


	//   ....[11]....
        /*04c4*/ 	.word	0xffffffff


	//   ....[12]....
        /*04c8*/ 	.word	0xffffffff


	//   ....[13]....
        /*04cc*/ 	.word	0xffffffff


	//   ....[14]....
        /*04d0*/ 	.word	0xffffffff


	//   ....[15]....
        /*04d4*/ 	.word	0xffffffff


	//   ....[16]....
        /*04d8*/ 	.word	0xffffffff


	//   ....[17]....
        /*04dc*/ 	.word	0xffffffff


	//   ....[18]....
        /*04e0*/ 	.word	0xffffffff


	//   ....[19]....
        /*04e4*/ 	.word	0xffffffff


	//   ....[20]....
        /*04e8*/ 	.word	0xffffffff


	//   ....[21]....
        /*04ec*/ 	.word	0xffffffff


	//   ....[22]....
        /*04f0*/ 	.word	0xffffffff


	//   ....[23]....
        /*04f4*/ 	.word	0xffffffff


	//   ....[24]....
        /*04f8*/ 	.word	0xffffffff


	//   ....[25]....
        /*04fc*/ 	.word	0xffffffff


	//   ....[26]....
        /*0500*/ 	.word	0xffffffff


	//   ....[27]....
        /*0504*/ 	.word	0xffffffff


	//   ....[28]....
        /*0508*/ 	.word	0xffffffff


	//   ....[29]....
        /*050c*/ 	.word	0xffffffff


	//   ....[30]....
        /*0510*/ 	.word	0xffffffff


	//   ....[31]....
        /*0514*/ 	.word	0xffffffff


	//   ....[32]....
        /*0518*/ 	.word	0xffffffff


	//   ....[33]....
        /*051c*/ 	.word	0xffffffff


	//   ....[34]....
        /*0520*/ 	.word	0xffffffff


	//   ....[35]....
        /*0524*/ 	.word	0xffffffff


	//   ....[36]....
        /*0528*/ 	.word	0xffffffff


	//   ....[37]....
        /*052c*/ 	.word	0xffffffff


	//   ....[38]....
        /*0530*/ 	.word	0xffffffff


	//   ....[39]....
        /*0534*/ 	.word	0xffffffff


	//   ....[40]....
        /*0538*/ 	.word	0xffffffff


	//   ....[41]....
        /*053c*/ 	.word	0xffffffff


	//   ....[42]....
        /*0540*/ 	.word	0xffffffff


	//   ....[43]....
        /*0544*/ 	.word	0xffffffff


	//   ....[44]....
        /*0548*/ 	.word	0xffffffff


	//   ....[45]....
        /*054c*/ 	.word	0xffffffff


	//   ....[46]....
        /*0550*/ 	.word	0xffffffff


	//   ....[47]....
        /*0554*/ 	.word	0xffffffff


	//   ....[48]....
        /*0558*/ 	.word	0xffffffff


	//   ....[49]....
        /*055c*/ 	.word	0xffffffff


	//   ....[50]....
        /*0560*/ 	.word	0xffffffff


	//   ....[51]....
        /*0564*/ 	.word	0xffffffff


	//   ....[52]....
        /*0568*/ 	.word	0xffffffff


	//   ....[53]....
        /*056c*/ 	.word	0xffffffff


	//   ....[54]....
        /*0570*/ 	.word	0xffffffff


	//   ....[55]....
        /*0574*/ 	.word	0xffffffff


	//   ....[56]....
        /*0578*/ 	.word	0xffffffff


	//   ....[57]....
        /*057c*/ 	.word	0xffffffff


	//   ....[58]....
        /*0580*/ 	.word	0xffffffff


	//   ....[59]....
        /*0584*/ 	.word	0xffffffff


	//   ....[60]....
        /*0588*/ 	.word	0xffffffff


	//   ....[61]....
        /*058c*/ 	.word	0xffffffff


	//   ....[62]....
        /*0590*/ 	.word	0xffffffff


	//   ....[63]....
        /*0594*/ 	.word	0xffffffff


	//   ....[64]....
        /*0598*/ 	.word	0xffffffff


	//   ....[65]....
        /*059c*/ 	.word	0xffffffff


	//   ....[66]....
        /*05a0*/ 	.word	0xffffffff


	//   ....[67]....
        /*05a4*/ 	.word	0xffffffff


	//   ....[68]....
        /*05a8*/ 	.word	0xffffffff


	//   ....[69]....
        /*05ac*/ 	.word	0xffffffff


	//   ....[70]....
        /*05b0*/ 	.word	0xffffffff


	//   ....[71]....
        /*05b4*/ 	.word	0xffffffff


	//   ....[72]....
        /*05b8*/ 	.word	0xffffffff


	//   ....[73]....
        /*05bc*/ 	.word	0xffffffff


	//   ....[74]....
        /*05c0*/ 	.word	0xffffffff


	//   ....[75]....
        /*05c4*/ 	.word	0xffffffff


	//   ....[76]....
        /*05c8*/ 	.word	0xffffffff


	//   ....[77]....
        /*05cc*/ 	.word	0xffffffff


	//   ....[78]....
        /*05d0*/ 	.word	0xffffffff


	//   ....[79]....
        /*05d4*/ 	.word	0xffffffff


	//   ....[80]....
        /*05d8*/ 	.word	0xffffffff


	//   ....[81]....
        /*05dc*/ 	.word	0xffffffff


	//   ....[82]....
        /*05e0*/ 	.word	0xffffffff


	//   ....[83]....
        /*05e4*/ 	.word	0xffffffff


	//   ....[84]....
        /*05e8*/ 	.word	0xffffffff


	//   ....[85]....
        /*05ec*/ 	.word	0xffffffff


	//   ....[86]....
        /*05f0*/ 	.word	0xffffffff


	//   ....[87]....
        /*05f4*/ 	.word	0xffffffff


	//   ....[88]....
        /*05f8*/ 	.word	0xffffffff


	//   ....[89]....
        /*05fc*/ 	.word	0xffffffff


	//   ....[90]....
        /*0600*/ 	.word	0xffffffff


	//   ....[91]....
        /*0604*/ 	.word	0xffffffff


	//   ....[92]....
        /*0608*/ 	.word	0xffffffff


	//   ....[93]....
        /*060c*/ 	.word	0xffffffff


	//   ....[94]....
        /*0610*/ 	.word	0xffffffff


	//   ....[95]....
        /*0614*/ 	.word	0xffffffff


	//   ....[96]....
        /*0618*/ 	.word	0xffffffff


	//   ....[97]....
        /*061c*/ 	.word	0xffffffff


	//   ....[98]....
        /*0620*/ 	.word	0xffffffff


	//   ....[99]....
        /*0624*/ 	.word	0xffffffff


	//   ....[100]....
        /*0628*/ 	.word	0xffffffff


	//   ....[101]....
        /*062c*/ 	.word	0xffffffff


	//   ....[102]....
        /*0630*/ 	.word	0xffffffff


	//   ....[103]....
        /*0634*/ 	.word	0xffffffff


	//   ....[104]....
        /*0638*/ 	.word	0xffffffff


	//   ....[105]....
        /*063c*/ 	.word	0xffffffff


	//   ....[106]....
        /*0640*/ 	.word	0xffffffff


	//   ....[107]....
        /*0644*/ 	.word	0xffffffff


	//   ....[108]....
        /*0648*/ 	.word	0xffffffff


	//   ....[109]....
        /*064c*/ 	.word	0xffffffff


	//   ....[110]....
        /*0650*/ 	.word	0xffffffff


	//   ....[111]....
        /*0654*/ 	.word	0xffffffff


	//   ....[112]....
        /*0658*/ 	.word	0xffffffff


	//   ....[113]....
        /*065c*/ 	.word	0xffffffff


	//   ....[114]....
        /*0660*/ 	.word	0xffffffff


	//   ....[115]....
        /*0664*/ 	.word	0xffffffff


	//   ....[116]....
        /*0668*/ 	.word	0xffffffff


	//   ....[117]....
        /*066c*/ 	.word	0xffffffff


	//   ....[118]....
        /*0670*/ 	.word	0xffffffff


	//   ....[119]....
        /*0674*/ 	.word	0xffffffff


	//   ....[120]....
        /*0678*/ 	.word	0xffffffff


	//   ....[121]....
        /*067c*/ 	.word	0xffffffff


	//   ....[122]....
        /*0680*/ 	.word	0xffffffff


	//   ....[123]....
        /*0684*/ 	.word	0xffffffff


	//   ....[124]....
        /*0688*/ 	.word	0xffffffff


	//   ....[125]....
        /*068c*/ 	.word	0xffffffff


	//   ....[126]....
        /*0690*/ 	.word	0xffffffff


	//   ....[127]....
        /*0694*/ 	.word	0xffffffff


	//   ....[128]....
        /*0698*/ 	.word	0xffffffff


	//   ....[129]....
        /*069c*/ 	.word	0xffffffff


	//   ....[130]....
        /*06a0*/ 	.word	0xffffffff


	//   ....[131]....
        /*06a4*/ 	.word	0xffffffff


	//   ....[132]....
        /*06a8*/ 	.word	0xffffffff


	//   ....[133]....
        /*06ac*/ 	.word	0xffffffff


	//   ....[134]....
        /*06b0*/ 	.word	0xffffffff


	//   ....[135]....
        /*06b4*/ 	.word	0xffffffff


	//   ....[136]....
        /*06b8*/ 	.word	0xffffffff


	//   ....[137]....
        /*06bc*/ 	.word	0xffffffff


	//   ....[138]....
        /*06c0*/ 	.word	0xffffffff


	//   ....[139]....
        /*06c4*/ 	.word	0xffffffff


	//   ....[140]....
        /*06c8*/ 	.word	0xffffffff


	//   ....[141]....
        /*06cc*/ 	.word	0xffffffff


	//   ....[142]....
        /*06d0*/ 	.word	0xffffffff


	//   ....[143]....
        /*06d4*/ 	.word	0xffffffff


	//   ....[144]....
        /*06d8*/ 	.word	0xffffffff


	//   ....[145]....
        /*06dc*/ 	.word	0xffffffff


	//   ....[146]....
        /*06e0*/ 	.word	0xffffffff


	//   ....[147]....
        /*06e4*/ 	.word	0xffffffff


	//   ....[148]....
        /*06e8*/ 	.word	0xffffffff


	//   ....[149]....
        /*06ec*/ 	.word	0xffffffff


	//   ....[150]....
        /*06f0*/ 	.word	0xffffffff


	//   ....[151]....
        /*06f4*/ 	.word	0xffffffff


	//   ....[152]....
        /*06f8*/ 	.word	0xffffffff


	//   ....[153]....
        /*06fc*/ 	.word	0xffffffff


	//   ....[154]....
        /*0700*/ 	.word	0xffffffff


	//   ....[155]....
        /*0704*/ 	.word	0xffffffff


	//   ....[156]....
        /*0708*/ 	.word	0xffffffff


	//   ....[157]....
        /*070c*/ 	.word	0xffffffff


	//   ....[158]....
        /*0710*/ 	.word	0xffffffff


	//   ....[159]....
        /*0714*/ 	.word	0xffffffff


	//   ....[160]....
        /*0718*/ 	.word	0xffffffff


	//   ....[161]....
        /*071c*/ 	.word	0xffffffff


	//   ....[162]....
        /*0720*/ 	.word	0xffffffff


	//   ....[163]....
        /*0724*/ 	.word	0xffffffff


	//   ....[164]....
        /*0728*/ 	.word	0xffffffff


	//   ....[165]....
        /*072c*/ 	.word	0xffffffff


	//   ....[166]....
        /*0730*/ 	.word	0xffffffff


	//   ....[167]....
        /*0734*/ 	.word	0xffffffff


	//   ....[168]....
        /*0738*/ 	.word	0xffffffff


	//   ....[169]....
        /*073c*/ 	.word	0xffffffff


	//   ....[170]....
        /*0740*/ 	.word	0xffffffff


	//   ....[171]....
        /*0744*/ 	.word	0xffffffff


	//   ....[172]....
        /*0748*/ 	.word	0xffffffff


	//   ....[173]....
        /*074c*/ 	.word	0xffffffff


	//   ....[174]....
        /*0750*/ 	.word	0xffffffff


	//   ....[175]....
        /*0754*/ 	.word	0xffffffff


	//   ....[176]....
        /*0758*/ 	.word	0xffffffff


	//   ....[177]....
        /*075c*/ 	.word	0xffffffff


	//   ....[178]....
        /*0760*/ 	.word	0xffffffff


	//   ....[179]....
        /*0764*/ 	.word	0xffffffff


	//   ....[180]....
        /*0768*/ 	.word	0xffffffff


	//   ....[181]....
        /*076c*/ 	.word	0xffffffff


	//   ....[182]....
        /*0770*/ 	.word	0xffffffff


	//   ....[183]....
        /*0774*/ 	.word	0xffffffff


	//   ....[184]....
        /*0778*/ 	.word	0xffffffff


	//   ....[185]....
        /*077c*/ 	.word	0xffffffff


	//   ....[186]....
        /*0780*/ 	.word	0xffffffff


	//   ....[187]....
        /*0784*/ 	.word	0xffffffff


	//   ....[188]....
        /*0788*/ 	.word	0xffffffff


	//   ....[189]....
        /*078c*/ 	.word	0xffffffff


	//   ....[190]....
        /*0790*/ 	.word	0xffffffff


	//   ....[191]....
        /*0794*/ 	.word	0xffffffff


	//   ....[192]....
        /*0798*/ 	.word	0xffffffff


	//   ....[193]....
        /*079c*/ 	.word	0xffffffff


	//   ....[194]....
        /*07a0*/ 	.word	0xffffffff


	//   ....[195]....
        /*07a4*/ 	.word	0xffffffff


	//   ....[196]....
        /*07a8*/ 	.word	0xffffffff


	//   ....[197]....
        /*07ac*/ 	.word	0xffffffff


	//   ....[198]....
        /*07b0*/ 	.word	0xffffffff


	//   ....[199]....
        /*07b4*/ 	.word	0xffffffff


	//   ....[200]....
        /*07b8*/ 	.word	0xffffffff


	//   ....[201]....
        /*07bc*/ 	.word	0xffffffff


	//   ....[202]....
        /*07c0*/ 	.word	0xffffffff


	//   ....[203]....
        /*07c4*/ 	.word	0xffffffff


	//   ....[204]....
        /*07c8*/ 	.word	0xffffffff


	//   ....[205]....
        /*07cc*/ 	.word	0xffffffff


	//   ....[206]....
        /*07d0*/ 	.word	0xffffffff


	//   ....[207]....
        /*07d4*/ 	.word	0xffffffff


	//   ....[208]....
        /*07d8*/ 	.word	0xffffffff


	//   ....[209]....
        /*07dc*/ 	.word	0xffffffff


	//   ....[210]....
        /*07e0*/ 	.word	0xffffffff


	//   ....[211]....
        /*07e4*/ 	.word	0xffffffff


	//   ....[212]....
        /*07e8*/ 	.word	0xffffffff


	//   ....[213]....
        /*07ec*/ 	.word	0xffffffff


	//   ....[214]....
        /*07f0*/ 	.word	0xffffffff


	//   ....[215]....
        /*07f4*/ 	.word	0xffffffff


	//   ....[216]....
        /*07f8*/ 	.word	0xffffffff


	//   ....[217]....
        /*07fc*/ 	.word	0xffffffff


	//   ....[218]....
        /*0800*/ 	.word	0xffffffff


	//   ....[219]....
        /*0804*/ 	.word	0xffffffff


	//   ....[220]....
        /*0808*/ 	.word	0xffffffff


	//   ....[221]....
        /*080c*/ 	.word	0xffffffff


	//   ....[222]....
        /*0810*/ 	.word	0xffffffff


	//   ....[223]....
        /*0814*/ 	.word	0xffffffff


	//   ....[224]....
        /*0818*/ 	.word	0xffffffff


	//   ....[225]....
        /*081c*/ 	.word	0xffffffff


	//   ....[226]....
        /*0820*/ 	.word	0xffffffff


	//   ....[227]....
        /*0824*/ 	.word	0xffffffff


	//   ....[228]....
        /*0828*/ 	.word	0xffffffff


	//   ....[229]....
        /*082c*/ 	.word	0xffffffff


	//   ....[230]....
        /*0830*/ 	.word	0xffffffff


	//   ....[231]....
        /*0834*/ 	.word	0xffffffff


	//   ....[232]....
        /*0838*/ 	.word	0xffffffff


	//   ....[233]....
        /*083c*/ 	.word	0xffffffff


	//   ....[234]....
        /*0840*/ 	.word	0xffffffff


	//   ....[235]....
        /*0844*/ 	.word	0xffffffff


	//   ....[236]....
        /*0848*/ 	.word	0xffffffff


	//   ....[237]....
        /*084c*/ 	.word	0xffffffff


	//   ....[238]....
        /*0850*/ 	.word	0xffffffff


	//----- nvinfo : EIATTR_COOP_GROUP_INSTR_OFFSETS
	.align		4
.L_325:
        /*0854*/ 	.byte	0x04, 0x28
        /*0856*/ 	.short	(.L_327 - .L_326)


	//   ....[0]....
.L_326:
        /*0858*/ 	.word	0x00000be0


	//   ....[1]....
        /*085c*/ 	.word	0x00000c30


	//   ....[2]....
        /*0860*/ 	.word	0x00000c70


	//   ....[3]....
        /*0864*/ 	.word	0x00000c80


	//   ....[4]....
        /*0868*/ 	.word	0x00000c90


	//   ....[5]....
        /*086c*/ 	.word	0x00000ca0


	//   ....[6]....
        /*0870*/ 	.word	0x00000cb0


	//   ....[7]....
        /*0874*/ 	.word	0x00000cc0


	//   ....[8]....
        /*0878*/ 	.word	0x00000cd0


	//   ....[9]....
        /*087c*/ 	.word	0x00000ce0


	//   ....[10]....
        /*0880*/ 	.word	0x00000cf0


	//   ....[11]....
        /*0884*/ 	.word	0x00000d00


	//   ....[12]....
        /*0888*/ 	.word	0x00000d10


	//   ....[13]....
        /*088c*/ 	.word	0x00000d20


	//   ....[14]....
        /*0890*/ 	.word	0x00000e00


	//   ....[15]....
        /*0894*/ 	.word	0x00000e40


	//   ....[16]....
        /*0898*/ 	.word	0x00000e80


	//   ....[17]....
        /*089c*/ 	.word	0x00000ea0


	//   ....[18]....
        /*08a0*/ 	.word	0x00000eb0


	//   ....[19]....
        /*08a4*/ 	.word	0x00000ec0


	//   ....[20]....
        /*08a8*/ 	.word	0x00000ef0


	//   ....[21]....
        /*08ac*/ 	.word	0x00000f20


	//   ....[22]....
        /*08b0*/ 	.word	0x00000f50


	//   ....[23]....
        /*08b4*/ 	.word	0x00000f90


	//   ....[24]....
        /*08b8*/ 	.word	0x00000fd0


	//   ....[25]....
        /*08bc*/ 	.word	0x00001000


	//   ....[26]....
        /*08c0*/ 	.word	0x00001030


	//   ....[27]....
        /*08c4*/ 	.word	0x00001060


	//   ....[28]....
        /*08c8*/ 	.word	0x00001090


	//   ....[29]....
        /*08cc*/ 	.word	0x000010d0


	//   ....[30]....
        /*08d0*/ 	.word	0x00001110


	//   ....[31]....
        /*08d4*/ 	.word	0x00001140


	//   ....[32]....
        /*08d8*/ 	.word	0x00001150


	//   ....[33]....
        /*08dc*/ 	.word	0x00001180


	//   ....[34]....
        /*08e0*/ 	.word	0x000011d0


	//   ....[35]....
        /*08e4*/ 	.word	0x00001200


	//   ....[36]....
        /*08e8*/ 	.word	0x00001230


	//   ....[37]....
        /*08ec*/ 	.word	0x00001260


	//   ....[38]....
        /*08f0*/ 	.word	0x00001280


	//   ....[39]....
        /*08f4*/ 	.word	0x000012b0


	//   ....[40]....
        /*08f8*/ 	.word	0x000012c0


	//   ....[41]....
        /*08fc*/ 	.word	0x00001310


	//   ....[42]....
        /*0900*/ 	.word	0x00001340


	//   ....[43]....
        /*0904*/ 	.word	0x00001380


	//   ....[44]....
        /*0908*/ 	.word	0x000013b0


	//   ....[45]....
        /*090c*/ 	.word	0x000013e0


	//   ....[46]....
        /*0910*/ 	.word	0x00001410


	//   ....[47]....
        /*0914*/ 	.word	0x00001430


	//   ....[48]....
        /*0918*/ 	.word	0x00001460


	//   ....[49]....
        /*091c*/ 	.word	0x000014a0


	//   ....[50]....
        /*0920*/ 	.word	0x000014d0


	//   ....[51]....
        /*0924*/ 	.word	0x00001500


	//   ....[52]....
        /*0928*/ 	.word	0x00001530


	//   ....[53]....
        /*092c*/ 	.word	0x00001560


	//   ....[54]....
        /*0930*/ 	.word	0x00001590


	//   ....[55]....
        /*0934*/ 	.word	0x000015c0


	//   ....[56]....
        /*0938*/ 	.word	0x000015f0


	//   ....[57]....
        /*093c*/ 	.word	0x00001620


	//   ....[58]....
        /*0940*/ 	.word	0x00001650


	//   ....[59]....
        /*0944*/ 	.word	0x00001680


	//   ....[60]....
        /*0948*/ 	.word	0x000016b0


	//   ....[61]....
        /*094c*/ 	.word	0x000016c0


	//   ....[62]....
        /*0950*/ 	.word	0x000016f0


	//   ....[63]....
        /*0954*/ 	.word	0x00001720


	//   ....[64]....
        /*0958*/ 	.word	0x00001740


	//   ....[65]....
        /*095c*/ 	.word	0x00001760


	//   ....[66]....
        /*0960*/ 	.word	0x00001800


	//   ....[67]....
        /*0964*/ 	.word	0x000018c0


	//   ....[68]....
        /*0968*/ 	.word	0x000018d0


	//   ....[69]....
        /*096c*/ 	.word	0x000018e0


	//   ....[70]....
        /*0970*/ 	.word	0x000018f0


	//   ....[71]....
        /*0974*/ 	.word	0x00001900


	//   ....[72]....
        /*0978*/ 	.word	0x00001910


	//   ....[73]....
        /*097c*/ 	.word	0x00001920


	//   ....[74]....
        /*0980*/ 	.word	0x00001930


	//   ....[75]....
        /*0984*/ 	.word	0x00001940


	//   ....[76]....
        /*0988*/ 	.word	0x00001950


	//   ....[77]....
        /*098c*/ 	.word	0x00001960


	//   ....[78]....
        /*0990*/ 	.word	0x00001970


	//   ....[79]....
        /*0994*/ 	.word	0x000019e0


	//   ....[80]....
        /*0998*/ 	.word	0x00001ab0


	//   ....[81]....
        /*099c*/ 	.word	0x00001af0


	//   ....[82]....
        /*09a0*/ 	.word	0x00001b30


	//   ....[83]....
        /*09a4*/ 	.word	0x00001b60


	//   ....[84]....
        /*09a8*/ 	.word	0x00001b70


	//   ....[85]....
        /*09ac*/ 	.word	0x00001b80


	//   ....[86]....
        /*09b0*/ 	.word	0x00001ba0


	//   ....[87]....
        /*09b4*/ 	.word	0x00001bd0


	//   ....[88]....
        /*09b8*/ 	.word	0x00001c00


	//   ....[89]....
        /*09bc*/ 	.word	0x00001c20


	//   ....[90]....
        /*09c0*/ 	.word	0x00001c80


	//   ....[91]....
        /*09c4*/ 	.word	0x00001cb0


	//   ....[92]....
        /*09c8*/ 	.word	0x00001ce0


	//   ....[93]....
        /*09cc*/ 	.word	0x00001d10


	//   ....[94]....
        /*09d0*/ 	.word	0x00001d40


	//   ....[95]....
        /*09d4*/ 	.word	0x00001d70


	//   ....[96]....
        /*09d8*/ 	.word	0x00001d80


	//   ....[97]....
        /*09dc*/ 	.word	0x00001db0


	//   ....[98]....
        /*09e0*/ 	.word	0x00001dd0


	//   ....[99]....
        /*09e4*/ 	.word	0x00001df0


	//   ....[100]....
        /*09e8*/ 	.word	0x00001f10


	//   ....[101]....
        /*09ec*/ 	.word	0x00001f20


	//   ....[102]....
        /*09f0*/ 	.word	0x00001f30


	//   ....[103]....
        /*09f4*/ 	.word	0x00001f40


	//   ....[104]....
        /*09f8*/ 	.word	0x00001f50


	//   ....[105]....
        /*09fc*/ 	.word	0x00001f60


	//   ....[106]....
        /*0a00*/ 	.word	0x00001f70


	//   ....[107]....
        /*0a04*/ 	.word	0x00001f80


	//   ....[108]....
        /*0a08*/ 	.word	0x00001f90


	//   ....[109]....
        /*0a0c*/ 	.word	0x00001fa0


	//   ....[110]....
        /*0a10*/ 	.word	0x00001fb0


	//   ....[111]....
        /*0a14*/ 	.word	0x00001fc0


	//   ....[112]....
        /*0a18*/ 	.word	0x00001ff0


	//   ....[113]....
        /*0a1c*/ 	.word	0x00002110


	//   ....[114]....
        /*0a20*/ 	.word	0x00002130


	//   ....[115]....
        /*0a24*/ 	.word	0x00002140


	//   ....[116]....
        /*0a28*/ 	.word	0x00002150


	//   ....[117]....
        /*0a2c*/ 	.word	0x00002160


	//   ....[118]....
        /*0a30*/ 	.word	0x00002170


	//   ....[119]....
        /*0a34*/ 	.word	0x00002180


	//   ....[120]....
        /*0a38*/ 	.word	0x00002190


	//   ....[121]....
        /*0a3c*/ 	.word	0x000021a0


	//   ....[122]....
        /*0a40*/ 	.word	0x00002220


	//   ....[123]....
        /*0a44*/ 	.word	0x00002240


	//   ....[124]....
        /*0a48*/ 	.word	0x00002360


	//   ....[125]....
        /*0a4c*/ 	.word	0x00002370


	//   ....[126]....
        /*0a50*/ 	.word	0x00002380


	//   ....[127]....
        /*0a54*/ 	.word	0x00002390


	//   ....[128]....
        /*0a58*/ 	.word	0x000023a0


	//   ....[129]....
        /*0a5c*/ 	.word	0x000023b0


	//   ....[130]....
        /*0a60*/ 	.word	0x000023c0


	//   ....[131]....
        /*0a64*/ 	.word	0x000023d0


	//   ....[132]....
        /*0a68*/ 	.word	0x000023e0


	//   ....[133]....
        /*0a6c*/ 	.word	0x00002560


	//   ....[134]....
        /*0a70*/ 	.word	0x00002570


	//   ....[135]....
        /*0a74*/ 	.word	0x00002580


	//   ....[136]....
        /*0a78*/ 	.word	0x00002590


	//   ....[137]....
        /*0a7c*/ 	.word	0x000025a0


	//   ....[138]....
        /*0a80*/ 	.word	0x000025b0


	//   ....[139]....
        /*0a84*/ 	.word	0x000025c0


	//   ....[140]....
        /*0a88*/ 	.word	0x000025d0


	//   ....[141]....
        /*0a8c*/ 	.word	0x000025e0


	//   ....[142]....
        /*0a90*/ 	.word	0x000025f0


	//   ....[143]....
        /*0a94*/ 	.word	0x00002600


	//   ....[144]....
        /*0a98*/ 	.word	0x00002610


	//   ....[145]....
        /*0a9c*/ 	.word	0x00002740


	//   ....[146]....
        /*0aa0*/ 	.word	0x00002750


	//   ....[147]....
        /*0aa4*/ 	.word	0x00002760


	//   ....[148]....
        /*0aa8*/ 	.word	0x00002770


	//   ....[149]....
        /*0aac*/ 	.word	0x00002780


	//   ....[150]....
        /*0ab0*/ 	.word	0x00002790


	//   ....[151]....
        /*0ab4*/ 	.word	0x000027a0


	//   ....[152]....
        /*0ab8*/ 	.word	0x000027b0


	//   ....[153]....
        /*0abc*/ 	.word	0x000027c0


	//   ....[154]....
        /*0ac0*/ 	.word	0x000028f0


	//   ....[155]....
        /*0ac4*/ 	.word	0x00002920


	//   ....[156]....
        /*0ac8*/ 	.word	0x00002950


	//   ....[157]....
        /*0acc*/ 	.word	0x00002960


	//   ....[158]....
        /*0ad0*/ 	.word	0x00002970


	//   ....[159]....
        /*0ad4*/ 	.word	0x00002980


	//   ....[160]....
        /*0ad8*/ 	.word	0x00002990


	//   ....[161]....
        /*0adc*/ 	.word	0x000029a0


	//   ....[162]....
        /*0ae0*/ 	.word	0x000029b0


	//   ....[163]....
        /*0ae4*/ 	.word	0x000029c0


	//   ....[164]....
        /*0ae8*/ 	.word	0x000029d0


	//   ....[165]....
        /*0aec*/ 	.word	0x000029f0


	//   ....[166]....
        /*0af0*/ 	.word	0x00002bb0


	//   ....[167]....
        /*0af4*/ 	.word	0x00002bc0


	//   ....[168]....
        /*0af8*/ 	.word	0x00002bd0


	//   ....[169]....
        /*0afc*/ 	.word	0x00002be0


	//   ....[170]....
        /*0b00*/ 	.word	0x00002bf0


	//   ....[171]....
        /*0b04*/ 	.word	0x00002c00


	//   ....[172]....
        /*0b08*/ 	.word	0x00002c10


	//   ....[173]....
        /*0b0c*/ 	.word	0x00002c20


	//   ....[174]....
        /*0b10*/ 	.word	0x00002c30


	//   ....[175]....
        /*0b14*/ 	.word	0x00002c40


	//   ....[176]....
        /*0b18*/ 	.word	0x00002c50


	//   ....[177]....
        /*0b1c*/ 	.word	0x00002c60


	//   ....[178]....
        /*0b20*/ 	.word	0x00002d90


	//   ....[179]....
        /*0b24*/ 	.word	0x00002da0


	//   ....[180]....
        /*0b28*/ 	.word	0x00002db0


	//   ....[181]....
        /*0b2c*/ 	.word	0x00002dc0


	//   ....[182]....
        /*0b30*/ 	.word	0x00002dd0


	//   ....[183]....
        /*0b34*/ 	.word	0x00002de0


	//   ....[184]....
        /*0b38*/ 	.word	0x00002df0


	//   ....[185]....
        /*0b3c*/ 	.word	0x00002e00


	//   ....[186]....
        /*0b40*/ 	.word	0x00002e10


	//   ....[187]....
        /*0b44*/ 	.word	0x00002f40


	//   ....[188]....
        /*0b48*/ 	.word	0x00002f70


	//   ....[189]....
        /*0b4c*/ 	.word	0x00002fa0


	//   ....[190]....
        /*0b50*/ 	.word	0x00002fb0


	//   ....[191]....
        /*0b54*/ 	.word	0x00002fc0


	//   ....[192]....
        /*0b58*/ 	.word	0x00002fd0


	//   ....[193]....
        /*0b5c*/ 	.word	0x00002fe0


	//   ....[194]....
        /*0b60*/ 	.word	0x00002ff0


	//   ....[195]....
        /*0b64*/ 	.word	0x00003000


	//   ....[196]....
        /*0b68*/ 	.word	0x00003010


	//   ....[197]....
        /*0b6c*/ 	.word	0x00003020


	//   ....[198]....
        /*0b70*/ 	.word	0x00003060


	//   ....[199]....
        /*0b74*/ 	.word	0x00003200


	//   ....[200]....
        /*0b78*/ 	.word	0x00003210


	//   ....[201]....
        /*0b7c*/ 	.word	0x00003220


	//   ....[202]....
        /*0b80*/ 	.word	0x00003230


	//   ....[203]....
        /*0b84*/ 	.word	0x00003240


	//   ....[204]....
        /*0b88*/ 	.word	0x00003250


	//   ....[205]....
        /*0b8c*/ 	.word	0x00003260


	//   ....[206]....
        /*0b90*/ 	.word	0x00003270


	//   ....[207]....
        /*0b94*/ 	.word	0x00003280


	//   ....[208]....
        /*0b98*/ 	.word	0x00003290


	//   ....[209]....
        /*0b9c*/ 	.word	0x000032a0


	//   ....[210]....
        /*0ba0*/ 	.word	0x000032c0


	//   ....[211]....
        /*0ba4*/ 	.word	0x000032d0


	//   ....[212]....
        /*0ba8*/ 	.word	0x00003420


	//   ....[213]....
        /*0bac*/ 	.word	0x00003430


	//   ....[214]....
        /*0bb0*/ 	.word	0x00003440


	//   ....[215]....
        /*0bb4*/ 	.word	0x00003450


	//   ....[216]....
        /*0bb8*/ 	.word	0x00003460


	//   ....[217]....
        /*0bbc*/ 	.word	0x00003470


	//   ....[218]....
        /*0bc0*/ 	.word	0x00003480


	//   ....[219]....
        /*0bc4*/ 	.word	0x00003490


	//   ....[220]....
        /*0bc8*/ 	.word	0x000034a0


	//   ....[221]....
        /*0bcc*/ 	.word	0x000035d0


	//   ....[222]....
        /*0bd0*/ 	.word	0x00003600


	//   ....[223]....
        /*0bd4*/ 	.word	0x00003630


	//   ....[224]....
        /*0bd8*/ 	.word	0x00003640


	//   ....[225]....
        /*0bdc*/ 	.word	0x00003650


	//   ....[226]....
        /*0be0*/ 	.word	0x00003660


	//   ....[227]....
        /*0be4*/ 	.word	0x00003670


	//   ....[228]....
        /*0be8*/ 	.word	0x00003680


	//   ....[229]....
        /*0bec*/ 	.word	0x00003690


	//   ....[230]....
        /*0bf0*/ 	.word	0x000036a0


	//   ....[231]....
        /*0bf4*/ 	.word	0x000036b0


	//   ....[232]....
        /*0bf8*/ 	.word	0x000037d0


	//   ....[233]....
        /*0bfc*/ 	.word	0x000037e0


	//   ....[234]....
        /*0c00*/ 	.word	0x000037f0


	//   ....[235]....
        /*0c04*/ 	.word	0x00003800


	//   ....[236]....
        /*0c08*/ 	.word	0x00003810


	//   ....[237]....
        /*0c0c*/ 	.word	0x000038b0


	//   ....[238]....
        /*0c10*/ 	.word	0x000038d0


	//   ....[239]....
        /*0c14*/ 	.word	0x000038f0


	//   ....[240]....
        /*0c18*/ 	.word	0x00003910


	//   ....[241]....
        /*0c1c*/ 	.word	0x00003930


	//   ....[242]....
        /*0c20*/ 	.word	0x00003940


	//   ....[243]....
        /*0c24*/ 	.word	0x00003950


	//   ....[244]....
        /*0c28*/ 	.word	0x00003960


	//   ....[245]....
        /*0c2c*/ 	.word	0x000039a0


	//   ....[246]....
        /*0c30*/ 	.word	0x00003a70


	//   ....[247]....
        /*0c34*/ 	.word	0x00003a80


	//   ....[248]....
        /*0c38*/ 	.word	0x00003a90


	//   ....[249]....
        /*0c3c*/ 	.word	0x00003aa0


	//   ....[250]....
        /*0c40*/ 	.word	0x00003ab0


	//   ....[251]....
        /*0c44*/ 	.word	0x00003b60


	//   ....[252]....
        /*0c48*/ 	.word	0x00003b90


	//   ....[253]....
        /*0c4c*/ 	.word	0x00003bc0


	//   ....[254]....
        /*0c50*/ 	.word	0x00003bf0


	//   ....[255]....
        /*0c54*/ 	.word	0x00003c20


	//   ....[0]....
        /*0c58*/ 	.word	0x00003c30


	//   ....[1]....
        /*0c5c*/ 	.word	0x00003c40


	//   ....[2]....
        /*0c60*/ 	.word	0x00003c50


	//   ....[3]....
        /*0c64*/ 	.word	0x00003c60


	//   ....[4]....
        /*0c68*/ 	.word	0x00003c70


	//   ....[5]....
        /*0c6c*/ 	.word	0x00003c80


	//   ....[6]....
        /*0c70*/ 	.word	0x00003c90


	//   ....[7]....
        /*0c74*/ 	.word	0x00003ca0


	//   ....[8]....
        /*0c78*/ 	.word	0x00004720


	//   ....[9]....
        /*0c7c*/ 	.word	0x00004730


	//   ....[10]....
        /*0c80*/ 	.word	0x000047a0


	//   ....[11]....
        /*0c84*/ 	.word	0x000047b0


	//   ....[12]....
        /*0c88*/ 	.word	0x000048a0


	//   ....[13]....
        /*0c8c*/ 	.word	0x000048b0


	//   ....[14]....
        /*0c90*/ 	.word	0x00004960


	//   ....[15]....
        /*0c94*/ 	.word	0x00004a30


	//   ....[16]....
        /*0c98*/ 	.word	0x00004b10


	//   ....[17]....
        /*0c9c*/ 	.word	0x00004b60


	//   ....[18]....
        /*0ca0*/ 	.word	0x00004c50


	//   ....[19]....
        /*0ca4*/ 	.word	0x00004c90


	//   ....[20]....
        /*0ca8*/ 	.word	0x00004d90


	//   ....[21]....
        /*0cac*/ 	.word	0x00004dd0


	//   ....[22]....
        /*0cb0*/ 	.word	0x00004ed0


	//   ....[23]....
        /*0cb4*/ 	.word	0x00004f10


	//   ....[24]....
        /*0cb8*/ 	.word	0x00005010


	//   ....[25]....
        /*0cbc*/ 	.word	0x00005050


	//   ....[26]....
        /*0cc0*/ 	.word	0x00005150


	//   ....[27]....
        /*0cc4*/ 	.word	0x00005190


	//   ....[28]....
        /*0cc8*/ 	.word	0x00005290


	//   ....[29]....
        /*0ccc*/ 	.word	0x000052d0


	//   ....[30]....
        /*0cd0*/ 	.word	0x000053d0


	//   ....[31]....
        /*0cd4*/ 	.word	0x00005410


	//   ....[32]....
        /*0cd8*/ 	.word	0x00005520


	//   ....[33]....
        /*0cdc*/ 	.word	0x00005550


	//   ....[34]....
        /*0ce0*/ 	.word	0x00005680


	//   ....[35]....
        /*0ce4*/ 	.word	0x00005690


	//   ....[36]....
        /*0ce8*/ 	.word	0x000057c0


	//   ....[37]....
        /*0cec*/ 	.word	0x000057d0


	//   ....[38]....
        /*0cf0*/ 	.word	0x000058a0


	//   ....[39]....
        /*0cf4*/ 	.word	0x000058e0


	//   ....[40]....
        /*0cf8*/ 	.word	0x00005a30


	//   ....[41]....
        /*0cfc*/ 	.word	0x00005a70


	//   ....[42]....
        /*0d00*/ 	.word	0x00005b00


	//   ....[43]....
        /*0d04*/ 	.word	0x00005b10


	//   ....[44]....
        /*0d08*/ 	.word	0x00005b40


	//   ....[45]....
        /*0d0c*/ 	.word	0x00005b50


	//   ....[46]....
        /*0d10*/ 	.word	0x00005b60


	//   ....[47]....
        /*0d14*/ 	.word	0x00005ba0


	//   ....[48]....
        /*0d18*/ 	.word	0x00005bb0


	//   ....[49]....
        /*0d1c*/ 	.word	0x00005be0


	//   ....[50]....
        /*0d20*/ 	.word	0x00005c10


	//   ....[51]....
        /*0d24*/ 	.word	0x00005c40


	//   ....[52]....
        /*0d28*/ 	.word	0x00005c50


	//   ....[53]....
        /*0d2c*/ 	.word	0x00005c80


	//   ....[54]....
        /*0d30*/ 	.word	0x00005cb0


	//   ....[55]....
        /*0d34*/ 	.word	0x00005d40


	//   ....[56]....
        /*0d38*/ 	.word	0x00005d70


	//   ....[57]....
        /*0d3c*/ 	.word	0x00005da0


	//   ....[58]....
        /*0d40*/ 	.word	0x00005dd0


	//   ....[59]....
        /*0d44*/ 	.word	0x00005de0


	//   ....[60]....
        /*0d48*/ 	.word	0x00005df0


	//   ....[61]....
        /*0d4c*/ 	.word	0x00005e00


	//   ....[62]....
        /*0d50*/ 	.word	0x00005e10


	//   ....[63]....
        /*0d54*/ 	.word	0x00005e40


	//   ....[64]....
        /*0d58*/ 	.word	0x00005f30


	//   ....[65]....
        /*0d5c*/ 	.word	0x00005f60


	//   ....[66]....
        /*0d60*/ 	.word	0x00005f90


	//   ....[67]....
        /*0d64*/ 	.word	0x00005fa0


	//   ....[68]....
        /*0d68*/ 	.word	0x00005fb0


	//   ....[69]....
        /*0d6c*/ 	.word	0x00005fc0


	//   ....[70]....
        /*0d70*/ 	.word	0x00005fd0


	//   ....[71]....
        /*0d74*/ 	.word	0x00005fe0


	//   ....[72]....
        /*0d78*/ 	.word	0x00005ff0


	//   ....[73]....
        /*0d7c*/ 	.word	0x00006000


	//   ....[74]....
        /*0d80*/ 	.word	0x00006040


	//   ....[75]....
        /*0d84*/ 	.word	0x000061c0


	//   ....[76]....
        /*0d88*/ 	.word	0x000061d0


	//   ....[77]....
        /*0d8c*/ 	.word	0x000061e0


	//   ....[78]....
        /*0d90*/ 	.word	0x000061f0


	//   ....[79]....
        /*0d94*/ 	.word	0x00006200


	//   ....[80]....
        /*0d98*/ 	.word	0x00006210


	//   ....[81]....
        /*0d9c*/ 	.word	0x00006220


	//   ....[82]....
        /*0da0*/ 	.word	0x00006230


	//   ....[83]....
        /*0da4*/ 	.word	0x00006240


	//   ....[84]....
        /*0da8*/ 	.word	0x00006250


	//   ....[85]....
        /*0dac*/ 	.word	0x00006260


	//   ....[86]....
        /*0db0*/ 	.word	0x00006290


	//   ....[87]....
        /*0db4*/ 	.word	0x00006320


	//   ....[88]....
        /*0db8*/ 	.word	0x00006330


	//   ....[89]....
        /*0dbc*/ 	.word	0x00006340


	//   ....[90]....
        /*0dc0*/ 	.word	0x00006350


	//   ....[91]....
        /*0dc4*/ 	.word	0x00006380


	//   ....[92]....
        /*0dc8*/ 	.word	0x00006410


	//   ....[93]....
        /*0dcc*/ 	.word	0x00006440


	//   ....[94]....
        /*0dd0*/ 	.word	0x00006470


	//   ....[95]....
        /*0dd4*/ 	.word	0x000064a0


	//   ....[96]....
        /*0dd8*/ 	.word	0x000064b0


	//   ....[97]....
        /*0ddc*/ 	.word	0x000064c0


	//   ....[98]....
        /*0de0*/ 	.word	0x000064d0


	//   ....[99]....
        /*0de4*/ 	.word	0x00006530


	//   ....[100]....
        /*0de8*/ 	.word	0x00006620


	//   ....[101]....
        /*0dec*/ 	.word	0x00006650


	//   ....[102]....
        /*0df0*/ 	.word	0x00006660


	//   ....[103]....
        /*0df4*/ 	.word	0x00006670


	//   ....[104]....
        /*0df8*/ 	.word	0x00006680


	//   ....[105]....
        /*0dfc*/ 	.word	0x00006690


	//   ....[106]....
        /*0e00*/ 	.word	0x000066a0


	//   ....[107]....
        /*0e04*/ 	.word	0x000066b0


	//   ....[108]....
        /*0e08*/ 	.word	0x00006810


	//   ....[109]....
        /*0e0c*/ 	.word	0x00006820


	//   ....[110]....
        /*0e10*/ 	.word	0x00006830


	//   ....[111]....
        /*0e14*/ 	.word	0x00006840


	//   ....[112]....
        /*0e18*/ 	.word	0x00006850


	//   ....[113]....
        /*0e1c*/ 	.word	0x00006860


	//   ....[114]....
        /*0e20*/ 	.word	0x00006870


	//   ....[115]....
        /*0e24*/ 	.word	0x00006880


	//   ....[116]....
        /*0e28*/ 	.word	0x00006890


	//   ....[117]....
        /*0e2c*/ 	.word	0x000068a0


	//   ....[118]....
        /*0e30*/ 	.word	0x000068b0


	//   ....[119]....
        /*0e34*/ 	.word	0x000068c0


	//   ....[120]....
        /*0e38*/ 	.word	0x000068d0


	//   ....[121]....
        /*0e3c*/ 	.word	0x000069b0


	//   ....[122]....
        /*0e40*/ 	.word	0x000069d0


	//   ....[123]....
        /*0e44*/ 	.word	0x000069e0


	//   ....[124]....
        /*0e48*/ 	.word	0x000069f0


	//   ....[125]....
        /*0e4c*/ 	.word	0x00006a00


	//   ....[126]....
        /*0e50*/ 	.word	0x00006a10


	//   ....[127]....
        /*0e54*/ 	.word	0x00006a20


	//   ....[128]....
        /*0e58*/ 	.word	0x00006b90


	//   ....[129]....
        /*0e5c*/ 	.word	0x00006bc0


	//   ....[130]....
        /*0e60*/ 	.word	0x00006bd0


	//   ....[131]....
        /*0e64*/ 	.word	0x00006be0


	//   ....[132]....
        /*0e68*/ 	.word	0x00006bf0


	//   ....[133]....
        /*0e6c*/ 	.word	0x00006c00


	//   ....[134]....
        /*0e70*/ 	.word	0x00006c10


	//   ....[135]....
        /*0e74*/ 	.word	0x00006c20


	//   ....[136]....
        /*0e78*/ 	.word	0x00006c30


	//   ....[137]....
        /*0e7c*/ 	.word	0x00006c40


	//   ....[138]....
        /*0e80*/ 	.word	0x00006c50


	//   ....[139]....
        /*0e84*/ 	.word	0x00006c60


	//   ....[140]....
        /*0e88*/ 	.word	0x00006e40


	//   ....[141]....
        /*0e8c*/ 	.word	0x00006e80


	//   ....[142]....
        /*0e90*/ 	.word	0x00006e90


	//   ....[143]....
        /*0e94*/ 	.word	0x00006ea0


	//   ....[144]....
        /*0e98*/ 	.word	0x00006eb0


	//   ....[145]....
        /*0e9c*/ 	.word	0x00006ec0


	//   ....[146]....
        /*0ea0*/ 	.word	0x00006ed0


	//   ....[147]....
        /*0ea4*/ 	.word	0x00006ee0


	//   ....[148]....
        /*0ea8*/ 	.word	0x00006ef0


	//   ....[149]....
        /*0eac*/ 	.word	0x00006f00


	//   ....[150]....
        /*0eb0*/ 	.word	0x00006f10


	//   ....[151]....
        /*0eb4*/ 	.word	0x00006f20


	//   ....[152]....
        /*0eb8*/ 	.word	0x00006f30


	//   ....[153]....
        /*0ebc*/ 	.word	0x00006f40


	//   ....[154]....
        /*0ec0*/ 	.word	0x00006fb0


	//   ....[155]....
        /*0ec4*/ 	.word	0x00006ff0


	//   ....[156]....
        /*0ec8*/ 	.word	0x00007030


	//   ....[157]....
        /*0ecc*/ 	.word	0x00007080


	//   ....[158]....
        /*0ed0*/ 	.word	0x000070c0


	//   ....[159]....
        /*0ed4*/ 	.word	0x00007100


	//   ....[160]....
        /*0ed8*/ 	.word	0x00007150


	//   ....[161]....
        /*0edc*/ 	.word	0x00007190


	//   ....[162]....
        /*0ee0*/ 	.word	0x000071c0


	//   ....[163]....
        /*0ee4*/ 	.word	0x000071f0


	//   ....[164]....
        /*0ee8*/ 	.word	0x00007230


	//   ....[165]....
        /*0eec*/ 	.word	0x00007260


	//   ....[166]....
        /*0ef0*/ 	.word	0x00007290


	//   ....[167]....
        /*0ef4*/ 	.word	0x000072c0


	//   ....[168]....
        /*0ef8*/ 	.word	0x000072f0


	//   ....[169]....
        /*0efc*/ 	.word	0x00007320


	//   ....[170]....
        /*0f00*/ 	.word	0x00007340


	//   ....[171]....
        /*0f04*/ 	.word	0x00007360


	//   ....[172]....
        /*0f08*/ 	.word	0x00007370


	//   ....[173]....
        /*0f0c*/ 	.word	0x00007390


	//   ....[174]....
        /*0f10*/ 	.word	0x000074d0


	//   ....[175]....
        /*0f14*/ 	.word	0x000074e0


	//   ....[176]....
        /*0f18*/ 	.word	0x000074f0


	//   ....[177]....
        /*0f1c*/ 	.word	0x00007500


	//   ....[178]....
        /*0f20*/ 	.word	0x00007510


	//   ....[179]....
        /*0f24*/ 	.word	0x00007520


	//   ....[180]....
        /*0f28*/ 	.word	0x00007530


	//   ....[181]....
        /*0f2c*/ 	.word	0x00007540


	//   ....[182]....
        /*0f30*/ 	.word	0x00007550


	//   ....[183]....
        /*0f34*/ 	.word	0x00007560


	//   ....[184]....
        /*0f38*/ 	.word	0x00007570


	//   ....[185]....
        /*0f3c*/ 	.word	0x00007580


	//   ....[186]....
        /*0f40*/ 	.word	0x00007590


	//   ....[187]....
        /*0f44*/ 	.word	0x00007680


	//   ....[188]....
        /*0f48*/ 	.word	0x000076c0


	//   ....[189]....
        /*0f4c*/ 	.word	0x00007700


	//   ....[190]....
        /*0f50*/ 	.word	0x00007740


	//   ....[191]....
        /*0f54*/ 	.word	0x00007780


	//   ....[192]....
        /*0f58*/ 	.word	0x00007790


	//   ....[193]....
        /*0f5c*/ 	.word	0x000077a0


	//   ....[194]....
        /*0f60*/ 	.word	0x000077f0


	//   ....[195]....
        /*0f64*/ 	.word	0x00007820


	//   ....[196]....
        /*0f68*/ 	.word	0x00007850


	//   ....[197]....
        /*0f6c*/ 	.word	0x00007880


	//   ....[198]....
        /*0f70*/ 	.word	0x000078b0


	//   ....[199]....
        /*0f74*/ 	.word	0x000078e0


	//   ....[200]....
        /*0f78*/ 	.word	0x000078f0


	//   ....[201]....
        /*0f7c*/ 	.word	0x00007920


	//   ....[202]....
        /*0f80*/ 	.word	0x00007950


	//   ....[203]....
        /*0f84*/ 	.word	0x00007980


	//   ....[204]....
        /*0f88*/ 	.word	0x000079b0


	//   ....[205]....
        /*0f8c*/ 	.word	0x000079e0


	//   ....[206]....
        /*0f90*/ 	.word	0x00007bd0


	//   ....[207]....
        /*0f94*/ 	.word	0x00007c10


	//   ....[208]....
        /*0f98*/ 	.word	0x00007c20


	//   ....[209]....
        /*0f9c*/ 	.word	0x00007c30


	//   ....[210]....
        /*0fa0*/ 	.word	0x00007c40


	//   ....[211]....
        /*0fa4*/ 	.word	0x00007c50


	//   ....[212]....
        /*0fa8*/ 	.word	0x00007c60


	//   ....[213]....
        /*0fac*/ 	.word	0x00007c70


	//   ....[214]....
        /*0fb0*/ 	.word	0x00007c80


	//   ....[215]....
        /*0fb4*/ 	.word	0x00007c90


	//   ....[216]....
        /*0fb8*/ 	.word	0x00007ca0


	//   ....[217]....
        /*0fbc*/ 	.word	0x00007cb0


	//   ....[218]....
        /*0fc0*/ 	.word	0x00007cc0


	//   ....[219]....
        /*0fc4*/ 	.word	0x00007cd0


	//   ....[220]....
        /*0fc8*/ 	.word	0x00007ce0


	//   ....[221]....
        /*0fcc*/ 	.word	0x00007cf0


	//   ....[222]....
        /*0fd0*/ 	.word	0x00007d00


	//   ....[223]....
        /*0fd4*/ 	.word	0x00007d10


	//   ....[224]....
        /*0fd8*/ 	.word	0x00007d20


	//   ....[225]....
        /*0fdc*/ 	.word	0x00007d30


	//   ....[226]....
        /*0fe0*/ 	.word	0x00007d40


	//   ....[227]....
        /*0fe4*/ 	.word	0x00007d50


	//   ....[228]....
        /*0fe8*/ 	.word	0x00007d60


	//   ....[229]....
        /*0fec*/ 	.word	0x00007d70


	//   ....[230]....
        /*0ff0*/ 	.word	0x00007d80


	//   ....[231]....
        /*0ff4*/ 	.word	0x00007d90


	//   ....[232]....
        /*0ff8*/ 	.word	0x00007da0


	//   ....[233]....
        /*0ffc*/ 	.word	0x00007db0


	//   ....[234]....
        /*1000*/ 	.word	0x00007dc0


	//   ....[235]....
        /*1004*/ 	.word	0x00007dd0


	//   ....[236]....
        /*1008*/ 	.word	0x00007de0


	//   ....[237]....
        /*100c*/ 	.word	0x00007df0


	//   ....[238]....
        /*1010*/ 	.word	0x00007e00


	//----- nvinfo : EIATTR_VRC_CTA_INIT_COUNT
	.align		4
.L_327:
        /*1014*/ 	.byte	0x02, 0x4a
	.zero		1
	.zero		1


	//----- nvinfo : EIATTR_EXIT_INSTR_OFFSETS
	.align		4
        /*1018*/ 	.byte	0x04, 0x1c
        /*101a*/ 	.short	(.L_329 - .L_328)


	//   ....[0]....
.L_328:
        /*101c*/ 	.word	0x00008b60


	//----- nvinfo : EIATTR_CRS_STACK_SIZE
	.align		4
.L_329:
        /*1020*/ 	.byte	0x04, 0x1e
        /*1022*/ 	.short	(.L_331 - .L_330)
.L_330:
        /*1024*/ 	.word	0x00000000


	//----- nvinfo : EIATTR_CBANK_PARAM_SIZE
	.align		4
.L_331:
        /*1028*/ 	.byte	0x03, 0x19
        /*102a*/ 	.short	0x0038


	//----- nvinfo : EIATTR_PARAM_CBANK
	.align		4
        /*102c*/ 	.byte	0x04, 0x0a
        /*102e*/ 	.short	(.L_333 - .L_332)
	.align		4
.L_332:
        /*1030*/ 	.word	index@(.nv.constant0._Z12_spmm_conv_8PKfPfiiPKiS3_S3_S0_)
        /*1034*/ 	.short	0x0380
        /*1036*/ 	.short	0x0038


	//----- nvinfo : EIATTR_SW_WAR
	.align		4
.L_333:
        /*1038*/ 	.byte	0x04, 0x36
        /*103a*/ 	.short	(.L_335 - .L_334)
.L_334:
        /*103c*/ 	.word	0x00000008
.L_335:


//--------------------- .nv.info._Z12_spmm_conv_7PKfPfiiPKiS3_S3_S0_ --------------------------
	.section	.nv.info._Z12_spmm_conv_7PKfPfiiPKiS3_S3_S0_,"",@"SHT_CUDA_INFO"
	.sectionflags	@""
	.align	4


	//----- nvinfo : EIATTR_CUDA_API_VERSION
	.align		4
        /*0000*/ 	.byte	0x04, 0x37
        /*0002*/ 	.short	(.L_337 - .L_336)
.L_336:
        /*0004*/ 	.word	0x00000082


	//----- nvinfo : EIATTR_KPARAM_INFO
	.align		4
.L_337:
        /*0008*/ 	.byte	0x04, 0x17
        /*000a*/ 	.short	(.L_339 - .L_338)
.L_338:
        /*000c*/ 	.word	0x00000000
        /*0010*/ 	.short	0x0007
        /*0012*/ 	.short	0x0030
        /*0014*/ 	.byte	0x00, 0xf5, 0x21, 0x00


	//----- nvinfo : EIATTR_KPARAM_INFO
	.align		4
.L_339:
        /*0018*/ 	.byte	0x04, 0x17
        /*001a*/ 	.short	(.L_341 - .L_340)
.L_340:
        /*001c*/ 	.word	0x00000000
        /*0020*/ 	.short	0x0006
        /*0022*/ 	.short	0x0028
        /*0024*/ 	.byte	0x00, 0xf5, 0x21, 0x00


	//----- nvinfo : EIATTR_KPARAM_INFO
	.align		4
.L_341:
        /*0028*/ 	.byte	0x04, 0x17
        /*002a*/ 	.short	(.L_343 - .L_342)
.L_342:
        /*002c*/ 	.word	0x00000000
        /*0030*/ 	.short	0x0005
        /*0032*/ 	.short	0x0020
        /*0034*/ 	.byte	0x00, 0xf5, 0x21, 0x00


	//----- nvinfo : EIATTR_KPARAM_INFO
	.align		4
.L_343:
        /*0038*/ 	.byte	0x04, 0x17
        /*003a*/ 	.short	(.L_345 - .L_344)
.L_344:
        /*003c*/ 	.word	0x00000000
        /*0040*/ 	.short	0x0004
        /*0042*/ 	.short	0x0018
        /*0044*/ 	.byte	0x00, 0xf5, 0x21, 0x00


	//----- nvinfo : EIATTR_KPARAM_INFO
	.align		4
.L_345:
        /*0048*/ 	.byte	0x04, 0x17
        /*004a*/ 	.short	(.L_347 - .L_346)
.L_346:
        /*004c*/ 	.word	0x00000000
        /*0050*/ 	.short	0x0003
        /*0052*/ 	.short	0x0014
        /*0054*/ 	.byte	0x00, 0xf0, 0x11, 0x00


	//----- nvinfo : EIATTR_KPARAM_INFO
	.align		4
.L_347:
        /*0058*/ 	.byte	0x04, 0x17
        /*005a*/ 	.short	(.L_349 - .L_348)
.L_348:
        /*005c*/ 	.word	0x00000000
        /*0060*/ 	.short	0x0002
        /*0062*/ 	.short	0x0010
        /*0064*/ 	.byte	0x00, 0xf0, 0x11, 0x00


	//----- nvinfo : EIATTR_KPARAM_INFO
	.align		4
.L_349:
        /*0068*/ 	.byte	0x04, 0x17
        /*006a*/ 	.short	(.L_351 - .L_350)
.L_350:
        /*006c*/ 	.word	0x00000000
        /*0070*/ 	.short	0x0001
        /*0072*/ 	.short	0x0008
        /*0074*/ 	.byte	0x00, 0xf5, 0x21, 0x00


	//----- nvinfo : EIATTR_KPARAM_INFO
	.align		4
.L_351:
        /*0078*/ 	.byte	0x04, 0x17
        /*007a*/ 	.short	(.L_353 - .L_352)
.L_352:
        /*007c*/ 	.word	0x00000000
        /*0080*/ 	.short	0x0000
        /*0082*/ 	.short	0x0000
        /*0084*/ 	.byte	0x00, 0xf5, 0x21, 0x00


	//----- nvinfo : EIATTR_SPARSE_MMA_MASK
	.align		4
.L_353:
        /*0088*/ 	.byte	0x03, 0x50
        /*008a*/ 	.short	0x0000


	//----- nvinfo : EIATTR_MAXREG_COUNT
	.align		4
        /*008c*/ 	.byte	0x03, 0x1b
        /*008e*/ 	.short	0x00ff


	//----- nvinfo : EIATTR_MERCURY_ISA_VERSION
	.align		4
        /*0090*/ 	.byte	0x03, 0x5f
        /*0092*/ 	.short	0x0101


	//----- nvinfo : EIATTR_COOP_GROUP_MASK_REGIDS
	.align		4
        /*0094*/ 	.byte	0x04, 0x29
        /*0096*/ 	.short	(.L_355 - .L_354)


	//   ....[0]....
.L_354:
        /*0098*/ 	.word	0xffffffff


	//   ....[1]....
        /*009c*/ 	.word	0xffffffff


	//   ....[2]....
        /*00a0*/ 	.word	0xffffffff


	//   ....[3]....
        /*00a4*/ 	.word	0xffffffff


	//   ....[4]....
        /*00a8*/ 	.word	0xffffffff


	//   ....[5]....
        /*00ac*/ 	.word	0xffffffff


	//   ....[6]....
        /*00b0*/ 	.word	0xffffffff


	//   ....[7]....
        /*00b4*/ 	.word	0xffffffff


	//   ....[8]....
        /*00b8*/ 	.word	0xffffffff


	//   ....[9]....
        /*00bc*/ 	.word	0xffffffff


	//   ....[10]....
        /*00c0*/ 	.word	0xffffffff


	//   ....[11]....
        /*00c4*/ 	.word	0xffffffff


	//   ....[12]....
        /*00c8*/ 	.word	0xffffffff


	//   ....[13]....
        /*00cc*/ 	.word	0xffffffff


	//   ....[14]....
        /*00d0*/ 	.word	0xffffffff


	//   ....[15]....
        /*00d4*/ 	.word	0xffffffff


	//   ....[16]....
        /*00d8*/ 	.word	0xffffffff


	//   ....[17]....
        /*00dc*/ 	.word	0xffffffff


	//   ....[18]....
        /*00e0*/ 	.word	0xffffffff


	//   ....[19]....
        /*00e4*/ 	.word	0xffffffff


	//   ....[20]....
        /*00e8*/ 	.word	0xffffffff


	//   ....[21]....
        /*00ec*/ 	.word	0xffffffff


	//   ....[22]....
        /*00f0*/ 	.word	0xffffffff


	//   ....[23]....
        /*00f4*/ 	.word	0xffffffff


	//   ....[24]....
        /*00f8*/ 	.word	0xffffffff


	//   ....[25]....
        /*00fc*/ 	.word	0xffffffff


	//   ....[26]....
        /*0100*/ 	.word	0xffffffff


	//   ....[27]....
        /*0104*/ 	.word	0xffffffff


	//   ....[28]....
        /*0108*/ 	.word	0xffffffff


	//   ....[29]....
        /*010c*/ 	.word	0xffffffff


	//----- nvinfo : EIATTR_COOP_GROUP_INSTR_OFFSETS
	.align		4
.L_355:
        /*0110*/ 	.byte	0x04, 0x28
        /*0112*/ 	.short	(.L_357 - .L_356)


	//   ....[0]....
.L_356:
        /*0114*/ 	.word	0x000003d0


	//   ....[1]....
        /*0118*/ 	.word	0x000003f0


	//   ....[2]....
        /*011c*/ 	.word	0x00000440


	//   ....[3]....
        /*0120*/ 	.word	0x000004b0


	//   ....[4]....
        /*0124*/ 	.word	0x000004c0


	//   ....[5]....
        /*0128*/ 	.word	0x00000520


	//   ....[6]....
        /*012c*/ 	.word	0x00000530


	//   ....[7]....
        /*0130*/ 	.word	0x00000540


	//   ....[8]....
        /*0134*/ 	.word	0x000005d0


	//   ....[9]....
        /*0138*/ 	.word	0x00000610


	//   ....[10]....
        /*013c*/ 	.word	0x00000620


	//   ....[11]....
        /*0140*/ 	.word	0x00000710


	//   ....[12]....
        /*0144*/ 	.word	0x00000760


	//   ....[13]....
        /*0148*/ 	.word	0x000007e0


	//   ....[14]....
        /*014c*/ 	.word	0x00000800


	//   ....[15]....
        /*0150*/ 	.word	0x00000820


	//   ....[16]....
        /*0154*/ 	.word	0x00000c30


	//   ....[17]....
        /*0158*/ 	.word	0x00000c50


	//   ....[18]....
        /*015c*/ 	.word	0x00000c70


	//   ....[19]....
        /*0160*/ 	.word	0x00000c80


	//   ....[20]....
        /*0164*/ 	.word	0x00000c90


	//   ....[21]....
        /*0168*/ 	.word	0x00000db0


	//   ....[22]....
        /*016c*/ 	.word	0x00000dc0


	//   ....[23]....
        /*0170*/ 	.word	0x00000dd0


	//   ....[24]....
        /*0174*/ 	.word	0x00000f40


	//   ....[25]....
        /*0178*/ 	.word	0x00000f50


	//   ....[26]....
        /*017c*/ 	.word	0x00000fc0


	//   ....[27]....
        /*0180*/ 	.word	0x00000fd0


	//   ....[28]....
        /*0184*/ 	.word	0x00001080


	//   ....[29]....
        /*0188*/ 	.word	0x000010c0


	//----- nvinfo : EIATTR_VRC_CTA_INIT_COUNT
	.align		4
.L_357:
        /*018c*/ 	.byte	0x02, 0x4a
	.zero		1
	.zero		1


	//----- nvinfo : EIATTR_EXIT_INSTR_OFFSETS
	.align		4
        /*0190*/ 	.byte	0x04, 0x1c
        /*0192*/ 	.short	(.L_359 - .L_358)


	//   ....[0]....
.L_358:
        /*0194*/ 	.word	0x00001110


	//----- nvinfo : EIATTR_CRS_STACK_SIZE
	.align		4
.L_359:
        /*0198*/ 	.byte	0x04, 0x1e
        /*019a*/ 	.short	(.L_361 - .L_360)
.L_360:
        /*019c*/ 	.word	0x00000000


	//----- nvinfo : EIATTR_CBANK_PARAM_SIZE
	.align		4
.L_361:
        /*01a0*/ 	.byte	0x03, 0x19
        /*01a2*/ 	.short	0x0038


	//----- nvinfo : EIATTR_PARAM_CBANK
	.align		4
        /*01a4*/ 	.byte	0x04, 0x0a
        /*01a6*/ 	.short	(.L_363 - .L_362)
	.align		4
.L_362:
        /*01a8*/ 	.word	index@(.nv.constant0._Z12_spmm_conv_7PKfPfiiPKiS3_S3_S0_)
        /*01ac*/ 	.short	0x0380
        /*01ae*/ 	.short	0x0038


	//----- nvinfo : EIATTR_SW_WAR
	.align		4
.L_363:
        /*01b0*/ 	.byte	0x04, 0x36
        /*01b2*/ 	.short	(.L_365 - .L_364)
.L_364:
        /*01b4*/ 	.word	0x00000008
.L_365:


//--------------------- .nv.info._Z12_spmm_conv_6PKfPfiiPKiS3_S3_S0_ --------------------------
	.section	.nv.info._Z12_spmm_conv_6PKfPfiiPKiS3_S3_S0_,"",@"SHT_CUDA_INFO"
	.sectionflags	@""
	.align	4


	//----- nvinfo : EIATTR_CUDA_API_VERSION
	.align		4
        /*0000*/ 	.byte	0x04, 0x37
        /*0002*/ 	.short	(.L_367 - .L_366)
.L_366:
        /*0004*/ 	.word	0x00000082


	//----- nvinfo : EIATTR_KPARAM_INFO
	.align		4
.L_367:
        /*0008*/ 	.byte	0x04, 0x17
        /*000a*/ 	.short	(.L_369 - .L_368)
.L_368:
        /*000c*/ 	.word	0x00000000
        /*0010*/ 	.short	0x0007
        /*0012*/ 	.short	0x0030
        /*0014*/ 	.byte	0x00, 0xf5, 0x21, 0x00


	//----- nvinfo : EIATTR_KPARAM_INFO
	.align		4
.L_369:
        /*0018*/ 	.byte	0x04, 0x17
        /*001a*/ 	.short	(.L_371 - .L_370)
.L_370:
        /*001c*/ 	.word	0x00000000
        /*0020*/ 	.short	0x0006
        /*0022*/ 	.short	0x0028
        /*0024*/ 	.byte	0x00, 0xf5, 0x21, 0x00


	//----- nvinfo : EIATTR_KPARAM_INFO
	.align		4
.L_371:
        /*0028*/ 	.byte	0x04, 0x17
        /*002a*/ 	.short	(.L_373 - .L_372)
.L_372:
        /*002c*/ 	.word	0x00000000
        /*0030*/ 	.short	0x0005
        /*0032*/ 	.short	0x0020
        /*0034*/ 	.byte	0x00, 0xf5, 0x21, 0x00


	//----- nvinfo : EIATTR_KPARAM_INFO
	.align		4
.L_373:
        /*0038*/ 	.byte	0x04, 0x17
        /*003a*/ 	.short	(.L_375 - .L_374)
.L_374:
        /*003c*/ 	.word	0x00000000
        /*0040*/ 	.short	0x0004
        /*0042*/ 	.short	0x0018
        /*0044*/ 	.byte	0x00, 0xf5, 0x21, 0x00


	//----- nvinfo : EIATTR_KPARAM_INFO
	.align		4
.L_375:
        /*0048*/ 	.byte	0x04, 0x17
        /*004a*/ 	.short	(.L_377 - .L_376)
.L_376:
        /*004c*/ 	.word	0x00000000
        /*0050*/ 	.short	0x0003
        /*0052*/ 	.short	0x0014
        /*0054*/ 	.byte	0x00, 0xf0, 0x11, 0x00


	//----- nvinfo : EIATTR_KPARAM_INFO
	.align		4
.L_377:
        /*0058*/ 	.byte	0x04, 0x17
        /*005a*/ 	.short	(.L_379 - .L_378)
.L_378:
        /*005c*/ 	.word	0x00000000
        /*0060*/ 	.short	0x0002
        /*0062*/ 	.short	0x0010
        /*0064*/ 	.byte	0x00, 0xf0, 0x11, 0x00


	//----- nvinfo : EIATTR_KPARAM_INFO
	.align		4
.L_379:
        /*0068*/ 	.byte	0x04, 0x17
        /*006a*/ 	.short	(.L_381 - .L_380)
.L_380:
        /*006c*/ 	.word	0x00000000
        /*0070*/ 	.short	0x0001
        /*0072*/ 	.short	0x0008
        /*0074*/ 	.byte	0x00, 0xf5, 0x21, 0x00


	//----- nvinfo : EIATTR_KPARAM_INFO
	.align		4
.L_381:
        /*0078*/ 	.byte	0x04, 0x17
        /*007a*/ 	.short	(.L_383 - .L_382)
.L_382:
        /*007c*/ 	.word	0x00000000
        /*0080*/ 	.short	0x0000
        /*0082*/ 	.short	0x0000
        /*0084*/ 	.byte	0x00, 0xf5, 0x21, 0x00


	//----- nvinfo : EIATTR_SPARSE_MMA_MASK
	.align		4
.L_383:
        /*0088*/ 	.byte	0x03, 0x50
        /*008a*/ 	.short	0x0000


	//----- nvinfo : EIATTR_MAXREG_COUNT
	.align		4
        /*008c*/ 	.byte	0x03, 0x1b
        /*008e*/ 	.short	0x00ff


	//----- nvinfo : EIATTR_MERCURY_ISA_VERSION
	.align		4
        /*0090*/ 	.byte	0x03, 0x5f
        /*0092*/ 	.short	0x0101


	//----- nvinfo : EIATTR_COOP_GROUP_MASK_REGIDS
	.align		4
        /*0094*/ 	.byte	0x04, 0x29
        /*0096*/ 	.short	(.L_385 - .L_384)


	//   ....[0]....
.L_384:
        /*0098*/ 	.word	0xffffffff


	//   ....[1]....
        /*009c*/ 	.word	0xffffffff


	//   ....[2]....
        /*00a0*/ 	.word	0xffffffff


	//   ....[3]....
        /*00a4*/ 	.word	0xffffffff


	//   ....[4]....
        /*00a8*/ 	.word	0xffffffff


	//   ....[5]....
        /*00ac*/ 	.word	0xffffffff


	//   ....[6]....
        /*00b0*/ 	.word	0xffffffff


	//   ....[7]....
        /*00b4*/ 	.word	0xffffffff


	//   ....[8]....
        /*00b8*/ 	.word	0xffffffff


	//   ....[9]....
        /*00bc*/ 	.word	0xffffffff


	//   ....[10]....
        /*00c0*/ 	.word	0xffffffff


	//   ....[11]....
        /*00c4*/ 	.word	0xffffffff


	//   ....[12]....
        /*00c8*/ 	.word	0xffffffff


	//   ....[13]....
        /*00cc*/ 	.word	0xffffffff


	//   ....[14]....
        /*00d0*/ 	.word	0xffffffff


	//   ....[15]....
        /*00d4*/ 	.word	0xffffffff


	//   ....[16]....
        /*00d8*/ 	.word	0xffffffff


	//   ....[17]....
        /*00dc*/ 	.word	0xffffffff


	//   ....[18]....
        /*00e0*/ 	.word	0xffffffff


	//   ....[19]....
        /*00e4*/ 	.word	0xffffffff


	//   ....[20]....
        /*00e8*/ 	.word	0xffffffff


	//   ....[21]....
        /*00ec*/ 	.word	0xffffffff


	//   ....[22]....
        /*00f0*/ 	.word	0xffffffff


	//   ....[23]....
        /*00f4*/ 	.word	0xffffffff


	//   ....[24]....
        /*00f8*/ 	.word	0xffffffff


	//   ....[25]....
        /*00fc*/ 	.word	0xffffffff


	//   ....[26]....
        /*0100*/ 	.word	0xffffffff


	//   ....[27]....
        /*0104*/ 	.word	0xffffffff


	//   ....[28]....
        /*0108*/ 	.word	0xffffffff


	//   ....[29]....
        /*010c*/ 	.word	0xffffffff


	//   ....[30]....
        /*0110*/ 	.word	0xffffffff


	//   ....[31]....
        /*0114*/ 	.word	0xffffffff


	//   ....[32]....
        /*0118*/ 	.word	0xffffffff


	//   ....[33]....
        /*011c*/ 	.word	0xffffffff


	//   ....[34]....
        /*0120*/ 	.word	0xffffffff


	//   ....[35]....
        /*0124*/ 	.word	0xffffffff


	//   ....[36]....
        /*0128*/ 	.word	0xffffffff


	//   ....[37]....
        /*012c*/ 	.word	0xffffffff


	//   ....[38]....
        /*0130*/ 	.word	0xffffffff


	//   ....[39]....
        /*0134*/ 	.word	0xffffffff


	//   ....[40]....
        /*0138*/ 	.word	0xffffffff


	//   ....[41]....
        /*013c*/ 	.word	0xffffffff


	//   ....[42]....
        /*0140*/ 	.word	0xffffffff


	//   ....[43]....
        /*0144*/ 	.word	0xffffffff


	//   ....[44]....
        /*0148*/ 	.word	0xffffffff


	//   ....[45]....
        /*014c*/ 	.word	0xffffffff


	//   ....[46]....
        /*0150*/ 	.word	0xffffffff


	//   ....[47]....
        /*0154*/ 	.word	0xffffffff


	//   ....[48]....
        /*0158*/ 	.word	0xffffffff


	//   ....[49]....
        /*015c*/ 	.word	0xffffffff


	//   ....[50]....
        /*0160*/ 	.word	0xffffffff


	//   ....[51]....
        /*0164*/ 	.word	0xffffffff


	//   ....[52]....
        /*0168*/ 	.word	0xffffffff


	//   ....[53]....
        /*016c*/ 	.word	0xffffffff


	//   ....[54]....
        /*0170*/ 	.word	0xffffffff


	//   ....[55]....
        /*0174*/ 	.word	0xffffffff


	//   ....[56]....
        /*0178*/ 	.word	0xffffffff


	//   ....[57]....
        /*017c*/ 	.word	0xffffffff


	//   ....[58]....
        /*0180*/ 	.word	0xffffffff


	//   ....[59]....
        /*0184*/ 	.word	0xffffffff


	//   ....[60]....
        /*0188*/ 	.word	0xffffffff


	//   ....[61]....
        /*018c*/ 	.word	0xffffffff


	//   ....[62]....
        /*0190*/ 	.word	0xffffffff


	//   ....[63]....
        /*0194*/ 	.word	0xffffffff


	//   ....[64]....
        /*0198*/ 	.word	0xffffffff


	//   ....[65]....
        /*019c*/ 	.word	0xffffffff


	//   ....[66]....
        /*01a0*/ 	.word	0xffffffff


	//   ....[67]....
        /*01a4*/ 	.word	0xffffffff


	//   ....[68]....
        /*01a8*/ 	.word	0xffffffff


	//   ....[69]....
        /*01ac*/ 	.word	0xffffffff


	//   ....[70]....
        /*01b0*/ 	.word	0xffffffff


	//   ....[71]....
        /*01b4*/ 	.word	0xffffffff


	//   ....[72]....
        /*01b8*/ 	.word	0xffffffff


	//   ....[73]....
        /*01bc*/ 	.word	0xffffffff


	//   ....[74]....
        /*01c0*/ 	.word	0xffffffff


	//   ....[75]....
        /*01c4*/ 	.word	0xffffffff


	//   ....[76]....
        /*01c8*/ 	.word	0xffffffff


	//   ....[77]....
        /*01cc*/ 	.word	0xffffffff


	//   ....[78]....
        /*01d0*/ 	.word	0xffffffff


	//   ....[79]....
        /*01d4*/ 	.word	0xffffffff


	//   ....[80]....
        /*01d8*/ 	.word	0xffffffff


	//   ....[81]....
        /*01dc*/ 	.word	0xffffffff


	//   ....[82]....
        /*01e0*/ 	.word	0xffffffff


	//   ....[83]....
        /*01e4*/ 	.word	0xffffffff


	//   ....[84]....
        /*01e8*/ 	.word	0xffffffff


	//   ....[85]....
        /*01ec*/ 	.word	0xffffffff


	//   ....[86]....
        /*01f0*/ 	.word	0xffffffff


	//   ....[87]....
        /*01f4*/ 	.word	0xffffffff


	//   ....[88]....
        /*01f8*/ 	.word	0xffffffff


	//   ....[89]....
        /*01fc*/ 	.word	0xffffffff


	//   ....[90]....
        /*0200*/ 	.word	0xffffffff


	//   ....[91]....
        /*0204*/ 	.word	0xffffffff


	//   ....[92]....
        /*0208*/ 	.word	0xffffffff


	//   ....[93]....
        /*020c*/ 	.word	0xffffffff


	//   ....[94]....
        /*0210*/ 	.word	0xffffffff


	//   ....[95]....
        /*0214*/ 	.word	0xffffffff


	//   ....[96]....
        /*0218*/ 	.word	0xffffffff


	//   ....[97]....
        /*021c*/ 	.word	0xffffffff


	//   ....[98]....
        /*0220*/ 	.word	0xffffffff


	//   ....[99]....
        /*0224*/ 	.word	0xffffffff


	//   ....[100]....
        /*0228*/ 	.word	0xffffffff


	//   ....[101]....
        /*022c*/ 	.word	0xffffffff


	//   ....[102]....
        /*0230*/ 	.word	0xffffffff


	//   ....[103]....
        /*0234*/ 	.word	0xffffffff


	//   ....[104]....
        /*0238*/ 	.word	0xffffffff


	//   ....[105]....
        /*023c*/ 	.word	0xffffffff


	//   ....[106]....
        /*0240*/ 	.word	0xffffffff


	//   ....[107]....
        /*0244*/ 	.word	0xffffffff


	//   ....[108]....
        /*0248*/ 	.word	0xffffffff


	//   ....[109]....
        /*024c*/ 	.word	0xffffffff


	//   ....[110]....
        /*0250*/ 	.word	0xffffffff


	//   ....[111]....
        /*0254*/ 	.word	0xffffffff


	//   ....[112]....
        /*0258*/ 	.word	0xffffffff


	//   ....[113]....
        /*025c*/ 	.word	0xffffffff


	//   ....[114]....
        /*0260*/ 	.word	0xffffffff


	//   ....[115]....
        /*0264*/ 	.word	0xffffffff


	//   ....[116]....
        /*0268*/ 	.word	0xffffffff


	//   ....[117]....
        /*026c*/ 	.word	0xffffffff


	//   ....[118]....
        /*0270*/ 	.word	0xffffffff


	//   ....[119]....
        /*0274*/ 	.word	0xffffffff


	//   ....[120]....
        /*0278*/ 	.word	0xffffffff


	//   ....[121]....
        /*027c*/ 	.word	0xffffffff


	//   ....[122]....
        /*0280*/ 	.word	0xffffffff


	//   ....[123]....
        /*0284*/ 	.word	0xffffffff


	//   ....[124]....
        /*0288*/ 	.word	0xffffffff


	//   ....[125]....
        /*028c*/ 	.word	0xffffffff


	//   ....[126]....
        /*0290*/ 	.word	0xffffffff


	//   ....[127]....
        /*0294*/ 	.word	0xffffffff


	//   ....[128]....
        /*0298*/ 	.word	0xffffffff


	//   ....[129]....
        /*029c*/ 	.word	0xffffffff


	//   ....[130]....
        /*02a0*/ 	.word	0xffffffff


	//   ....[131]....
        /*02a4*/ 	.word	0xffffffff


	//   ....[132]....
        /*02a8*/ 	.word	0xffffffff


	//   ....[133]....
        /*02ac*/ 	.word	0xffffffff


	//   ....[134]....
        /*02b0*/ 	.word	0xffffffff


	//   ....[135]....
        /*02b4*/ 	.word	0xffffffff


	//   ....[136]....
        /*02b8*/ 	.word	0xffffffff


	//   ....[137]....
        /*02bc*/ 	.word	0xffffffff


	//   ....[138]....
        /*02c0*/ 	.word	0xffffffff


	//   ....[139]....
        /*02c4*/ 	.word	0xffffffff


	//   ....[140]....
        /*02c8*/ 	.word	0xffffffff


	//   ....[141]....
        /*02cc*/ 	.word	0xffffffff


	//   ....[142]....
        /*02d0*/ 	.word	0xffffffff


	//   ....[143]....
        /*02d4*/ 	.word	0xffffffff


	//   ....[144]....
        /*02d8*/ 	.word	0xffffffff


	//   ....[145]....
        /*02dc*/ 	.word	0xffffffff


	//   ....[146]....
        /*02e0*/ 	.word	0xffffffff


	//   ....[147]....
        /*02e4*/ 	.word	0xffffffff


	//   ....[148]....
        /*02e8*/ 	.word	0xffffffff


	//   ....[149]....
        /*02ec*/ 	.word	0xffffffff


	//   ....[150]....
        /*02f0*/ 	.word	0xffffffff


	//   ....[151]....
        /*02f4*/ 	.word	0xffffffff


	//   ....[152]....
        /*02f8*/ 	.word	0xffffffff


	//   ....[153]....
        /*02fc*/ 	.word	0xffffffff


	//   ....[154]....
        /*0300*/ 	.word	0xffffffff


	//   ....[155]....
        /*0304*/ 	.word	0xffffffff


	//   ....[156]....
        /*0308*/ 	.word	0xffffffff


	//   ....[157]....
        /*030c*/ 	.word	0xffffffff


	//   ....[158]....
        /*0310*/ 	.word	0xffffffff


	//   ....[159]....
        /*0314*/ 	.word	0xffffffff


	//   ....[160]....
        /*0318*/ 	.word	0xffffffff


	//   ....[161]....
        /*031c*/ 	.word	0xffffffff


	//   ....[162]....
        /*0320*/ 	.word	0xffffffff


	//   ....[163]....
        /*0324*/ 	.word	0xffffffff


	//   ....[164]....
        /*0328*/ 	.word	0xffffffff


	//   ....[165]....
        /*032c*/ 	.word	0xffffffff


	//   ....[166]....
        /*0330*/ 	.word	0xffffffff


	//   ....[167]....
        /*0334*/ 	.word	0xffffffff


	//   ....[168]....
        /*0338*/ 	.word	0xffffffff


	//   ....[169]....
        /*033c*/ 	.word	0xffffffff


	//   ....[170]....
        /*0340*/ 	.word	0xffffffff


	//   ....[171]....
        /*0344*/ 	.word	0xffffffff


	//   ....[172]....
        /*0348*/ 	.word	0xffffffff


	//   ....[173]....
        /*034c*/ 	.word	0xffffffff


	//   ....[174]....
        /*0350*/ 	.word	0xffffffff


	//   ....[175]....
        /*0354*/ 	.word	0xffffffff


	//   ....[176]....
        /*0358*/ 	.word	0xffffffff


	//   ....[177]....
        /*035c*/ 	.word	0xffffffff


	//   ....[178]....
        /*0360*/ 	.word	0xffffffff


	//   ....[179]....
        /*0364*/ 	.word	0xffffffff


	//   ....[180]....
        /*0368*/ 	.word	0xffffffff


	//   ....[181]....
        /*036c*/ 	.word	0xffffffff


	//   ....[182]....
        /*0370*/ 	.word	0xffffffff


	//   ....[183]....
        /*0374*/ 	.word	0xffffffff


	//   ....[184]....
        /*0378*/ 	.word	0xffffffff


	//   ....[185]....
        /*037c*/ 	.word	0xffffffff


	//   ....[186]....
        /*0380*/ 	.word	0xffffffff


	//   ....[187]....
        /*0384*/ 	.word	0xffffffff


	//   ....[188]....
        /*0388*/ 	.word	0xffffffff


	//   ....[189]....
        /*038c*/ 	.word	0xffffffff


	//   ....[190]....
        /*0390*/ 	.word	0xffffffff


	//   ....[191]....
        /*0394*/ 	.word	0xffffffff


	//   ....[192]....
        /*0398*/ 	.word	0xffffffff


	//   ....[193]....
        /*039c*/ 	.word	0xffffffff


	//   ....[194]....
        /*03a0*/ 	.word	0xffffffff


	//   ....[195]....
        /*03a4*/ 	.word	0xffffffff


	//   ....[196]....
        /*03a8*/ 	.word	0xffffffff


	//   ....[197]....
        /*03ac*/ 	.word	0xffffffff


	//   ....[198]....
        /*03b0*/ 	.word	0xffffffff


	//   ....[199]....
        /*03b4*/ 	.word	0xffffffff


	//   ....[200]....
        /*03b8*/ 	.word	0xffffffff


	//   ....[201]....
        /*03bc*/ 	.word	0xffffffff


	//   ....[202]....
        /*03c0*/ 	.word	0xffffffff


	//   ....[203]....
        /*03c4*/ 	.word	0xffffffff


	//   ....[204]....
        /*03c8*/ 	.word	0xffffffff


	//   ....[205]....
        /*03cc*/ 	.word	0xffffffff


	//   ....[206]....
        /*03d0*/ 	.word	0xffffffff


	//   ....[207]....
        /*03d4*/ 	.word	0xffffffff


	//   ....[208]....
        /*03d8*/ 	.word	0xffffffff


	//   ....[209]....
        /*03dc*/ 	.word	0xffffffff


	//   ....[210]....
        /*03e0*/ 	.word	0xffffffff


	//   ....[211]....
        /*03e4*/ 	.word	0xffffffff


	//   ....[212]....
        /*03e8*/ 	.word	0xffffffff


	//   ....[213]....
        /*03ec*/ 	.word	0xffffffff


	//   ....[214]....
        /*03f0*/ 	.word	0xffffffff


	//   ....[215]....
        /*03f4*/ 	.word	0xffffffff


	//   ....[216]....
        /*03f8*/ 	.word	0xffffffff


	//   ....[217]....
        /*03fc*/ 	.word	0xffffffff


	//   ....[218]....
        /*0400*/ 	.word	0xffffffff


	//   ....[219]....
        /*0404*/ 	.word	0xffffffff


	//   ....[220]....
        /*0408*/ 	.word	0xffffffff


	//   ....[221]....
        /*040c*/ 	.word	0xffffffff


	//   ....[222]....
        /*0410*/ 	.word	0xffffffff


	//   ....[223]....
        /*0414*/ 	.word	0xffffffff


	//   ....[224]....
        /*0418*/ 	.word	0xffffffff


	//   ....[225]....
        /*041c*/ 	.word	0xffffffff


	//   ....[226]....
        /*0420*/ 	.word	0xffffffff


	//   ....[227]....
        /*0424*/ 	.word	0xffffffff


	//   ....[228]....
        /*0428*/ 	.word	0xffffffff


	//   ....[229]....
        /*042c*/ 	.word	0xffffffff


	//   ....[230]....
        /*0430*/ 	.word	0xffffffff


	//   ....[231]....
        /*0434*/ 	.word	0xffffffff


	//   ....[232]....
        /*0438*/ 	.word	0xffffffff


	//   ....[233]....
        /*043c*/ 	.word	0xffffffff


	//   ....[234]....
        /*0440*/ 	.word	0xffffffff


	//   ....[235]....
        /*0444*/ 	.word	0xffffffff


	//   ....[236]....
        /*0448*/ 	.word	0xffffffff


	//   ....[237]....
        /*044c*/ 	.word	0xffffffff


	//   ....[238]....
        /*0450*/ 	.word	0xffffffff


	//   ....[239]....
        /*0454*/ 	.word	0xffffffff


	//   ....[240]....
        /*0458*/ 	.word	0xffffffff


	//   ....[241]....
        /*045c*/ 	.word	0xffffffff


	//   ....[242]....
        /*0460*/ 	.word	0xffffffff


	//   ....[243]....
        /*0464*/ 	.word	0xffffffff


	//   ....[244]....
        /*0468*/ 	.word	0xffffffff


	//   ....[245]....
        /*046c*/ 	.word	0xffffffff


	//   ....[246]....
        /*0470*/ 	.word	0xffffffff


	//   ....[247]....
        /*0474*/ 	.word	0xffffffff


	//   ....[248]....
        /*0478*/ 	.word	0xffffffff


	//   ....[249]....
        /*047c*/ 	.word	0xffffffff


	//   ....[250]....
        /*0480*/ 	.word	0xffffffff


	//   ....[251]....
        /*0484*/ 	.word	0xffffffff


	//   ....[252]....
        /*0488*/ 	.word	0xffffffff


	//   ....[253]....
        /*048c*/ 	.word	0xffffffff


	//   ....[254]....
        /*0490*/ 	.word	0xffffffff


	//   ....[255]....
        /*0494*/ 	.word	0xffffffff


	//   ....[0]....
        /*0498*/ 	.word	0xffffffff


	//   ....[1]....
        /*049c*/ 	.word	0xffffffff


	//   ....[2]....
        /*04a0*/ 	.word	0xffffffff


	//   ....[3]....
        /*04a4*/ 	.word	0xffffffff


	//   ....[4]....
        /*04a8*/ 	.word	0xffffffff


	//   ....[5]....
        /*04ac*/ 	.word	0xffffffff


	//   ....[6]....
        /*04b0*/ 	.word	0xffffffff


	//   ....[7]....
        /*04b4*/ 	.word	0xffffffff


	//   ....[8]....
        /*04b8*/ 	.word	0xffffffff


	//   ....[9]....
        /*04bc*/ 	.word	0xffffffff


	//   ....[10]....
        /*04c0*/ 	.word	0xffffffff


	//   ....[11]....
        /*04c4*/ 	.word	0xffffffff


	//   ....[12]....
        /*04c8*/ 	.word	0xffffffff


	//   ....[13]....
        /*04cc*/ 	.word	0xffffffff


	//   ....[14]....
        /*04d0*/ 	.word	0xffffffff


	//   ....[15]....
        /*04d4*/ 	.word	0xffffffff


	//   ....[16]....
        /*04d8*/ 	.word	0xffffffff


	//   ....[17]....
        /*04dc*/ 	.word	0xffffffff


	//   ....[18]....
        /*04e0*/ 	.word	0xffffffff


	//   ....[19]....
        /*04e4*/ 	.word	0xffffffff


	//   ....[20]....
        /*04e8*/ 	.word	0xffffffff


	//   ....[21]....
        /*04ec*/ 	.word	0xffffffff


	//   ....[22]....
        /*04f0*/ 	.word	0xffffffff


	//   ....[23]....
        /*04f4*/ 	.word	0xffffffff


	//   ....[24]....
        /*04f8*/ 	.word	0xffffffff


	//   ....[25]....
        /*04fc*/ 	.word	0xffffffff


	//   ....[26]....
        /*0500*/ 	.word	0xffffffff


	//   ....[27]....
        /*0504*/ 	.word	0xffffffff


	//   ....[28]....
        /*0508*/ 	.word	0xffffffff


	//   ....[29]....
        /*050c*/ 	.word	0xffffffff


	//   ....[30]....
        /*0510*/ 	.word	0xffffffff


	//   ....[31]....
        /*0514*/ 	.word	0xffffffff


	//   ....[32]....
        /*0518*/ 	.word	0xffffffff


	//   ....[33]....
        /*051c*/ 	.word	0xffffffff


	//   ....[34]....
        /*0520*/ 	.word	0xffffffff


	//   ....[35]....
        /*0524*/ 	.word	0xffffffff


	//   ....[36]....
        /*0528*/ 	.word	0xffffffff


	//   ....[37]....
        /*052c*/ 	.word	0xffffffff


	//   ....[38]....
        /*0530*/ 	.word	0xffffffff


	//   ....[39]....
        /*0534*/ 	.word	0xffffffff


	//   ....[40]....
        /*0538*/ 	.word	0xffffffff


	//   ....[41]....
        /*053c*/ 	.word	0xffffffff


	//   ....[42]....
        /*0540*/ 	.word	0xffffffff


	//   ....[43]....
        /*0544*/ 	.word	0xffffffff


	//   ....[44]....
        /*0548*/ 	.word	0xffffffff


	//   ....[45]....
        /*054c*/ 	.word	0xffffffff


	//   ....[46]....
        /*0550*/ 	.word	0xffffffff


	//   ....[47]....
        /*0554*/ 	.word	0xffffffff


	//   ....[48]....
        /*0558*/ 	.word	0xffffffff


	//   ....[49]....
        /*055c*/ 	.word	0xffffffff


	//   ....[50]....
        /*0560*/ 	.word	0xffffffff


	//   ....[51]....
        /*0564*/ 	.word	0xffffffff


	//   ....[52]....
        /*0568*/ 	.word	0xffffffff


	//   ....[53]....
        /*056c*/ 	.word	0xffffffff


	//   ....[54]....
        /*0570*/ 	.word	0xffffffff


	//   ....[55]....
        /*0574*/ 	.word	0xffffffff


	//   ....[56]....
        /*0578*/ 	.word	0xffffffff


	//   ....[57]....
        /*057c*/ 	.word	0xffffffff


	//   ....[58]....
        /*0580*/ 	.word	0xffffffff


	//   ....[59]....
        /*0584*/ 	.word	0xffffffff


	//   ....[60]....
        /*0588*/ 	.word	0xffffffff


	//   ....[61]....
        /*058c*/ 	.word	0xffffffff


	//   ....[62]....
        /*0590*/ 	.word	0xffffffff


	//   ....[63]....
        /*0594*/ 	.word	0xffffffff


	//   ....[64]....
        /*0598*/ 	.word	0xffffffff


	//   ....[65]....
        /*059c*/ 	.word	0xffffffff


	//   ....[66]....
        /*05a0*/ 	.word	0xffffffff


	//   ....[67]....
        /*05a4*/ 	.word	0xffffffff


	//   ....[68]....
        /*05a8*/ 	.word	0xffffffff


	//   ....[69]....
        /*05ac*/ 	.word	0xffffffff


	//   ....[70]....
        /*05b0*/ 	.word	0xffffffff


	//   ....[71]....
        /*05b4*/ 	.word	0xffffffff


	//   ....[72]....
        /*05b8*/ 	.word	0xffffffff


	//   ....[73]....
        /*05bc*/ 	.word	0xffffffff


	//   ....[74]....
        /*05c0*/ 	.word	0xffffffff


	//   ....[75]....
        /*05c4*/ 	.word	0xffffffff


	//   ....[76]....
        /*05c8*/ 	.word	0xffffffff


	//   ....[77]....
        /*05cc*/ 	.word	0xffffffff


	//   ....[78]....
        /*05d0*/ 	.word	0xffffffff


	//   ....[79]....
        /*05d4*/ 	.word	0xffffffff


	//   ....[80]....
        /*05d8*/ 	.word	0xffffffff


	//   ....[81]....
        /*05dc*/ 	.word	0xffffffff


	//   ....[82]....
        /*05e0*/ 	.word	0xffffffff


	//   ....[83]....
        /*05e4*/ 	.word	0xffffffff


	//   ....[84]....
        /*05e8*/ 	.word	0xffffffff


	//   ....[85]....
        /*05ec*/ 	.word	0xffffffff


	//   ....[86]....
        /*05f0*/ 	.word	0xffffffff


	//   ....[87]....
        /*05f4*/ 	.word	0xffffffff


	//   ....[88]....
        /*05f8*/ 	.word	0xffffffff


	//   ....[89]....
        /*05fc*/ 	.word	0xffffffff


	//   ....[90]....
        /*0600*/ 	.word	0xffffffff


	//   ....[91]....
        /*0604*/ 	.word	0xffffffff


	//   ....[92]....
        /*0608*/ 	.word	0xffffffff


	//   ....[93]....
        /*060c*/ 	.word	0xffffffff


	//   ....[94]....
        /*0610*/ 	.word	0xffffffff


	//   ....[95]....
        /*0614*/ 	.word	0xffffffff


	//   ....[96]....
        /*0618*/ 	.word	0xffffffff


	//   ....[97]....
        /*061c*/ 	.word	0xffffffff


	//   ....[98]....
        /*0620*/ 	.word	0xffffffff


	//   ....[99]....
        /*0624*/ 	.word	0xffffffff


	//   ....[100]....
        /*0628*/ 	.word	0xffffffff


	//   ....[101]....
        /*062c*/ 	.word	0xffffffff


	//   ....[102]....
        /*0630*/ 	.word	0xffffffff


	//   ....[103]....
        /*0634*/ 	.word	0xffffffff


	//   ....[104]....
        /*0638*/ 	.word	0xffffffff


	//   ....[105]....
        /*063c*/ 	.word	0xffffffff


	//   ....[106]....
        /*0640*/ 	.word	0xffffffff


	//   ....[107]....
        /*0644*/ 	.word	0xffffffff


	//   ....[108]....
        /*0648*/ 	.word	0xffffffff


	//   ....[109]....
        /*064c*/ 	.word	0xffffffff


	//   ....[110]....
        /*0650*/ 	.word	0xffffffff


	//   ....[111]....
        /*0654*/ 	.word	0xffffffff


	//   ....[112]....
        /*0658*/ 	.word	0xffffffff


	//   ....[113]....
        /*065c*/ 	.word	0xffffffff


	//   ....[114]....
        /*0660*/ 	.word	0xffffffff


	//   ....[115]....
        /*0664*/ 	.word	0xffffffff


	//   ....[116]....
        /*0668*/ 	.word	0xffffffff


	//   ....[117]....
        /*066c*/ 	.word	0xffffffff


	//   ....[118]....
        /*0670*/ 	.word	0xffffffff


	//   ....[119]....
        /*0674*/ 	.word	0xffffffff


	//   ....[120]....
        /*0678*/ 	.word	0xffffffff


	//   ....[121]....
        /*067c*/ 	.word	0xffffffff


	//   ....[122]....
        /*0680*/ 	.word	0xffffffff


	//   ....[123]....
        /*0684*/ 	.word	0xffffffff


	//   ....[124]....
        /*0688*/ 	.word	0xffffffff


	//   ....[125]....
        /*068c*/ 	.word	0xffffffff


	//   ....[126]....
        /*0690*/ 	.word	0xffffffff


	//   ....[127]....
        /*0694*/ 	.word	0xffffffff


	//   ....[128]....
        /*0698*/ 	.word	0xffffffff


	//   ....[129]....
        /*069c*/ 	.word	0xffffffff


	//   ....[130]....
        /*06a0*/ 	.word	0xffffffff


	//   ....[131]....
        /*06a4*/ 	.word	0xffffffff


	//   ....[132]....
        /*06a8*/ 	.word	0xffffffff


	//   ....[133]....
        /*06ac*/ 	.word	0xffffffff


	//   ....[134]....
        /*06b0*/ 	.word	0xffffffff


	//   ....[135]....
        /*06b4*/ 	.word	0xffffffff


	//   ....[136]....
        /*06b8*/ 	.word	0xffffffff


	//   ....[137]....
        /*06bc*/ 	.word	0xffffffff


	//   ....[138]....
        /*06c0*/ 	.word	0xffffffff


	//   ....[139]....
        /*06c4*/ 	.word	0xffffffff


	//   ....[140]....
        /*06c8*/ 	.word	0xffffffff


	//   ....[141]....
        /*06cc*/ 	.word	0xffffffff


	//   ....[142]....
        /*06d0*/ 	.word	0xffffffff


	//   ....[143]....
        /*06d4*/ 	.word	0xffffffff


	//   ....[144]....
        /*06d8*/ 	.word	0xffffffff


	//   ....[145]....
        /*06dc*/ 	.word	0xffffffff


	//   ....[146]....
        /*06e0*/ 	.word	0xffffffff


	//   ....[147]....
        /*06e4*/ 	.word	0xffffffff


	//   ....[148]....
        /*06e8*/ 	.word	0xffffffff


	//   ....[149]....
        /*06ec*/ 	.word	0xffffffff


	//   ....[150]....
        /*06f0*/ 	.word	0xffffffff


	//   ....[151]....
        /*06f4*/ 	.word	0xffffffff


	//   ....[152]....
        /*06f8*/ 	.word	0xffffffff


	//   ....[153]....
        /*06fc*/ 	.word	0xffffffff


	//   ....[154]....
        /*0700*/ 	.word	0xffffffff


	//   ....[155]....
        /*0704*/ 	.word	0xffffffff


	//   ....[156]....
        /*0708*/ 	.word	0xffffffff


	//   ....[157]....
        /*070c*/ 	.word	0xffffffff


	//   ....[158]....
        /*0710*/ 	.word	0xffffffff


	//   ....[159]....
        /*0714*/ 	.word	0xffffffff


	//   ....[160]....
        /*0718*/ 	.word	0xffffffff


	//   ....[161]....
        /*071c*/ 	.word	0xffffffff


	//   ....[162]....
        /*0720*/ 	.word	0xffffffff


	//   ....[163]....
        /*0724*/ 	.word	0xffffffff


	//   ....[164]....
        /*0728*/ 	.word	0xffffffff


	//   ....[165]....
        /*072c*/ 	.word	0xffffffff


	//   ....[166]....
        /*0730*/ 	.word	0xffffffff


	//   ....[167]....
        /*0734*/ 	.word	0xffffffff


	//   ....[168]....
        /*0738*/ 	.word	0xffffffff


	//   ....[169]....
        /*073c*/ 	.word	0xffffffff


	//   ....[170]....
        /*0740*/ 	.word	0xffffffff


	//   ....[171]....
        /*0744*/ 	.word	0xffffffff


	//   ....[172]....
        /*0748*/ 	.word	0xffffffff


	//   ....[173]....
        /*074c*/ 	.word	0xffffffff


	//   ....[174]....
        /*0750*/ 	.word	0xffffffff


	//   ....[175]....
        /*0754*/ 	.word	0xffffffff


	//   ....[176]....
        /*0758*/ 	.word	0xffffffff


	//   ....[177]....
        /*075c*/ 	.word	0xffffffff


	//   ....[178]....
        /*0760*/ 	.word	0xffffffff


	//   ....[179]....
        /*0764*/ 	.word	0xffffffff


	//   ....[180]....
        /*0768*/ 	.word	0xffffffff


	//   ....[181]....
        /*076c*/ 	.word	0xffffffff


	//   ....[182]....
        /*0770*/ 	.word	0xffffffff


	//   ....[183]....
        /*0774*/ 	.word	0xffffffff


	//   ....[184]....
        /*0778*/ 	.word	0xffffffff


	//   ....[185]....
        /*077c*/ 	.word	0xffffffff


	//   ....[186]....
        /*0780*/ 	.word	0xffffffff


	//   ....[187]....
        /*0784*/ 	.word	0xffffffff


	//   ....[188]....
        /*0788*/ 	.word	0xffffffff


	//   ....[189]....
        /*078c*/ 	.word	0xffffffff


	//   ....[190]....
        /*0790*/ 	.word	0xffffffff


	//   ....[191]....
        /*0794*/ 	.word	0xffffffff


	//   ....[192]....
        /*0798*/ 	.word	0xffffffff


	//   ....[193]....
        /*079c*/ 	.word	0xffffffff


	//   ....[194]....
        /*07a0*/ 	.word	0xffffffff


	//   ....[195]....
        /*07a4*/ 	.word	0xffffffff


	//   ....[196]....
        /*07a8*/ 	.word	0xffffffff


	//   ....[197]....
        /*07ac*/ 	.word	0xffffffff


	//   ....[198]....
        /*07b0*/ 	.word	0xffffffff


	//   ....[199]....
        /*07b4*/ 	.word	0xffffffff


	//   ....[200]....
        /*07b8*/ 	.word	0xffffffff


	//   ....[201]....
        /*07bc*/ 	.word	0xffffffff


	//   ....[202]....
        /*07c0*/ 	.word	0xffffffff


	//   ....[203]....
        /*07c4*/ 	.word	0xffffffff


	//   ....[204]....
        /*07c8*/ 	.word	0xffffffff


	//   ....[205]....
        /*07cc*/ 	.word	0xffffffff


	//   ....[206]....
        /*07d0*/ 	.word	0xffffffff


	//   ....[207]....
        /*07d4*/ 	.word	0xffffffff


	//   ....[208]....
        /*07d8*/ 	.word	0xffffffff


	//   ....[209]....
        /*07dc*/ 	.word	0xffffffff


	//   ....[210]....
        /*07e0*/ 	.word	0xffffffff


	//   ....[211]....
        /*07e4*/ 	.word	0xffffffff


	//   ....[212]....
        /*07e8*/ 	.word	0xffffffff


	//   ....[213]....
        /*07ec*/ 	.word	0xffffffff


	//   ....[214]....
        /*07f0*/ 	.word	0xffffffff


	//   ....[215]....
        /*07f4*/ 	.word	0xffffffff


	//   ....[216]....
        /*07f8*/ 	.word	0xffffffff


	//   ....[217]....
        /*07fc*/ 	.word	0xffffffff


	//   ....[218]....
        /*0800*/ 	.word	0xffffffff


	//   ....[219]....
        /*0804*/ 	.word	0xffffffff


	//   ....[220]....
        /*0808*/ 	.word	0xffffffff


	//   ....[221]....
        /*080c*/ 	.word	0xffffffff


	//   ....[222]....
        /*0810*/ 	.word	0xffffffff


	//   ....[223]....
        /*0814*/ 	.word	0xffffffff


	//   ....[224]....
        /*0818*/ 	.word	0xffffffff


	//   ....[225]....
        /*081c*/ 	.word	0xffffffff


	//   ....[226]....
        /*0820*/ 	.word	0xffffffff


	//   ....[227]....
        /*0824*/ 	.word	0xffffffff


	//   ....[228]....
        /*0828*/ 	.word	0xffffffff


	//   ....[229]....
        /*082c*/ 	.word	0xffffffff


	//   ....[230]....
        /*0830*/ 	.word	0xffffffff


	//   ....[231]....
        /*0834*/ 	.word	0xffffffff


	//   ....[232]....
        /*0838*/ 	.word	0xffffffff


	//   ....[233]....
        /*083c*/ 	.word	0xffffffff


	//   ....[234]....
        /*0840*/ 	.word	0xffffffff


	//   ....[235]....
        /*0844*/ 	.word	0xffffffff


	//   ....[236]....
        /*0848*/ 	.word	0xffffffff


	//   ....[237]....
        /*084c*/ 	.word	0xffffffff


	//   ....[238]....
        /*0850*/ 	.word	0xffffffff


	//   ....[239]....
        /*0854*/ 	.word	0x0500005b


	//   ....[240]....
        /*0858*/ 	.word	0x0500005b


	//   ....[241]....
        /*085c*/ 	.word	0x0500005b


	//   ....[242]....
        /*0860*/ 	.word	0x0500005b


	//   ....[243]....
        /*0864*/ 	.word	0x0500005b


	//   ....[244]....
        /*0868*/ 	.word	0x0500005b


	//   ....[245]....
        /*086c*/ 	.word	0x0500005b


	//   ....[246]....
        /*0870*/ 	.word	0x0500005b


	//   ....[247]....
        /*0874*/ 	.word	0x0500005b


	//   ....[248]....
        /*0878*/ 	.word	0x0500005b


	//   ....[249]....
        /*087c*/ 	.word	0x0500005b


	//   ....[250]....
        /*0880*/ 	.word	0x0500005b


	//   ....[251]....
        /*0884*/ 	.word	0x0500005b


	//   ....[252]....
        /*0888*/ 	.word	0x0500005b


	//   ....[253]....
        /*088c*/ 	.word	0x0500005b


	//   ....[254]....
        /*0890*/ 	.word	0x0500005b


	//   ....[255]....
        /*0894*/ 	.word	0x0500005b


	//   ....[0]....
        /*0898*/ 	.word	0x0500005b


	//   ....[1]....
        /*089c*/ 	.word	0x0500005b


	//   ....[2]....
        /*08a0*/ 	.word	0x0500005b


	//   ....[3]....
        /*08a4*/ 	.word	0x0500005b


	//   ....[4]....
        /*08a8*/ 	.word	0x0500005b


	//   ....[5]....
        /*08ac*/ 	.word	0x0500005b


	//   ....[6]....
        /*08b0*/ 	.word	0x0500005b


	//   ....[7]....
        /*08b4*/ 	.word	0x0500005b


	//   ....[8]....
        /*08b8*/ 	.word	0x0500005b


	//   ....[9]....
        /*08bc*/ 	.word	0x0500005b


	//   ....[10]....
        /*08c0*/ 	.word	0x0500005b


	//   ....[11]....
        /*08c4*/ 	.word	0x0500005b


	//   ....[12]....
        /*08c8*/ 	.word	0x0500005b


	//   ....[13]....
        /*08cc*/ 	.word	0x0500005b


	//   ....[14]....
        /*08d0*/ 	.word	0x0500005b


	//   ....[15]....
        /*08d4*/ 	.word	0x0500005b


	//   ....[16]....
        /*08d8*/ 	.word	0x0500005b


	//   ....[17]....
        /*08dc*/ 	.word	0x0500005b


	//   ....[18]....
        /*08e0*/ 	.word	0x0500005b


	//   ....[19]....
        /*08e4*/ 	.word	0x0500005b


	//   ....[20]....
        /*08e8*/ 	.word	0x0500005b


	//   ....[21]....
        /*08ec*/ 	.word	0x0500005b


	//   ....[22]....
        /*08f0*/ 	.word	0x0500005b


	//   ....[23]....
        /*08f4*/ 	.word	0x0500005b


	//   ....[24]....
        /*08f8*/ 	.word	0x0500005b


	//   ....[25]....
        /*08fc*/ 	.word	0x0500005b


	//   ....[26]....
        /*0900*/ 	.word	0x0500005b


	//   ....[27]....
        /*0904*/ 	.word	0x0500005b


	//   ....[28]....
        /*0908*/ 	.word	0x0500005b


	//   ....[29]....
        /*090c*/ 	.word	0x0500005b


	//   ....[30]....
        /*0910*/ 	.word	0x0500005b


	//   ....[31]....
        /*0914*/ 	.word	0x0500005b


	//   ....[32]....
        /*0918*/ 	.word	0x0500005b


	//   ....[33]....
        /*091c*/ 	.word	0x0500005b


	//   ....[34]....
        /*0920*/ 	.word	0x0500005b


	//   ....[35]....
        /*0924*/ 	.word	0x0500005b


	//   ....[36]....
        /*0928*/ 	.word	0x0500005b


	//   ....[37]....
        /*092c*/ 	.word	0x0500005b


	//   ....[38]....
        /*0930*/ 	.word	0x0500005b


	//   ....[39]....
        /*0934*/ 	.word	0x0500005b


	//   ....[40]....
        /*0938*/ 	.word	0x0500005b


	//   ....[41]....
        /*093c*/ 	.word	0x0500005b


	//   ....[42]....
        /*0940*/ 	.word	0x0500005b


	//   ....[43]....
        /*0944*/ 	.word	0x0500005b


	//   ....[44]....
        /*0948*/ 	.word	0x0500005b


	//   ....[45]....
        /*094c*/ 	.word	0x0500005b


	//   ....[46]....
        /*0950*/ 	.word	0x0500005b


	//   ....[47]....
        /*0954*/ 	.word	0x0500005b


	//   ....[48]....
        /*0958*/ 	.word	0x0500005b


	//   ....[49]....
        /*095c*/ 	.word	0x0500005b


	//   ....[50]....
        /*0960*/ 	.word	0x0500005b


	//   ....[51]....
        /*0964*/ 	.word	0x0500005b


	//   ....[52]....
        /*0968*/ 	.word	0x0500005b


	//   ....[53]....
        /*096c*/ 	.word	0x0500005b


	//   ....[54]....
        /*0970*/ 	.word	0x0500005b


	//   ....[55]....
        /*0974*/ 	.word	0x0500005b


	//   ....[56]....
        /*0978*/ 	.word	0x0500005b


	//   ....[57]....
        /*097c*/ 	.word	0x0500005b


	//   ....[58]....
        /*0980*/ 	.word	0x0500005b


	//   ....[59]....
        /*0984*/ 	.word	0x0500005b


	//   ....[60]....
        /*0988*/ 	.word	0x0500005b


	//   ....[61]....
        /*098c*/ 	.word	0x0500005b


	//   ....[62]....
        /*0990*/ 	.word	0x0500005b


	//   ....[63]....
        /*0994*/ 	.word	0x0500005b


	//   ....[64]....
        /*0998*/ 	.word	0x0500005b


	//   ....[65]....
        /*099c*/ 	.word	0x0500005b


	//   ....[66]....
        /*09a0*/ 	.word	0x0500005b


	//   ....[67]....
        /*09a4*/ 	.word	0x0500005b


	//   ....[68]....
        /*09a8*/ 	.word	0x0500005b


	//   ....[69]....
        /*09ac*/ 	.word	0x0500005b


	//   ....[70]....
        /*09b0*/ 	.word	0x0500005b


	//   ....[71]....
        /*09b4*/ 	.word	0x0500005b


	//   ....[72]....
        /*09b8*/ 	.word	0x0500005b


	//   ....[73]....
        /*09bc*/ 	.word	0x0500005b


	//   ....[74]....
        /*09c0*/ 	.word	0x0500005b


	//   ....[75]....
        /*09c4*/ 	.word	0x0500005b


	//   ....[76]....
        /*09c8*/ 	.word	0x0500005b


	//   ....[77]....
        /*09cc*/ 	.word	0x0500005b


	//   ....[78]....
        /*09d0*/ 	.word	0x0500005b


	//   ....[79]....
        /*09d4*/ 	.word	0x0500005b


	//   ....[80]....
        /*09d8*/ 	.word	0x0500005b


	//   ....[81]....
        /*09dc*/ 	.word	0x0500005b


	//   ....[82]....
        /*09e0*/ 	.word	0x0500005b


	//   ....[83]....
        /*09e4*/ 	.word	0x0500005b


	//   ....[84]....
        /*09e8*/ 	.word	0x0500005b


	//   ....[85]....
        /*09ec*/ 	.word	0x0500005b


	//   ....[86]....
        /*09f0*/ 	.word	0x0500005b


	//   ....[87]....
        /*09f4*/ 	.word	0x0500005b


	//   ....[88]....
        /*09f8*/ 	.word	0x0500005b


	//   ....[89]....
        /*09fc*/ 	.word	0x0500005b


	//   ....[90]....
        /*0a00*/ 	.word	0x0500005b


	//   ....[91]....
        /*0a04*/ 	.word	0x0500005b


	//   ....[92]....
        /*0a08*/ 	.word	0x0500005b


	//   ....[93]....
        /*0a0c*/ 	.word	0x0500005b


	//   ....[94]....
        /*0a10*/ 	.word	0x0500005b


	//   ....[95]....
        /*0a14*/ 	.word	0x0500005b


	//   ....[96]....
        /*0a18*/ 	.word	0x0500005b


	//   ....[97]....
        /*0a1c*/ 	.word	0x0500005b


	//   ....[98]....
        /*0a20*/ 	.word	0x0500005b


	//   ....[99]....
        /*0a24*/ 	.word	0x0500005b


	//   ....[100]....
        /*0a28*/ 	.word	0x0500005b


	//   ....[101]....
        /*0a2c*/ 	.word	0x0500005b


	//   ....[102]....
        /*0a30*/ 	.word	0x0500005b


	//   ....[103]....
        /*0a34*/ 	.word	0x0500005b


	//   ....[104]....
        /*0a38*/ 	.word	0x0500005b


	//   ....[105]....
        /*0a3c*/ 	.word	0x0500005b


	//   ....[106]....
        /*0a40*/ 	.word	0x0500005b


	//   ....[107]....
        /*0a44*/ 	.word	0x0500005b


	//   ....[108]....
        /*0a48*/ 	.word	0x0500005b


	//   ....[109]....
        /*0a4c*/ 	.word	0x0500005b


	//   ....[110]....
        /*0a50*/ 	.word	0x0500005b


	//   ....[111]....
        /*0a54*/ 	.word	0x0500005b


	//   ....[112]....
        /*0a58*/ 	.word	0x0500005b


	//   ....[113]....
        /*0a5c*/ 	.word	0x0500005b


	//   ....[114]....
        /*0a60*/ 	.word	0x0500005b


	//   ....[115]....
        /*0a64*/ 	.word	0x0500005b


	//   ....[116]....
        /*0a68*/ 	.word	0x0500005b


	//   ....[117]....
        /*0a6c*/ 	.word	0x0500005b


	//   ....[118]....
        /*0a70*/ 	.word	0x0500005b


	//   ....[119]....
        /*0a74*/ 	.word	0x0500005b


	//   ....[120]....
        /*0a78*/ 	.word	0x0500005b


	//   ....[121]....
        /*0a7c*/ 	.word	0x0500005b


	//   ....[122]....
        /*0a80*/ 	.word	0x0500005b


	//   ....[123]....
        /*0a84*/ 	.word	0x0500005b


	//   ....[124]....
        /*0a88*/ 	.word	0x0500005b


	//   ....[125]....
        /*0a8c*/ 	.word	0x0500005b


	//   ....[126]....
        /*0a90*/ 	.word	0x0500005b


	//   ....[127]....
        /*0a94*/ 	.word	0x0500005b


	//   ....[128]....
        /*0a98*/ 	.word	0x0500005b


	//   ....[129]....
        /*0a9c*/ 	.word	0x0500005b


	//   ....[130]....
        /*0aa0*/ 	.word	0x0500005b


	//   ....[131]....
        /*0aa4*/ 	.word	0x0500005b


	//   ....[132]....
        /*0aa8*/ 	.word	0x0500005b


	//   ....[133]....
        /*0aac*/ 	.word	0x0500005b


	//   ....[134]....
        /*0ab0*/ 	.word	0x0500005b


	//   ....[135]....
        /*0ab4*/ 	.word	0x0500005b


	//   ....[136]....
        /*0ab8*/ 	.word	0x0500005b


	//   ....[137]....
        /*0abc*/ 	.word	0x0500005b


	//   ....[138]....
        /*0ac0*/ 	.word	0x0500005b


	//   ....[139]....
        /*0ac4*/ 	.word	0x0500005b


	//   ....[140]....
        /*0ac8*/ 	.word	0x0500005b


	//   ....[141]....
        /*0acc*/ 	.word	0x0500005b


	//   ....[142]....
        /*0ad0*/ 	.word	0x0500005b


	//   ....[143]....
        /*0ad4*/ 	.word	0x0500005b


	//   ....[144]....
        /*0ad8*/ 	.word	0x0500005b


	//   ....[145]....
        /*0adc*/ 	.word	0x0500005b


	//   ....[146]....
        /*0ae0*/ 	.word	0x0500005b


	//   ....[147]....
        /*0ae4*/ 	.word	0x0500005b


	//   ....[148]....
        /*0ae8*/ 	.word	0x0500005b


	//   ....[149]....
        /*0aec*/ 	.word	0x0500005b


	//   ....[150]....
        /*0af0*/ 	.word	0x0500005b


	//   ....[151]....
        /*0af4*/ 	.word	0x0500005b


	//   ....[152]....
        /*0af8*/ 	.word	0x0500005b


	//   ....[153]....
        /*0afc*/ 	.word	0x0500005b


	//   ....[154]....
        /*0b00*/ 	.word	0x0500005b


	//   ....[155]....
        /*0b04*/ 	.word	0x0500005b


	//   ....[156]....
        /*0b08*/ 	.word	0x0500005b


	//   ....[157]....
        /*0b0c*/ 	.word	0x0500005b


	//   ....[158]....
        /*0b10*/ 	.word	0x0500005b


	//   ....[159]....
        /*0b14*/ 	.word	0x0500005b


	//   ....[160]....
        /*0b18*/ 	.word	0x0500005b


	//   ....[161]....
        /*0b1c*/ 	.word	0x0500005b


	//   ....[162]....
        /*0b20*/ 	.word	0x0500005b


	//   ....[163]....
        /*0b24*/ 	.word	0x0500005b


	//   ....[164]....
        /*0b28*/ 	.word	0x0500005b


	//   ....[165]....
        /*0b2c*/ 	.word	0x0500005b


	//   ....[166]....
        /*0b30*/ 	.word	0x0500005b


	//   ....[167]....
        /*0b34*/ 	.word	0x0500005b


	//   ....[168]....
        /*0b38*/ 	.word	0x0500005b


	//   ....[169]....
        /*0b3c*/ 	.word	0x0500005b


	//   ....[170]....
        /*0b40*/ 	.word	0x0500005b


	//   ....[171]....
        /*0b44*/ 	.word	0x0500005b


	//   ....[172]....
        /*0b48*/ 	.word	0x0500005b


	//   ....[173]....
        /*0b4c*/ 	.word	0x0500005b


	//   ....[174]....
        /*0b50*/ 	.word	0x0500005b


	//   ....[175]....
        /*0b54*/ 	.word	0x0500005b


	//   ....[176]....
        /*0b58*/ 	.word	0x0500005b


	//   ....[177]....
        /*0b5c*/ 	.word	0x0500005b


	//   ....[178]....
        /*0b60*/ 	.word	0x0500005b


	//   ....[179]....
        /*0b64*/ 	.word	0x0500005b


	//   ....[180]....
        /*0b68*/ 	.word	0x0500005b


	//   ....[181]....
        /*0b6c*/ 	.word	0x0500005b


	//   ....[182]....
        /*0b70*/ 	.word	0x0500005b


	//   ....[183]....
        /*0b74*/ 	.word	0x0500005b


	//   ....[184]....
        /*0b78*/ 	.word	0x0500005b


	//   ....[185]....
        /*0b7c*/ 	.word	0x0500005b


	//   ....[186]....
        /*0b80*/ 	.word	0x0500005b


	//   ....[187]....
        /*0b84*/ 	.word	0x0500005b


	//   ....[188]....
        /*0b88*/ 	.word	0x0500005b


	//   ....[189]....
        /*0b8c*/ 	.word	0x0500005b


	//   ....[190]....
        /*0b90*/ 	.word	0x0500005b


	//   ....[191]....
        /*0b94*/ 	.word	0x0500005b


	//   ....[192]....
        /*0b98*/ 	.word	0x0500005b


	//   ....[193]....
        /*0b9c*/ 	.word	0x0500005b


	//   ....[194]....
        /*0ba0*/ 	.word	0x0500005b


	//   ....[195]....
        /*0ba4*/ 	.word	0x0500005b


	//   ....[196]....
        /*0ba8*/ 	.word	0x0500005b


	//   ....[197]....
        /*0bac*/ 	.word	0x0500005b


	//   ....[198]....
        /*0bb0*/ 	.word	0x0500005b


	//   ....[199]....
        /*0bb4*/ 	.word	0x0500005b


	//   ....[200]....
        /*0bb8*/ 	.word	0x0500005b


	//   ....[201]....
        /*0bbc*/ 	.word	0x0500005b


	//   ....[202]....
        /*0bc0*/ 	.word	0x0500005b


	//   ....[203]....
        /*0bc4*/ 	.word	0x0500005b


	//   ....[204]....
        /*0bc8*/ 	.word	0x0500005b


	//   ....[205]....
        /*0bcc*/ 	.word	0x0500005b


	//   ....[206]....
        /*0bd0*/ 	.word	0x0500005b


	//   ....[207]....
        /*0bd4*/ 	.word	0x0500005b


	//   ....[208]....
        /*0bd8*/ 	.word	0x0500005b


	//   ....[209]....
        /*0bdc*/ 	.word	0x0500005b


	//   ....[210]....
        /*0be0*/ 	.word	0x0500005b


	//   ....[211]....
        /*0be4*/ 	.word	0x0500005b


	//   ....[212]....
        /*0be8*/ 	.word	0x0500005b


	//   ....[213]....
        /*0bec*/ 	.word	0x0500005b


	//   ....[214]....
        /*0bf0*/ 	.word	0x0500005b


	//   ....[215]....
        /*0bf4*/ 	.word	0x0500005b


	//   ....[216]....
        /*0bf8*/ 	.word	0x0500005b


	//   ....[217]....
        /*0bfc*/ 	.word	0x0500005b


	//   ....[218]....
        /*0c00*/ 	.word	0x0500005b


	//   ....[219]....
        /*0c04*/ 	.word	0x0500005b


	//   ....[220]....
        /*0c08*/ 	.word	0x0500005b


	//   ....[221]....
        /*0c0c*/ 	.word	0x0500005b


	//   ....[222]....
        /*0c10*/ 	.word	0x0500005b


	//   ....[223]....
        /*0c14*/ 	.word	0x0500005b


	//   ....[224]....
        /*0c18*/ 	.word	0x0500005b


	//   ....[225]....
        /*0c1c*/ 	.word	0x0500005b


	//   ....[226]....
        /*0c20*/ 	.word	0x0500005b


	//   ....[227]....
        /*0c24*/ 	.word	0x0500005b


	//   ....[228]....
        /*0c28*/ 	.word	0x0500005b


	//   ....[229]....
        /*0c2c*/ 	.word	0x0500005b


	//   ....[230]....
        /*0c30*/ 	.word	0x0500005b


	//   ....[231]....
        /*0c34*/ 	.word	0x0500005b


	//   ....[232]....
        /*0c38*/ 	.word	0x0500005b


	//   ....[233]....
        /*0c3c*/ 	.word	0x0500005b


	//   ....[234]....
        /*0c40*/ 	.word	0x0500005b


	//   ....[235]....
        /*0c44*/ 	.word	0x0500005b


	//   ....[236]....
        /*0c48*/ 	.word	0x0500005b


	//   ....[237]....
        /*0c4c*/ 	.word	0x0500005b


	//   ....[238]....
        /*0c50*/ 	.word	0x0500005b


	//   ....[239]....
        /*0c54*/ 	.word	0x0500005b


	//   ....[240]....
        /*0c58*/ 	.word	0x0500005b


	//   ....[241]....
        /*0c5c*/ 	.word	0x0500005b


	//   ....[242]....
        /*0c60*/ 	.word	0x0500005b


	//   ....[243]....
        /*0c64*/ 	.word	0x0500005b


	//   ....[244]....
        /*0c68*/ 	.word	0x0500005b


	//   ....[245]....
        /*0c6c*/ 	.word	0x0500005b


	//   ....[246]....
        /*0c70*/ 	.word	0x0500005b


	//   ....[247]....
        /*0c74*/ 	.word	0x0500005b


	//   ....[248]....
        /*0c78*/ 	.word	0x0500005b


	//   ....[249]....
        /*0c7c*/ 	.word	0x0500005b


	//   ....[250]....
        /*0c80*/ 	.word	0x0500005b


	//   ....[251]....
        /*0c84*/ 	.word	0x0500005b


	//   ....[252]....
        /*0c88*/ 	.word	0x0500005b


	//   ....[253]....
        /*0c8c*/ 	.word	0x0500005b


	//   ....[254]....
        /*0c90*/ 	.word	0x0500005b


	//   ....[255]....
        /*0c94*/ 	.word	0x0500005b


	//   ....[0]....
        /*0c98*/ 	.word	0x0500005b


	//   ....[1]....
        /*0c9c*/ 	.word	0x0500005b


	//   ....[2]....
        /*0ca0*/ 	.word	0x0500005b


	//   ....[3]....
        /*0ca4*/ 	.word	0x0500005b


	//   ....[4]....
        /*0ca8*/ 	.word	0x0500005b


	//   ....[5]....
        /*0cac*/ 	.word	0x0500005b


	//   ....[6]....
        /*0cb0*/ 	.word	0x0500005b


	//   ....[7]....
        /*0cb4*/ 	.word	0x0500005b


	//   ....[8]....
        /*0cb8*/ 	.word	0x0500005b


	//   ....[9]....
        /*0cbc*/ 	.word	0x0500005b


	//   ....[10]....
        /*0cc0*/ 	.word	0x0500005b


	//   ....[11]....
        /*0cc4*/ 	.word	0x0500005b


	//   ....[12]....
        /*0cc8*/ 	.word	0x0500005b


	//   ....[13]....
        /*0ccc*/ 	.word	0x0500005b


	//   ....[14]....
        /*0cd0*/ 	.word	0x0500005b


	//   ....[15]....
        /*0cd4*/ 	.word	0x0500005b


	//   ....[16]....
        /*0cd8*/ 	.word	0x0500005b


	//   ....[17]....
        /*0cdc*/ 	.word	0x0500005b


	//   ....[18]....
        /*0ce0*/ 	.word	0x0500005b


	//   ....[19]....
        /*0ce4*/ 	.word	0x0500005b


	//   ....[20]....
        /*0ce8*/ 	.word	0x0500005b


	//   ....[21]....
        /*0cec*/ 	.word	0x0500005b


	//   ....[22]....
        /*0cf0*/ 	.word	0x0500005b


	//   ....[23]....
        /*0cf4*/ 	.word	0x0500005b


	//   ....[24]....
        /*0cf8*/ 	.word	0x0500005b


	//   ....[25]....
        /*0cfc*/ 	.word	0x0500005b


	//   ....[26]....
        /*0d00*/ 	.word	0x0500005b


	//   ....[27]....
        /*0d04*/ 	.word	0x0500005b


	//   ....[28]....
        /*0d08*/ 	.word	0x0500005b


	//   ....[29]....
        /*0d0c*/ 	.word	0x0500005b


	//   ....[30]....
        /*0d10*/ 	.word	0x0500005b


	//   ....[31]....
        /*0d14*/ 	.word	0x0500005b


	//   ....[32]....
        /*0d18*/ 	.word	0x0500005b


	//   ....[33]....
        /*0d1c*/ 	.word	0x0500005b


	//   ....[34]....
        /*0d20*/ 	.word	0x0500005b


	//   ....[35]....
        /*0d24*/ 	.word	0x0500005b


	//   ....[36]....
        /*0d28*/ 	.word	0x0500005b


	//   ....[37]....
        /*0d2c*/ 	.word	0x0500005b


	//   ....[38]....
        /*0d30*/ 	.word	0x0500005b


	//   ....[39]....
        /*0d34*/ 	.word	0x0500005b


	//   ....[40]....
        /*0d38*/ 	.word	0x0500005b


	//   ....[41]....
        /*0d3c*/ 	.word	0x0500005b


	//   ....[42]....
        /*0d40*/ 	.word	0x0500005b


	//   ....[43]....
        /*0d44*/ 	.word	0x0500005b


	//   ....[44]....
        /*0d48*/ 	.word	0x0500005b


	//   ....[45]....
        /*0d4c*/ 	.word	0x0500005b


	//   ....[46]....
        /*0d50*/ 	.word	0x0500005b


	//   ....[47]....
        /*0d54*/ 	.word	0x0500005b


	//   ....[48]....
        /*0d58*/ 	.word	0x0500005b


	//   ....[49]....
        /*0d5c*/ 	.word	0x0500005b


	//   ....[50]....
        /*0d60*/ 	.word	0x0500005b


	//   ....[51]....
        /*0d64*/ 	.word	0x0500005b


	//   ....[52]....
        /*0d68*/ 	.word	0x0500005b


	//   ....[53]....
        /*0d6c*/ 	.word	0x0500005b


	//   ....[54]....
        /*0d70*/ 	.word	0x0500005b


	//   ....[55]....
        /*0d74*/ 	.word	0x0500005b


	//   ....[56]....
        /*0d78*/ 	.word	0x0500005b


	//   ....[57]....
        /*0d7c*/ 	.word	0x0500005b


	//   ....[58]....
        /*0d80*/ 	.word	0x0500005b


	//   ....[59]....
        /*0d84*/ 	.word	0x0500005b


	//   ....[60]....
        /*0d88*/ 	.word	0x0500005b


	//   ....[61]....
        /*0d8c*/ 	.word	0x0500005b


	//   ....[62]....
        /*0d90*/ 	.word	0x0500005b


	//   ....[63]....
        /*0d94*/ 	.word	0x0500005b


	//   ....[64]....
        /*0d98*/ 	.word	0x0500005b


	//   ....[65]....
        /*0d9c*/ 	.word	0x0500005b


	//   ....[66]....
        /*0da0*/ 	.word	0x0500005b


	//   ....[67]....
        /*0da4*/ 	.word	0x0500005b


	//   ....[68]....
        /*0da8*/ 	.word	0x0500005b


	//   ....[69]....
        /*0dac*/ 	.word	0x0500005b


	//   ....[70]....
        /*0db0*/ 	.word	0x0500005b


	//   ....[71]....
        /*0db4*/ 	.word	0x0500005b


	//   ....[72]....
        /*0db8*/ 	.word	0x0500005b


	//   ....[73]....
        /*0dbc*/ 	.word	0x0500005b


	//   ....[74]....
        /*0dc0*/ 	.word	0x0500005b


	//   ....[75]....
        /*0dc4*/ 	.word	0x0500005b


	//   ....[76]....
        /*0dc8*/ 	.word	0x0500005b


	//   ....[77]....
        /*0dcc*/ 	.word	0x0500005b


	//   ....[78]....
        /*0dd0*/ 	.word	0x0500005b


	//   ....[79]....
        /*0dd4*/ 	.word	0x0500005b


	//   ....[80]....
        /*0dd8*/ 	.word	0x0500005b


	//   ....[81]....
        /*0ddc*/ 	.word	0x0500005b


	//   ....[82]....
        /*0de0*/ 	.word	0x0500005b


	//   ....[83]....
        /*0de4*/ 	.word	0x0500005b


	//   ....[84]....
        /*0de8*/ 	.word	0x0500005b


	//   ....[85]....
        /*0dec*/ 	.word	0x0500005b


	//   ....[86]....
        /*0df0*/ 	.word	0x0500005b


	//   ....[87]....
        /*0df4*/ 	.word	0x0500005b


	//   ....[88]....
        /*0df8*/ 	.word	0x0500005b


	//   ....[89]....
        /*0dfc*/ 	.word	0x0500005b


	//   ....[90]....
        /*0e00*/ 	.word	0x0500005b


	//   ....[91]....
        /*0e04*/ 	.word	0x0500005b


	//   ....[92]....
        /*0e08*/ 	.word	0x0500005b


	//   ....[93]....
        /*0e0c*/ 	.word	0x0500005b


	//   ....[94]....
        /*0e10*/ 	.word	0x0500005b


	//   ....[95]....
        /*0e14*/ 	.word	0x0500005b


	//   ....[96]....
        /*0e18*/ 	.word	0x0500005b


	//   ....[97]....
        /*0e1c*/ 	.word	0x0500005b


	//   ....[98]....
        /*0e20*/ 	.word	0x0500005b


	//   ....[99]....
        /*0e24*/ 	.word	0x0500005b


	//   ....[100]....
        /*0e28*/ 	.word	0x0500005b


	//   ....[101]....
        /*0e2c*/ 	.word	0x0500005b


	//   ....[102]....
        /*0e30*/ 	.word	0x0500005b


	//   ....[103]....
        /*0e34*/ 	.word	0x0500005b


	//   ....[104]....
        /*0e38*/ 	.word	0x0500005b


	//   ....[105]....
        /*0e3c*/ 	.word	0x0500005b


	//   ....[106]....
        /*0e40*/ 	.word	0x0500005b


	//   ....[107]....
        /*0e44*/ 	.word	0x0500005b


	//   ....[108]....
        /*0e48*/ 	.word	0x0500005b


	//   ....[109]....
        /*0e4c*/ 	.word	0x0500005b


	//   ....[110]....
        /*0e50*/ 	.word	0x0500005b


	//   ....[111]....
        /*0e54*/ 	.word	0x0500005b


	//   ....[112]....
        /*0e58*/ 	.word	0x0500005b


	//   ....[113]....
        /*0e5c*/ 	.word	0x0500005b


	//   ....[114]....
        /*0e60*/ 	.word	0x0500005b


	//   ....[115]....
        /*0e64*/ 	.word	0x0500005b


	//   ....[116]....
        /*0e68*/ 	.word	0x0500005b


	//   ....[117]....
        /*0e6c*/ 	.word	0x0500005b


	//   ....[118]....
        /*0e70*/ 	.word	0x0500005b


	//   ....[119]....
        /*0e74*/ 	.word	0x0500005b


	//   ....[120]....
        /*0e78*/ 	.word	0x0500005b


	//   ....[121]....
        /*0e7c*/ 	.word	0x0500005b


	//   ....[122]....
        /*0e80*/ 	.word	0x0500005b


	//   ....[123]....
        /*0e84*/ 	.word	0x0500005b


	//   ....[124]....
        /*0e88*/ 	.word	0x0500005b


	//   ....[125]....
        /*0e8c*/ 	.word	0x0500005b


	//   ....[126]....
        /*0e90*/ 	.word	0x0500005b


	//   ....[127]....
        /*0e94*/ 	.word	0x0500005b


	//   ....[128]....
        /*0e98*/ 	.word	0x0500005b


	//   ....[129]....
        /*0e9c*/ 	.word	0x0500005b


	//   ....[130]....
        /*0ea0*/ 	.word	0x0500005b


	//   ....[131]....
        /*0ea4*/ 	.word	0x0500005b


	//   ....[132]....
        /*0ea8*/ 	.word	0x0500005b


	//   ....[133]....
        /*0eac*/ 	.word	0x0500005b


	//   ....[134]....
        /*0eb0*/ 	.word	0x0500005b


	//   ....[135]....
        /*0eb4*/ 	.word	0x0500005b


	//   ....[136]....
        /*0eb8*/ 	.word	0x0500005b


	//   ....[137]....
        /*0ebc*/ 	.word	0x0500005b


	//   ....[138]....
        /*0ec0*/ 	.word	0x0500005b


	//   ....[139]....
        /*0ec4*/ 	.word	0x0500005b


	//   ....[140]....
        /*0ec8*/ 	.word	0x0500005b


	//   ....[141]....
        /*0ecc*/ 	.word	0x0500005b


	//   ....[142]....
        /*0ed0*/ 	.word	0x0500005b


	//   ....[143]....
        /*0ed4*/ 	.word	0x0500005b


	//   ....[144]....
        /*0ed8*/ 	.word	0x0500005b


	//   ....[145]....
        /*0edc*/ 	.word	0x0500005b


	//   ....[146]....
        /*0ee0*/ 	.word	0x0500005b


	//   ....[147]....
        /*0ee4*/ 	.word	0x0500005b


	//   ....[148]....
        /*0ee8*/ 	.word	0x0500005b


	//   ....[149]....
        /*0eec*/ 	.word	0x0500005b


	//   ....[150]....
        /*0ef0*/ 	.word	0x0500005b


	//   ....[151]....
        /*0ef4*/ 	.word	0x0500005b


	//   ....[152]....
        /*0ef8*/ 	.word	0x0500005b


	//   ....[153]....
        /*0efc*/ 	.word	0x0500005b


	//   ....[154]....
        /*0f00*/ 	.word	0x0500005b


	//   ....[155]....
        /*0f04*/ 	.word	0x0500005b


	//   ....[156]....
        /*0f08*/ 	.word	0x0500005b


	//   ....[157]....
        /*0f0c*/ 	.word	0x0500005b


	//   ....[158]....
        /*0f10*/ 	.word	0x0500005b


	//   ....[159]....
        /*0f14*/ 	.word	0x0500005b


	//   ....[160]....
        /*0f18*/ 	.word	0x0500005b


	//   ....[161]....
        /*0f1c*/ 	.word	0x0500005b


	//   ....[162]....
        /*0f20*/ 	.word	0x0500005b


	//   ....[163]....
        /*0f24*/ 	.word	0x0500005b


	//   ....[164]....
        /*0f28*/ 	.word	0x0500005b


	//   ....[165]....
        /*0f2c*/ 	.word	0x0500005b


	//   ....[166]....
        /*0f30*/ 	.word	0x0500005b


	//   ....[167]....
        /*0f34*/ 	.word	0x0500005b


	//   ....[168]....
        /*0f38*/ 	.word	0x0500005b


	//   ....[169]....
        /*0f3c*/ 	.word	0x0500005b


	//   ....[170]....
        /*0f40*/ 	.word	0x0500005b


	//   ....[171]....
        /*0f44*/ 	.word	0x0500005b


	//   ....[172]....
        /*0f48*/ 	.word	0x0500005b


	//   ....[173]....
        /*0f4c*/ 	.word	0x0500005b


	//   ....[174]....
        /*0f50*/ 	.word	0x0500005b


	//   ....[175]....
        /*0f54*/ 	.word	0x0500005b


	//   ....[176]....
        /*0f58*/ 	.word	0x0500005b


	//   ....[177]....
        /*0f5c*/ 	.word	0x0500005b


	//   ....[178]....
        /*0f60*/ 	.word	0x0500005b


	//   ....[179]....
        /*0f64*/ 	.word	0x0500005b


	//   ....[180]....
        /*0f68*/ 	.word	0x0500005b


	//   ....[181]....
        /*0f6c*/ 	.word	0x0500005b


	//   ....[182]....
        /*0f70*/ 	.word	0x0500005b


	//   ....[183]....
        /*0f74*/ 	.word	0x0500005b


	//   ....[184]....
        /*0f78*/ 	.word	0x0500005b


	//   ....[185]....
        /*0f7c*/ 	.word	0x0500005b


	//   ....[186]....
        /*0f80*/ 	.word	0x0500005b


	//   ....[187]....
        /*0f84*/ 	.word	0x0500005b


	//   ....[188]....
        /*0f88*/ 	.word	0x0500005b


	//   ....[189]....
        /*0f8c*/ 	.word	0x0500005b


	//   ....[190]....
        /*0f90*/ 	.word	0x0500005b


	//   ....[191]....
        /*0f94*/ 	.word	0x0500005b


	//   ....[192]....
        /*0f98*/ 	.word	0x0500005b


	//   ....[193]....
        /*0f9c*/ 	.word	0x0500005b


	//   ....[194]....
        /*0fa0*/ 	.word	0x0500005b


	//   ....[195]....
        /*0fa4*/ 	.word	0x0500005b


	//   ....[196]....
        /*0fa8*/ 	.word	0x0500005b


	//   ....[197]....
        /*0fac*/ 	.word	0x0500005b


	//   ....[198]....
        /*0fb0*/ 	.word	0x0500005b


	//   ....[199]....
        /*0fb4*/ 	.word	0x0500005b


	//   ....[200]....
        /*0fb8*/ 	.word	0x0500005b


	//   ....[201]....
        /*0fbc*/ 	.word	0x0500005b


	//   ....[202]....
        /*0fc0*/ 	.word	0x0500005b


	//   ....[203]....
        /*0fc4*/ 	.word	0x0500005b


	//   ....[204]....
        /*0fc8*/ 	.word	0x0500005b


	//   ....[205]....
        /*0fcc*/ 	.word	0x0500005b


	//   ....[206]....
        /*0fd0*/ 	.word	0x0500005b


	//   ....[207]....
        /*0fd4*/ 	.word	0x0500005b


	//   ....[208]....
        /*0fd8*/ 	.word	0x0500005b


	//   ....[209]....
        /*0fdc*/ 	.word	0x0500005b


	//   ....[210]....
        /*0fe0*/ 	.word	0x0500005b


	//   ....[211]....
        /*0fe4*/ 	.word	0x0500005b


	//   ....[212]....
        /*0fe8*/ 	.word	0x0500005b


	//   ....[213]....
        /*0fec*/ 	.word	0x0500005b


	//   ....[214]....
        /*0ff0*/ 	.word	0x0500005b


	//   ....[215]....
        /*0ff4*/ 	.word	0x0500005b


	//   ....[216]....
        /*0ff8*/ 	.word	0x0500005b


	//   ....[217]....
        /*0ffc*/ 	.word	0x0500005b


	//   ....[218]....
        /*1000*/ 	.word	0x0500005b


	//   ....[219]....
        /*1004*/ 	.word	0x0500005b


	//   ....[220]....
        /*1008*/ 	.word	0x0500005b


	//   ....[221]....
        /*100c*/ 	.word	0x0500005b


	//----- nvinfo : EIATTR_COOP_GROUP_INSTR_OFFSETS
	.align		4
.L_385:
        /*1010*/ 	.byte	0x04, 0x28
        /*1012*/ 	.short	(.L_387 - .L_386)


	//   ....[0]....
.L_386:
        /*1014*/ 	.word	0x00000cc0


	//   ....[1]....
        /*1018*/ 	.word	0x00000d20


	//   ....[2]....
        /*101c*/ 	.word	0x00000d70


	//   ....[3]....
        /*1020*/ 	.word	0x00000d80


	//   ....[4]....
        /*1024*/ 	.word	0x00000d90


	//   ....[5]....
        /*1028*/ 	.word	0x00000da0


	//   ....[6]....
        /*102c*/ 	.word	0x00000db0


	//   ....[7]....
        /*1030*/ 	.word	0x00000dc0


	//   ....[8]....
        /*1034*/ 	.word	0x00000dd0


	//   ....[9]....
        /*1038*/ 	.word	0x00000de0


	//   ....[10]....
        /*103c*/ 	.word	0x00000df0


	//   ....[11]....
        /*1040*/ 	.word	0x00000e00


	//   ....[12]....
        /*1044*/ 	.word	0x00000e10


	//   ....[13]....
        /*1048*/ 	.word	0x00000e40


	//   ....[14]....
        /*104c*/ 	.word	0x00000eb0


	//   ....[15]....
        /*1050*/ 	.word	0x00000ef0


	//   ....[16]....
        /*1054*/ 	.word	0x00000f30


	//   ....[17]....
        /*1058*/ 	.word	0x00000f70


	//   ....[18]....
        /*105c*/ 	.word	0x00000f90


	//   ....[19]....
        /*1060*/ 	.word	0x00000fc0


	//   ....[20]....
        /*1064*/ 	.word	0x00000ff0


	//   ....[21]....
        /*1068*/ 	.word	0x00001020


	//   ....[22]....
        /*106c*/ 	.word	0x00001050


	//   ....[23]....
        /*1070*/ 	.word	0x00001090


	//   ....[24]....
        /*1074*/ 	.word	0x000010d0


	//   ....[25]....
        /*1078*/ 	.word	0x00001100


	//   ....[26]....
        /*107c*/ 	.word	0x00001110


	//   ....[27]....
        /*1080*/ 	.word	0x00001140


	//   ....[28]....
        /*1084*/ 	.word	0x00001190


	//   ....[29]....
        /*1088*/ 	.word	0x000011c0


	//   ....[30]....
        /*108c*/ 	.word	0x000011f0


	//   ....[31]....
        /*1090*/ 	.word	0x00001220


	//   ....[32]....
        /*1094*/ 	.word	0x00001250


	//   ....[33]....
        /*1098*/ 	.word	0x00001280


	//   ....[34]....
        /*109c*/ 	.word	0x00001290


	//   ....[35]....
        /*10a0*/ 	.word	0x000012c0


	//   ....[36]....
        /*10a4*/ 	.word	0x00001310


	//   ....[37]....
        /*10a8*/ 	.word	0x00001340


	//   ....[38]....
        /*10ac*/ 	.word	0x00001370


	//   ....[39]....
        /*10b0*/ 	.word	0x000013a0


	//   ....[40]....
        /*10b4*/ 	.word	0x000013d0


	//   ....[41]....
        /*10b8*/ 	.word	0x00001400


	//   ....[42]....
        /*10bc*/ 	.word	0x00001410


	//   ....[43]....
        /*10c0*/ 	.word	0x00001440


	//   ....[44]....
        /*10c4*/ 	.word	0x00001470


	//   ....[45]....
        /*10c8*/ 	.word	0x000014c0


	//   ....[46]....
        /*10cc*/ 	.word	0x000014f0


	//   ....[47]....
        /*10d0*/ 	.word	0x00001520


	//   ....[48]....
        /*10d4*/ 	.word	0x00001550


	//   ....[49]....
        /*10d8*/ 	.word	0x00001580


	//   ....[50]....
        /*10dc*/ 	.word	0x000015b0


	//   ....[51]....
        /*10e0*/ 	.word	0x000015c0


	//   ....[52]....
        /*10e4*/ 	.word	0x000015f0


	//   ....[53]....
        /*10e8*/ 	.word	0x00001620


	//   ....[54]....
        /*10ec*/ 	.word	0x00001650


	//   ....[55]....
        /*10f0*/ 	.word	0x00001680


	//   ....[56]....
        /*10f4*/ 	.word	0x000016b0


	//   ....[57]....
        /*10f8*/ 	.word	0x00001700


	//   ....[58]....
        /*10fc*/ 	.word	0x00001730


	//   ....[59]....
        /*1100*/ 	.word	0x00001760


	//   ....[60]....
        /*1104*/ 	.word	0x00001790


	//   ....[61]....
        /*1108*/ 	.word	0x000017c0


	//   ....[62]....
        /*110c*/ 	.word	0x000017f0


	//   ....[63]....
        /*1110*/ 	.word	0x00001800


	//   ....[64]....
        /*1114*/ 	.word	0x00001830


	//   ....[65]....
        /*1118*/ 	.word	0x00001850


	//   ....[66]....
        /*111c*/ 	.word	0x00001860


	//   ....[67]....
        /*1120*/ 	.word	0x00001990


	//   ....[68]....
        /*1124*/ 	.word	0x000019c0


	//   ....[69]....
        /*1128*/ 	.word	0x000019d0


	//   ....[70]....
        /*112c*/ 	.word	0x000019e0


	//   ....[71]....
        /*1130*/ 	.word	0x000019f0


	//   ....[72]....
        /*1134*/ 	.word	0x00001a00


	//   ....[73]....
        /*1138*/ 	.word	0x00001a10


	//   ....[74]....
        /*113c*/ 	.word	0x00001a20


	//   ....[75]....
        /*1140*/ 	.word	0x00001a30


	//   ....[76]....
        /*1144*/ 	.word	0x00001a40


	//   ....[77]....
        /*1148*/ 	.word	0x00001a60


	//   ....[78]....
        /*114c*/ 	.word	0x00001a70


	//   ....[79]....
        /*1150*/ 	.word	0x00001a80


	//   ....[80]....
        /*1154*/ 	.word	0x00001a90


	//   ....[81]....
        /*1158*/ 	.word	0x00001bc0


	//   ....[82]....
        /*115c*/ 	.word	0x00001bd0


	//   ....[83]....
        /*1160*/ 	.word	0x00001be0


	//   ....[84]....
        /*1164*/ 	.word	0x00001bf0


	//   ....[85]....
        /*1168*/ 	.word	0x00001c00


	//   ....[86]....
        /*116c*/ 	.word	0x00001c10


	//   ....[87]....
        /*1170*/ 	.word	0x00001c20


	//   ....[88]....
        /*1174*/ 	.word	0x00001c30


	//   ....[89]....
        /*1178*/ 	.word	0x00001c40


	//   ....[90]....
        /*117c*/ 	.word	0x00001d30


	//   ....[91]....
        /*1180*/ 	.word	0x00001d60


	//   ....[92]....
        /*1184*/ 	.word	0x00001d90


	//   ....[93]....
        /*1188*/ 	.word	0x00001dc0


	//   ....[94]....
        /*118c*/ 	.word	0x00001dd0


	//   ....[95]....
        /*1190*/ 	.word	0x00001de0


	//   ....[96]....
        /*1194*/ 	.word	0x00001df0


	//   ....[97]....
        /*1198*/ 	.word	0x00001e00


	//   ....[98]....
        /*119c*/ 	.word	0x00001e10


	//   ....[99]....
        /*11a0*/ 	.word	0x00001e20


	//   ....[100]....
        /*11a4*/ 	.word	0x00001f40


	//   ....[101]....
        /*11a8*/ 	.word	0x00001fd0


	//   ....[102]....
        /*11ac*/ 	.word	0x00001fe0


	//   ....[103]....
        /*11b0*/ 	.word	0x00001ff0


	//   ....[104]....
        /*11b4*/ 	.word	0x00002000


	//   ....[105]....
        /*11b8*/ 	.word	0x00002010


	//   ....[106]....
        /*11bc*/ 	.word	0x00002020


	//   ....[107]....
        /*11c0*/ 	.word	0x00002030


	//   ....[108]....
        /*11c4*/ 	.word	0x00002040


	//   ....[109]....
        /*11c8*/ 	.word	0x00002080


	//   ....[110]....
        /*11cc*/ 	.word	0x000020b0


	//   ....[111]....
        /*11d0*/ 	.word	0x000020c0


	//   ....[112]....
        /*11d4*/ 	.word	0x000020d0


	//   ....[113]....
        /*11d8*/ 	.word	0x000020e0


	//   ....[114]....
        /*11dc*/ 	.word	0x000020f0


	//   ....[115]....
        /*11e0*/ 	.word	0x00002190


	//   ....[116]....
        /*11e4*/ 	.word	0x00002230


	//   ....[117]....
        /*11e8*/ 	.word	0x00002240


	//   ....[118]....
        /*11ec*/ 	.word	0x00002250


	//   ....[119]....
        /*11f0*/ 	.word	0x00002260


	//   ....[120]....
        /*11f4*/ 	.word	0x00002270


	//   ....[121]....
        /*11f8*/ 	.word	0x00002280


	//   ....[122]....
        /*11fc*/ 	.word	0x00002290


	//   ....[123]....
        /*1200*/ 	.word	0x000022a0


	//   ....[124]....
        /*1204*/ 	.word	0x000022d0


	//   ....[125]....
        /*1208*/ 	.word	0x00002380


	//   ....[126]....
        /*120c*/ 	.word	0x000023b0


	//   ....[127]....
        /*1210*/ 	.word	0x000023e0


	//   ....[128]....
        /*1214*/ 	.word	0x00002410


	//   ....[129]....
        /*1218*/ 	.word	0x00002420


	//   ....[130]....
        /*121c*/ 	.word	0x00002430


	//   ....[131]....
        /*1220*/ 	.word	0x00002440


	//   ....[132]....
        /*1224*/ 	.word	0x00002450


	//   ....[133]....
        /*1228*/ 	.word	0x000025f0


	//   ....[134]....
        /*122c*/ 	.word	0x00002620


	//   ....[135]....
        /*1230*/ 	.word	0x00002630


	//   ....[136]....
        /*1234*/ 	.word	0x00002640


	//   ....[137]....
        /*1238*/ 	.word	0x00002650


	//   ....[138]....
        /*123c*/ 	.word	0x00002660


	//   ....[139]....
        /*1240*/ 	.word	0x00002670


	//   ....[140]....
        /*1244*/ 	.word	0x00002680


	//   ....[141]....
        /*1248*/ 	.word	0x00002690


	//   ....[142]....
        /*124c*/ 	.word	0x000026b0


	//   ....[143]....
        /*1250*/ 	.word	0x000026d0


	//   ....[144]....
        /*1254*/ 	.word	0x00002710


	//   ....[145]....
        /*1258*/ 	.word	0x00002720


	//   ....[146]....
        /*125c*/ 	.word	0x00002730


	//   ....[147]....
        /*1260*/ 	.word	0x00002740


	//   ....[148]....
        /*1264*/ 	.word	0x000027b0


	//   ....[149]....
        /*1268*/ 	.word	0x00002880


	//   ....[150]....
        /*126c*/ 	.word	0x00002890


	//   ....[151]....
        /*1270*/ 	.word	0x000028a0


	//   ....[152]....
        /*1274*/ 	.word	0x000028b0


	//   ....[153]....
        /*1278*/ 	.word	0x000028c0


	//   ....[154]....
        /*127c*/ 	.word	0x000028d0


	//   ....[155]....
        /*1280*/ 	.word	0x000028e0


	//   ....[156]....
        /*1284*/ 	.word	0x000028f0


	//   ....[157]....
        /*1288*/ 	.word	0x00002920


	//   ....[158]....
        /*128c*/ 	.word	0x000029d0


	//   ....[159]....
        /*1290*/ 	.word	0x00002a00


	//   ....[160]....
        /*1294*/ 	.word	0x00002a30


	//   ....[161]....
        /*1298*/ 	.word	0x00002a60


	//   ....[162]....
        /*129c*/ 	.word	0x00002a70


	//   ....[163]....
        /*12a0*/ 	.word	0x00002a80


	//   ....[164]....
        /*12a4*/ 	.word	0x00002a90


	//   ....[165]....
        /*12a8*/ 	.word	0x00002aa0


	//   ....[166]....
        /*12ac*/ 	.word	0x00002c50


	//   ....[167]....
        /*12b0*/ 	.word	0x00002c60


	//   ....[168]....
        /*12b4*/ 	.word	0x00002c70


	//   ....[169]....
        /*12b8*/ 	.word	0x00002c80


	//   ....[170]....
        /*12bc*/ 	.word	0x00002c90


	//   ....[171]....
        /*12c0*/ 	.word	0x00002ca0


	//   ....[172]....
        /*12c4*/ 	.word	0x00002cb0


	//   ....[173]....
        /*12c8*/ 	.word	0x00002cc0


	//   ....[174]....
        /*12cc*/ 	.word	0x00002ce0


	//   ....[175]....
        /*12d0*/ 	.word	0x00002d20


	//   ....[176]....
        /*12d4*/ 	.word	0x00002d50


	//   ....[177]....
        /*12d8*/ 	.word	0x00002d60


	//   ....[178]....
        /*12dc*/ 	.word	0x00002d70


	//   ....[179]....
        /*12e0*/ 	.word	0x00002d80


	//   ....[180]....
        /*12e4*/ 	.word	0x00002d90


	//   ....[181]....
        /*12e8*/ 	.word	0x00002da0


	//   ....[182]....
        /*12ec*/ 	.word	0x00002eb0


	//   ....[183]....
        /*12f0*/ 	.word	0x00002ec0


	//   ....[184]....
        /*12f4*/ 	.word	0x00002ed0


	//   ....[185]....
        /*12f8*/ 	.word	0x00002ee0


	//   ....[186]....
        /*12fc*/ 	.word	0x00002ef0


	//   ....[187]....
        /*1300*/ 	.word	0x00002f00


	//   ....[188]....
        /*1304*/ 	.word	0x00002f10


	//   ....[189]....
        /*1308*/ 	.word	0x00002f20


	//   ....[190]....
        /*130c*/ 	.word	0x00002fd0


	//   ....[191]....
        /*1310*/ 	.word	0x00003000


	//   ....[192]....
        /*1314*/ 	.word	0x00003030


	//   ....[193]....
        /*1318*/ 	.word	0x00003060


	//   ....[194]....
        /*131c*/ 	.word	0x00003090


	//   ....[195]....
        /*1320*/ 	.word	0x000030a0


	//   ....[196]....
        /*1324*/ 	.word	0x000030b0


	//   ....[197]....
        /*1328*/ 	.word	0x000030c0


	//   ....[198]....
        /*132c*/ 	.word	0x000030d0


	//   ....[199]....
        /*1330*/ 	.word	0x00003220


	//   ....[200]....
        /*1334*/ 	.word	0x00003280


	//   ....[201]....
        /*1338*/ 	.word	0x00003290


	//   ....[202]....
        /*133c*/ 	.word	0x000032a0


	//   ....[203]....
        /*1340*/ 	.word	0x000032b0


	//   ....[204]....
        /*1344*/ 	.word	0x000032c0


	//   ....[205]....
        /*1348*/ 	.word	0x000032d0


	//   ....[206]....
        /*134c*/ 	.word	0x000032e0


	//   ....[207]....
        /*1350*/ 	.word	0x000032f0


	//   ....[208]....
        /*1354*/ 	.word	0x00003300


	//   ....[209]....
        /*1358*/ 	.word	0x00003320


	//   ....[210]....
        /*135c*/ 	.word	0x00003330


	//   ....[211]....
        /*1360*/ 	.word	0x00003350


	//   ....[212]....
        /*1364*/ 	.word	0x00003380


	//   ....[213]....
        /*1368*/ 	.word	0x000033b0


	//   ....[214]....
        /*136c*/ 	.word	0x000033c0


	//   ....[215]....
        /*1370*/ 	.word	0x000033d0


	//   ....[216]....
        /*1374*/ 	.word	0x000033e0


	//   ....[217]....
        /*1378*/ 	.word	0x000033f0


	//   ....[218]....
        /*137c*/ 	.word	0x00003400


	//   ....[219]....
        /*1380*/ 	.word	0x00003410


	//   ....[220]....
        /*1384*/ 	.word	0x00003420


	//   ....[221]....
        /*1388*/ 	.word	0x00003480


	//   ....[222]....
        /*138c*/ 	.word	0x00003510


	//   ....[223]....
        /*1390*/ 	.word	0x00003520


	//   ....[224]....
        /*1394*/ 	.word	0x00003530


	//   ....[225]....
        /*1398*/ 	.word	0x00003540


	//   ....[226]....
        /*139c*/ 	.word	0x00003570


	//   ....[227]....
        /*13a0*/ 	.word	0x00003580


	//   ....[228]....
        /*13a4*/ 	.word	0x00003590


	//   ....[229]....
        /*13a8*/ 	.word	0x000035a0


	//   ....[230]....
        /*13ac*/ 	.word	0x000035b0


	//   ....[231]....
        /*13b0*/ 	.word	0x000035c0


	//   ....[232]....
        /*13b4*/ 	.word	0x000037f0


	//   ....[233]....
        /*13b8*/ 	.word	0x00003820


	//   ....[234]....
        /*13bc*/ 	.word	0x00003830


	//   ....[235]....
        /*13c0*/ 	.word	0x00003840


	//   ....[236]....
        /*13c4*/ 	.word	0x00003970


	//   ....[237]....
        /*13c8*/ 	.word	0x00003990


	//   ....[238]....
        /*13cc*/ 	.word	0x000039a0


	//   ....[239]....
        /*13d0*/ 	.word	0x000039b0


	//   ....[240]....
        /*13d4*/ 	.word	0x000039c0


	//   ....[241]....
        /*13d8*/ 	.word	0x000039d0


	//   ....[242]....
        /*13dc*/ 	.word	0x000039e0


	//   ....[243]....
        /*13e0*/ 	.word	0x00003a10


	//   ....[244]....
        /*13e4*/ 	.word	0x00003a60


	//   ....[245]....
        /*13e8*/ 	.word	0x00003a80


	//   ....[246]....
        /*13ec*/ 	.word	0x00003ab0


	//   ....[247]....
        /*13f0*/ 	.word	0x00003b90


	//   ....[248]....
        /*13f4*/ 	.word	0x00003ba0


	//   ....[249]....
        /*13f8*/ 	.word	0x00003bb0


	//   ....[250]....
        /*13fc*/ 	.word	0x00003bc0


	//   ....[251]....
        /*1400*/ 	.word	0x00003be0


	//   ....[252]....
        /*1404*/ 	.word	0x00003c00


	//   ....[253]....
        /*1408*/ 	.word	0x00003c50


	//   ....[254]....
        /*140c*/ 	.word	0x00003c80


	//   ....[255]....
        /*1410*/ 	.word	0x00003cb0


	//   ....[0]....
        /*1414*/ 	.word	0x00003ce0


	//   ....[1]....
        /*1418*/ 	.word	0x00003d10


	//   ....[2]....
        /*141c*/ 	.word	0x00003d20


	//   ....[3]....
        /*1420*/ 	.word	0x00003d40


	//   ....[4]....
        /*1424*/ 	.word	0x00003d60


	//   ....[5]....
        /*1428*/ 	.word	0x00003d70


	//   ....[6]....
        /*142c*/ 	.word	0x00003d80


	//   ....[7]....
        /*1430*/ 	.word	0x00003d90


	//   ....[8]....
        /*1434*/ 	.word	0x00004860


	//   ....[9]....
        /*1438*/ 	.word	0x00004880


	//   ....[10]....
        /*143c*/ 	.word	0x000048d0


	//   ....[11]....
        /*1440*/ 	.word	0x000048e0


	//   ....[12]....
        /*1444*/ 	.word	0x00004950


	//   ....[13]....
        /*1448*/ 	.word	0x00004a00


	//   ....[14]....
        /*144c*/ 	.word	0x00004ab0


	//   ....[15]....
        /*1450*/ 	.word	0x00004ae0


	//   ....[16]....
        /*1454*/ 	.word	0x00004c10


	//   ....[17]....
        /*1458*/ 	.word	0x00004cc0


	//   ....[18]....
        /*145c*/ 	.word	0x00004ce0


	//   ....[19]....
        /*1460*/ 	.word	0x00004dd0


	//   ....[20]....
        /*1464*/ 	.word	0x00004e60


	//   ....[21]....
        /*1468*/ 	.word	0x00004f10


	//   ....[22]....
        /*146c*/ 	.word	0x00004f90


	//   ....[23]....
        /*1470*/ 	.word	0x000050c0


	//   ....[24]....
        /*1474*/ 	.word	0x000050f0


	//   ....[25]....
        /*1478*/ 	.word	0x000051d0


	//   ....[26]....
        /*147c*/ 	.word	0x00005300


	//   ....[27]....
        /*1480*/ 	.word	0x00005310


	//   ....[28]....
        /*1484*/ 	.word	0x000053a0


	//   ....[29]....
        /*1488*/ 	.word	0x000054b0


	//   ....[30]....
        /*148c*/ 	.word	0x00005520


	//   ....[31]....
        /*1490*/ 	.word	0x00005640


	//   ....[32]....
        /*1494*/ 	.word	0x000056b0


	//   ....[33]....
        /*1498*/ 	.word	0x00005720


	//   ....[34]....
        /*149c*/ 	.word	0x00005810


	//   ....[35]....
        /*14a0*/ 	.word	0x00005940


	//   ....[36]....
        /*14a4*/ 	.word	0x00005a00


	//   ....[37]....
        /*14a8*/ 	.word	0x00005a70


	//   ....[38]....
        /*14ac*/ 	.word	0x00005ad0


	//   ....[39]....
        /*14b0*/ 	.word	0x00005b60


	//   ....[40]....
        /*14b4*/ 	.word	0x00005d20


	//   ....[41]....
        /*14b8*/ 	.word	0x00005d80


	//   ....[42]....
        /*14bc*/ 	.word	0x00005e70


	//   ....[43]....
        /*14c0*/ 	.word	0x00005e90


	//   ....[44]....
        /*14c4*/ 	.word	0x00005ea0


	//   ....[45]....
        /*14c8*/ 	.word	0x00005eb0


	//   ....[46]....
        /*14cc*/ 	.word	0x00005ec0


	//   ....[47]....
        /*14d0*/ 	.word	0x00005ed0


	//   ....[48]....
        /*14d4*/ 	.word	0x00005f00


	//   ....[49]....
        /*14d8*/ 	.word	0x00005f20


	//   ....[50]....
        /*14dc*/ 	.word	0x00005f30


	//   ....[51]....
        /*14e0*/ 	.word	0x00005f40


	//   ....[52]....
        /*14e4*/ 	.word	0x00005f80


	//   ....[53]....
        /*14e8*/ 	.word	0x00005f90


	//   ....[54]....
        /*14ec*/ 	.word	0x00005fa0


	//   ....[55]....
        /*14f0*/ 	.word	0x00005fb0


	//   ....[56]....
        /*14f4*/ 	.word	0x00006010


	//   ....[57]....
        /*14f8*/ 	.word	0x000060e0


	//   ....[58]....
        /*14fc*/ 	.word	0x000060f0


	//   ....[59]....
        /*1500*/ 	.word	0x00006120


	//   ....[60]....
        /*1504*/ 	.word	0x00006130


	//   ....[61]....
        /*1508*/ 	.word	0x00006140


	//   ....[62]....
        /*150c*/ 	.word	0x00006150


	//   ....[63]....
        /*1510*/ 	.word	0x00006160


	//   ....[64]....
        /*1514*/ 	.word	0x00006290


	//   ....[65]....
        /*1518*/ 	.word	0x000062c0


	//   ....[66]....
        /*151c*/ 	.word	0x000062f0


	//   ....[67]....
        /*1520*/ 	.word	0x00006300


	//   ....[68]....
        /*1524*/ 	.word	0x00006310


	//   ....[69]....
        /*1528*/ 	.word	0x00006320


	//   ....[70]....
        /*152c*/ 	.word	0x00006330


	//   ....[71]....
        /*1530*/ 	.word	0x00006340


	//   ....[72]....
        /*1534*/ 	.word	0x00006350


	//   ....[73]....
        /*1538*/ 	.word	0x00006360


	//   ....[74]....
        /*153c*/ 	.word	0x00006370


	//   ....[75]....
        /*1540*/ 	.word	0x000064e0


	//   ....[76]....
        /*1544*/ 	.word	0x00006530


	//   ....[77]....
        /*1548*/ 	.word	0x00006570


	//   ....[78]....
        /*154c*/ 	.word	0x00006580


	//   ....[79]....
        /*1550*/ 	.word	0x00006590


	//   ....[80]....
        /*1554*/ 	.word	0x000065b0


	//   ....[81]....
        /*1558*/ 	.word	0x000065e0


	//   ....[82]....
        /*155c*/ 	.word	0x00006610


	//   ....[83]....
        /*1560*/ 	.word	0x00006640


	//   ....[84]....
        /*1564*/ 	.word	0x00006650


	//   ....[85]....
        /*1568*/ 	.word	0x00006660


	//   ....[86]....
        /*156c*/ 	.word	0x00006670


	//   ....[87]....
        /*1570*/ 	.word	0x00006680


	//   ....[88]....
        /*1574*/ 	.word	0x000066a0


	//   ....[89]....
        /*1578*/ 	.word	0x000066b0


	//   ....[90]....
        /*157c*/ 	.word	0x000066c0


	//   ....[91]....
        /*1580*/ 	.word	0x000066d0


	//   ....[92]....
        /*1584*/ 	.word	0x000066e0


	//   ....[93]....
        /*1588*/ 	.word	0x000066f0


	//   ....[94]....
        /*158c*/ 	.word	0x00006700


	//   ....[95]....
        /*1590*/ 	.word	0x00006710


	//   ....[96]....
        /*1594*/ 	.word	0x00006750


	//   ....[97]....
        /*1598*/ 	.word	0x000067d0


	//   ....[98]....
        /*159c*/ 	.word	0x000068a0


	//   ....[99]....
        /*15a0*/ 	.word	0x000068b0


	//   ....[100]....
        /*15a4*/ 	.word	0x000068c0


	//   ....[101]....
        /*15a8*/ 	.word	0x000068f0


	//   ....[102]....
        /*15ac*/ 	.word	0x00006900


	//   ....[103]....
        /*15b0*/ 	.word	0x00006910


	//   ....[104]....
        /*15b4*/ 	.word	0x00006920


	//   ....[105]....
        /*15b8*/ 	.word	0x00006930


	//   ....[106]....
        /*15bc*/ 	.word	0x00006940


	//   ....[107]....
        /*15c0*/ 	.word	0x00006950


	//   ....[108]....
        /*15c4*/ 	.word	0x00006ab0


	//   ....[109]....
        /*15c8*/ 	.word	0x00006ae0


	//   ....[110]....
        /*15cc*/ 	.word	0x00006af0


	//   ....[111]....
        /*15d0*/ 	.word	0x00006b60


	//   ....[112]....
        /*15d4*/ 	.word	0x00006be0


	//   ....[113]....
        /*15d8*/ 	.word	0x00006c20


	//   ....[114]....
        /*15dc*/ 	.word	0x00006c80


	//   ....[115]....
        /*15e0*/ 	.word	0x00006ca0


	//   ....[116]....
        /*15e4*/ 	.word	0x00006cb0


	//   ....[117]....
        /*15e8*/ 	.word	0x00006ce0


	//   ....[118]....
        /*15ec*/ 	.word	0x00006d00


	//   ....[119]....
        /*15f0*/ 	.word	0x00006d20


	//   ....[120]....
        /*15f4*/ 	.word	0x00006d50


	//   ....[121]....
        /*15f8*/ 	.word	0x00006d60


	//   ....[122]....
        /*15fc*/ 	.word	0x00006d80


	//   ....[123]....
        /*1600*/ 	.word	0x00006da0


	//   ....[124]....
        /*1604*/ 	.word	0x00006e10


	//   ....[125]....
        /*1608*/ 	.word	0x00006e40


	//   ....[126]....
        /*160c*/ 	.word	0x00006e90


	//   ....[127]....
        /*1610*/ 	.word	0x00006ef0


	//   ....[128]....
        /*1614*/ 	.word	0x00006f10


	//   ....[129]....
        /*1618*/ 	.word	0x00006f20


	//   ....[130]....
        /*161c*/ 	.word	0x00006f50


	//   ....[131]....
        /*1620*/ 	.word	0x00006fb0


	//   ....[132]....
        /*1624*/ 	.word	0x00006fe0


	//   ....[133]....
        /*1628*/ 	.word	0x00007010


	//   ....[134]....
        /*162c*/ 	.word	0x00007020


	//   ....[135]....
        /*1630*/ 	.word	0x00007030


	//   ....[136]....
        /*1634*/ 	.word	0x00007040


	//   ....[137]....
        /*1638*/ 	.word	0x00007060


	//   ....[138]....
        /*163c*/ 	.word	0x00007080


	//   ....[139]....
        /*1640*/ 	.word	0x00007090


	//   ....[140]....
        /*1644*/ 	.word	0x000072a0


	//   ....[141]....
        /*1648*/ 	.word	0x00007300


	//   ....[142]....
        /*164c*/ 	.word	0x00007310


	//   ....[143]....
        /*1650*/ 	.word	0x00007320


	//   ....[144]....
        /*1654*/ 	.word	0x00007330


	//   ....[145]....
        /*1658*/ 	.word	0x00007340


	//   ....[146]....
        /*165c*/ 	.word	0x00007350


	//   ....[147]....
        /*1660*/ 	.word	0x00007360


	//   ....[148]....
        /*1664*/ 	.word	0x00007370


	//   ....[149]....
        /*1668*/ 	.word	0x00007380


	//   ....[150]....
        /*166c*/ 	.word	0x00007390


	//   ....[151]....
        /*1670*/ 	.word	0x000073a0


	//   ....[152]....
        /*1674*/ 	.word	0x000073b0


	//   ....[153]....
        /*1678*/ 	.word	0x000073c0


	//   ....[154]....
        /*167c*/ 	.word	0x000073d0


	//   ....[155]....
        /*1680*/ 	.word	0x000073e0


	//   ....[156]....
        /*1684*/ 	.word	0x000073f0


	//   ....[157]....
        /*1688*/ 	.word	0x00007400


	//   ....[158]....
        /*168c*/ 	.word	0x00007410


	//   ....[159]....
        /*1690*/ 	.word	0x00007430


	//   ....[160]....
        /*1694*/ 	.word	0x00007440


	//   ....[161]....
        /*1698*/ 	.word	0x00007450


	//   ....[162]....
        /*169c*/ 	.word	0x00007460


	//   ....[163]....
        /*16a0*/ 	.word	0x00007470


	//   ....[164]....
        /*16a4*/ 	.word	0x00007480


	//   ....[165]....
        /*16a8*/ 	.word	0x00007500


	//   ....[166]....
        /*16ac*/ 	.word	0x00007540


	//   ....[167]....
        /*16b0*/ 	.word	0x00007580


	//   ....[168]....
        /*16b4*/ 	.word	0x000075c0


	//   ....[169]....
        /*16b8*/ 	.word	0x00007600


	//   ....[170]....
        /*16bc*/ 	.word	0x00007640


	//   ....[171]....
        /*16c0*/ 	.word	0x000076b0


	//   ....[172]....
        /*16c4*/ 	.word	0x00007730


	//   ....[173]....
        /*16c8*/ 	.word	0x000077d0


	//   ....[174]....
        /*16cc*/ 	.word	0x00007880


	//   ....[175]....
        /*16d0*/ 	.word	0x00007890


	//   ....[176]....
        /*16d4*/ 	.word	0x000078a0


	//   ....[177]....
        /*16d8*/ 	.word	0x000078c0


	//   ....[178]....
        /*16dc*/ 	.word	0x000078e0


	//   ....[179]....
        /*16e0*/ 	.word	0x00007920


	//   ....[180]....
        /*16e4*/ 	.word	0x000079a0


	//   ....[181]....
        /*16e8*/ 	.word	0x000079d0


	//   ....[182]....
        /*16ec*/ 	.word	0x00007a20


	//   ....[183]....
        /*16f0*/ 	.word	0x00007a40


	//   ....[184]....
        /*16f4*/ 	.word	0x00007a50


	//   ....[185]....
        /*16f8*/ 	.word	0x00007a60


	//   ....[186]....
        /*16fc*/ 	.word	0x00007ac0


	//   ....[187]....
        /*1700*/ 	.word	0x00007af0


	//   ....[188]....
        /*1704*/ 	.word	0x00007b00


	//   ....[189]....
        /*1708*/ 	.word	0x00007b60


	//   ....[190]....
        /*170c*/ 	.word	0x00007ba0


	//   ....[191]....
        /*1710*/ 	.word	0x00007be0


	//   ....[192]....
        /*1714*/ 	.word	0x00007c00


	//   ....[193]....
        /*1718*/ 	.word	0x00007c10


	//   ....[194]....
        /*171c*/ 	.word	0x00007c20


	//   ....[195]....
        /*1720*/ 	.word	0x00007c30


	//   ....[196]....
        /*1724*/ 	.word	0x00007c60


	//   ....[197]....
        /*1728*/ 	.word	0x00007cb0


	//   ....[198]....
        /*172c*/ 	.word	0x00007ce0


	//   ....[199]....
        /*1730*/ 	.word	0x00007d10


	//   ....[200]....
        /*1734*/ 	.word	0x00007d40


	//   ....[201]....
        /*1738*/ 	.word	0x00007d70


	//   ....[202]....
        /*173c*/ 	.word	0x00007d90


	//   ....[203]....
        /*1740*/ 	.word	0x00007da0


	//   ....[204]....
        /*1744*/ 	.word	0x00007db0


	//   ....[205]....
        /*1748*/ 	.word	0x00007de0


	//   ....[206]....
        /*174c*/ 	.word	0x00008340


	//   ....[207]....
        /*1750*/ 	.word	0x00008390


	//   ....[208]....
        /*1754*/ 	.word	0x000083a0


	//   ....[209]....
        /*1758*/ 	.word	0x000083b0


	//   ....[210]....
        /*175c*/ 	.word	0x000083c0


	//   ....[211]....
        /*1760*/ 	.word	0x000083d0


	//   ....[212]....
        /*1764*/ 	.word	0x000083e0


	//   ....[213]....
        /*1768*/ 	.word	0x000083f0


	//   ....[214]....
        /*176c*/ 	.word	0x00008400


	//   ....[215]....
        /*1770*/ 	.word	0x00008410


	//   ....[216]....
        /*1774*/ 	.word	0x00008420


	//   ....[217]....
        /*1778*/ 	.word	0x00008430


	//   ....[218]....
        /*177c*/ 	.word	0x00008440


	//   ....[219]....
        /*1780*/ 	.word	0x00008450


	//   ....[220]....
        /*1784*/ 	.word	0x00008460


	//   ....[221]....
        /*1788*/ 	.word	0x00008470


	//   ....[222]....
        /*178c*/ 	.word	0x00008480


	//   ....[223]....
        /*1790*/ 	.word	0x00008490


	//   ....[224]....
        /*1794*/ 	.word	0x000084a0


	//   ....[225]....
        /*1798*/ 	.word	0x000084b0


	//   ....[226]....
        /*179c*/ 	.word	0x000084c0


	//   ....[227]....
        /*17a0*/ 	.word	0x000084d0


	//   ....[228]....
        /*17a4*/ 	.word	0x000084e0


	//   ....[229]....
        /*17a8*/ 	.word	0x000084f0


	//   ....[230]....
        /*17ac*/ 	.word	0x00008500


	//   ....[231]....
        /*17b0*/ 	.word	0x00008510


	//   ....[232]....
        /*17b4*/ 	.word	0x00008520


	//   ....[233]....
        /*17b8*/ 	.word	0x00008530


	//   ....[234]....
        /*17bc*/ 	.word	0x00008540


	//   ....[235]....
        /*17c0*/ 	.word	0x00008550


	//   ....[236]....
        /*17c4*/ 	.word	0x00008560


	//   ....[237]....
        /*17c8*/ 	.word	0x00008570


	//   ....[238]....
        /*17cc*/ 	.word	0x00008580


	//   ....[239]....
        /*17d0*/ 	.word	0x00009450


	//   ....[240]....
        /*17d4*/ 	.word	0x00009570


	//   ....[241]....
        /*17d8*/ 	.word	0x000095d0


	//   ....[242]....
        /*17dc*/ 	.word	0x00009620


	//   ....[243]....
        /*17e0*/ 	.word	0x00009670


	//   ....[244]....
        /*17e4*/ 	.word	0x000096c0


	//   ....[245]....
        /*17e8*/ 	.word	0x00009710


	//   ....[246]....
        /*17ec*/ 	.word	0x00009760


	//   ....[247]....
        /*17f0*/ 	.word	0x000097c0


	//   ....[248]....
        /*17f4*/ 	.word	0x00009810


	//   ....[249]....
        /*17f8*/ 	.word	0x00009860


	//   ....[250]....
        /*17fc*/ 	.word	0x000098b0


	//   ....[251]....
        /*1800*/ 	.word	0x00009900


	//   ....[252]....
        /*1804*/ 	.word	0x000099d0


	//   ....[253]....
        /*1808*/ 	.word	0x00009a50


	//   ....[254]....
        /*180c*/ 	.word	0x00009aa0


	//   ....[255]....
        /*1810*/ 	.word	0x00009b10


	//   ....[0]....
        /*1814*/ 	.word	0x00009b90


	//   ....[1]....
        /*1818*/ 	.word	0x00009be0


	//   ....[2]....
        /*181c*/ 	.word	0x00009c50


	//   ....[3]....
        /*1820*/ 	.word	0x00009cc0


	//   ....[4]....
        /*1824*/ 	.word	0x00009d30


	//   ....[5]....
        /*1828*/ 	.word	0x00009da0


	//   ....[6]....
        /*182c*/ 	.word	0x00009e10


	//   ....[7]....
        /*1830*/ 	.word	0x00009e80


	//   ....[8]....
        /*1834*/ 	.word	0x00009f00


	//   ....[9]....
        /*1838*/ 	.word	0x00009f50


	//   ....[10]....
        /*183c*/ 	.word	0x00009fc0


	//   ....[11]....
        /*1840*/ 	.word	0x0000a030


	//   ....[12]....
        /*1844*/ 	.word	0x0000a0a0


	//   ....[13]....
        /*1848*/ 	.word	0x0000a110


	//   ....[14]....
        /*184c*/ 	.word	0x0000a180


	//   ....[15]....
        /*1850*/ 	.word	0x0000a1f0


	//   ....[16]....
        /*1854*/ 	.word	0x0000a270


	//   ....[17]....
        /*1858*/ 	.word	0x0000a2c0


	//   ....[18]....
        /*185c*/ 	.word	0x0000a360


	//   ....[19]....
        /*1860*/ 	.word	0x0000a3d0


	//   ....[20]....
        /*1864*/ 	.word	0x0000a440


	//   ....[21]....
        /*1868*/ 	.word	0x0000a4b0


	//   ....[22]....
        /*186c*/ 	.word	0x0000a520


	//   ....[23]....
        /*1870*/ 	.word	0x0000a5a0


	//   ....[24]....
        /*1874*/ 	.word	0x0000a620


	//   ....[25]....
        /*1878*/ 	.word	0x0000a670


	//   ....[26]....
        /*187c*/ 	.word	0x0000a6c0


	//   ....[27]....
        /*1880*/ 	.word	0x0000a710


	//   ....[28]....
        /*1884*/ 	.word	0x0000a760


	//   ....[29]....
        /*1888*/ 	.word	0x0000a7b0


	//   ....[30]....
        /*188c*/ 	.word	0x0000a800


	//   ....[31]....
        /*1890*/ 	.word	0x0000a850


	//   ....[32]....
        /*1894*/ 	.word	0x0000a8a0


	//   ....[33]....
        /*1898*/ 	.word	0x0000a900


	//   ....[34]....
        /*189c*/ 	.word	0x0000a970


	//   ....[35]....
        /*18a0*/ 	.word	0x0000a9e0


	//   ....[36]....
        /*18a4*/ 	.word	0x0000aa50


	//   ....[37]....
        /*18a8*/ 	.word	0x0000aac0


	//   ....[38]....
        /*18ac*/ 	.word	0x0000ab30


	//   ....[39]....
        /*18b0*/ 	.word	0x0000aba0


	//   ....[40]....
        /*18b4*/ 	.word	0x0000ac10


	//   ....[41]....
        /*18b8*/ 	.word	0x0000ac80


	//   ....[42]....
        /*18bc*/ 	.word	0x0000acd0


	//   ....[43]....
        /*18c0*/ 	.word	0x0000ad20


	//   ....[44]....
        /*18c4*/ 	.word	0x0000ad80


	//   ....[45]....
        /*18c8*/ 	.word	0x0000adf0


	//   ....[46]....
        /*18cc*/ 	.word	0x0000aed0


	//   ....[47]....
        /*18d0*/ 	.word	0x0000af40


	//   ....[48]....
        /*18d4*/ 	.word	0x0000afb0


	//   ....[49]....
        /*18d8*/ 	.word	0x0000b020


	//   ....[50]....
        /*18dc*/ 	.word	0x0000b090


	//   ....[51]....
        /*18e0*/ 	.word	0x0000b100


	//   ....[52]....
        /*18e4*/ 	.word	0x0000b170


	//   ....[53]....
        /*18e8*/ 	.word	0x0000b1e0


	//   ....[54]....
        /*18ec*/ 	.word	0x0000b250


	//   ....[55]....
        /*18f0*/ 	.word	0x0000b2b0


	//   ....[56]....
        /*18f4*/ 	.word	0x0000b320


	//   ....[57]....
        /*18f8*/ 	.word	0x0000b380


	//   ....[58]....
        /*18fc*/ 	.word	0x0000b3f0


	//   ....[59]....
        /*1900*/ 	.word	0x0000b460


	//   ....[60]....
        /*1904*/ 	.word	0x0000b4d0


	//   ....[61]....
        /*1908*/ 	.word	0x0000b540


	//   ....[62]....
        /*190c*/ 	.word	0x0000b5d0


	//   ....[63]....
        /*1910*/ 	.word	0x0000b640


	//   ....[64]....
        /*1914*/ 	.word	0x0000b6b0


	//   ....[65]....
        /*1918*/ 	.word	0x0000b710


	//   ....[66]....
        /*191c*/ 	.word	0x0000b780


	//   ....[67]....
        /*1920*/ 	.word	0x0000b7f0


	//   ....[68]....
        /*1924*/ 	.word	0x0000b860


	//   ....[69]....
        /*1928*/ 	.word	0x0000b8d0


	//   ....[70]....
        /*192c*/ 	.word	0x0000b940


	//   ....[71]....
        /*1930*/ 	.word	0x0000b9b0


	//   ....[72]....
        /*1934*/ 	.word	0x0000ba20


	//   ....[73]....
        /*1938*/ 	.word	0x0000ba90


	//   ....[74]....
        /*193c*/ 	.word	0x0000bae0


	//   ....[75]....
        /*1940*/ 	.word	0x0000bb30


	//   ....[76]....
        /*1944*/ 	.word	0x0000bb90


	//   ....[77]....
        /*1948*/ 	.word	0x0000bc00


	//   ....[78]....
        /*194c*/ 	.word	0x0000bc70


	//   ....[79]....
        /*1950*/ 	.word	0x0000bce0


	//   ....[80]....
        /*1954*/ 	.word	0x0000bd50


	//   ....[81]....
        /*1958*/ 	.word	0x0000bdc0


	//   ....[82]....
        /*195c*/ 	.word	0x0000be30


	//   ....[83]....
        /*1960*/ 	.word	0x0000bea0


	//   ....[84]....
        /*1964*/ 	.word	0x0000bf10


	//   ....[85]....
        /*1968*/ 	.word	0x0000bf80


	//   ....[86]....
        /*196c*/ 	.word	0x0000bfd0


	//   ....[87]....
        /*1970*/ 	.word	0x0000c120


	//   ....[88]....
        /*1974*/ 	.word	0x0000c180


	//   ....[89]....
        /*1978*/ 	.word	0x0000c250


	//   ....[90]....
        /*197c*/ 	.word	0x0000c2a0


	//   ....[91]....
        /*1980*/ 	.word	0x0000c2f0


	//   ....[92]....
        /*1984*/ 	.word	0x0000c340


	//   ....[93]....
        /*1988*/ 	.word	0x0000c390


	//   ....[94]....
        /*198c*/ 	.word	0x0000c3e0


	//   ....[95]....
        /*1990*/ 	.word	0x0000c430


	//   ....[96]....
        /*1994*/ 	.word	0x0000c480


	//   ....[97]....
        /*1998*/ 	.word	0x0000c4e0


	//   ....[98]....
        /*199c*/ 	.word	0x0000c550


	//   ....[99]....
        /*19a0*/ 	.word	0x0000c5c0


	//   ....[100]....
        /*19a4*/ 	.word	0x0000c630


	//   ....[101]....
        /*19a8*/ 	.word	0x0000c6a0


	//   ....[102]....
        /*19ac*/ 	.word	0x0000c710


	//   ....[103]....
        /*19b0*/ 	.word	0x0000c780


	//   ....[104]....
        /*19b4*/ 	.word	0x0000c7f0


	//   ....[105]....
        /*19b8*/ 	.word	0x0000c860


	//   ....[106]....
        /*19bc*/ 	.word	0x0000c8c0


	//   ....[107]....
        /*19c0*/ 	.word	0x0000c920


	//   ....[108]....
        /*19c4*/ 	.word	0x0000c980


	//   ....[109]....
        /*19c8*/ 	.word	0x0000c9f0


	//   ....[110]....
        /*19cc*/ 	.word	0x0000ca60


	//   ....[111]....
        /*19d0*/ 	.word	0x0000cad0


	//   ....[112]....
        /*19d4*/ 	.word	0x0000cb40


	//   ....[113]....
        /*19d8*/ 	.word	0x0000cbb0


	//   ....[114]....
        /*19dc*/ 	.word	0x0000cc20


	//   ....[115]....
        /*19e0*/ 	.word	0x0000cc90


	//   ....[116]....
        /*19e4*/ 	.word	0x0000cd00


	//   ....[117]....
        /*19e8*/ 	.word	0x0000cd70


	//   ....[118]....
        /*19ec*/ 	.word	0x0000cdc0


	//   ....[119]....
        /*19f0*/ 	.word	0x0000cf40


	//   ....[120]....
        /*19f4*/ 	.word	0x0000cfa0


	//   ....[121]....
        /*19f8*/ 	.word	0x0000d060


	//   ....[122]....
        /*19fc*/ 	.word	0x0000d0b0


	//   ....[123]....
        /*1a00*/ 	.word	0x0000d100


	//   ....[124]....
        /*1a04*/ 	.word	0x0000d150


	//   ....[125]....
        /*1a08*/ 	.word	0x0000d1a0


	//   ....[126]....
        /*1a0c*/ 	.word	0x0000d1f0


	//   ....[127]....
        /*1a10*/ 	.word	0x0000d240


	//   ....[128]....
        /*1a14*/ 	.word	0x0000d290


	//   ....[129]....
        /*1a18*/ 	.word	0x0000d2f0


	//   ....[130]....
        /*1a1c*/ 	.word	0x0000d360


	//   ....[131]....
        /*1a20*/ 	.word	0x0000d3d0


	//   ....[132]....
        /*1a24*/ 	.word	0x0000d440


	//   ....[133]....
        /*1a28*/ 	.word	0x0000d4b0


	//   ....[134]....
        /*1a2c*/ 	.word	0x0000d520


	//   ....[135]....
        /*1a30*/ 	.word	0x0000d590


	//   ....[136]....
        /*1a34*/ 	.word	0x0000d600


	//   ....[137]....
        /*1a38*/ 	.word	0x0000d670


	//   ....[138]....
        /*1a3c*/ 	.word	0x0000d6d0


	//   ....[139]....
        /*1a40*/ 	.word	0x0000d730


	//   ....[140]....
        /*1a44*/ 	.word	0x0000d790


	//   ....[141]....
        /*1a48*/ 	.word	0x0000d800


	//   ....[142]....
        /*1a4c*/ 	.word	0x0000d850


	//   ....[143]....
        /*1a50*/ 	.word	0x0000d8c0


	//   ....[144]....
        /*1a54*/ 	.word	0x0000d930


	//   ....[145]....
        /*1a58*/ 	.word	0x0000d9a0


	//   ....[146]....
        /*1a5c*/ 	.word	0x0000da10


	//   ....[147]....
        /*1a60*/ 	.word	0x0000da80


	//   ....[148]....
        /*1a64*/ 	.word	0x0000daf0


	//   ....[149]....
        /*1a68*/ 	.word	0x0000db60


	//   ....[150]....
        /*1a6c*/ 	.word	0x0000dbd0


	//   ....[151]....
        /*1a70*/ 	.word	0x0000dd50


	//   ....[152]....
        /*1a74*/ 	.word	0x0000ddb0


	//   ....[153]....
        /*1a78*/ 	.word	0x0000de70


	//   ....[154]....
        /*1a7c*/ 	.word	0x0000dec0


	//   ....[155]....
        /*1a80*/ 	.word	0x0000df10


	//   ....[156]....
        /*1a84*/ 	.word	0x0000df60


	//   ....[157]....
        /*1a88*/ 	.word	0x0000dfb0


	//   ....[158]....
        /*1a8c*/ 	.word	0x0000e000


	//   ....[159]....
        /*1a90*/ 	.word	0x0000e050


	//   ....[160]....
        /*1a94*/ 	.word	0x0000e0a0


	//   ....[161]....
        /*1a98*/ 	.word	0x0000e100


	//   ....[162]....
        /*1a9c*/ 	.word	0x0000e170


	//   ....[163]....
        /*1aa0*/ 	.word	0x0000e1e0


	//   ....[164]....
        /*1aa4*/ 	.word	0x0000e250


	//   ....[165]....
        /*1aa8*/ 	.word	0x0000e2c0


	//   ....[166]....
        /*1aac*/ 	.word	0x0000e330


	//   ....[167]....
        /*1ab0*/ 	.word	0x0000e3a0


	//   ....[168]....
        /*1ab4*/ 	.word	0x0000e410


	//   ....[169]....
        /*1ab8*/ 	.word	0x0000e480


	//   ....[170]....
        /*1abc*/ 	.word	0x0000e4e0


	//   ....[171]....
        /*1ac0*/ 	.word	0x0000e540


	//   ....[172]....
        /*1ac4*/ 	.word	0x0000e5a0


	//   ....[173]....
        /*1ac8*/ 	.word	0x0000e610


	//   ....[174]....
        /*1acc*/ 	.word	0x0000e680


	//   ....[175]....
        /*1ad0*/ 	.word	0x0000e6f0


	//   ....[176]....
        /*1ad4*/ 	.word	0x0000e740


	//   ....[177]....
        /*1ad8*/ 	.word	0x0000e7b0


	//   ....[178]....
        /*1adc*/ 	.word	0x0000e820


	//   ....[179]....
        /*1ae0*/ 	.word	0x0000e890


	//   ....[180]....
        /*1ae4*/ 	.word	0x0000e900


	//   ....[181]....
        /*1ae8*/ 	.word	0x0000e970


	//   ....[182]....
        /*1aec*/ 	.word	0x0000e9c0


	//   ....[183]....
        /*1af0*/ 	.word	0x0000eb40


	//   ....[184]....
        /*1af4*/ 	.word	0x0000eba0


	//   ....[185]....
        /*1af8*/ 	.word	0x0000ec50


	//   ....[186]....
        /*1afc*/ 	.word	0x0000eca0


	//   ....[187]....
        /*1b00*/ 	.word	0x0000ecf0


	//   ....[188]....
        /*1b04*/ 	.word	0x0000ed40


	//   ....[189]....
        /*1b08*/ 	.word	0x0000ed90


	//   ....[190]....
        /*1b0c*/ 	.word	0x0000ede0


	//   ....[191]....
        /*1b10*/ 	.word	0x0000ee30


	//   ....[192]....
        /*1b14*/ 	.word	0x0000ee80


	//   ....[193]....
        /*1b18*/ 	.word	0x0000eee0


	//   ....[194]....
        /*1b1c*/ 	.word	0x0000ef30


	//   ....[195]....
        /*1b20*/ 	.word	0x0000ef80


	//   ....[196]....
        /*1b24*/ 	.word	0x0000efd0


	//   ....[197]....
        /*1b28*/ 	.word	0x0000f020


	//   ....[198]....
        /*1b2c*/ 	.word	0x0000f070


	//   ....[199]....
        /*1b30*/ 	.word	0x0000f0c0


	//   ....[200]....
        /*1b34*/ 	.word	0x0000f110


	//   ....[201]....
        /*1b38*/ 	.word	0x0000f160


	//   ....[202]....
        /*1b3c*/ 	.word	0x0000f1b0


	//   ....[203]....
        /*1b40*/ 	.word	0x0000f200


	//   ....[204]....
        /*1b44*/ 	.word	0x0000f370


	//   ....[205]....
        /*1b48*/ 	.word	0x0000f3c0


	//   ....[206]....
        /*1b4c*/ 	.word	0x0000f420


	//   ....[207]....
        /*1b50*/ 	.word	0x0000f490


	//   ....[208]....
        /*1b54*/ 	.word	0x0000f500


	//   ....[209]....
        /*1b58*/ 	.word	0x0000f560


	//   ....[210]....
        /*1b5c*/ 	.word	0x0000f5c0


	//   ....[211]....
        /*1b60*/ 	.word	0x0000f620


	//   ....[212]....
        /*1b64*/ 	.word	0x0000f680


	//   ....[213]....
        /*1b68*/ 	.word	0x0000f6e0


	//   ....[214]....
        /*1b6c*/ 	.word	0x0000f730


	//   ....[215]....
        /*1b70*/ 	.word	0x0000f8d0


	//   ....[216]....
        /*1b74*/ 	.word	0x0000fa80


	//   ....[217]....
        /*1b78*/ 	.word	0x0000fad0


	//   ....[218]....
        /*1b7c*/ 	.word	0x0000fb20


	//   ....[219]....
        /*1b80*/ 	.word	0x0000fb70


	//   ....[220]....
        /*1b84*/ 	.word	0x0000fbc0


	//   ....[221]....
        /*1b88*/ 	.word	0x0000fc10


	//   ....[222]....
        /*1b8c*/ 	.word	0x0000fc80


	//   ....[223]....
        /*1b90*/ 	.word	0x0000fcd0


	//   ....[224]....
        /*1b94*/ 	.word	0x0000fd20


	//   ....[225]....
        /*1b98*/ 	.word	0x0000fd90


	//   ....[226]....
        /*1b9c*/ 	.word	0x0000fe00


	//   ....[227]....
        /*1ba0*/ 	.word	0x0000fe60


	//   ....[228]....
        /*1ba4*/ 	.word	0x0000fec0


	//   ....[229]....
        /*1ba8*/ 	.word	0x0000ff30


	//   ....[230]....
        /*1bac*/ 	.word	0x0000ffa0


	//   ....[231]....
        /*1bb0*/ 	.word	0x0000fff0


	//   ....[232]....
        /*1bb4*/ 	.word	0x00010040


	//   ....[233]....
        /*1bb8*/ 	.word	0x000100b0


	//   ....[234]....
        /*1bbc*/ 	.word	0x00010160


	//   ....[235]....
        /*1bc0*/ 	.word	0x000101b0


	//   ....[236]....
        /*1bc4*/ 	.word	0x00010210


	//   ....[237]....
        /*1bc8*/ 	.word	0x00010280


	//   ....[238]....
        /*1bcc*/ 	.word	0x000102f0


	//   ....[239]....
        /*1bd0*/ 	.word	0x00010360


	//   ....[240]....
        /*1bd4*/ 	.word	0x000103d0


	//   ....[241]....
        /*1bd8*/ 	.word	0x00010440


	//   ....[242]....
        /*1bdc*/ 	.word	0x00010490


	//   ....[243]....
        /*1be0*/ 	.word	0x000104e0


	//   ....[244]....
        /*1be4*/ 	.word	0x00010530


	//   ....[245]....
        /*1be8*/ 	.word	0x00010580


	//   ....[246]....
        /*1bec*/ 	.word	0x000105f0


	//   ....[247]....
        /*1bf0*/ 	.word	0x00010830


	//   ....[248]....
        /*1bf4*/ 	.word	0x000108d0


	//   ....[249]....
        /*1bf8*/ 	.word	0x00010930


	//   ....[250]....
        /*1bfc*/ 	.word	0x00010980


	//   ....[251]....
        /*1c00*/ 	.word	0x000109e0


	//   ....[252]....
        /*1c04*/ 	.word	0x00010a30


	//   ....[253]....
        /*1c08*/ 	.word	0x00010b40


	//   ....[254]....
        /*1c0c*/ 	.word	0x00010cc0


	//   ....[255]....
        /*1c10*/ 	.word	0x00010dd0


	//   ....[0]....
        /*1c14*/ 	.word	0x00010ec0


	//   ....[1]....
        /*1c18*/ 	.word	0x00010f90


	//   ....[2]....
        /*1c1c*/ 	.word	0x00011080


	//   ....[3]....
        /*1c20*/ 	.word	0x00011190


	//   ....[4]....
        /*1c24*/ 	.word	0x00011290


	//   ....[5]....
        /*1c28*/ 	.word	0x00011360


	//   ....[6]....
        /*1c2c*/ 	.word	0x00011450


	//   ....[7]....
        /*1c30*/ 	.word	0x00011540


	//   ....[8]....
        /*1c34*/ 	.word	0x00011660


	//   ....[9]....
        /*1c38*/ 	.word	0x00011750


	//   ....[10]....
        /*1c3c*/ 	.word	0x00011810


	//   ....[11]....
        /*1c40*/ 	.word	0x00011900


	//   ....[12]....
        /*1c44*/ 	.word	0x00011a10


	//   ....[13]....
        /*1c48*/ 	.word	0x00011b00


	//   ....[14]....
        /*1c4c*/ 	.word	0x00011bd0


	//   ....[15]....
        /*1c50*/ 	.word	0x00011cd0


	//   ....[16]....
        /*1c54*/ 	.word	0x00011dc0


	//   ....[17]....
        /*1c58*/ 	.word	0x00011ed0


	//   ....[18]....
        /*1c5c*/ 	.word	0x00011fc0


	//   ....[19]....
        /*1c60*/ 	.word	0x000120b0


	//   ....[20]....
        /*1c64*/ 	.word	0x00012170


	//   ....[21]....
        /*1c68*/ 	.word	0x00012260


	//   ....[22]....
        /*1c6c*/ 	.word	0x00012380


	//   ....[23]....
        /*1c70*/ 	.word	0x00012470


	//   ....[24]....
        /*1c74*/ 	.word	0x00012550


	//   ....[25]....
        /*1c78*/ 	.word	0x00012640


	//   ....[26]....
        /*1c7c*/ 	.word	0x00012750


	//   ....[27]....
        /*1c80*/ 	.word	0x00012860


	//   ....[28]....
        /*1c84*/ 	.word	0x000128c0


	//   ....[29]....
        /*1c88*/ 	.word	0x00012910


	//   ....[30]....
        /*1c8c*/ 	.word	0x00012990


	//   ....[31]....
        /*1c90*/ 	.word	0x000129f0


	//   ....[32]....
        /*1c94*/ 	.word	0x00012a40


	//   ....[33]....
        /*1c98*/ 	.word	0x00012a90


	//   ....[34]....
        /*1c9c*/ 	.word	0x00012ae0


	//   ....[35]....
        /*1ca0*/ 	.word	0x00012b30


	//   ....[36]....
        /*1ca4*/ 	.word	0x00012b80


	//   ....[37]....
        /*1ca8*/ 	.word	0x00012bd0


	//   ....[38]....
        /*1cac*/ 	.word	0x00012c20


	//   ....[39]....
        /*1cb0*/ 	.word	0x00012c70


	//   ....[40]....
        /*1cb4*/ 	.word	0x00012cd0


	//   ....[41]....
        /*1cb8*/ 	.word	0x00012d40


	//   ....[42]....
        /*1cbc*/ 	.word	0x00012db0


	//   ....[43]....
        /*1cc0*/ 	.word	0x00012e20


	//   ....[44]....
        /*1cc4*/ 	.word	0x00012e90


	//   ....[45]....
        /*1cc8*/ 	.word	0x00012f00


	//   ....[46]....
        /*1ccc*/ 	.word	0x00012f70


	//   ....[47]....
        /*1cd0*/ 	.word	0x00012fe0


	//   ....[48]....
        /*1cd4*/ 	.word	0x00013050


	//   ....[49]....
        /*1cd8*/ 	.word	0x000130c0


	//   ....[50]....
        /*1cdc*/ 	.word	0x00013120


	//   ....[51]....
        /*1ce0*/ 	.word	0x00013190


	//   ....[52]....
        /*1ce4*/ 	.word	0x00013200


	//   ....[53]....
        /*1ce8*/ 	.word	0x00013270


	//   ....[54]....
        /*1cec*/ 	.word	0x000132e0


	//   ....[55]....
        /*1cf0*/ 	.word	0x00013330


	//   ....[56]....
        /*1cf4*/ 	.word	0x000133a0


	//   ....[57]....
        /*1cf8*/ 	.word	0x00013410


	//   ....[58]....
        /*1cfc*/ 	.word	0x00013460


	//   ....[59]....
        /*1d00*/ 	.word	0x000135d0


	//   ....[60]....
        /*1d04*/ 	.word	0x00013630


	//   ....[61]....
        /*1d08*/ 	.word	0x00013750


	//   ....[62]....
        /*1d0c*/ 	.word	0x000137a0


	//   ....[63]....
        /*1d10*/ 	.word	0x00013800


	//   ....[64]....
        /*1d14*/ 	.word	0x00013850


	//   ....[65]....
        /*1d18*/ 	.word	0x000138a0


	//   ....[66]....
        /*1d1c*/ 	.word	0x000138f0


	//   ....[67]....
        /*1d20*/ 	.word	0x00013940


	//   ....[68]....
        /*1d24*/ 	.word	0x00013990


	//   ....[69]....
        /*1d28*/ 	.word	0x000139e0


	//   ....[70]....
        /*1d2c*/ 	.word	0x00013a30


	//   ....[71]....
        /*1d30*/ 	.word	0x00013a80


	//   ....[72]....
        /*1d34*/ 	.word	0x00013be0


	//   ....[73]....
        /*1d38*/ 	.word	0x00013c30


	//   ....[74]....
        /*1d3c*/ 	.word	0x00013c80


	//   ....[75]....
        /*1d40*/ 	.word	0x00013cd0


	//   ....[76]....
        /*1d44*/ 	.word	0x00013d20


	//   ....[77]....
        /*1d48*/ 	.word	0x00013d70


	//   ....[78]....
        /*1d4c*/ 	.word	0x00013dc0


	//   ....[79]....
        /*1d50*/ 	.word	0x00013e10


	//   ....[80]....
        /*1d54*/ 	.word	0x00013e60


	//   ....[81]....
        /*1d58*/ 	.word	0x00013ee0


	//   ....[82]....
        /*1d5c*/ 	.word	0x00014060


	//   ....[83]....
        /*1d60*/ 	.word	0x000140c0


	//   ....[84]....
        /*1d64*/ 	.word	0x00014110


	//   ....[85]....
        /*1d68*/ 	.word	0x00014160


	//   ....[86]....
        /*1d6c*/ 	.word	0x000141b0


	//   ....[87]....
        /*1d70*/ 	.word	0x00014200


	//   ....[88]....
        /*1d74*/ 	.word	0x00014250


	//   ....[89]....
        /*1d78*/ 	.word	0x000142a0


	//   ....[90]....
        /*1d7c*/ 	.word	0x000142f0


	//   ....[91]....
        /*1d80*/ 	.word	0x00014350


	//   ....[92]....
        /*1d84*/ 	.word	0x000143a0


	//   ....[93]....
        /*1d88*/ 	.word	0x00014400


	//   ....[94]....
        /*1d8c*/ 	.word	0x00014490


	//   ....[95]....
        /*1d90*/ 	.word	0x00014580


	//   ....[96]....
        /*1d94*/ 	.word	0x000145e0


	//   ....[97]....
        /*1d98*/ 	.word	0x00014670


	//   ....[98]....
        /*1d9c*/ 	.word	0x000146d0


	//   ....[99]....
        /*1da0*/ 	.word	0x00014730


	//   ....[100]....
        /*1da4*/ 	.word	0x00014790


	//   ....[101]....
        /*1da8*/ 	.word	0x00014820


	//   ....[102]....
        /*1dac*/ 	.word	0x00014890


	//   ....[103]....
        /*1db0*/ 	.word	0x000148e0


	//   ....[104]....
        /*1db4*/ 	.word	0x00014960


	//   ....[105]....
        /*1db8*/ 	.word	0x000149d0


	//   ....[106]....
        /*1dbc*/ 	.word	0x00014a20


	//   ....[107]....
        /*1dc0*/ 	.word	0x00014a70


	//   ....[108]....
        /*1dc4*/ 	.word	0x00014ac0


	//   ....[109]....
        /*1dc8*/ 	.word	0x00014b10


	//   ....[110]....
        /*1dcc*/ 	.word	0x00014b60


	//   ....[111]....
        /*1dd0*/ 	.word	0x00014c50


	//   ....[112]....
        /*1dd4*/ 	.word	0x00014ca0


	//   ....[113]....
        /*1dd8*/ 	.word	0x00014d00


	//   ....[114]....
        /*1ddc*/ 	.word	0x00014d70


	//   ....[115]....
        /*1de0*/ 	.word	0x00014de0


	//   ....[116]....
        /*1de4*/ 	.word	0x00014e30


	//   ....[117]....
        /*1de8*/ 	.word	0x00014ea0


	//   ....[118]....
        /*1dec*/ 	.word	0x00014ef0


	//   ....[119]....
        /*1df0*/ 	.word	0x00014f40


	//   ....[120]....
        /*1df4*/ 	.word	0x00014f90


	//   ....[121]....
        /*1df8*/ 	.word	0x00014fe0


	//   ....[122]....
        /*1dfc*/ 	.word	0x00015050


	//   ....[123]....
        /*1e00*/ 	.word	0x00015280


	//   ....[124]....
        /*1e04*/ 	.word	0x00015350


	//   ....[125]....
        /*1e08*/ 	.word	0x000153b0


	//   ....[126]....
        /*1e0c*/ 	.word	0x00015420


	//   ....[127]....
        /*1e10*/ 	.word	0x000154a0


	//   ....[128]....
        /*1e14*/ 	.word	0x000154f0


	//   ....[129]....
        /*1e18*/ 	.word	0x00015560


	//   ....[130]....
        /*1e1c*/ 	.word	0x000155d0


	//   ....[131]....
        /*1e20*/ 	.word	0x00015640


	//   ....[132]....
        /*1e24*/ 	.word	0x000156b0


	//   ....[133]....
        /*1e28*/ 	.word	0x00015720


	//   ....[134]....
        /*1e2c*/ 	.word	0x000157a0


	//   ....[135]....
        /*1e30*/ 	.word	0x000157f0


	//   ....[136]....
        /*1e34*/ 	.word	0x00015860


	//   ....[137]....
        /*1e38*/ 	.word	0x000158d0


	//   ....[138]....
        /*1e3c*/ 	.word	0x00015940


	//   ....[139]....
        /*1e40*/ 	.word	0x000159b0


	//   ....[140]....
        /*1e44*/ 	.word	0x00015a20


	//   ....[141]....
        /*1e48*/ 	.word	0x00015a90


	//   ....[142]....
        /*1e4c*/ 	.word	0x00015b00


	//   ....[143]....
        /*1e50*/ 	.word	0x00015b70


	//   ....[144]....
        /*1e54*/ 	.word	0x00015be0


	//   ....[145]....
        /*1e58*/ 	.word	0x00015c60


	//   ....[146]....
        /*1e5c*/ 	.word	0x00015cb0


	//   ....[147]....
        /*1e60*/ 	.word	0x00015d20


	//   ....[148]....
        /*1e64*/ 	.word	0x00015d90


	//   ....[149]....
        /*1e68*/ 	.word	0x00015e00


	//   ....[150]....
        /*1e6c*/ 	.word	0x00015e70


	//   ....[151]....
        /*1e70*/ 	.word	0x00015ee0


	//   ....[152]....
        /*1e74*/ 	.word	0x00015f50


	//   ....[153]....
        /*1e78*/ 	.word	0x00015fc0


	//   ....[154]....
        /*1e7c*/ 	.word	0x00016030


	//   ....[155]....
        /*1e80*/ 	.word	0x000160a0


	//   ....[156]....
        /*1e84*/ 	.word	0x00016110


	//   ....[157]....
        /*1e88*/ 	.word	0x000161c0


	//   ....[158]....
        /*1e8c*/ 	.word	0x00016210


	//   ....[159]....
        /*1e90*/ 	.word	0x00016280


	//   ....[160]....
        /*1e94*/ 	.word	0x000162d0


	//   ....[161]....
        /*1e98*/ 	.word	0x00016320


	//   ....[162]....
        /*1e9c*/ 	.word	0x00016370


	//   ....[163]....
        /*1ea0*/ 	.word	0x000163c0


	//   ....[164]....
        /*1ea4*/ 	.word	0x00016410


	//   ....[165]....
        /*1ea8*/ 	.word	0x00016460


	//   ....[166]....
        /*1eac*/ 	.word	0x000164c0


	//   ....[167]....
        /*1eb0*/ 	.word	0x00016560


	//   ....[168]....
        /*1eb4*/ 	.word	0x000165b0


	//   ....[169]....
        /*1eb8*/ 	.word	0x00016630


	//   ....[170]....
        /*1ebc*/ 	.word	0x00016680


	//   ....[171]....
        /*1ec0*/ 	.word	0x000166f0


	//   ....[172]....
        /*1ec4*/ 	.word	0x00016750


	//   ....[173]....
        /*1ec8*/ 	.word	0x000167e0


	//   ....[174]....
        /*1ecc*/ 	.word	0x00016830


	//   ....[175]....
        /*1ed0*/ 	.word	0x00016890


	//   ....[176]....
        /*1ed4*/ 	.word	0x000168e0


	//   ....[177]....
        /*1ed8*/ 	.word	0x00016950


	//   ....[178]....
        /*1edc*/ 	.word	0x000169a0


	//   ....[179]....
        /*1ee0*/ 	.word	0x00016a10


	//   ....[180]....
        /*1ee4*/ 	.word	0x00016a70


	//   ....[181]....
        /*1ee8*/ 	.word	0x00016ae0


	//   ....[182]....
        /*1eec*/ 	.word	0x00016b50


	//   ....[183]....
        /*1ef0*/ 	.word	0x00016bc0


	//   ....[184]....
        /*1ef4*/ 	.word	0x00016c40


	//   ....[185]....
        /*1ef8*/ 	.word	0x00016cb0


	//   ....[186]....
        /*1efc*/ 	.word	0x00016d00


	//   ....[187]....
        /*1f00*/ 	.word	0x00016d50


	//   ....[188]....
        /*1f04*/ 	.word	0x00016db0


	//   ....[189]....
        /*1f08*/ 	.word	0x00017300


	//   ....[190]....
        /*1f0c*/ 	.word	0x00017390


	//   ....[191]....
        /*1f10*/ 	.word	0x00017400


	//   ....[192]....
        /*1f14*/ 	.word	0x00017450


	//   ....[193]....
        /*1f18*/ 	.word	0x000174a0


	//   ....[194]....
        /*1f1c*/ 	.word	0x000174f0


	//   ....[195]....
        /*1f20*/ 	.word	0x00017540


	//   ....[196]....
        /*1f24*/ 	.word	0x00017590


	//   ....[197]....
        /*1f28*/ 	.word	0x000175e0


	//   ....[198]....
        /*1f2c*/ 	.word	0x00017630


	//   ....[199]....
        /*1f30*/ 	.word	0x00017680


	//   ....[200]....
        /*1f34*/ 	.word	0x000176d0


	//   ....[201]....
        /*1f38*/ 	.word	0x00017720


	//   ....[202]....
        /*1f3c*/ 	.word	0x000177e0


	//   ....[203]....
        /*1f40*/ 	.word	0x00017940


	//   ....[204]....
        /*1f44*/ 	.word	0x000179b0


	//   ....[205]....
        /*1f48*/ 	.word	0x00017a20


	//   ....[206]....
        /*1f4c*/ 	.word	0x00017a90


	//   ....[207]....
        /*1f50*/ 	.word	0x00017b00


	//   ....[208]....
        /*1f54*/ 	.word	0x00017b70


	//   ....[209]....
        /*1f58*/ 	.word	0x00017be0


	//   ....[210]....
        /*1f5c*/ 	.word	0x00017c50


	//   ....[211]....
        /*1f60*/ 	.word	0x00017cc0


	//   ....[212]....
        /*1f64*/ 	.word	0x00017d30


	//   ....[213]....
        /*1f68*/ 	.word	0x00017da0


	//   ....[214]....
        /*1f6c*/ 	.word	0x00017e10


	//   ....[215]....
        /*1f70*/ 	.word	0x00017e80


	//   ....[216]....
        /*1f74*/ 	.word	0x00017ef0


	//   ....[217]....
        /*1f78*/ 	.word	0x00017f60


	//   ....[218]....
        /*1f7c*/ 	.word	0x00017fd0


	//   ....[219]....
        /*1f80*/ 	.word	0x00018040


	//   ....[220]....
        /*1f84*/ 	.word	0x000180b0


	//   ....[221]....
        /*1f88*/ 	.word	0x00018120


	//----- nvinfo : EIATTR_VRC_CTA_INIT_COUNT
	.align		4
.L_387:
        /*1f8c*/ 	.byte	0x02, 0x4a
	.zero		1
	.zero		1


	//----- nvinfo : EIATTR_EXIT_INSTR_OFFSETS
	.align		4
        /*1f90*/ 	.byte	0x04, 0x1c
        /*1f92*/ 	.short	(.L_389 - .L_388)


	//   ....[0]....
.L_388:
        /*1f94*/ 	.word	0x000093e0


	//----- nvinfo : EIATTR_CRS_STACK_SIZE
	.align		4
.L_389:
        /*1f98*/ 	.byte	0x04, 0x1e
        /*1f9a*/ 	.short	(.L_391 - .L_390)
.L_390:
        /*1f9c*/ 	.word	0x00000000


	//----- nvinfo : EIATTR_CBANK_PARAM_SIZE
	.align		4
.L_391:
        /*1fa0*/ 	.byte	0x03, 0x19
        /*1fa2*/ 	.short	0x0038


	//----- nvinfo : EIATTR_PARAM_CBANK
	.align		4
        /*1fa4*/ 	.byte	0x04, 0x0a
        /*1fa6*/ 	.short	(.L_393 - .L_392)
	.align		4
.L_392:
        /*1fa8*/ 	.word	index@(.nv.constant0._Z12_spmm_conv_6PKfPfiiPKiS3_S3_S0_)
        /*1fac*/ 	.short	0x0380
        /*1fae*/ 	.short	0x0038


	//----- nvinfo : EIATTR_SW_WAR
	.align		4
.L_393:
        /*1fb0*/ 	.byte	0x04, 0x36
        /*1fb2*/ 	.short	(.L_395 - .L_394)
.L_394:
        /*1fb4*/ 	.word	0x00000008
.L_395:


//--------------------- .nv.info._Z12_spmm_conv_5PKfPfiiPKiS3_S3_S0_ --------------------------
	.section	.nv.info._Z12_spmm_conv_5PKfPfiiPKiS3_S3_S0_,"",@"SHT_CUDA_INFO"
	.sectionflags	@""
	.align	4


	//----- nvinfo : EIATTR_CUDA_API_VERSION
	.align		4
        /*0000*/ 	.byte	0x04, 0x37
        /*0002*/ 	.short	(.L_397 - .L_396)
.L_396:
        /*0004*/ 	.word	0x00000082


	//----- nvinfo : EIATTR_KPARAM_INFO
	.align		4
.L_397:
        /*0008*/ 	.byte	0x04, 0x17
        /*000a*/ 	.short	(.L_399 - .L_398)
.L_398:
        /*000c*/ 	.word	0x00000000
        /*0010*/ 	.short	0x0007
        /*0012*/ 	.short	0x0030
        /*0014*/ 	.byte	0x00, 0xf5, 0x21, 0x00


	//----- nvinfo : EIATTR_KPARAM_INFO
	.align		4
.L_399:
        /*0018*/ 	.byte	0x04, 0x17
        /*001a*/ 	.short	(.L_401 - .L_400)
.L_400:
        /*001c*/ 	.word	0x00000000
        /*0020*/ 	.short	0x0006
        /*0022*/ 	.short	0x0028
        /*0024*/ 	.byte	0x00, 0xf5, 0x21, 0x00


	//----- nvinfo : EIATTR_KPARAM_INFO
	.align		4
.L_401:
        /*0028*/ 	.byte	0x04, 0x17
        /*002a*/ 	.short	(.L_403 - .L_402)
.L_402:
        /*002c*/ 	.word	0x00000000
        /*0030*/ 	.short	0x0005
        /*0032*/ 	.short	0x0020
        /*0034*/ 	.byte	0x00, 0xf5, 0x21, 0x00


	//----- nvinfo : EIATTR_KPARAM_INFO
	.align		4
.L_403:
        /*0038*/ 	.byte	0x04, 0x17
        /*003a*/ 	.short	(.L_405 - .L_404)
.L_404:
        /*003c*/ 	.word	0x00000000
        /*0040*/ 	.short	0x0004
        /*0042*/ 	.short	0x0018
        /*0044*/ 	.byte	0x00, 0xf5, 0x21, 0x00


	//----- nvinfo : EIATTR_KPARAM_INFO
	.align		4
.L_405:
        /*0048*/ 	.byte	0x04, 0x17
        /*004a*/ 	.short	(.L_407 - .L_406)
.L_406:
        /*004c*/ 	.word	0x00000000
        /*0050*/ 	.short	0x0003
        /*0052*/ 	.short	0x0014
        /*0054*/ 	.byte	0x00, 0xf0, 0x11, 0x00


	//----- nvinfo : EIATTR_KPARAM_INFO
	.align		4
.L_407:
        /*0058*/ 	.byte	0x04, 0x17
        /*005a*/ 	.short	(.L_409 - .L_408)
.L_408:
        /*005c*/ 	.word	0x00000000
        /*0060*/ 	.short	0x0002
        /*0062*/ 	.short	0x0010
        /*0064*/ 	.byte	0x00, 0xf0, 0x11, 0x00


	//----- nvinfo : EIATTR_KPARAM_INFO
	.align		4
.L_409:
        /*0068*/ 	.byte	0x04, 0x17
        /*006a*/ 	.short	(.L_411 - .L_410)
.L_410:
        /*006c*/ 	.word	0x00000000
        /*0070*/ 	.short	0x0001
        /*0072*/ 	.short	0x0008
        /*0074*/ 	.byte	0x00, 0xf5, 0x21, 0x00


	//----- nvinfo : EIATTR_KPARAM_INFO
	.align		4
.L_411:
        /*0078*/ 	.byte	0x04, 0x17
        /*007a*/ 	.short	(.L_413 - .L_412)
.L_412:
        /*007c*/ 	.word	0x00000000
        /*0080*/ 	.short	0x0000
        /*0082*/ 	.short	0x0000
        /*0084*/ 	.byte	0x00, 0xf5, 0x21, 0x00


	//----- nvinfo : EIATTR_SPARSE_MMA_MASK
	.align		4
.L_413:
        /*0088*/ 	.byte	0x03, 0x50
        /*008a*/ 	.short	0x0000


	//----- nvinfo : EIATTR_MAXREG_COUNT
	.align		4
        /*008c*/ 	.byte	0x03, 0x1b
        /*008e*/ 	.short	0x00ff


	//----- nvinfo : EIATTR_MERCURY_ISA_VERSION
	.align		4
        /*0090*/ 	.byte	0x03, 0x5f
        /*0092*/ 	.short	0x0101


	//----- nvinfo : EIATTR_COOP_GROUP_MASK_REGIDS
	.align		4
        /*0094*/ 	.byte	0x04, 0x29
        /*0096*/ 	.short	(.L_415 - .L_414)


	//   ....[0]....
.L_414:
        /*0098*/ 	.word	0xffffffff


	//   ....[1]....
        /*009c*/ 	.word	0xffffffff


	//   ....[2]....
        /*00a0*/ 	.word	0xffffffff


	//   ....[3]....
        /*00a4*/ 	.word	0xffffffff


	//   ....[4]....
        /*00a8*/ 	.word	0xffffffff


	//   ....[5]....
        /*00ac*/ 	.word	0xffffffff


	//   ....[6]....
        /*00b0*/ 	.word	0xffffffff


	//   ....[7]....
        /*00b4*/ 	.word	0xffffffff


	//   ....[8]....
        /*00b8*/ 	.word	0xffffffff


	//   ....[9]....
        /*00bc*/ 	.word	0xffffffff


	//   ....[10]....
        /*00c0*/ 	.word	0xffffffff


	//   ....[11]....
        /*00c4*/ 	.word	0xffffffff


	//   ....[12]....
        /*00c8*/ 	.word	0xffffffff


	//   ....[13]....
        /*00cc*/ 	.word	0xffffffff


	//   ....[14]....
        /*00d0*/ 	.word	0xffffffff


	//   ....[15]....
        /*00d4*/ 	.word	0xffffffff


	//   ....[16]....
        /*00d8*/ 	.word	0xffffffff


	//   ....[17]....
        /*00dc*/ 	.word	0xffffffff


	//   ....[18]....
        /*00e0*/ 	.word	0xffffffff


	//   ....[19]....
        /*00e4*/ 	.word	0xffffffff


	//   ....[20]....
        /*00e8*/ 	.word	0xffffffff


	//   ....[21]....
        /*00ec*/ 	.word	0xffffffff


	//   ....[22]....
        /*00f0*/ 	.word	0xffffffff


	//   ....[23]....
        /*00f4*/ 	.word	0xffffffff


	//   ....[24]....
        /*00f8*/ 	.word	0xffffffff


	//   ....[25]....
        /*00fc*/ 	.word	0xffffffff


	//   ....[26]....
        /*0100*/ 	.word	0xffffffff


	//   ....[27]....
        /*0104*/ 	.word	0xffffffff


	//   ....[28]....
        /*0108*/ 	.word	0xffffffff


	//   ....[29]....
        /*010c*/ 	.word	0xffffffff


	//   ....[30]....
        /*0110*/ 	.word	0xffffffff


	//   ....[31]....
        /*0114*/ 	.word	0xffffffff


	//   ....[32]....
        /*0118*/ 	.word	0xffffffff


	//   ....[33]....
        /*011c*/ 	.word	0xffffffff


	//   ....[34]....
        /*0120*/ 	.word	0xffffffff


	//   ....[35]....
        /*0124*/ 	.word	0xffffffff


	//   ....[36]....
        /*0128*/ 	.word	0xffffffff


	//   ....[37]....
        /*012c*/ 	.word	0xffffffff


	//   ....[38]....
        /*0130*/ 	.word	0xffffffff


	//   ....[39]....
        /*0134*/ 	.word	0xffffffff


	//   ....[40]....
        /*0138*/ 	.word	0xffffffff


	//   ....[41]....
        /*013c*/ 	.word	0xffffffff


	//   ....[42]....
        /*0140*/ 	.word	0xffffffff


	//   ....[43]....
        /*0144*/ 	.word	0xffffffff


	//   ....[44]....
        /*0148*/ 	.word	0xffffffff


	//   ....[45]....
        /*014c*/ 	.word	0xffffffff


	//   ....[46]....
        /*0150*/ 	.word	0xffffffff


	//   ....[47]....
        /*0154*/ 	.word	0xffffffff


	//   ....[48]....
        /*0158*/ 	.word	0xffffffff


	//   ....[49]....
        /*015c*/ 	.word	0xffffffff


	//   ....[50]....
        /*0160*/ 	.word	0xffffffff


	//   ....[51]....
        /*0164*/ 	.word	0xffffffff


	//   ....[52]....
        /*0168*/ 	.word	0xffffffff


	//   ....[53]....
        /*016c*/ 	.word	0xffffffff


	//   ....[54]....
        /*0170*/ 	.word	0xffffffff


	//   ....[55]....
        /*0174*/ 	.word	0xffffffff


	//   ....[56]....
        /*0178*/ 	.word	0xffffffff


	//   ....[57]....
        /*017c*/ 	.word	0xffffffff


	//   ....[58]....
        /*0180*/ 	.word	0xffffffff


	//   ....[59]....
        /*0184*/ 	.word	0xffffffff


	//   ....[60]....
        /*0188*/ 	.word	0xffffffff


	//   ....[61]....
        /*018c*/ 	.word	0xffffffff


	//   ....[62]....
        /*0190*/ 	.word	0xffffffff


	//   ....[63]....
        /*0194*/ 	.word	0xffffffff


	//   ....[64]....
        /*0198*/ 	.word	0xffffffff


	//   ....[65]....
        /*019c*/ 	.word	0xffffffff


	//   ....[66]....
        /*01a0*/ 	.word	0xffffffff


	//   ....[67]....
        /*01a4*/ 	.word	0xffffffff


	//   ....[68]....
        /*01a8*/ 	.word	0xffffffff


	//   ....[69]....
        /*01ac*/ 	.word	0xffffffff


	//   ....[70]....
        /*01b0*/ 	.word	0xffffffff


	//   ....[71]....
        /*01b4*/ 	.word	0xffffffff


	//   ....[72]....
        /*01b8*/ 	.word	0xffffffff


	//   ....[73]....
        /*01bc*/ 	.word	0xffffffff


	//   ....[74]....
        /*01c0*/ 	.word	0xffffffff


	//   ....[75]....
        /*01c4*/ 	.word	0xffffffff


	//   ....[76]....
        /*01c8*/ 	.word	0xffffffff


	//   ....[77]....
        /*01cc*/ 	.word	0xffffffff


	//   ....[78]....
        /*01d0*/ 	.word	0xffffffff


	//   ....[79]....
        /*01d4*/ 	.word	0xffffffff


	//   ....[80]....
        /*01d8*/ 	.word	0xffffffff


	//   ....[81]....
        /*01dc*/ 	.word	0xffffffff


	//   ....[82]....
        /*01e0*/ 	.word	0xffffffff


	//   ....[83]....
        /*01e4*/ 	.word	0xffffffff


	//   ....[84]....
        /*01e8*/ 	.word	0xffffffff


	//   ....[85]....
        /*01ec*/ 	.word	0xffffffff


	//   ....[86]....
        /*01f0*/ 	.word	0xffffffff


	//   ....[87]....
        /*01f4*/ 	.word	0xffffffff


	//   ....[88]....
        /*01f8*/ 	.word	0xffffffff


	//   ....[89]....
        /*01fc*/ 	.word	0xffffffff


	//   ....[90]....
        /*0200*/ 	.word	0xffffffff


	//   ....[91]....
        /*0204*/ 	.word	0xffffffff


	//   ....[92]....
        /*0208*/ 	.word	0xffffffff


	//   ....[93]....
        /*020c*/ 	.word	0xffffffff


	//   ....[94]....
        /*0210*/ 	.word	0xffffffff


	//   ....[95]....
        /*0214*/ 	.word	0xffffffff


	//   ....[96]....
        /*0218*/ 	.word	0xffffffff


	//   ....[97]....
        /*021c*/ 	.word	0xffffffff


	//   ....[98]....
        /*0220*/ 	.word	0xffffffff


	//   ....[99]....
        /*0224*/ 	.word	0xffffffff


	//   ....[100]....
        /*0228*/ 	.word	0xffffffff


	//   ....[101]....
        /*022c*/ 	.word	0xffffffff


	//   ....[102]....
        /*0230*/ 	.word	0xffffffff


	//   ....[103]....
        /*0234*/ 	.word	0xffffffff


	//   ....[104]....
        /*0238*/ 	.word	0xffffffff


	//   ....[105]....
        /*023c*/ 	.word	0xffffffff


	//   ....[106]....
        /*0240*/ 	.word	0xffffffff


	//   ....[107]....
        /*0244*/ 	.word	0xffffffff


	//   ....[108]....
        /*0248*/ 	.word	0xffffffff


	//   ....[109]....
        /*024c*/ 	.word	0xffffffff


	//   ....[110]....
        /*0250*/ 	.word	0xffffffff


	//   ....[111]....
        /*0254*/ 	.word	0xffffffff


	//   ....[112]....
        /*0258*/ 	.word	0xffffffff


	//   ....[113]....
        /*025c*/ 	.word	0xffffffff


	//   ....[114]....
        /*0260*/ 	.word	0xffffffff


	//   ....[115]....
        /*0264*/ 	.word	0xffffffff


	//   ....[116]....
        /*0268*/ 	.word	0xffffffff


	//   ....[117]....
        /*026c*/ 	.word	0xffffffff


	//   ....[118]....
        /*0270*/ 	.word	0xffffffff


	//   ....[119]....
        /*0274*/ 	.word	0xffffffff


	//   ....[120]....
        /*0278*/ 	.word	0xffffffff


	//   ....[121]....
        /*027c*/ 	.word	0xffffffff


	//   ....[122]....
        /*0280*/ 	.word	0xffffffff


	//   ....[123]....
        /*0284*/ 	.word	0xffffffff


	//   ....[124]....
        /*0288*/ 	.word	0xffffffff


	//   ....[125]....
        /*028c*/ 	.word	0xffffffff


	//   ....[126]....
        /*0290*/ 	.word	0xffffffff


	//   ....[127]....
        /*0294*/ 	.word	0xffffffff


	//   ....[128]....
        /*0298*/ 	.word	0xffffffff


	//   ....[129]....
        /*029c*/ 	.word	0xffffffff


	//   ....[130]....
        /*02a0*/ 	.word	0xffffffff


	//   ....[131]....
        /*02a4*/ 	.word	0xffffffff


	//   ....[132]....
        /*02a8*/ 	.word	0xffffffff


	//   ....[133]....
        /*02ac*/ 	.word	0xffffffff


	//   ....[134]....
        /*02b0*/ 	.word	0xffffffff


	//   ....[135]....
        /*02b4*/ 	.word	0xffffffff


	//   ....[136]....
        /*02b8*/ 	.word	0xffffffff


	//   ....[137]....
        /*02bc*/ 	.word	0xffffffff


	//   ....[138]....
        /*02c0*/ 	.word	0xffffffff


	//   ....[139]....
        /*02c4*/ 	.word	0xffffffff


	//   ....[140]....
        /*02c8*/ 	.word	0xffffffff


	//   ....[141]....
        /*02cc*/ 	.word	0xffffffff


	//   ....[142]....
        /*02d0*/ 	.word	0xffffffff


	//   ....[143]....
        /*02d4*/ 	.word	0xffffffff


	//   ....[144]....
        /*02d8*/ 	.word	0xffffffff


	//   ....[145]....
        /*02dc*/ 	.word	0xffffffff


	//   ....[146]....
        /*02e0*/ 	.word	0xffffffff


	//   ....[147]....
        /*02e4*/ 	.word	0xffffffff


	//   ....[148]....
        /*02e8*/ 	.word	0xffffffff


	//   ....[149]....
        /*02ec*/ 	.word	0xffffffff


	//   ....[150]....
        /*02f0*/ 	.word	0xffffffff


	//   ....[151]....
        /*02f4*/ 	.word	0xffffffff


	//   ....[152]....
        /*02f8*/ 	.word	0xffffffff


	//   ....[153]....
        /*02fc*/ 	.word	0xffffffff


	//   ....[154]....
        /*0300*/ 	.word	0xffffffff


	//   ....[155]....
        /*0304*/ 	.word	0xffffffff


	//   ....[156]....
        /*0308*/ 	.word	0xffffffff


	//   ....[157]....
        /*030c*/ 	.word	0xffffffff


	//   ....[158]....
        /*0310*/ 	.word	0xffffffff


	//   ....[159]....
        /*0314*/ 	.word	0xffffffff


	//   ....[160]....
        /*0318*/ 	.word	0xffffffff


	//   ....[161]....
        /*031c*/ 	.word	0xffffffff


	//   ....[162]....
        /*0320*/ 	.word	0xffffffff


	//   ....[163]....
        /*0324*/ 	.word	0xffffffff


	//   ....[164]....
        /*0328*/ 	.word	0xffffffff


	//   ....[165]....
        /*032c*/ 	.word	0xffffffff


	//   ....[166]....
        /*0330*/ 	.word	0xffffffff


	//   ....[167]....
        /*0334*/ 	.word	0xffffffff


	//   ....[168]....
        /*0338*/ 	.word	0xffffffff


	//   ....[169]....
        /*033c*/ 	.word	0xffffffff


	//   ....[170]....
        /*0340*/ 	.word	0xffffffff


	//   ....[171]....
        /*0344*/ 	.word	0xffffffff


	//   ....[172]....
        /*0348*/ 	.word	0xffffffff


	//   ....[173]....
        /*034c*/ 	.word	0xffffffff


	//   ....[174]....
        /*0350*/ 	.word	0xffffffff


	//   ....[175]....
        /*0354*/ 	.word	0xffffffff


	//   ....[176]....
        /*0358*/ 	.word	0xffffffff


	//   ....[177]....
        /*035c*/ 	.word	0xffffffff


	//   ....[178]....
        /*0360*/ 	.word	0xffffffff


	//   ....[179]....
        /*0364*/ 	.word	0xffffffff


	//   ....[180]....
        /*0368*/ 	.word	0xffffffff


	//   ....[181]....
        /*036c*/ 	.word	0xffffffff


	//   ....[182]....
        /*0370*/ 	.word	0xffffffff


	//   ....[183]....
        /*0374*/ 	.word	0xffffffff


	//   ....[184]....
        /*0378*/ 	.word	0xffffffff


	//   ....[185]....
        /*037c*/ 	.word	0xffffffff


	//   ....[186]....
        /*0380*/ 	.word	0xffffffff


	//   ....[187]....
        /*0384*/ 	.word	0xffffffff


	//   ....[188]....
        /*0388*/ 	.word	0xffffffff


	//   ....[189]....
        /*038c*/ 	.word	0xffffffff


	//   ....[190]....
        /*0390*/ 	.word	0xffffffff


	//   ....[191]....
        /*0394*/ 	.word	0xffffffff


	//   ....[192]....
        /*0398*/ 	.word	0xffffffff


	//   ....[193]....
        /*039c*/ 	.word	0xffffffff


	//   ....[194]....
        /*03a0*/ 	.word	0xffffffff


	//   ....[195]....
        /*03a4*/ 	.word	0xffffffff


	//   ....[196]....
        /*03a8*/ 	.word	0xffffffff


	//   ....[197]....
        /*03ac*/ 	.word	0xffffffff


	//   ....[198]....
        /*03b0*/ 	.word	0xffffffff


	//   ....[199]....
        /*03b4*/ 	.word	0xffffffff


	//   ....[200]....
        /*03b8*/ 	.word	0xffffffff


	//   ....[201]....
        /*03bc*/ 	.word	0xffffffff


	//   ....[202]....
        /*03c0*/ 	.word	0xffffffff


	//   ....[203]....
        /*03c4*/ 	.word	0xffffffff


	//   ....[204]....
        /*03c8*/ 	.word	0xffffffff


	//   ....[205]....
        /*03cc*/ 	.word	0xffffffff


	//   ....[206]....
        /*03d0*/ 	.word	0xffffffff


	//   ....[207]....
        /*03d4*/ 	.word	0xffffffff


	//   ....[208]....
        /*03d8*/ 	.word	0xffffffff


	//   ....[209]....
        /*03dc*/ 	.word	0xffffffff


	//   ....[210]....
        /*03e0*/ 	.word	0xffffffff


	//   ....[211]....
        /*03e4*/ 	.word	0xffffffff


	//   ....[212]....
        /*03e8*/ 	.word	0xffffffff


	//   ....[213]....
        /*03ec*/ 	.word	0xffffffff


	//   ....[214]....
        /*03f0*/ 	.word	0xffffffff


	//   ....[215]....
        /*03f4*/ 	.word	0xffffffff


	//   ....[216]....
        /*03f8*/ 	.word	0xffffffff


	//   ....[217]....
        /*03fc*/ 	.word	0xffffffff


	//   ....[218]....
        /*0400*/ 	.word	0xffffffff


	//   ....[219]....
        /*0404*/ 	.word	0xffffffff


	//   ....[220]....
        /*0408*/ 	.word	0xffffffff


	//   ....[221]....
        /*040c*/ 	.word	0xffffffff


	//   ....[222]....
        /*0410*/ 	.word	0xffffffff


	//   ....[223]....
        /*0414*/ 	.word	0xffffffff


	//   ....[224]....
        /*0418*/ 	.word	0xffffffff


	//   ....[225]....
        /*041c*/ 	.word	0xffffffff


	//   ....[226]....
        /*0420*/ 	.word	0xffffffff


	//   ....[227]....
        /*0424*/ 	.word	0xffffffff


	//   ....[228]....
        /*0428*/ 	.word	0xffffffff


	//   ....[229]....
        /*042c*/ 	.word	0xffffffff


	//   ....[230]....
        /*0430*/ 	.word	0xffffffff


	//   ....[231]....
        /*0434*/ 	.word	0xffffffff


	//   ....[232]....
        /*0438*/ 	.word	0xffffffff


	//   ....[233]....
        /*043c*/ 	.word	0xffffffff


	//   ....[234]....
        /*0440*/ 	.word	0xffffffff


	//   ....[235]....
        /*0444*/ 	.word	0xffffffff


	//   ....[236]....
        /*0448*/ 	.word	0xffffffff


	//   ....[237]....
        /*044c*/ 	.word	0xffffffff


	//   ....[238]....
        /*0450*/ 	.word	0xffffffff


	//   ....[239]....
        /*0454*/ 	.word	0xffffffff


	//   ....[240]....
        /*0458*/ 	.word	0xffffffff


	//   ....[241]....
        /*045c*/ 	.word	0xffffffff


	//   ....[242]....
        /*0460*/ 	.word	0xffffffff


	//   ....[243]....
        /*0464*/ 	.word	0xffffffff


	//   ....[244]....
        /*0468*/ 	.word	0xffffffff


	//   ....[245]....
        /*046c*/ 	.word	0xffffffff


	//   ....[246]....
        /*0470*/ 	.word	0xffffffff


	//   ....[247]....
        /*0474*/ 	.word	0xffffffff


	//   ....[248]....
        /*0478*/ 	.word	0xffffffff


	//   ....[249]....
        /*047c*/ 	.word	0xffffffff


	//   ....[250]....
        /*0480*/ 	.word	0xffffffff


	//   ....[251]....
        /*0484*/ 	.word	0xffffffff


	//   ....[252]....
        /*0488*/ 	.word	0xffffffff


	//   ....[253]....
        /*048c*/ 	.word	0xffffffff


	//   ....[254]....
        /*0490*/ 	.word	0xffffffff


	//   ....[255]....
        /*0494*/ 	.word	0xffffffff


	//   ....[0]....
        /*0498*/ 	.word	0xffffffff


	//   ....[1]....
        /*049c*/ 	.word	0xffffffff


	//   ....[2]....
        /*04a0*/ 	.word	0xffffffff


	//   ....[3]....
        /*04a4*/ 	.word	0xffffffff


	//   ....[4]....
        /*04a8*/ 	.word	0xffffffff


	//   ....[5]....
        /*04ac*/ 	.word	0xffffffff


	//   ....[6]....
        /*04b0*/ 	.word	0xffffffff


	//   ....[7]....
        /*04b4*/ 	.word	0xffffffff


	//   ....[8]....
        /*04b8*/ 	.word	0xffffffff


	//   ....[9]....
        /*04bc*/ 	.word	0xffffffff


	//   ....[10]....
        /*04c0*/ 	.word	0xffffffff


	//   ....[11]....
        /*04c4*/ 	.word	0xffffffff


	//   ....[12]....
        /*04c8*/ 	.word	0xffffffff


	//   ....[13]....
        /*04cc*/ 	.word	0xffffffff


	//   ....[14]....
        /*04d0*/ 	.word	0xffffffff


	//   ....[15]....
        /*04d4*/ 	.word	0xffffffff


	//   ....[16]....
        /*04d8*/ 	.word	0xffffffff


	//   ....[17]....
        /*04dc*/ 	.word	0xffffffff


	//   ....[18]....
        /*04e0*/ 	.word	0xffffffff


	//   ....[19]....
        /*04e4*/ 	.word	0xffffffff


	//   ....[20]....
        /*04e8*/ 	.word	0xffffffff


	//   ....[21]....
        /*04ec*/ 	.word	0xffffffff


	//   ....[22]....
        /*04f0*/ 	.word	0xffffffff


	//   ....[23]....
        /*04f4*/ 	.word	0xffffffff


	//   ....[24]....
        /*04f8*/ 	.word	0xffffffff


	//   ....[25]....
        /*04fc*/ 	.word	0xffffffff


	//   ....[26]....
        /*0500*/ 	.word	0xffffffff


	//   ....[27]....
        /*0504*/ 	.word	0xffffffff


	//   ....[28]....
        /*0508*/ 	.word	0xffffffff


	//   ....[29]....
        /*050c*/ 	.word	0xffffffff


	//   ....[30]....
        /*0510*/ 	.word	0xffffffff


	//   ....[31]....
        /*0514*/ 	.word	0xffffffff


	//   ....[32]....
        /*0518*/ 	.word	0xffffffff


	//   ....[33]....
        /*051c*/ 	.word	0xffffffff


	//   ....[34]....
        /*0520*/ 	.word	0xffffffff


	//   ....[35]....
        /*0524*/ 	.word	0xffffffff


	//   ....[36]....
        /*0528*/ 	.word	0xffffffff


	//   ....[37]....
        /*052c*/ 	.word	0xffffffff


	//   ....[38]....
        /*0530*/ 	.word	0xffffffff


	//   ....[39]....
        /*0534*/ 	.word	0xffffffff


	//   ....[40]....
        /*0538*/ 	.word	0xffffffff


	//   ....[41]....
        /*053c*/ 	.word	0xffffffff


	//   ....[42]....
        /*0540*/ 	.word	0xffffffff


	//   ....[43]....
        /*0544*/ 	.word	0xffffffff


	//   ....[44]....
        /*0548*/ 	.word	0xffffffff


	//   ....[45]....
        /*054c*/ 	.word	0xffffffff


	//   ....[46]....
        /*0550*/ 	.word	0xffffffff


	//   ....[47]....
        /*0554*/ 	.word	0xffffffff


	//   ....[48]....
        /*0558*/ 	.word	0xffffffff


	//   ....[49]....
        /*055c*/ 	.word	0xffffffff


	//   ....[50]....
        /*0560*/ 	.word	0xffffffff


	//   ....[51]....
        /*0564*/ 	.word	0xffffffff


	//   ....[52]....
        /*0568*/ 	.word	0xffffffff


	//   ....[53]....
        /*056c*/ 	.word	0xffffffff


	//   ....[54]....
        /*0570*/ 	.word	0xffffffff


	//   ....[55]....
        /*0574*/ 	.word	0xffffffff


	//   ....[56]....
        /*0578*/ 	.word	0xffffffff


	//   ....[57]....
        /*057c*/ 	.word	0xffffffff


	//   ....[58]....
        /*0580*/ 	.word	0xffffffff


	//   ....[59]....
        /*0584*/ 	.word	0xffffffff


	//   ....[60]....
        /*0588*/ 	.word	0xffffffff


	//   ....[61]....
        /*058c*/ 	.word	0xffffffff


	//   ....[62]....
        /*0590*/ 	.word	0xffffffff


	//   ....[63]....
        /*0594*/ 	.word	0xffffffff


	//   ....[64]....
        /*0598*/ 	.word	0xffffffff


	//   ....[65]....
        /*059c*/ 	.word	0xffffffff


	//   ....[66]....
        /*05a0*/ 	.word	0xffffffff


	//   ....[67]....
        /*05a4*/ 	.word	0xffffffff


	//   ....[68]....
        /*05a8*/ 	.word	0xffffffff


	//   ....[69]....
        /*05ac*/ 	.word	0xffffffff


	//   ....[70]....
        /*05b0*/ 	.word	0xffffffff


	//   ....[71]....
        /*05b4*/ 	.word	0xffffffff


	//   ....[72]....
        /*05b8*/ 	.word	0xffffffff


	//   ....[73]....
        /*05bc*/ 	.word	0xffffffff


	//   ....[74]....
        /*05c0*/ 	.word	0x05000058


	//   ....[75]....
        /*05c4*/ 	.word	0x05000058


	//   ....[76]....
        /*05c8*/ 	.word	0x05000058


	//   ....[77]....
        /*05cc*/ 	.word	0x05000058


	//   ....[78]....
        /*05d0*/ 	.word	0x05000058


	//   ....[79]....
        /*05d4*/ 	.word	0x05000058


	//   ....[80]....
        /*05d8*/ 	.word	0x05000058


	//   ....[81]....
        /*05dc*/ 	.word	0x05000058


	//   ....[82]....
        /*05e0*/ 	.word	0x05000058


	//   ....[83]....
        /*05e4*/ 	.word	0x05000058


	//   ....[84]....
        /*05e8*/ 	.word	0x05000058


	//   ....[85]....
        /*05ec*/ 	.word	0x05000058


	//   ....[86]....
        /*05f0*/ 	.word	0x05000058


	//   ....[87]....
        /*05f4*/ 	.word	0x05000058


	//   ....[88]....
        /*05f8*/ 	.word	0x05000058


	//   ....[89]....
        /*05fc*/ 	.word	0x05000058


	//   ....[90]....
        /*0600*/ 	.word	0x05000058


	//   ....[91]....
        /*0604*/ 	.word	0x05000058


	//   ....[92]....
        /*0608*/ 	.word	0x05000058


	//   ....[93]....
        /*060c*/ 	.word	0x05000058


	//   ....[94]....
        /*0610*/ 	.word	0x05000058


	//   ....[95]....
        /*0614*/ 	.word	0x05000058


	//   ....[96]....
        /*0618*/ 	.word	0x05000058


	//   ....[97]....
        /*061c*/ 	.word	0x05000058


	//   ....[98]....
        /*0620*/ 	.word	0x05000058


	//   ....[99]....
        /*0624*/ 	.word	0x05000058


	//   ....[100]....
        /*0628*/ 	.word	0x05000058


	//   ....[101]....
        /*062c*/ 	.word	0x05000058


	//   ....[102]....
        /*0630*/ 	.word	0x05000058


	//   ....[103]....
        /*0634*/ 	.word	0x05000058


	//   ....[104]....
        /*0638*/ 	.word	0x05000058


	//   ....[105]....
        /*063c*/ 	.word	0x05000058


	//   ....[106]....
        /*0640*/ 	.word	0x05000058


	//   ....[107]....
        /*0644*/ 	.word	0x05000058


	//   ....[108]....
        /*0648*/ 	.word	0x05000058


	//   ....[109]....
        /*064c*/ 	.word	0x05000058


	//   ....[110]....
        /*0650*/ 	.word	0x05000058


	//   ....[111]....
        /*0654*/ 	.word	0x05000058


	//   ....[112]....
        /*0658*/ 	.word	0x05000058


	//   ....[113]....
        /*065c*/ 	.word	0x05000058


	//   ....[114]....
        /*0660*/ 	.word	0x05000058


	//   ....[115]....
        /*0664*/ 	.word	0x05000058


	//   ....[116]....
        /*0668*/ 	.word	0x05000058


	//   ....[117]....
        /*066c*/ 	.word	0x05000058


	//   ....[118]....
        /*0670*/ 	.word	0x05000058


	//   ....[119]....
        /*0674*/ 	.word	0x05000058


	//   ....[120]....
        /*0678*/ 	.word	0x05000058


	//   ....[121]....
        /*067c*/ 	.word	0x05000058


	//   ....[122]....
        /*0680*/ 	.word	0x05000058


	//   ....[123]....
        /*0684*/ 	.word	0x05000058


	//   ....[124]....
        /*0688*/ 	.word	0x05000058


	//   ....[125]....
        /*068c*/ 	.word	0x05000058


	//   ....[126]....
        /*0690*/ 	.word	0x05000058


	//   ....[127]....
        /*0694*/ 	.word	0x05000058


	//   ....[128]....
        /*0698*/ 	.word	0x05000058


	//   ....[129]....
        /*069c*/ 	.word	0x05000058


	//   ....[130]....
        /*06a0*/ 	.word	0x05000058


	//   ....[131]....
        /*06a4*/ 	.word	0x05000058


	//   ....[132]....
        /*06a8*/ 	.word	0x05000058


	//   ....[133]....
        /*06ac*/ 	.word	0x05000058


	//   ....[134]....
        /*06b0*/ 	.word	0x05000058


	//   ....[135]....
        /*06b4*/ 	.word	0x05000058


	//   ....[136]....
        /*06b8*/ 	.word	0x05000058


	//   ....[137]....
        /*06bc*/ 	.word	0x05000058


	//   ....[138]....
        /*06c0*/ 	.word	0x05000058


	//   ....[139]....
        /*06c4*/ 	.word	0x05000058


	//   ....[140]....
        /*06c8*/ 	.word	0x05000058


	//   ....[141]....
        /*06cc*/ 	.word	0x05000058


	//   ....[142]....
        /*06d0*/ 	.word	0x05000058


	//   ....[143]....
        /*06d4*/ 	.word	0x05000058


	//   ....[144]....
        /*06d8*/ 	.word	0x05000058


	//   ....[145]....
        /*06dc*/ 	.word	0x05000058


	//   ....[146]....
        /*06e0*/ 	.word	0x05000058


	//   ....[147]....
        /*06e4*/ 	.word	0x05000058


	//   ....[148]....
        /*06e8*/ 	.word	0x05000058


	//   ....[149]....
        /*06ec*/ 	.word	0x05000058


	//   ....[150]....
        /*06f0*/ 	.word	0x05000058


	//   ....[151]....
        /*06f4*/ 	.word	0x05000058


	//   ....[152]....
        /*06f8*/ 	.word	0x05000058


	//   ....[153]....
        /*06fc*/ 	.word	0x05000058


	//   ....[154]....
        /*0700*/ 	.word	0x05000058


	//   ....[155]....
        /*0704*/ 	.word	0x05000058


	//   ....[156]....
        /*0708*/ 	.word	0x05000058


	//   ....[157]....
        /*070c*/ 	.word	0x05000058


	//   ....[158]....
        /*0710*/ 	.word	0x05000058


	//   ....[159]....
        /*0714*/ 	.word	0x05000058


	//   ....[160]....
        /*0718*/ 	.word	0x05000058


	//   ....[161]....
        /*071c*/ 	.word	0x05000058


	//   ....[162]....
        /*0720*/ 	.word	0x05000058


	//   ....[163]....
        /*0724*/ 	.word	0x05000058


	//   ....[164]....
        /*0728*/ 	.word	0x05000058


	//   ....[165]....
        /*072c*/ 	.word	0x05000058


	//   ....[166]....
        /*0730*/ 	.word	0x05000058


	//   ....[167]....
        /*0734*/ 	.word	0x05000058


	//   ....[168]....
        /*0738*/ 	.word	0x05000058


	//   ....[169]....
        /*073c*/ 	.word	0x05000058


	//   ....[170]....
        /*0740*/ 	.word	0x05000058


	//   ....[171]....
        /*0744*/ 	.word	0x05000058


	//   ....[172]....
        /*0748*/ 	.word	0x05000058


	//   ....[173]....
        /*074c*/ 	.word	0x05000058


	//   ....[174]....
        /*0750*/ 	.word	0x05000058


	//   ....[175]....
        /*0754*/ 	.word	0x05000058


	//   ....[176]....
        /*0758*/ 	.word	0x05000058


	//   ....[177]....
        /*075c*/ 	.word	0x05000058


	//   ....[178]....
        /*0760*/ 	.word	0x05000058


	//   ....[179]....
        /*0764*/ 	.word	0x05000058


	//   ....[180]....
        /*0768*/ 	.word	0x05000058


	//   ....[181]....
        /*076c*/ 	.word	0x05000058


	//   ....[182]....
        /*0770*/ 	.word	0x05000058


	//   ....[183]....
        /*0774*/ 	.word	0x05000058


	//   ....[184]....
        /*0778*/ 	.word	0x05000058


	//   ....[185]....
        /*077c*/ 	.word	0x05000058


	//   ....[186]....
        /*0780*/ 	.word	0x05000058


	//   ....[187]....
        /*0784*/ 	.word	0x05000058


	//   ....[188]....
        /*0788*/ 	.word	0x05000058


	//   ....[189]....
        /*078c*/ 	.word	0x05000058


	//   ....[190]....
        /*0790*/ 	.word	0x05000058


	//   ....[191]....
        /*0794*/ 	.word	0x05000058


	//   ....[192]....
        /*0798*/ 	.word	0x05000058


	//   ....[193]....
        /*079c*/ 	.word	0x05000058


	//   ....[194]....
        /*07a0*/ 	.word	0x05000058


	//   ....[195]....
        /*07a4*/ 	.word	0x05000058


	//   ....[196]....
        /*07a8*/ 	.word	0x05000058


	//   ....[197]....
        /*07ac*/ 	.word	0x05000058


	//   ....[198]....
        /*07b0*/ 	.word	0x05000058


	//   ....[199]....
        /*07b4*/ 	.word	0x05000058


	//   ....[200]....
        /*07b8*/ 	.word	0x05000058


	//   ....[201]....
        /*07bc*/ 	.word	0x05000058


	//   ....[202]....
        /*07c0*/ 	.word	0x05000058


	//   ....[203]....
        /*07c4*/ 	.word	0x05000058


	//   ....[204]....
        /*07c8*/ 	.word	0x05000058


	//   ....[205]....
        /*07cc*/ 	.word	0x05000058


	//   ....[206]....
        /*07d0*/ 	.word	0x05000058


	//   ....[207]....
        /*07d4*/ 	.word	0x05000058


	//   ....[208]....
        /*07d8*/ 	.word	0x05000058


	//   ....[209]....
        /*07dc*/ 	.word	0x05000058


	//   ....[210]....
        /*07e0*/ 	.word	0x05000058


	//   ....[211]....
        /*07e4*/ 	.word	0x05000058


	//   ....[212]....
        /*07e8*/ 	.word	0x05000058


	//   ....[213]....
        /*07ec*/ 	.word	0x05000058


	//   ....[214]....
        /*07f0*/ 	.word	0x05000058


	//   ....[215]....
        /*07f4*/ 	.word	0x05000058


	//   ....[216]....
        /*07f8*/ 	.word	0x05000058


	//   ....[217]....
        /*07fc*/ 	.word	0x05000058


	//   ....[218]....
        /*0800*/ 	.word	0x05000058


	//   ....[219]....
        /*0804*/ 	.word	0x05000058


	//   ....[220]....
        /*0808*/ 	.word	0x05000058


	//   ....[221]....
        /*080c*/ 	.word	0x05000058


	//   ....[222]....
        /*0810*/ 	.word	0x05000058


	//   ....[223]....
        /*0814*/ 	.word	0x05000058


	//   ....[224]....
        /*0818*/ 	.word	0x05000058


	//   ....[225]....
        /*081c*/ 	.word	0x05000058


	//   ....[226]....
        /*0820*/ 	.word	0x05000058


	//   ....[227]....
        /*0824*/ 	.word	0x05000058


	//   ....[228]....
        /*0828*/ 	.word	0x05000058


	//   ....[229]....
        /*082c*/ 	.word	0x05000058


	//   ....[230]....
        /*0830*/ 	.word	0x05000058


	//   ....[231]....
        /*0834*/ 	.word	0x05000058


	//   ....[232]....
        /*0838*/ 	.word	0x05000058


	//   ....[233]....
        /*083c*/ 	.word	0x05000058


	//   ....[234]....
        /*0840*/ 	.word	0x05000058


	//   ....[235]....
        /*0844*/ 	.word	0x05000058


	//   ....[236]....
        /*0848*/ 	.word	0x05000058


	//   ....[237]....
        /*084c*/ 	.word	0x05000058


	//   ....[238]....
        /*0850*/ 	.word	0x05000058


	//   ....[239]....
        /*0854*/ 	.word	0x05000058


	//   ....[240]....
        /*0858*/ 	.word	0x05000058


	//   ....[241]....
        /*085c*/ 	.word	0x05000058


	//   ....[242]....
        /*0860*/ 	.word	0x05000058


	//   ....[243]....
        /*0864*/ 	.word	0x05000058


	//   ....[244]....
        /*0868*/ 	.word	0x05000058


	//   ....[245]....
        /*086c*/ 	.word	0x05000058


	//   ....[246]....
        /*0870*/ 	.word	0x05000058


	//   ....[247]....
        /*0874*/ 	.word	0x05000058


	//   ....[248]....
        /*0878*/ 	.word	0x05000058


	//   ....[249]....
        /*087c*/ 	.word	0x05000058


	//   ....[250]....
        /*0880*/ 	.word	0x05000058


	//   ....[251]....
        /*0884*/ 	.word	0x05000058


	//   ....[252]....
        /*0888*/ 	.word	0x05000058


	//   ....[253]....
        /*088c*/ 	.word	0x05000058


	//   ....[254]....
        /*0890*/ 	.word	0x05000058


	//   ....[255]....
        /*0894*/ 	.word	0x05000058


	//   ....[0]....
        /*0898*/ 	.word	0x05000058


	//   ....[1]....
        /*089c*/ 	.word	0x05000058


	//   ....[2]....
        /*08a0*/ 	.word	0x05000058


	//   ....[3]....
        /*08a4*/ 	.word	0x05000058


	//   ....[4]....
        /*08a8*/ 	.word	0x05000058


	//   ....[5]....
        /*08ac*/ 	.word	0x05000058


	//   ....[6]....
        /*08b0*/ 	.word	0x05000058


	//   ....[7]....
        /*08b4*/ 	.word	0x05000058


	//   ....[8]....
        /*08b8*/ 	.word	0x05000058


	//   ....[9]....
        /*08bc*/ 	.word	0x05000058


	//   ....[10]....
        /*08c0*/ 	.word	0x05000058


	//   ....[11]....
        /*08c4*/ 	.word	0x05000058


	//   ....[12]....
        /*08c8*/ 	.word	0x05000058


	//   ....[13]....
        /*08cc*/ 	.word	0x05000058


	//   ....[14]....
        /*08d0*/ 	.word	0x05000058


	//   ....[15]....
        /*08d4*/ 	.word	0x05000058


	//   ....[16]....
        /*08d8*/ 	.word	0x05000058


	//   ....[17]....
        /*08dc*/ 	.word	0x05000058


	//   ....[18]....
        /*08e0*/ 	.word	0x05000058


	//   ....[19]....
        /*08e4*/ 	.word	0x05000058


	//   ....[20]....
        /*08e8*/ 	.word	0x05000058


	//   ....[21]....
        /*08ec*/ 	.word	0x05000058


	//   ....[22]....
        /*08f0*/ 	.word	0x05000058


	//   ....[23]....
        /*08f4*/ 	.word	0x05000058


	//   ....[24]....
        /*08f8*/ 	.word	0x05000058


	//   ....[25]....
        /*08fc*/ 	.word	0x05000058


	//   ....[26]....
        /*0900*/ 	.word	0x05000058


	//   ....[27]....
        /*0904*/ 	.word	0x05000058


	//   ....[28]....
        /*0908*/ 	.word	0x05000058


	//   ....[29]....
        /*090c*/ 	.word	0x05000058


	//   ....[30]....
        /*0910*/ 	.word	0x05000058


	//   ....[31]....
        /*0914*/ 	.word	0x05000058


	//   ....[32]....
        /*0918*/ 	.word	0x05000058


	//   ....[33]....
        /*091c*/ 	.word	0x05000058


	//   ....[34]....
        /*0920*/ 	.word	0x05000058


	//   ....[35]....
        /*0924*/ 	.word	0x05000058


	//   ....[36]....
        /*0928*/ 	.word	0x05000058


	//   ....[37]....
        /*092c*/ 	.word	0x05000058


	//   ....[38]....
        /*0930*/ 	.word	0x05000058


	//   ....[39]....
        /*0934*/ 	.word	0x05000058


	//   ....[40]....
        /*0938*/ 	.word	0x05000058


	//   ....[41]....
        /*093c*/ 	.word	0x05000058


	//   ....[42]....
        /*0940*/ 	.word	0x05000058


	//   ....[43]....
        /*0944*/ 	.word	0x05000058


	//   ....[44]....
        /*0948*/ 	.word	0x05000058


	//   ....[45]....
        /*094c*/ 	.word	0x05000058


	//   ....[46]....
        /*0950*/ 	.word	0x05000058


	//   ....[47]....
        /*0954*/ 	.word	0x05000058


	//   ....[48]....
        /*0958*/ 	.word	0x05000058


	//   ....[49]....
        /*095c*/ 	.word	0x05000058


	//   ....[50]....
        /*0960*/ 	.word	0x05000058


	//   ....[51]....
        /*0964*/ 	.word	0x05000058


	//   ....[52]....
        /*0968*/ 	.word	0x05000058


	//   ....[53]....
        /*096c*/ 	.word	0x05000058


	//   ....[54]....
        /*0970*/ 	.word	0x05000058


	//   ....[55]....
        /*0974*/ 	.word	0x05000058


	//   ....[56]....
        /*0978*/ 	.word	0x05000058


	//   ....[57]....
        /*097c*/ 	.word	0x05000058


	//   ....[58]....
        /*0980*/ 	.word	0x05000058


	//   ....[59]....
        /*0984*/ 	.word	0x05000058


	//   ....[60]....
        /*0988*/ 	.word	0x05000058


	//   ....[61]....
        /*098c*/ 	.word	0x05000058


	//   ....[62]....
        /*0990*/ 	.word	0x05000058


	//   ....[63]....
        /*0994*/ 	.word	0x05000058


	//   ....[64]....
        /*0998*/ 	.word	0x05000058


	//   ....[65]....
        /*099c*/ 	.word	0x05000058


	//   ....[66]....
        /*09a0*/ 	.word	0x05000058


	//   ....[67]....
        /*09a4*/ 	.word	0x05000058


	//   ....[68]....
        /*09a8*/ 	.word	0x05000058


	//   ....[69]....
        /*09ac*/ 	.word	0x05000058


	//   ....[70]....
        /*09b0*/ 	.word	0x05000058


	//   ....[71]....
        /*09b4*/ 	.word	0x05000058


	//   ....[72]....
        /*09b8*/ 	.word	0x05000058


	//   ....[73]....
        /*09bc*/ 	.word	0x05000058


	//   ....[74]....
        /*09c0*/ 	.word	0x05000058


	//   ....[75]....
        /*09c4*/ 	.word	0x05000058


	//   ....[76]....
        /*09c8*/ 	.word	0x05000058


	//   ....[77]....
        /*09cc*/ 	.word	0x05000058


	//   ....[78]....
        /*09d0*/ 	.word	0x05000058


	//   ....[79]....
        /*09d4*/ 	.word	0x05000058


	//   ....[80]....
        /*09d8*/ 	.word	0x05000058


	//   ....[81]....
        /*09dc*/ 	.word	0x05000058


	//   ....[82]....
        /*09e0*/ 	.word	0x05000058


	//   ....[83]....
        /*09e4*/ 	.word	0x05000058


	//   ....[84]....
        /*09e8*/ 	.word	0x05000058


	//   ....[85]....
        /*09ec*/ 	.word	0x05000058


	//   ....[86]....
        /*09f0*/ 	.word	0x05000058


	//   ....[87]....
        /*09f4*/ 	.word	0x05000058


	//   ....[88]....
        /*09f8*/ 	.word	0x05000058


	//   ....[89]....
        /*09fc*/ 	.word	0x05000058


	//   ....[90]....
        /*0a00*/ 	.word	0x05000058


	//   ....[91]....
        /*0a04*/ 	.word	0x05000058


	//   ....[92]....
        /*0a08*/ 	.word	0x05000058


	//   ....[93]....
        /*0a0c*/ 	.word	0x05000058


	//   ....[94]....
        /*0a10*/ 	.word	0x05000058


	//   ....[95]....
        /*0a14*/ 	.word	0x05000058


	//   ....[96]....
        /*0a18*/ 	.word	0x05000058


	//   ....[97]....
        /*0a1c*/ 	.word	0x05000058


	//   ....[98]....
        /*0a20*/ 	.word	0x05000058


	//   ....[99]....
        /*0a24*/ 	.word	0x05000058


	//   ....[100]....
        /*0a28*/ 	.word	0x05000058


	//   ....[101]....
        /*0a2c*/ 	.word	0x05000058


	//   ....[102]....
        /*0a30*/ 	.word	0x05000058


	//   ....[103]....
        /*0a34*/ 	.word	0x05000058


	//   ....[104]....
        /*0a38*/ 	.word	0x05000058


	//   ....[105]....
        /*0a3c*/ 	.word	0x05000058


	//   ....[106]....
        /*0a40*/ 	.word	0x05000058


	//   ....[107]....
        /*0a44*/ 	.word	0x05000058


	//   ....[108]....
        /*0a48*/ 	.word	0x05000058


	//   ....[109]....
        /*0a4c*/ 	.word	0x05000058


	//   ....[110]....
        /*0a50*/ 	.word	0x05000058


	//   ....[111]....
        /*0a54*/ 	.word	0x05000058


	//   ....[112]....
        /*0a58*/ 	.word	0x05000058


	//   ....[113]....
        /*0a5c*/ 	.word	0x05000058


	//   ....[114]....
        /*0a60*/ 	.word	0x05000058


	//   ....[115]....
        /*0a64*/ 	.word	0x05000058


	//   ....[116]....
        /*0a68*/ 	.word	0x05000058


	//   ....[117]....
        /*0a6c*/ 	.word	0x05000058


	//   ....[118]....
        /*0a70*/ 	.word	0x05000058


	//   ....[119]....
        /*0a74*/ 	.word	0x05000058


	//   ....[120]....
        /*0a78*/ 	.word	0x05000058


	//   ....[121]....
        /*0a7c*/ 	.word	0x05000058


	//   ....[122]....
        /*0a80*/ 	.word	0x05000058


	//   ....[123]....
        /*0a84*/ 	.word	0x05000058


	//   ....[124]....
        /*0a88*/ 	.word	0x05000058


	//   ....[125]....
        /*0a8c*/ 	.word	0x05000058


	//   ....[126]....
        /*0a90*/ 	.word	0x05000058


	//   ....[127]....
        /*0a94*/ 	.word	0x05000058


	//   ....[128]....
        /*0a98*/ 	.word	0x05000058


	//   ....[129]....
        /*0a9c*/ 	.word	0x05000058


	//   ....[130]....
        /*0aa0*/ 	.word	0x05000058


	//   ....[131]....
        /*0aa4*/ 	.word	0x05000058


	//   ....[132]....
        /*0aa8*/ 	.word	0x05000058


	//   ....[133]....
        /*0aac*/ 	.word	0x05000058


	//   ....[134]....
        /*0ab0*/ 	.word	0x05000058


	//   ....[135]....
        /*0ab4*/ 	.word	0x05000058


	//   ....[136]....
        /*0ab8*/ 	.word	0x05000058


	//   ....[137]....
        /*0abc*/ 	.word	0x05000058


	//   ....[138]....
        /*0ac0*/ 	.word	0x05000058


	//   ....[139]....
        /*0ac4*/ 	.word	0x05000058


	//   ....[140]....
        /*0ac8*/ 	.word	0x05000058


	//   ....[141]....
        /*0acc*/ 	.word	0x05000058


	//   ....[142]....
        /*0ad0*/ 	.word	0x05000058


	//   ....[143]....
        /*0ad4*/ 	.word	0x05000058


	//   ....[144]....
        /*0ad8*/ 	.word	0x05000058


	//   ....[145]....
        /*0adc*/ 	.word	0x05000058


	//   ....[146]....
        /*0ae0*/ 	.word	0x05000058


	//   ....[147]....
        /*0ae4*/ 	.word	0x05000058


	//----- nvinfo : EIATTR_COOP_GROUP_INSTR_OFFSETS
	.align		4
.L_415:
        /*0ae8*/ 	.byte	0x04, 0x28
        /*0aea*/ 	.short	(.L_417 - .L_416)


	//   ....[0]....
.L_416:
        /*0aec*/ 	.word	0x00000a20


	//   ....[1]....
        /*0af0*/ 	.word	0x00000a80


	//   ....[2]....
        /*0af4*/ 	.word	0x00000ad0


	//   ....[3]....
        /*0af8*/ 	.word	0x00000ae0


	//   ....[4]....
        /*0afc*/ 	.word	0x00000af0


	//   ....[5]....
        /*0b00*/ 	.word	0x00000b00


	//   ....[6]....
        /*0b04*/ 	.word	0x00000b10


	//   ....[7]....
        /*0b08*/ 	.word	0x00000b20


	//   ....[8]....
        /*0b0c*/ 	.word	0x00000b30


	//   ....[9]....
        /*0b10*/ 	.word	0x00000b40


	//   ....[10]....
        /*0b14*/ 	.word	0x00000b50


	//   ....[11]....
        /*0b18*/ 	.word	0x00000b60


	//   ....[12]....
        /*0b1c*/ 	.word	0x00000b70


	//   ....[13]....
        /*0b20*/ 	.word	0x00000be0


	//   ....[14]....
        /*0b24*/ 	.word	0x00000c20


	//   ....[15]....
        /*0b28*/ 	.word	0x00000c60


	//   ....[16]....
        /*0b2c*/ 	.word	0x00000ca0


	//   ....[17]....
        /*0b30*/ 	.word	0x00000ce0


	//   ....[18]....
        /*0b34*/ 	.word	0x00000d00


	//   ....[19]....
        /*0b38*/ 	.word	0x00000d30


	//   ....[20]....
        /*0b3c*/ 	.word	0x00000d60


	//   ....[21]....
        /*0b40*/ 	.word	0x00000d90


	//   ....[22]....
        /*0b44*/ 	.word	0x00000dd0


	//   ....[23]....
        /*0b48*/ 	.word	0x00000e10


	//   ....[24]....
        /*0b4c*/ 	.word	0x00000e40


	//   ....[25]....
        /*0b50*/ 	.word	0x00000e50


	//   ....[26]....
        /*0b54*/ 	.word	0x00000ea0


	//   ....[27]....
        /*0b58*/ 	.word	0x00000ed0


	//   ....[28]....
        /*0b5c*/ 	.word	0x00000f00


	//   ....[29]....
        /*0b60*/ 	.word	0x00000f30


	//   ....[30]....
        /*0b64*/ 	.word	0x00000f50


	//   ....[31]....
        /*0b68*/ 	.word	0x00000f80


	//   ....[32]....
        /*0b6c*/ 	.word	0x00000fc0


	//   ....[33]....
        /*0b70*/ 	.word	0x00001000


	//   ....[34]....
        /*0b74*/ 	.word	0x00001030


	//   ....[35]....
        /*0b78*/ 	.word	0x00001090


	//   ....[36]....
        /*0b7c*/ 	.word	0x000010a0


	//   ....[37]....
        /*0b80*/ 	.word	0x000010d0


	//   ....[38]....
        /*0b84*/ 	.word	0x00001100


	//   ....[39]....
        /*0b88*/ 	.word	0x00001130


	//   ....[40]....
        /*0b8c*/ 	.word	0x00001170


	//   ....[41]....
        /*0b90*/ 	.word	0x000011a0


	//   ....[42]....
        /*0b94*/ 	.word	0x000011b0


	//   ....[43]....
        /*0b98*/ 	.word	0x000011e0


	//   ....[44]....
        /*0b9c*/ 	.word	0x00001200


	//   ....[45]....
        /*0ba0*/ 	.word	0x00001220


	//   ....[46]....
        /*0ba4*/ 	.word	0x00001250


	//   ....[47]....
        /*0ba8*/ 	.word	0x000012a0


	//   ....[48]....
        /*0bac*/ 	.word	0x000012b0


	//   ....[49]....
        /*0bb0*/ 	.word	0x00001300


	//   ....[50]....
        /*0bb4*/ 	.word	0x00001350


	//   ....[51]....
        /*0bb8*/ 	.word	0x00001370


	//   ....[52]....
        /*0bbc*/ 	.word	0x000013a0


	//   ....[53]....
        /*0bc0*/ 	.word	0x000013b0


	//   ....[54]....
        /*0bc4*/ 	.word	0x00001430


	//   ....[55]....
        /*0bc8*/ 	.word	0x00001470


	//   ....[56]....
        /*0bcc*/ 	.word	0x000014d0


	//   ....[57]....
        /*0bd0*/ 	.word	0x000014e0


	//   ....[58]....
        /*0bd4*/ 	.word	0x000014f0


	//   ....[59]....
        /*0bd8*/ 	.word	0x00001500


	//   ....[60]....
        /*0bdc*/ 	.word	0x00001530


	//   ....[61]....
        /*0be0*/ 	.word	0x00001540


	//   ....[62]....
        /*0be4*/ 	.word	0x00001550


	//   ....[63]....
        /*0be8*/ 	.word	0x00001570


	//   ....[64]....
        /*0bec*/ 	.word	0x000015c0


	//   ....[65]....
        /*0bf0*/ 	.word	0x00001600


	//   ....[66]....
        /*0bf4*/ 	.word	0x00001640


	//   ....[67]....
        /*0bf8*/ 	.word	0x00001690


	//   ....[68]....
        /*0bfc*/ 	.word	0x000016c0


	//   ....[69]....
        /*0c00*/ 	.word	0x000016d0


	//   ....[70]....
        /*0c04*/ 	.word	0x000016e0


	//   ....[71]....
        /*0c08*/ 	.word	0x000016f0


	//   ....[72]....
        /*0c0c*/ 	.word	0x00001700


	//   ....[73]....
        /*0c10*/ 	.word	0x00001710


	//   ....[74]....
        /*0c14*/ 	.word	0x00001730


	//   ....[75]....
        /*0c18*/ 	.word	0x00001760


	//   ....[76]....
        /*0c1c*/ 	.word	0x000017d0


	//   ....[77]....
        /*0c20*/ 	.word	0x000017e0


	//   ....[78]....
        /*0c24*/ 	.word	0x000017f0


	//   ....[79]....
        /*0c28*/ 	.word	0x00001800


	//   ....[80]....
        /*0c2c*/ 	.word	0x00001810


	//   ....[81]....
        /*0c30*/ 	.word	0x00001820


	//   ....[82]....
        /*0c34*/ 	.word	0x00001850


	//   ....[83]....
        /*0c38*/ 	.word	0x00001920


	//   ....[84]....
        /*0c3c*/ 	.word	0x00001930


	//   ....[85]....
        /*0c40*/ 	.word	0x00001940


	//   ....[86]....
        /*0c44*/ 	.word	0x00001950


	//   ....[87]....
        /*0c48*/ 	.word	0x00001960


	//   ....[88]....
        /*0c4c*/ 	.word	0x00001970


	//   ....[89]....
        /*0c50*/ 	.word	0x00001b20


	//   ....[90]....
        /*0c54*/ 	.word	0x00001b40


	//   ....[91]....
        /*0c58*/ 	.word	0x00001b50


	//   ....[92]....
        /*0c5c*/ 	.word	0x00001b60


	//   ....[93]....
        /*0c60*/ 	.word	0x00001b70


	//   ....[94]....
        /*0c64*/ 	.word	0x00001b80


	//   ....[95]....
        /*0c68*/ 	.word	0x00001b90


	//   ....[96]....
        /*0c6c*/ 	.word	0x00001ba0


	//   ....[97]....
        /*0c70*/ 	.word	0x00001bd0


	//   ....[98]....
        /*0c74*/ 	.word	0x00001bf0


	//   ....[99]....
        /*0c78*/ 	.word	0x00001c20


	//   ....[100]....
        /*0c7c*/ 	.word	0x00001c30


	//   ....[101]....
        /*0c80*/ 	.word	0x00001c40


	//   ....[102]....
        /*0c84*/ 	.word	0x00001c50


	//   ....[103]....
        /*0c88*/ 	.word	0x00001cc0


	//   ....[104]....
        /*0c8c*/ 	.word	0x00001d70


	//   ....[105]....
        /*0c90*/ 	.word	0x00001d80


	//   ....[106]....
        /*0c94*/ 	.word	0x00001d90


	//   ....[107]....
        /*0c98*/ 	.word	0x00001da0


	//   ....[108]....
        /*0c9c*/ 	.word	0x00001db0


	//   ....[109]....
        /*0ca0*/ 	.word	0x00001dc0


	//   ....[110]....
        /*0ca4*/ 	.word	0x00001dd0


	//   ....[111]....
        /*0ca8*/ 	.word	0x00001f70


	//   ....[112]....
        /*0cac*/ 	.word	0x00001f80


	//   ....[113]....
        /*0cb0*/ 	.word	0x00001f90


	//   ....[114]....
        /*0cb4*/ 	.word	0x00001fa0


	//   ....[115]....
        /*0cb8*/ 	.word	0x00001fb0


	//   ....[116]....
        /*0cbc*/ 	.word	0x00001fc0


	//   ....[117]....
        /*0cc0*/ 	.word	0x00001fd0


	//   ....[118]....
        /*0cc4*/ 	.word	0x00001fe0


	//   ....[119]....
        /*0cc8*/ 	.word	0x00002000


	//   ....[120]....
        /*0ccc*/ 	.word	0x00002020


	//   ....[121]....
        /*0cd0*/ 	.word	0x00002060


	//   ....[122]....
        /*0cd4*/ 	.word	0x00002070


	//   ....[123]....
        /*0cd8*/ 	.word	0x00002080


	//   ....[124]....
        /*0cdc*/ 	.word	0x00002090


	//   ....[125]....
        /*0ce0*/ 	.word	0x00002100


	//   ....[126]....
        /*0ce4*/ 	.word	0x000021b0


	//   ....[127]....
        /*0ce8*/ 	.word	0x000021c0


	//   ....[128]....
        /*0cec*/ 	.word	0x000021d0


	//   ....[129]....
        /*0cf0*/ 	.word	0x000021e0


	//   ....[130]....
        /*0cf4*/ 	.word	0x000021f0


	//   ....[131]....
        /*0cf8*/ 	.word	0x00002200


	//   ....[132]....
        /*0cfc*/ 	.word	0x00002210


	//   ....[133]....
        /*0d00*/ 	.word	0x00002370


	//   ....[134]....
        /*0d04*/ 	.word	0x00002380


	//   ....[135]....
        /*0d08*/ 	.word	0x00002390


	//   ....[136]....
        /*0d0c*/ 	.word	0x000023c0


	//   ....[137]....
        /*0d10*/ 	.word	0x00002480


	//   ....[138]....
        /*0d14*/ 	.word	0x00002490


	//   ....[139]....
        /*0d18*/ 	.word	0x000024a0


	//   ....[140]....
        /*0d1c*/ 	.word	0x000024b0


	//   ....[141]....
        /*0d20*/ 	.word	0x000024c0


	//   ....[142]....
        /*0d24*/ 	.word	0x000024d0


	//   ....[143]....
        /*0d28*/ 	.word	0x000024f0


	//   ....[144]....
        /*0d2c*/ 	.word	0x00002510


	//   ....[145]....
        /*0d30*/ 	.word	0x000025f0


	//   ....[146]....
        /*0d34*/ 	.word	0x00002620


	//   ....[147]....
        /*0d38*/ 	.word	0x00002630


	//   ....[148]....
        /*0d3c*/ 	.word	0x00002640


	//   ....[149]....
        /*0d40*/ 	.word	0x00002650


	//   ....[150]....
        /*0d44*/ 	.word	0x00002660


	//   ....[151]....
        /*0d48*/ 	.word	0x00002670


	//   ....[152]....
        /*0d4c*/ 	.word	0x00002680


	//   ....[153]....
        /*0d50*/ 	.word	0x00002690


	//   ....[154]....
        /*0d54*/ 	.word	0x000026a0


	//   ....[155]....
        /*0d58*/ 	.word	0x000026b0


	//   ....[156]....
        /*0d5c*/ 	.word	0x00002790


	//   ....[157]....
        /*0d60*/ 	.word	0x000027b0


	//   ....[158]....
        /*0d64*/ 	.word	0x000027d0


	//   ....[159]....
        /*0d68*/ 	.word	0x00002800


	//   ....[160]....
        /*0d6c*/ 	.word	0x00002820


	//   ....[161]....
        /*0d70*/ 	.word	0x00002840


	//   ....[162]....
        /*0d74*/ 	.word	0x00002860


	//   ....[163]....
        /*0d78*/ 	.word	0x00002880


	//   ....[164]....
        /*0d7c*/ 	.word	0x000028c0


	//   ....[165]....
        /*0d80*/ 	.word	0x000028d0


	//   ....[166]....
        /*0d84*/ 	.word	0x000028e0


	//   ....[167]....
        /*0d88*/ 	.word	0x000028f0


	//   ....[168]....
        /*0d8c*/ 	.word	0x00002900


	//   ....[169]....
        /*0d90*/ 	.word	0x00002910


	//   ....[170]....
        /*0d94*/ 	.word	0x00002920


	//   ....[171]....
        /*0d98*/ 	.word	0x00002930


	//   ....[172]....
        /*0d9c*/ 	.word	0x00002940


	//   ....[173]....
        /*0da0*/ 	.word	0x00002950


	//   ....[174]....
        /*0da4*/ 	.word	0x00002980


	//   ....[175]....
        /*0da8*/ 	.word	0x00002a30


	//   ....[176]....
        /*0dac*/ 	.word	0x00003450


	//   ....[177]....
        /*0db0*/ 	.word	0x00003470


	//   ....[178]....
        /*0db4*/ 	.word	0x00003480


	//   ....[179]....
        /*0db8*/ 	.word	0x00003500


	//   ....[180]....
        /*0dbc*/ 	.word	0x00003510


	//   ....[181]....
        /*0dc0*/ 	.word	0x00003580


	//   ....[182]....
        /*0dc4*/ 	.word	0x00003620


	//   ....[183]....
        /*0dc8*/ 	.word	0x00003680


	//   ....[184]....
        /*0dcc*/ 	.word	0x00003750


	//   ....[185]....
        /*0dd0*/ 	.word	0x00003820


	//   ....[186]....
        /*0dd4*/ 	.word	0x000038e0


	//   ....[187]....
        /*0dd8*/ 	.word	0x00003a00


	//   ....[188]....
        /*0ddc*/ 	.word	0x00003af0


	//   ....[189]....
        /*0de0*/ 	.word	0x00003b30


	//   ....[190]....
        /*0de4*/ 	.word	0x00003bd0


	//   ....[191]....
        /*0de8*/ 	.word	0x00003c80


	//   ....[192]....
        /*0dec*/ 	.word	0x00003d70


	//   ....[193]....
        /*0df0*/ 	.word	0x00003e30


	//   ....[194]....
        /*0df4*/ 	.word	0x00003ed0


	//   ....[195]....
        /*0df8*/ 	.word	0x00003f10


	//   ....[196]....
        /*0dfc*/ 	.word	0x00004110


	//   ....[197]....
        /*0e00*/ 	.word	0x00004150


	//   ....[198]....
        /*0e04*/ 	.word	0x00004190


	//   ....[199]....
        /*0e08*/ 	.word	0x00004370


	//   ....[200]....
        /*0e0c*/ 	.word	0x00004380


	//   ....[201]....
        /*0e10*/ 	.word	0x000043c0


	//   ....[202]....
        /*0e14*/ 	.word	0x00004410


	//   ....[203]....
        /*0e18*/ 	.word	0x00004460


	//   ....[204]....
        /*0e1c*/ 	.word	0x000044d0


	//   ....[205]....
        /*0e20*/ 	.word	0x00004510


	//   ....[206]....
        /*0e24*/ 	.word	0x00004530


	//   ....[207]....
        /*0e28*/ 	.word	0x00004540


	//   ....[208]....
        /*0e2c*/ 	.word	0x00004550


	//   ....[209]....
        /*0e30*/ 	.word	0x00004560


	//   ....[210]....
        /*0e34*/ 	.word	0x000045a0


	//   ....[211]....
        /*0e38*/ 	.word	0x00004620


	//   ....[212]....
        /*0e3c*/ 	.word	0x00004650


	//   ....[213]....
        /*0e40*/ 	.word	0x00004680


	//   ....[214]....
        /*0e44*/ 	.word	0x000046b0


	//   ....[215]....
        /*0e48*/ 	.word	0x000046c0


	//   ....[216]....
        /*0e4c*/ 	.word	0x000046d0


	//   ....[217]....
        /*0e50*/ 	.word	0x000046e0


	//   ....[218]....
        /*0e54*/ 	.word	0x000046f0


	//   ....[219]....
        /*0e58*/ 	.word	0x00004700


	//   ....[220]....
        /*0e5c*/ 	.word	0x00004710


	//   ....[221]....
        /*0e60*/ 	.word	0x00004760


	//   ....[222]....
        /*0e64*/ 	.word	0x00004840


	//   ....[223]....
        /*0e68*/ 	.word	0x000048b0


	//   ....[224]....
        /*0e6c*/ 	.word	0x000048e0


	//   ....[225]....
        /*0e70*/ 	.word	0x000048f0


	//   ....[226]....
        /*0e74*/ 	.word	0x00004900


	//   ....[227]....
        /*0e78*/ 	.word	0x00004910


	//   ....[228]....
        /*0e7c*/ 	.word	0x00004920


	//   ....[229]....
        /*0e80*/ 	.word	0x000049b0


	//   ....[230]....
        /*0e84*/ 	.word	0x000049c0


	//   ....[231]....
        /*0e88*/ 	.word	0x00004a40


	//   ....[232]....
        /*0e8c*/ 	.word	0x00004a60


	//   ....[233]....
        /*0e90*/ 	.word	0x00004a70


	//   ....[234]....
        /*0e94*/ 	.word	0x00004a80


	//   ....[235]....
        /*0e98*/ 	.word	0x00004a90


	//   ....[236]....
        /*0e9c*/ 	.word	0x00004aa0


	//   ....[237]....
        /*0ea0*/ 	.word	0x00004ab0


	//   ....[238]....
        /*0ea4*/ 	.word	0x00004ac0


	//   ....[239]....
        /*0ea8*/ 	.word	0x00004ad0


	//   ....[240]....
        /*0eac*/ 	.word	0x00004ae0


	//   ....[241]....
        /*0eb0*/ 	.word	0x00004af0


	//   ....[242]....
        /*0eb4*/ 	.word	0x00004b00


	//   ....[243]....
        /*0eb8*/ 	.word	0x00004b30


	//   ....[244]....
        /*0ebc*/ 	.word	0x00004b90


	//   ....[245]....
        /*0ec0*/ 	.word	0x00004bc0


	//   ....[246]....
        /*0ec4*/ 	.word	0x00004bd0


	//   ....[247]....
        /*0ec8*/ 	.word	0x00004be0


	//   ....[248]....
        /*0ecc*/ 	.word	0x00004c20


	//   ....[249]....
        /*0ed0*/ 	.word	0x00004c50


	//   ....[250]....
        /*0ed4*/ 	.word	0x00004d60


	//   ....[251]....
        /*0ed8*/ 	.word	0x00004d90


	//   ....[252]....
        /*0edc*/ 	.word	0x00004da0


	//   ....[253]....
        /*0ee0*/ 	.word	0x00004db0


	//   ....[254]....
        /*0ee4*/ 	.word	0x00004dc0


	//   ....[255]....
        /*0ee8*/ 	.word	0x00004dd0


	//   ....[0]....
        /*0eec*/ 	.word	0x00004de0


	//   ....[1]....
        /*0ef0*/ 	.word	0x00004df0


	//   ....[2]....
        /*0ef4*/ 	.word	0x00004e20


	//   ....[3]....
        /*0ef8*/ 	.word	0x00004eb0


	//   ....[4]....
        /*0efc*/ 	.word	0x00004ec0


	//   ....[5]....
        /*0f00*/ 	.word	0x00004ed0


	//   ....[6]....
        /*0f04*/ 	.word	0x00004ee0


	//   ....[7]....
        /*0f08*/ 	.word	0x00004f10


	//   ....[8]....
        /*0f0c*/ 	.word	0x000051d0


	//   ....[9]....
        /*0f10*/ 	.word	0x00005230


	//   ....[10]....
        /*0f14*/ 	.word	0x00005240


	//   ....[11]....
        /*0f18*/ 	.word	0x00005250


	//   ....[12]....
        /*0f1c*/ 	.word	0x00005260


	//   ....[13]....
        /*0f20*/ 	.word	0x00005270


	//   ....[14]....
        /*0f24*/ 	.word	0x00005280


	//   ....[15]....
        /*0f28*/ 	.word	0x000052a0


	//   ....[16]....
        /*0f2c*/ 	.word	0x000052d0


	//   ....[17]....
        /*0f30*/ 	.word	0x000052e0


	//   ....[18]....
        /*0f34*/ 	.word	0x000052f0


	//   ....[19]....
        /*0f38*/ 	.word	0x00005300


	//   ....[20]....
        /*0f3c*/ 	.word	0x00005310


	//   ....[21]....
        /*0f40*/ 	.word	0x00005320


	//   ....[22]....
        /*0f44*/ 	.word	0x00005330


	//   ....[23]....
        /*0f48*/ 	.word	0x00005340


	//   ....[24]....
        /*0f4c*/ 	.word	0x00005350


	//   ....[25]....
        /*0f50*/ 	.word	0x00005360


	//   ....[26]....
        /*0f54*/ 	.word	0x00005370


	//   ....[27]....
        /*0f58*/ 	.word	0x00005380


	//   ....[28]....
        /*0f5c*/ 	.word	0x000053f0


	//   ....[29]....
        /*0f60*/ 	.word	0x00005460


	//   ....[30]....
        /*0f64*/ 	.word	0x000054a0


	//   ....[31]....
        /*0f68*/ 	.word	0x000054e0


	//   ....[32]....
        /*0f6c*/ 	.word	0x00005520


	//   ....[33]....
        /*0f70*/ 	.word	0x00005530


	//   ....[34]....
        /*0f74*/ 	.word	0x00005560


	//   ....[35]....
        /*0f78*/ 	.word	0x000055a0


	//   ....[36]....
        /*0f7c*/ 	.word	0x000055d0


	//   ....[37]....
        /*0f80*/ 	.word	0x00005610


	//   ....[38]....
        /*0f84*/ 	.word	0x00005640


	//   ....[39]....
        /*0f88*/ 	.word	0x00005760


	//   ....[40]....
        /*0f8c*/ 	.word	0x000057b0


	//   ....[41]....
        /*0f90*/ 	.word	0x000057d0


	//   ....[42]....
        /*0f94*/ 	.word	0x000057f0


	//   ....[43]....
        /*0f98*/ 	.word	0x00005800


	//   ....[44]....
        /*0f9c*/ 	.word	0x00005810


	//   ....[45]....
        /*0fa0*/ 	.word	0x00005820


	//   ....[46]....
        /*0fa4*/ 	.word	0x00005830


	//   ....[47]....
        /*0fa8*/ 	.word	0x00005840


	//   ....[48]....
        /*0fac*/ 	.word	0x00005850


	//   ....[49]....
        /*0fb0*/ 	.word	0x00005860


	//   ....[50]....
        /*0fb4*/ 	.word	0x00005870


	//   ....[51]....
        /*0fb8*/ 	.word	0x00005880


	//   ....[52]....
        /*0fbc*/ 	.word	0x00005ac0


	//   ....[53]....
        /*0fc0*/ 	.word	0x00005b10


	//   ....[54]....
        /*0fc4*/ 	.word	0x00005b20


	//   ....[55]....
        /*0fc8*/ 	.word	0x00005b30


	//   ....[56]....
        /*0fcc*/ 	.word	0x00005b40


	//   ....[57]....
        /*0fd0*/ 	.word	0x00005b50


	//   ....[58]....
        /*0fd4*/ 	.word	0x00005b60


	//   ....[59]....
        /*0fd8*/ 	.word	0x00005b70


	//   ....[60]....
        /*0fdc*/ 	.word	0x00005b80


	//   ....[61]....
        /*0fe0*/ 	.word	0x00005b90


	//   ....[62]....
        /*0fe4*/ 	.word	0x00005ba0


	//   ....[63]....
        /*0fe8*/ 	.word	0x00005bb0


	//   ....[64]....
        /*0fec*/ 	.word	0x00005bc0


	//   ....[65]....
        /*0ff0*/ 	.word	0x00005bd0


	//   ....[66]....
        /*0ff4*/ 	.word	0x00005be0


	//   ....[67]....
        /*0ff8*/ 	.word	0x00005bf0


	//   ....[68]....
        /*0ffc*/ 	.word	0x00005c00


	//   ....[69]....
        /*1000*/ 	.word	0x00005c10


	//   ....[70]....
        /*1004*/ 	.word	0x00005c20


	//   ....[71]....
        /*1008*/ 	.word	0x00005c30


	//   ....[72]....
        /*100c*/ 	.word	0x00005c40


	//   ....[73]....
        /*1010*/ 	.word	0x00005c50


	//   ....[74]....
        /*1014*/ 	.word	0x000066e0


	//   ....[75]....
        /*1018*/ 	.word	0x000067d0


	//   ....[76]....
        /*101c*/ 	.word	0x00006860


	//   ....[77]....
        /*1020*/ 	.word	0x000068b0


	//   ....[78]....
        /*1024*/ 	.word	0x00006900


	//   ....[79]....
        /*1028*/ 	.word	0x00006950


	//   ....[80]....
        /*102c*/ 	.word	0x000069a0


	//   ....[81]....
        /*1030*/ 	.word	0x000069f0


	//   ....[82]....
        /*1034*/ 	.word	0x00006a50


	//   ....[83]....
        /*1038*/ 	.word	0x00006ab0


	//   ....[84]....
        /*103c*/ 	.word	0x00006b00


	//   ....[85]....
        /*1040*/ 	.word	0x00006b70


	//   ....[86]....
        /*1044*/ 	.word	0x00006be0


	//   ....[87]....
        /*1048*/ 	.word	0x00006c60


	//   ....[88]....
        /*104c*/ 	.word	0x00006cb0


	//   ....[89]....
        /*1050*/ 	.word	0x00006d20


	//   ....[90]....
        /*1054*/ 	.word	0x00006d90


	//   ....[91]....
        /*1058*/ 	.word	0x00006e00


	//   ....[92]....
        /*105c*/ 	.word	0x00006e70


	//   ....[93]....
        /*1060*/ 	.word	0x00006ef0


	//   ....[94]....
        /*1064*/ 	.word	0x00006f40


	//   ....[95]....
        /*1068*/ 	.word	0x00006fb0


	//   ....[96]....
        /*106c*/ 	.word	0x00007020


	//   ....[97]....
        /*1070*/ 	.word	0x00007090


	//   ....[98]....
        /*1074*/ 	.word	0x00007100


	//   ....[99]....
        /*1078*/ 	.word	0x00007170


	//   ....[100]....
        /*107c*/ 	.word	0x000071e0


	//   ....[101]....
        /*1080*/ 	.word	0x00007250


	//   ....[102]....
        /*1084*/ 	.word	0x00007300


	//   ....[103]....
        /*1088*/ 	.word	0x00007360


	//   ....[104]....
        /*108c*/ 	.word	0x000073d0


	//   ....[105]....
        /*1090*/ 	.word	0x00007420


	//   ....[106]....
        /*1094*/ 	.word	0x00007470


	//   ....[107]....
        /*1098*/ 	.word	0x000074c0


	//   ....[108]....
        /*109c*/ 	.word	0x00007510


	//   ....[109]....
        /*10a0*/ 	.word	0x00007560


	//   ....[110]....
        /*10a4*/ 	.word	0x000075b0


	//   ....[111]....
        /*10a8*/ 	.word	0x00007600


	//   ....[112]....
        /*10ac*/ 	.word	0x00007670


	//   ....[113]....
        /*10b0*/ 	.word	0x000076e0


	//   ....[114]....
        /*10b4*/ 	.word	0x00007730


	//   ....[115]....
        /*10b8*/ 	.word	0x00007780


	//   ....[116]....
        /*10bc*/ 	.word	0x000077d0


	//   ....[117]....
        /*10c0*/ 	.word	0x00007820


	//   ....[118]....
        /*10c4*/ 	.word	0x00007870


	//   ....[119]....
        /*10c8*/ 	.word	0x000078e0


	//   ....[120]....
        /*10cc*/ 	.word	0x00007950


	//   ....[121]....
        /*10d0*/ 	.word	0x000079c0


	//   ....[122]....
        /*10d4*/ 	.word	0x00007ae0


	//   ....[123]....
        /*10d8*/ 	.word	0x00007b40


	//   ....[124]....
        /*10dc*/ 	.word	0x00007bc0


	//   ....[125]....
        /*10e0*/ 	.word	0x00007c30


	//   ....[126]....
        /*10e4*/ 	.word	0x00007ca0


	//   ....[127]....
        /*10e8*/ 	.word	0x00007d10


	//   ....[128]....
        /*10ec*/ 	.word	0x00007d60


	//   ....[129]....
        /*10f0*/ 	.word	0x00007dd0


	//   ....[130]....
        /*10f4*/ 	.word	0x00007e40


	//   ....[131]....
        /*10f8*/ 	.word	0x00007eb0


	//   ....[132]....
        /*10fc*/ 	.word	0x00007f20


	//   ....[133]....
        /*1100*/ 	.word	0x00007f70


	//   ....[134]....
        /*1104*/ 	.word	0x00007fe0


	//   ....[135]....
        /*1108*/ 	.word	0x00008050


	//   ....[136]....
        /*110c*/ 	.word	0x000080c0


	//   ....[137]....
        /*1110*/ 	.word	0x00008130


	//   ....[138]....
        /*1114*/ 	.word	0x000081a0


	//   ....[139]....
        /*1118*/ 	.word	0x00008210


	//   ....[140]....
        /*111c*/ 	.word	0x00008260


	//   ....[141]....
        /*1120*/ 	.word	0x000082b0


	//   ....[142]....
        /*1124*/ 	.word	0x00008320


	//   ....[143]....
        /*1128*/ 	.word	0x00008440


	//   ....[144]....
        /*112c*/ 	.word	0x000084a0


	//   ....[145]....
        /*1130*/ 	.word	0x00008520


	//   ....[146]....
        /*1134*/ 	.word	0x00008590


	//   ....[147]....
        /*1138*/ 	.word	0x00008600


	//   ....[148]....
        /*113c*/ 	.word	0x00008670


	//   ....[149]....
        /*1140*/ 	.word	0x000086c0


	//   ....[150]....
        /*1144*/ 	.word	0x00008730


	//   ....[151]....
        /*1148*/ 	.word	0x000087a0


	//   ....[152]....
        /*114c*/ 	.word	0x00008810


	//   ....[153]....
        /*1150*/ 	.word	0x00008860


	//   ....[154]....
        /*1154*/ 	.word	0x000088b0


	//   ....[155]....
        /*1158*/ 	.word	0x00008920


	//   ....[156]....
        /*115c*/ 	.word	0x000089a0


	//   ....[157]....
        /*1160*/ 	.word	0x00008a00


	//   ....[158]....
        /*1164*/ 	.word	0x00008a70


	//   ....[159]....
        /*1168*/ 	.word	0x00008ae0


	//   ....[160]....
        /*116c*/ 	.word	0x00008b50


	//   ....[161]....
        /*1170*/ 	.word	0x00008bc0


	//   ....[162]....
        /*1174*/ 	.word	0x00008c30


	//   ....[163]....
        /*1178*/ 	.word	0x00008ca0


	//   ....[164]....
        /*117c*/ 	.word	0x00008d10


	//   ....[165]....
        /*1180*/ 	.word	0x00008d70


	//   ....[166]....
        /*1184*/ 	.word	0x00008f00


	//   ....[167]....
        /*1188*/ 	.word	0x00008f60


	//   ....[168]....
        /*118c*/ 	.word	0x00008fc0


	//   ....[169]....
        /*1190*/ 	.word	0x00009020


	//   ....[170]....
        /*1194*/ 	.word	0x00009070


	//   ....[171]....
        /*1198*/ 	.word	0x000090d0


	//   ....[172]....
        /*119c*/ 	.word	0x00009130


	//   ....[173]....
        /*11a0*/ 	.word	0x00009190


	//   ....[174]....
        /*11a4*/ 	.word	0x000091f0


	//   ....[175]....
        /*11a8*/ 	.word	0x00009240


	//   ....[176]....
        /*11ac*/ 	.word	0x000092e0


	//   ....[177]....
        /*11b0*/ 	.word	0x00009330


	//   ....[178]....
        /*11b4*/ 	.word	0x000093a0


	//   ....[179]....
        /*11b8*/ 	.word	0x00009410


	//   ....[180]....
        /*11bc*/ 	.word	0x00009480


	//   ....[181]....
        /*11c0*/ 	.word	0x000094f0


	//   ....[182]....
        /*11c4*/ 	.word	0x00009560


	//   ....[183]....
        /*11c8*/ 	.word	0x000095d0


	//   ....[184]....
        /*11cc*/ 	.word	0x00009620


	//   ....[185]....
        /*11d0*/ 	.word	0x00009690


	//   ....[186]....
        /*11d4*/ 	.word	0x000096e0


	//   ....[187]....
        /*11d8*/ 	.word	0x00009870


	//   ....[188]....
        /*11dc*/ 	.word	0x000098d0


	//   ....[189]....
        /*11e0*/ 	.word	0x00009930


	//   ....[190]....
        /*11e4*/ 	.word	0x00009990


	//   ....[191]....
        /*11e8*/ 	.word	0x000099e0


	//   ....[192]....
        /*11ec*/ 	.word	0x00009a40


	//   ....[193]....
        /*11f0*/ 	.word	0x00009aa0


	//   ....[194]....
        /*11f4*/ 	.word	0x00009b00


	//   ....[195]....
        /*11f8*/ 	.word	0x00009b50


	//   ....[196]....
        /*11fc*/ 	.word	0x00009ba0


	//   ....[197]....
        /*1200*/ 	.word	0x00009c40


	//   ....[198]....
        /*1204*/ 	.word	0x00009c90


	//   ....[199]....
        /*1208*/ 	.word	0x00009d00


	//   ....[200]....
        /*120c*/ 	.word	0x00009d70


	//   ....[201]....
        /*1210*/ 	.word	0x00009de0


	//   ....[202]....
        /*1214*/ 	.word	0x00009e50


	//   ....[203]....
        /*1218*/ 	.word	0x00009ec0


	//   ....[204]....
        /*121c*/ 	.word	0x00009f30


	//   ....[205]....
        /*1220*/ 	.word	0x00009fa0


	//   ....[206]....
        /*1224*/ 	.word	0x00009ff0


	//   ....[207]....
        /*1228*/ 	.word	0x0000a040


	//   ....[208]....
        /*122c*/ 	.word	0x0000a1d0


	//   ....[209]....
        /*1230*/ 	.word	0x0000a230


	//   ....[210]....
        /*1234*/ 	.word	0x0000a290


	//   ....[211]....
        /*1238*/ 	.word	0x0000a2f0


	//   ....[212]....
        /*123c*/ 	.word	0x0000a340


	//   ....[213]....
        /*1240*/ 	.word	0x0000a3a0


	//   ....[214]....
        /*1244*/ 	.word	0x0000a400


	//   ....[215]....
        /*1248*/ 	.word	0x0000a460


	//   ....[216]....
        /*124c*/ 	.word	0x0000a4b0


	//   ....[217]....
        /*1250*/ 	.word	0x0000a500


	//   ....[218]....
        /*1254*/ 	.word	0x0000a560


	//   ....[219]....
        /*1258*/ 	.word	0x0000a5c0


	//   ....[220]....
        /*125c*/ 	.word	0x0000a630


	//   ....[221]....
        /*1260*/ 	.word	0x0000a6a0


	//   ....[222]....
        /*1264*/ 	.word	0x0000a710


	//   ....[223]....
        /*1268*/ 	.word	0x0000a780


	//   ....[224]....
        /*126c*/ 	.word	0x0000a7f0


	//   ....[225]....
        /*1270*/ 	.word	0x0000a860


	//   ....[226]....
        /*1274*/ 	.word	0x0000a930


	//   ....[227]....
        /*1278*/ 	.word	0x0000a980


	//   ....[228]....
        /*127c*/ 	.word	0x0000a9d0


	//   ....[229]....
        /*1280*/ 	.word	0x0000aa40


	//   ....[230]....
        /*1284*/ 	.word	0x0000aa90


	//   ....[231]....
        /*1288*/ 	.word	0x0000aae0


	//   ....[232]....
        /*128c*/ 	.word	0x0000ab30


	//   ....[233]....
        /*1290*/ 	.word	0x0000ab80


	//   ....[234]....
        /*1294*/ 	.word	0x0000abd0


	//   ....[235]....
        /*1298*/ 	.word	0x0000ac20


	//   ....[236]....
        /*129c*/ 	.word	0x0000ac70


	//   ....[237]....
        /*12a0*/ 	.word	0x0000acc0


	//   ....[238]....
        /*12a4*/ 	.word	0x0000ad40


	//   ....[239]....
        /*12a8*/ 	.word	0x0000ae40


	//   ....[240]....
        /*12ac*/ 	.word	0x0000ae90


	//   ....[241]....
        /*12b0*/ 	.word	0x0000aef0


	//   ....[242]....
        /*12b4*/ 	.word	0x0000afe0


	//   ....[243]....
        /*12b8*/ 	.word	0x0000b030


	//   ....[244]....
        /*12bc*/ 	.word	0x0000b080


	//   ....[245]....
        /*12c0*/ 	.word	0x0000b0d0


	//   ....[246]....
        /*12c4*/ 	.word	0x0000b120


	//   ....[247]....
        /*12c8*/ 	.word	0x0000b180


	//   ....[248]....
        /*12cc*/ 	.word	0x0000b1d0


	//   ....[249]....
        /*12d0*/ 	.word	0x0000b220


	//   ....[250]....
        /*12d4*/ 	.word	0x0000b5b0


	//   ....[251]....
        /*12d8*/ 	.word	0x0000b650


	//   ....[252]....
        /*12dc*/ 	.word	0x0000b6b0


	//   ....[253]....
        /*12e0*/ 	.word	0x0000b700


	//   ....[254]....
        /*12e4*/ 	.word	0x0000b760


	//   ....[255]....
        /*12e8*/ 	.word	0x0000b7b0


	//   ....[0]....
        /*12ec*/ 	.word	0x0000b930


	//   ....[1]....
        /*12f0*/ 	.word	0x0000ba20


	//   ....[2]....
        /*12f4*/ 	.word	0x0000bb20


	//   ....[3]....
        /*12f8*/ 	.word	0x0000bc20


	//   ....[4]....
        /*12fc*/ 	.word	0x0000bd10


	//   ....[5]....
        /*1300*/ 	.word	0x0000be10


	//   ....[6]....
        /*1304*/ 	.word	0x0000bf10


	//   ....[7]....
        /*1308*/ 	.word	0x0000c010


	//   ....[8]....
        /*130c*/ 	.word	0x0000c110


	//   ....[9]....
        /*1310*/ 	.word	0x0000c200


	//   ....[10]....
        /*1314*/ 	.word	0x0000c300


	//   ....[11]....
        /*1318*/ 	.word	0x0000c400


	//   ....[12]....
        /*131c*/ 	.word	0x0000c500


	//   ....[13]....
        /*1320*/ 	.word	0x0000c600


	//   ....[14]....
        /*1324*/ 	.word	0x0000c700


	//   ....[15]....
        /*1328*/ 	.word	0x0000c800


	//   ....[16]....
        /*132c*/ 	.word	0x0000c900


	//   ....[17]....
        /*1330*/ 	.word	0x0000c9f0


	//   ....[18]....
        /*1334*/ 	.word	0x0000cae0


	//   ....[19]....
        /*1338*/ 	.word	0x0000cc30


	//   ....[20]....
        /*133c*/ 	.word	0x0000cca0


	//   ....[21]....
        /*1340*/ 	.word	0x0000cd00


	//   ....[22]....
        /*1344*/ 	.word	0x0000cd50


	//   ....[23]....
        /*1348*/ 	.word	0x0000cda0


	//   ....[24]....
        /*134c*/ 	.word	0x0000cdf0


	//   ....[25]....
        /*1350*/ 	.word	0x0000ce40


	//   ....[26]....
        /*1354*/ 	.word	0x0000ce90


	//   ....[27]....
        /*1358*/ 	.word	0x0000cee0


	//   ....[28]....
        /*135c*/ 	.word	0x0000cf30


	//   ....[29]....
        /*1360*/ 	.word	0x0000cf80


	//   ....[30]....
        /*1364*/ 	.word	0x0000d080


	//   ....[31]....
        /*1368*/ 	.word	0x0000d0f0


	//   ....[32]....
        /*136c*/ 	.word	0x0000d160


	//   ....[33]....
        /*1370*/ 	.word	0x0000d1b0


	//   ....[34]....
        /*1374*/ 	.word	0x0000d220


	//   ....[35]....
        /*1378*/ 	.word	0x0000d270


	//   ....[36]....
        /*137c*/ 	.word	0x0000d2c0


	//   ....[37]....
        /*1380*/ 	.word	0x0000d310


	//   ....[38]....
        /*1384*/ 	.word	0x0000d360


	//   ....[39]....
        /*1388*/ 	.word	0x0000d3d0


	//   ....[40]....
        /*138c*/ 	.word	0x0000d450


	//   ....[41]....
        /*1390*/ 	.word	0x0000d4b0


	//   ....[42]....
        /*1394*/ 	.word	0x0000d500


	//   ....[43]....
        /*1398*/ 	.word	0x0000d570


	//   ....[44]....
        /*139c*/ 	.word	0x0000d5e0


	//   ....[45]....
        /*13a0*/ 	.word	0x0000d650


	//   ....[46]....
        /*13a4*/ 	.word	0x0000d6c0


	//   ....[47]....
        /*13a8*/ 	.word	0x0000d730


	//   ....[48]....
        /*13ac*/ 	.word	0x0000d780


	//   ....[49]....
        /*13b0*/ 	.word	0x0000d7d0


	//   ....[50]....
        /*13b4*/ 	.word	0x0000d8c0


	//   ....[51]....
        /*13b8*/ 	.word	0x0000d930


	//   ....[52]....
        /*13bc*/ 	.word	0x0000d990


	//   ....[53]....
        /*13c0*/ 	.word	0x0000d9f0


	//   ....[54]....
        /*13c4*/ 	.word	0x0000da50


	//   ....[55]....
        /*13c8*/ 	.word	0x0000dab0


	//   ....[56]....
        /*13cc*/ 	.word	0x0000db00


	//   ....[57]....
        /*13d0*/ 	.word	0x0000db70


	//   ....[58]....
        /*13d4*/ 	.word	0x0000dbe0


	//   ....[59]....
        /*13d8*/ 	.word	0x0000dc50


	//   ....[60]....
        /*13dc*/ 	.word	0x0000dca0


	//   ....[61]....
        /*13e0*/ 	.word	0x0000dd10


	//   ....[62]....
        /*13e4*/ 	.word	0x0000dd90


	//   ....[63]....
        /*13e8*/ 	.word	0x0000def0


	//   ....[64]....
        /*13ec*/ 	.word	0x0000df40


	//   ....[65]....
        /*13f0*/ 	.word	0x0000df90


	//   ....[66]....
        /*13f4*/ 	.word	0x0000dfe0


	//   ....[67]....
        /*13f8*/ 	.word	0x0000e030


	//   ....[68]....
        /*13fc*/ 	.word	0x0000e080


	//   ....[69]....
        /*1400*/ 	.word	0x0000e0d0


	//   ....[70]....
        /*1404*/ 	.word	0x0000e130


	//   ....[71]....
        /*1408*/ 	.word	0x0000e1a0


	//   ....[72]....
        /*140c*/ 	.word	0x0000e210


	//   ....[73]....
        /*1410*/ 	.word	0x0000e290


	//   ....[74]....
        /*1414*/ 	.word	0x0000e310


	//   ....[75]....
        /*1418*/ 	.word	0x0000e370


	//   ....[76]....
        /*141c*/ 	.word	0x0000e420


	//   ....[77]....
        /*1420*/ 	.word	0x0000e470


	//   ....[78]....
        /*1424*/ 	.word	0x0000e4e0


	//   ....[79]....
        /*1428*/ 	.word	0x0000e530


	//   ....[80]....
        /*142c*/ 	.word	0x0000e580


	//   ....[81]....
        /*1430*/ 	.word	0x0000e5d0


	//   ....[82]....
        /*1434*/ 	.word	0x0000e840


	//   ....[83]....
        /*1438*/ 	.word	0x0000e910


	//   ....[84]....
        /*143c*/ 	.word	0x0000e970


	//   ....[85]....
        /*1440*/ 	.word	0x0000ea00


	//   ....[86]....
        /*1444*/ 	.word	0x0000ea50


	//   ....[87]....
        /*1448*/ 	.word	0x0000eac0


	//   ....[88]....
        /*144c*/ 	.word	0x0000eb30


	//   ....[89]....
        /*1450*/ 	.word	0x0000eba0


	//   ....[90]....
        /*1454*/ 	.word	0x0000ec10


	//   ....[91]....
        /*1458*/ 	.word	0x0000ec80


	//   ....[92]....
        /*145c*/ 	.word	0x0000ecf0


	//   ....[93]....
        /*1460*/ 	.word	0x0000ed60


	//   ....[94]....
        /*1464*/ 	.word	0x0000edd0


	//   ....[95]....
        /*1468*/ 	.word	0x0000ee40


	//   ....[96]....
        /*146c*/ 	.word	0x0000eeb0


	//   ....[97]....
        /*1470*/ 	.word	0x0000ef20


	//   ....[98]....
        /*1474*/ 	.word	0x0000ef90


	//   ....[99]....
        /*1478*/ 	.word	0x0000f000


	//   ....[100]....
        /*147c*/ 	.word	0x0000f070


	//   ....[101]....
        /*1480*/ 	.word	0x0000f0e0


	//   ....[102]....
        /*1484*/ 	.word	0x0000f150


	//   ....[103]....
        /*1488*/ 	.word	0x0000f1c0


	//   ....[104]....
        /*148c*/ 	.word	0x0000f230


	//   ....[105]....
        /*1490*/ 	.word	0x0000f2c0


	//   ....[106]....
        /*1494*/ 	.word	0x0000f310


	//   ....[107]....
        /*1498*/ 	.word	0x0000f360


	//   ....[108]....
        /*149c*/ 	.word	0x0000f3b0


	//   ....[109]....
        /*14a0*/ 	.word	0x0000f400


	//   ....[110]....
        /*14a4*/ 	.word	0x0000f450


	//   ....[111]....
        /*14a8*/ 	.word	0x0000f4a0


	//   ....[112]....
        /*14ac*/ 	.word	0x0000f4f0


	//   ....[113]....
        /*14b0*/ 	.word	0x0000f550


	//   ....[114]....
        /*14b4*/ 	.word	0x0000f5a0


	//   ....[115]....
        /*14b8*/ 	.word	0x0000f610


	//   ....[116]....
        /*14bc*/ 	.word	0x0000f680


	//   ....[117]....
        /*14c0*/ 	.word	0x0000f6f0


	//   ....[118]....
        /*14c4*/ 	.word	0x0000f760


	//   ....[119]....
        /*14c8*/ 	.word	0x0000f7b0


	//   ....[120]....
        /*14cc*/ 	.word	0x0000f820


	//   ....[121]....
        /*14d0*/ 	.word	0x0000f870


	//   ....[122]....
        /*14d4*/ 	.word	0x0000f8c0


	//   ....[123]....
        /*14d8*/ 	.word	0x0000f910


	//   ....[124]....
        /*14dc*/ 	.word	0x0000f960


	//   ....[125]....
        /*14e0*/ 	.word	0x0000f9c0


	//   ....[126]....
        /*14e4*/ 	.word	0x0000fbe0


	//   ....[127]....
        /*14e8*/ 	.word	0x0000fc70


	//   ....[128]....
        /*14ec*/ 	.word	0x0000fce0


	//   ....[129]....
        /*14f0*/ 	.word	0x0000fd30


	//   ....[130]....
        /*14f4*/ 	.word	0x0000fd80


	//   ....[131]....
        /*14f8*/ 	.word	0x0000fdd0


	//   ....[132]....
        /*14fc*/ 	.word	0x0000fe20


	//   ....[133]....
        /*1500*/ 	.word	0x0000fe70


	//   ....[134]....
        /*1504*/ 	.word	0x0000fec0


	//   ....[135]....
        /*1508*/ 	.word	0x0000ff10


	//   ....[136]....
        /*150c*/ 	.word	0x0000ff60


	//   ....[137]....
        /*1510*/ 	.word	0x0000ffb0


	//   ....[138]....
        /*1514*/ 	.word	0x00010000


	//   ....[139]....
        /*1518*/ 	.word	0x000100c0


	//   ....[140]....
        /*151c*/ 	.word	0x00010220


	//   ....[141]....
        /*1520*/ 	.word	0x00010290


	//   ....[142]....
        /*1524*/ 	.word	0x00010300


	//   ....[143]....
        /*1528*/ 	.word	0x00010370


	//   ....[144]....
        /*152c*/ 	.word	0x000103e0


	//   ....[145]....
        /*1530*/ 	.word	0x00010450


	//   ....[146]....
        /*1534*/ 	.word	0x000104c0


	//   ....[147]....
        /*1538*/ 	.word	0x00010530


	//----- nvinfo : EIATTR_VRC_CTA_INIT_COUNT
	.align		4
.L_417:
        /*153c*/ 	.byte	0x02, 0x4a
	.zero		1
	.zero		1


	//----- nvinfo : EIATTR_EXIT_INSTR_OFFSETS
	.align		4
        /*1540*/ 	.byte	0x04, 0x1c
        /*1542*/ 	.short	(.L_419 - .L_418)


	//   ....[0]....
.L_418:
        /*1544*/ 	.word	0x00006670


	//----- nvinfo : EIATTR_CRS_STACK_SIZE
	.align		4
.L_419:
        /*1548*/ 	.byte	0x04, 0x1e
        /*154a*/ 	.short	(.L_421 - .L_420)
.L_420:
        /*154c*/ 	.word	0x00000000


	//----- nvinfo : EIATTR_CBANK_PARAM_SIZE
	.align		4
.L_421:
        /*1550*/ 	.byte	0x03, 0x19
        /*1552*/ 	.short	0x0038


	//----- nvinfo : EIATTR_PARAM_CBANK
	.align		4
        /*1554*/ 	.byte	0x04, 0x0a
        /*1556*/ 	.short	(.L_423 - .L_422)
	.align		4
.L_422:
        /*1558*/ 	.word	index@(.nv.constant0._Z12_spmm_conv_5PKfPfiiPKiS3_S3_S0_)
        /*155c*/ 	.short	0x0380
        /*155e*/ 	.short	0x0038


	//----- nvinfo : EIATTR_SW_WAR
	.align		4
.L_423:
        /*1560*/ 	.byte	0x04, 0x36
        /*1562*/ 	.short	(.L_425 - .L_424)
.L_424:
        /*1564*/ 	.word	0x00000008
.L_425:


//--------------------- .nv.info._Z12_spmm_conv_4PKfPfiiPKiS3_S3_S0_ --------------------------
	.section	.nv.info._Z12_spmm_conv_4PKfPfiiPKiS3_S3_S0_,"",@"SHT_CUDA_INFO"
	.sectionflags	@""
	.align	4


	//----- nvinfo : EIATTR_CUDA_API_VERSION
	.align		4
        /*0000*/ 	.byte	0x04, 0x37
        /*0002*/ 	.short	(.L_427 - .L_426)
.L_426:
        /*0004*/ 	.word	0x00000082


	//----- nvinfo : EIATTR_KPARAM_INFO
	.align		4
.L_427:
        /*0008*/ 	.byte	0x04, 0x17
        /*000a*/ 	.short	(.L_429 - .L_428)
.L_428:
        /*000c*/ 	.word	0x00000000
        /*0010*/ 	.short	0x0007
        /*0012*/ 	.short	0x0030
        /*0014*/ 	.byte	0x00, 0xf5, 0x21, 0x00


	//----- nvinfo : EIATTR_KPARAM_INFO
	.align		4
.L_429:
        /*0018*/ 	.byte	0x04, 0x17
        /*001a*/ 	.short	(.L_431 - .L_430)
.L_430:
        /*001c*/ 	.word	0x00000000
        /*0020*/ 	.short	0x0006
        /*0022*/ 	.short	0x0028
        /*0024*/ 	.byte	0x00, 0xf5, 0x21, 0x00


	//----- nvinfo : EIATTR_KPARAM_INFO
	.align		4
.L_431:
        /*0028*/ 	.byte	0x04, 0x17
        /*002a*/ 	.short	(.L_433 - .L_432)
.L_432:
        /*002c*/ 	.word	0x00000000
        /*0030*/ 	.short	0x0005
        /*0032*/ 	.short	0x0020
        /*0034*/ 	.byte	0x00, 0xf5, 0x21, 0x00


	//----- nvinfo : EIATTR_KPARAM_INFO
	.align		4
.L_433:
        /*0038*/ 	.byte	0x04, 0x17
        /*003a*/ 	.short	(.L_435 - .L_434)
.L_434:
        /*003c*/ 	.word	0x00000000
        /*0040*/ 	.short	0x0004
        /*0042*/ 	.short	0x0018
        /*0044*/ 	.byte	0x00, 0xf5, 0x21, 0x00


	//----- nvinfo : EIATTR_KPARAM_INFO
	.align		4
.L_435:
        /*0048*/ 	.byte	0x04, 0x17
        /*004a*/ 	.short	(.L_437 - .L_436)
.L_436:
        /*004c*/ 	.word	0x00000000
        /*0050*/ 	.short	0x0003
        /*0052*/ 	.short	0x0014
        /*0054*/ 	.byte	0x00, 0xf0, 0x11, 0x00


	//----- nvinfo : EIATTR_KPARAM_INFO
	.align		4
.L_437:
        /*0058*/ 	.byte	0x04, 0x17
        /*005a*/ 	.short	(.L_439 - .L_438)
.L_438:
        /*005c*/ 	.word	0x00000000
        /*0060*/ 	.short	0x0002
        /*0062*/ 	.short	0x0010
        /*0064*/ 	.byte	0x00, 0xf0, 0x11, 0x00


	//----- nvinfo : EIATTR_KPARAM_INFO
	.align		4
.L_439:
        /*0068*/ 	.byte	0x04, 0x17
        /*006a*/ 	.short	(.L_441 - .L_440)
.L_440:
        /*006c*/ 	.word	0x00000000
        /*0070*/ 	.short	0x0001
        /*0072*/ 	.short	0x0008
        /*0074*/ 	.byte	0x00, 0xf5, 0x21, 0x00


	//----- nvinfo : EIATTR_KPARAM_INFO
	.align		4
.L_441:
        /*0078*/ 	.byte	0x04, 0x17
        /*007a*/ 	.short	(.L_443 - .L_442)
.L_442:
        /*007c*/ 	.word	0x00000000
        /*0080*/ 	.short	0x0000
        /*0082*/ 	.short	0x0000
        /*0084*/ 	.byte	0x00, 0xf5, 0x21, 0x00


	//----- nvinfo : EIATTR_SPARSE_MMA_MASK
	.align		4
.L_443:
        /*0088*/ 	.byte	0x03, 0x50
        /*008a*/ 	.short	0x0000


	//----- nvinfo : EIATTR_MAXREG_COUNT
	.align		4
        /*008c*/ 	.byte	0x03, 0x1b
        /*008e*/ 	.short	0x00ff


	//----- nvinfo : EIATTR_MERCURY_ISA_VERSION
	.align		4
        /*0090*/ 	.byte	0x03, 0x5f
        /*0092*/ 	.short	0x0101


	//----- nvinfo : EIATTR_COOP_GROUP_MASK_REGIDS
	.align		4
        /*0094*/ 	.byte	0x04, 0x29
        /*0096*/ 	.short	(.L_445 - .L_444)


	//   ....[0]....
.L_444:
        /*0098*/ 	.word	0xffffffff


	//   ....[1]....
        /*009c*/ 	.word	0xffffffff


	//   ....[2]....
        /*00a0*/ 	.word	0xffffffff


	//   ....[3]....
        /*00a4*/ 	.word	0xffffffff


	//   ....[4]....
        /*00a8*/ 	.word	0xffffffff


	//   ....[5]....
        /*00ac*/ 	.word	0xffffffff


	//   ....[6]....
        /*00b0*/ 	.word	0xffffffff


	//   ....[7]....
        /*00b4*/ 	.word	0xffffffff


	//   ....[8]....
        /*00b8*/ 	.word	0xffffffff


	//   ....[9]....
        /*00bc*/ 	.word	0xffffffff


	//   ....[10]....
        /*00c0*/ 	.word	0xffffffff


	//   ....[11]....
        /*00c4*/ 	.word	0xffffffff


	//   ....[12]....
        /*00c8*/ 	.word	0xffffffff


	//   ....[13]....
        /*00cc*/ 	.word	0xffffffff


	//   ....[14]....
        /*00d0*/ 	.word	0xffffffff


	//   ....[15]....
        /*00d4*/ 	.word	0xffffffff


	//   ....[16]....
        /*00d8*/ 	.word	0xffffffff


	//   ....[17]....
        /*00dc*/ 	.word	0xffffffff


	//   ....[18]....
        /*00e0*/ 	.word	0xffffffff


	//   ....[19]....
        /*00e4*/ 	.word	0xffffffff


	//   ....[20]....
        /*00e8*/ 	.word	0xffffffff


	//   ....[21]....
        /*00ec*/ 	.word	0xffffffff


	//   ....[22]....
        /*00f0*/ 	.word	0xffffffff


	//   ....[23]....
        /*00f4*/ 	.word	0xffffffff


	//   ....[24]....
        /*00f8*/ 	.word	0xffffffff


	//   ....[25]....
        /*00fc*/ 	.word	0xffffffff


	//   ....[26]....
        /*0100*/ 	.word	0xffffffff


	//   ....[27]....
        /*0104*/ 	.word	0xffffffff


	//   ....[28]....
        /*0108*/ 	.word	0xffffffff


	//   ....[29]....
        /*010c*/ 	.word	0xffffffff


	//   ....[30]....
        /*0110*/ 	.word	0xffffffff


	//   ....[31]....
        /*0114*/ 	.word	0xffffffff


	//   ....[32]....
        /*0118*/ 	.word	0xffffffff


	//   ....[33]....
        /*011c*/ 	.word	0xffffffff


	//   ....[34]....
        /*0120*/ 	.word	0xffffffff


	//   ....[35]....
        /*0124*/ 	.word	0xffffffff


	//   ....[36]....
        /*0128*/ 	.word	0xffffffff


	//   ....[37]....
        /*012c*/ 	.word	0xffffffff


	//   ....[38]....
        /*0130*/ 	.word	0xffffffff


	//   ....[39]....
        /*0134*/ 	.word	0xffffffff


	//   ....[40]....
        /*0138*/ 	.word	0xffffffff


	//   ....[41]....
        /*013c*/ 	.word	0xffffffff


	//   ....[42]....
        /*0140*/ 	.word	0xffffffff


	//   ....[43]....
        /*0144*/ 	.word	0xffffffff


	//   ....[44]....
        /*0148*/ 	.word	0xffffffff


	//   ....[45]....
        /*014c*/ 	.word	0xffffffff


	//   ....[46]....
        /*0150*/ 	.word	0xffffffff


	//   ....[47]....
        /*0154*/ 	.word	0xffffffff


	//   ....[48]....
        /*0158*/ 	.word	0xffffffff


	//   ....[49]....
        /*015c*/ 	.word	0xffffffff


	//   ....[50]....
        /*0160*/ 	.word	0xffffffff


	//   ....[51]....
        /*0164*/ 	.word	0xffffffff


	//   ....[52]....
        /*0168*/ 	.word	0xffffffff


	//   ....[53]....
        /*016c*/ 	.word	0xffffffff


	//   ....[54]....
        /*0170*/ 	.word	0xffffffff


	//   ....[55]....
        /*0174*/ 	.word	0xffffffff


	//   ....[56]....
        /*0178*/ 	.word	0xffffffff


	//   ....[57]....
        /*017c*/ 	.word	0xffffffff


	//   ....[58]....
        /*0180*/ 	.word	0xffffffff


	//   ....[59]....
        /*0184*/ 	.word	0xffffffff


	//   ....[60]....
        /*0188*/ 	.word	0xffffffff


	//   ....[61]....
        /*018c*/ 	.word	0xffffffff


	//   ....[62]....
        /*0190*/ 	.word	0xffffffff


	//   ....[63]....
        /*0194*/ 	.word	0xffffffff


	//   ....[64]....
        /*0198*/ 	.word	0xffffffff


	//   ....[65]....
        /*019c*/ 	.word	0xffffffff


	//   ....[66]....
        /*01a0*/ 	.word	0xffffffff


	//   ....[67]....
        /*01a4*/ 	.word	0xffffffff


	//   ....[68]....
        /*01a8*/ 	.word	0xffffffff


	//   ....[69]....
        /*01ac*/ 	.word	0xffffffff


	//   ....[70]....
        /*01b0*/ 	.word	0xffffffff


	//   ....[71]....
        /*01b4*/ 	.word	0xffffffff


	//   ....[72]....
        /*01b8*/ 	.word	0xffffffff


	//   ....[73]....
        /*01bc*/ 	.word	0xffffffff


	//   ....[74]....
        /*01c0*/ 	.word	0xffffffff


	//   ....[75]....
        /*01c4*/ 	.word	0xffffffff


	//   ....[76]....
        /*01c8*/ 	.word	0xffffffff


	//   ....[77]....
        /*01cc*/ 	.word	0xffffffff


	//   ....[78]....
        /*01d0*/ 	.word	0xffffffff


	//   ....[79]....
        /*01d4*/ 	.word	0xffffffff


	//   ....[80]....
        /*01d8*/ 	.word	0xffffffff


	//   ....[81]....
        /*01dc*/ 	.word	0xffffffff


	//   ....[82]....
        /*01e0*/ 	.word	0xffffffff


	//   ....[83]....
        /*01e4*/ 	.word	0xffffffff


	//   ....[84]....
        /*01e8*/ 	.word	0xffffffff


	//   ....[85]....
        /*01ec*/ 	.word	0xffffffff


	//   ....[86]....
        /*01f0*/ 	.word	0xffffffff


	//   ....[87]....
        /*01f4*/ 	.word	0xffffffff


	//   ....[88]....
        /*01f8*/ 	.word	0xffffffff


	//   ....[89]....
        /*01fc*/ 	.word	0xffffffff


	//   ....[90]....
        /*0200*/ 	.word	0xffffffff


	//   ....[91]....
        /*0204*/ 	.word	0xffffffff


	//   ....[92]....
        /*0208*/ 	.word	0xffffffff


	//   ....[93]....
        /*020c*/ 	.word	0xffffffff


	//   ....[94]....
        /*0210*/ 	.word	0xffffffff


	//   ....[95]....
        /*0214*/ 	.word	0xffffffff


	//   ....[96]....
        /*0218*/ 	.word	0xffffffff


	//   ....[97]....
        /*021c*/ 	.word	0xffffffff


	//   ....[98]....
        /*0220*/ 	.word	0xffffffff


	//   ....[99]....
        /*0224*/ 	.word	0xffffffff


	//   ....[100]....
        /*0228*/ 	.word	0xffffffff


	//   ....[101]....
        /*022c*/ 	.word	0xffffffff


	//   ....[102]....
        /*0230*/ 	.word	0xffffffff


	//   ....[103]....
        /*0234*/ 	.word	0xffffffff


	//   ....[104]....
        /*0238*/ 	.word	0xffffffff


	//   ....[105]....
        /*023c*/ 	.word	0xffffffff


	//   ....[106]....
        /*0240*/ 	.word	0xffffffff


	//   ....[107]....
        /*0244*/ 	.word	0xffffffff


	//   ....[108]....
        /*0248*/ 	.word	0xffffffff


	//   ....[109]....
        /*024c*/ 	.word	0xffffffff


	//   ....[110]....
        /*0250*/ 	.word	0xffffffff


	//   ....[111]....
        /*0254*/ 	.word	0xffffffff


	//   ....[112]....
        /*0258*/ 	.word	0xffffffff


	//   ....[113]....
        /*025c*/ 	.word	0xffffffff


	//   ....[114]....
        /*0260*/ 	.word	0xffffffff


	//   ....[115]....
        /*0264*/ 	.word	0xffffffff


	//   ....[116]....
        /*0268*/ 	.word	0xffffffff


	//   ....[117]....
        /*026c*/ 	.word	0xffffffff


	//   ....[118]....
        /*0270*/ 	.word	0xffffffff


	//   ....[119]....
        /*0274*/ 	.word	0xffffffff


	//   ....[120]....
        /*0278*/ 	.word	0xffffffff


	//   ....[121]....
        /*027c*/ 	.word	0xffffffff


	//   ....[122]....
        /*0280*/ 	.word	0xffffffff


	//   ....[123]....
        /*0284*/ 	.word	0xffffffff


	//   ....[124]....
        /*0288*/ 	.word	0xffffffff


	//   ....[125]....
        /*028c*/ 	.word	0xffffffff


	//   ....[126]....
        /*0290*/ 	.word	0xffffffff


	//   ....[127]....
        /*0294*/ 	.word	0xffffffff


	//   ....[128]....
        /*0298*/ 	.word	0xffffffff


	//   ....[129]....
        /*029c*/ 	.word	0xffffffff


	//   ....[130]....
        /*02a0*/ 	.word	0xffffffff


	//   ....[131]....
        /*02a4*/ 	.word	0xffffffff


	//   ....[132]....
        /*02a8*/ 	.word	0xffffffff


	//   ....[133]....
        /*02ac*/ 	.word	0xffffffff


	//   ....[134]....
        /*02b0*/ 	.word	0xffffffff


	//   ....[135]....
        /*02b4*/ 	.word	0xffffffff


	//   ....[136]....
        /*02b8*/ 	.word	0xffffffff


	//   ....[137]....
        /*02bc*/ 	.word	0xffffffff


	//   ....[138]....
        /*02c0*/ 	.word	0xffffffff


	//   ....[139]....
        /*02c4*/ 	.word	0xffffffff


	//   ....[140]....
        /*02c8*/ 	.word	0xffffffff


	//   ....[141]....
        /*02cc*/ 	.word	0xffffffff


	//   ....[142]....
        /*02d0*/ 	.word	0xffffffff


	//   ....[143]....
        /*02d4*/ 	.word	0xffffffff


	//   ....[144]....
        /*02d8*/ 	.word	0xffffffff


	//   ....[145]....
        /*02dc*/ 	.word	0xffffffff


	//   ....[146]....
        /*02e0*/ 	.word	0xffffffff


	//   ....[147]....
        /*02e4*/ 	.word	0xffffffff


	//   ....[148]....
        /*02e8*/ 	.word	0xffffffff


	//   ....[149]....
        /*02ec*/ 	.word	0xffffffff


	//   ....[150]....
        /*02f0*/ 	.word	0xffffffff


	//   ....[151]....
        /*02f4*/ 	.word	0xffffffff


	//   ....[152]....
        /*02f8*/ 	.word	0xffffffff


	//   ....[153]....
        /*02fc*/ 	.word	0xffffffff


	//   ....[154]....
        /*0300*/ 	.word	0xffffffff


	//   ....[155]....
        /*0304*/ 	.word	0xffffffff


	//   ....[156]....
        /*0308*/ 	.word	0xffffffff


	//   ....[157]....
        /*030c*/ 	.word	0xffffffff


	//   ....[158]....
        /*0310*/ 	.word	0xffffffff


	//   ....[159]....
        /*0314*/ 	.word	0xffffffff


	//   ....[160]....
        /*0318*/ 	.word	0xffffffff


	//   ....[161]....
        /*031c*/ 	.word	0xffffffff


	//   ....[162]....
        /*0320*/ 	.word	0xffffffff


	//   ....[163]....
        /*0324*/ 	.word	0xffffffff


	//   ....[164]....
        /*0328*/ 	.word	0xffffffff


	//   ....[165]....
        /*032c*/ 	.word	0xffffffff


	//   ....[166]....
        /*0330*/ 	.word	0xffffffff


	//   ....[167]....
        /*0334*/ 	.word	0xffffffff


	//   ....[168]....
        /*0338*/ 	.word	0xffffffff


	//   ....[169]....
        /*033c*/ 	.word	0xffffffff


	//   ....[170]....
        /*0340*/ 	.word	0xffffffff


	//   ....[171]....
        /*0344*/ 	.word	0xffffffff


	//   ....[172]....
        /*0348*/ 	.word	0xffffffff


	//   ....[173]....
        /*034c*/ 	.word	0xffffffff


	//   ....[174]....
        /*0350*/ 	.word	0xffffffff


	//   ....[175]....
        /*0354*/ 	.word	0xffffffff


	//   ....[176]....
        /*0358*/ 	.word	0xffffffff


	//   ....[177]....
        /*035c*/ 	.word	0xffffffff


	//   ....[178]....
        /*0360*/ 	.word	0xffffffff


	//   ....[179]....
        /*0364*/ 	.word	0xffffffff


	//   ....[180]....
        /*0368*/ 	.word	0xffffffff


	//   ....[181]....
        /*036c*/ 	.word	0xffffffff


	//   ....[182]....
        /*0370*/ 	.word	0xffffffff


	//   ....[183]....
        /*0374*/ 	.word	0xffffffff


	//   ....[184]....
        /*0378*/ 	.word	0xffffffff


	//   ....[185]....
        /*037c*/ 	.word	0xffffffff


	//   ....[186]....
        /*0380*/ 	.word	0xffffffff


	//   ....[187]....
        /*0384*/ 	.word	0xffffffff


	//   ....[188]....
        /*0388*/ 	.word	0xffffffff


	//   ....[189]....
        /*038c*/ 	.word	0xffffffff


	//   ....[190]....
        /*0390*/ 	.word	0xffffffff


	//   ....[191]....
        /*0394*/ 	.word	0xffffffff


	//   ....[192]....
        /*0398*/ 	.word	0xffffffff


	//   ....[193]....
        /*039c*/ 	.word	0xffffffff


	//   ....[194]....
        /*03a0*/ 	.word	0xffffffff


	//   ....[195]....
        /*03a4*/ 	.word	0xffffffff


	//   ....[196]....
        /*03a8*/ 	.word	0xffffffff


	//   ....[197]....
        /*03ac*/ 	.word	0xffffffff


	//   ....[198]....
        /*03b0*/ 	.word	0xffffffff


	//   ....[199]....
        /*03b4*/ 	.word	0xffffffff


	//   ....[200]....
        /*03b8*/ 	.word	0xffffffff


	//   ....[201]....
        /*03bc*/ 	.word	0xffffffff


	//   ....[202]....
        /*03c0*/ 	.word	0xffffffff


	//   ....[203]....
        /*03c4*/ 	.word	0xffffffff


	//   ....[204]....
        /*03c8*/ 	.word	0xffffffff


	//   ....[205]....
        /*03cc*/ 	.word	0xffffffff


	//   ....[206]....
        /*03d0*/ 	.word	0xffffffff


	//   ....[207]....
        /*03d4*/ 	.word	0xffffffff


	//   ....[208]....
        /*03d8*/ 	.word	0xffffffff


	//   ....[209]....
        /*03dc*/ 	.word	0xffffffff


	//   ....[210]....
        /*03e0*/ 	.word	0xffffffff


	//   ....[211]....
        /*03e4*/ 	.word	0xffffffff


	//   ....[212]....
        /*03e8*/ 	.word	0xffffffff


	//   ....[213]....
        /*03ec*/ 	.word	0xffffffff


	//   ....[214]....
        /*03f0*/ 	.word	0xffffffff


	//   ....[215]....
        /*03f4*/ 	.word	0xffffffff


	//   ....[216]....
        /*03f8*/ 	.word	0xffffffff


	//   ....[217]....
        /*03fc*/ 	.word	0xffffffff


	//   ....[218]....
        /*0400*/ 	.word	0xffffffff


	//   ....[219]....
        /*0404*/ 	.word	0xffffffff


	//   ....[220]....
        /*0408*/ 	.word	0xffffffff


	//   ....[221]....
        /*040c*/ 	.word	0xffffffff


	//   ....[222]....
        /*0410*/ 	.word	0xffffffff


	//   ....[223]....
        /*0414*/ 	.word	0xffffffff


	//   ....[224]....
        /*0418*/ 	.word	0xffffffff


	//   ....[225]....
        /*041c*/ 	.word	0xffffffff


	//   ....[226]....
        /*0420*/ 	.word	0xffffffff


	//   ....[227]....
        /*0424*/ 	.word	0xffffffff


	//   ....[228]....
        /*0428*/ 	.word	0xffffffff


	//   ....[229]....
        /*042c*/ 	.word	0xffffffff


	//   ....[230]....
        /*0430*/ 	.word	0xffffffff


	//   ....[231]....
        /*0434*/ 	.word	0xffffffff


	//   ....[232]....
        /*0438*/ 	.word	0xffffffff


	//   ....[233]....
        /*043c*/ 	.word	0xffffffff


	//   ....[234]....
        /*0440*/ 	.word	0xffffffff


	//   ....[235]....
        /*0444*/ 	.word	0xffffffff


	//   ....[236]....
        /*0448*/ 	.word	0xffffffff


	//   ....[237]....
        /*044c*/ 	.word	0xffffffff


	//   ....[238]....
        /*0450*/ 	.word	0xffffffff


	//   ....[239]....
        /*0454*/ 	.word	0xffffffff


	//   ....[240]....
        /*0458*/ 	.word	0xffffffff


	//   ....[241]....
        /*045c*/ 	.word	0xffffffff


	//   ....[242]....
        /*0460*/ 	.word	0xffffffff


	//   ....[243]....
        /*0464*/ 	.word	0xffffffff


	//   ....[244]....
        /*0468*/ 	.word	0xffffffff


	//   ....[245]....
        /*046c*/ 	.word	0xffffffff


	//   ....[246]....
        /*0470*/ 	.word	0xffffffff


	//   ....[247]....
        /*0474*/ 	.word	0xffffffff


	//   ....[248]....
        /*0478*/ 	.word	0xffffffff


	//   ....[249]....
        /*047c*/ 	.word	0xffffffff


	//   ....[250]....
        /*0480*/ 	.word	0xffffffff


	//   ....[251]....
        /*0484*/ 	.word	0xffffffff


	//   ....[252]....
        /*0488*/ 	.word	0xffffffff


	//   ....[253]....
        /*048c*/ 	.word	0xffffffff


	//   ....[254]....
        /*0490*/ 	.word	0xffffffff


	//   ....[255]....
        /*0494*/ 	.word	0xffffffff


	//   ....[0]....
        /*0498*/ 	.word	0xffffffff


	//   ....[1]....
        /*049c*/ 	.word	0xffffffff


	//   ....[2]....
        /*04a0*/ 	.word	0xffffffff


	//   ....[3]....
        /*04a4*/ 	.word	0xffffffff


	//   ....[4]....
        /*04a8*/ 	.word	0xffffffff


	//   ....[5]....
        /*04ac*/ 	.word	0xffffffff


	//   ....[6]....
        /*04b0*/ 	.word	0xffffffff


	//   ....[7]....
        /*04b4*/ 	.word	0xffffffff


	//   ....[8]....
        /*04b8*/ 	.word	0xffffffff


	//   ....[9]....
        /*04bc*/ 	.word	0xffffffff


	//   ....[10]....
        /*04c0*/ 	.word	0xffffffff


	//   ....[11]....
        /*04c4*/ 	.word	0xffffffff


	//   ....[12]....
        /*04c8*/ 	.word	0xffffffff


	//   ....[13]....
        /*04cc*/ 	.word	0xffffffff


	//   ....[14]....
        /*04d0*/ 	.word	0xffffffff


	//   ....[15]....
        /*04d4*/ 	.word	0xffffffff


	//   ....[16]....
        /*04d8*/ 	.word	0xffffffff


	//   ....[17]....
        /*04dc*/ 	.word	0xffffffff


	//   ....[18]....
        /*04e0*/ 	.word	0xffffffff


	//   ....[19]....
        /*04e4*/ 	.word	0xffffffff


	//   ....[20]....
        /*04e8*/ 	.word	0xffffffff


	//   ....[21]....
        /*04ec*/ 	.word	0xffffffff


	//   ....[22]....
        /*04f0*/ 	.word	0xffffffff


	//   ....[23]....
        /*04f4*/ 	.word	0xffffffff


	//   ....[24]....
        /*04f8*/ 	.word	0xffffffff


	//   ....[25]....
        /*04fc*/ 	.word	0xffffffff


	//   ....[26]....
        /*0500*/ 	.word	0xffffffff


	//   ....[27]....
        /*0504*/ 	.word	0xffffffff


	//   ....[28]....
        /*0508*/ 	.word	0xffffffff


	//   ....[29]....
        /*050c*/ 	.word	0xffffffff


	//   ....[30]....
        /*0510*/ 	.word	0xffffffff


	//   ....[31]....
        /*0514*/ 	.word	0xffffffff


	//   ....[32]....
        /*0518*/ 	.word	0xffffffff


	//   ....[33]....
        /*051c*/ 	.word	0xffffffff


	//   ....[34]....
        /*0520*/ 	.word	0xffffffff


	//   ....[35]....
        /*0524*/ 	.word	0xffffffff


	//   ....[36]....
        /*0528*/ 	.word	0xffffffff


	//   ....[37]....
        /*052c*/ 	.word	0xffffffff


	//   ....[38]....
        /*0530*/ 	.word	0xffffffff


	//   ....[39]....
        /*0534*/ 	.word	0xffffffff


	//   ....[40]....
        /*0538*/ 	.word	0xffffffff


	//   ....[41]....
        /*053c*/ 	.word	0xffffffff


	//   ....[42]....
        /*0540*/ 	.word	0xffffffff


	//   ....[43]....
        /*0544*/ 	.word	0xffffffff


	//   ....[44]....
        /*0548*/ 	.word	0xffffffff


	//   ....[45]....
        /*054c*/ 	.word	0xffffffff


	//   ....[46]....
        /*0550*/ 	.word	0xffffffff


	//   ....[47]....
        /*0554*/ 	.word	0xffffffff


	//   ....[48]....
        /*0558*/ 	.word	0xffffffff


	//   ....[49]....
        /*055c*/ 	.word	0xffffffff


	//   ....[50]....
        /*0560*/ 	.word	0xffffffff


	//   ....[51]....
        /*0564*/ 	.word	0xffffffff


	//   ....[52]....
        /*0568*/ 	.word	0xffffffff


	//   ....[53]....
        /*056c*/ 	.word	0xffffffff


	//   ....[54]....
        /*0570*/ 	.word	0xffffffff


	//   ....[55]....
        /*0574*/ 	.word	0xffffffff


	//   ....[56]....
        /*0578*/ 	.word	0xffffffff


	//   ....[57]....
        /*057c*/ 	.word	0xffffffff


	//   ....[58]....
        /*0580*/ 	.word	0xffffffff


	//   ....[59]....
        /*0584*/ 	.word	0xffffffff


	//   ....[60]....
        /*0588*/ 	.word	0xffffffff


	//   ....[61]....
        /*058c*/ 	.word	0xffffffff


	//   ....[62]....
        /*0590*/ 	.word	0xffffffff


	//   ....[63]....
        /*0594*/ 	.word	0xffffffff


	//   ....[64]....
        /*0598*/ 	.word	0xffffffff


	//   ....[65]....
        /*059c*/ 	.word	0xffffffff


	//   ....[66]....
        /*05a0*/ 	.word	0xffffffff


	//   ....[67]....
        /*05a4*/ 	.word	0xffffffff


	//   ....[68]....
        /*05a8*/ 	.word	0xffffffff


	//   ....[69]....
        /*05ac*/ 	.word	0xffffffff


	//   ....[70]....
        /*05b0*/ 	.word	0xffffffff


	//   ....[71]....
        /*05b4*/ 	.word	0xffffffff


	//   ....[72]....
        /*05b8*/ 	.word	0xffffffff


	//   ....[73]....
        /*05bc*/ 	.word	0xffffffff


	//   ....[74]....
        /*05c0*/ 	.word	0xffffffff


	//   ....[75]....
        /*05c4*/ 	.word	0xffffffff


	//   ....[76]....
        /*05c8*/ 	.word	0xffffffff


	//   ....[77]....
        /*05cc*/ 	.word	0xffffffff


	//   ....[78]....
        /*05d0*/ 	.word	0xffffffff


	//   ....[79]....
        /*05d4*/ 	.word	0xffffffff


	//   ....[80]....
        /*05d8*/ 	.word	0xffffffff


	//   ....[81]....
        /*05dc*/ 	.word	0xffffffff


	//   ....[82]....
        /*05e0*/ 	.word	0xffffffff


	//   ....[83]....
        /*05e4*/ 	.word	0xffffffff


	//   ....[84]....
        /*05e8*/ 	.word	0xffffffff


	//   ....[85]....
        /*05ec*/ 	.word	0xffffffff


	//   ....[86]....
        /*05f0*/ 	.word	0xffffffff


	//   ....[87]....
        /*05f4*/ 	.word	0xffffffff


	//   ....[88]....
        /*05f8*/ 	.word	0xffffffff


	//   ....[89]....
        /*05fc*/ 	.word	0xffffffff


	//   ....[90]....
        /*0600*/ 	.word	0xffffffff


	//   ....[91]....
        /*0604*/ 	.word	0xffffffff


	//   ....[92]....
        /*0608*/ 	.word	0xffffffff


	//   ....[93]....
        /*060c*/ 	.word	0xffffffff


	//   ....[94]....
        /*0610*/ 	.word	0xffffffff


	//   ....[95]....
        /*0614*/ 	.word	0xffffffff


	//   ....[96]....
        /*0618*/ 	.word	0xffffffff


	//   ....[97]....
        /*061c*/ 	.word	0xffffffff


	//   ....[98]....
        /*0620*/ 	.word	0xffffffff


	//   ....[99]....
        /*0624*/ 	.word	0xffffffff


	//   ....[100]....
        /*0628*/ 	.word	0xffffffff


	//   ....[101]....
        /*062c*/ 	.word	0xffffffff


	//   ....[102]....
        /*0630*/ 	.word	0xffffffff


	//   ....[103]....
        /*0634*/ 	.word	0xffffffff


	//   ....[104]....
        /*0638*/ 	.word	0xffffffff


	//   ....[105]....
        /*063c*/ 	.word	0xffffffff


	//   ....[106]....
        /*0640*/ 	.word	0xffffffff


	//   ....[107]....
        /*0644*/ 	.word	0xffffffff


	//   ....[108]....
        /*0648*/ 	.word	0xffffffff


	//   ....[109]....
        /*064c*/ 	.word	0xffffffff


	//   ....[110]....
        /*0650*/ 	.word	0xffffffff


	//   ....[111]....
        /*0654*/ 	.word	0xffffffff


	//   ....[112]....
        /*0658*/ 	.word	0xffffffff


	//   ....[113]....
        /*065c*/ 	.word	0xffffffff


	//   ....[114]....
        /*0660*/ 	.word	0xffffffff


	//   ....[115]....
        /*0664*/ 	.word	0xffffffff


	//   ....[116]....
        /*0668*/ 	.word	0xffffffff


	//   ....[117]....
        /*066c*/ 	.word	0xffffffff


	//   ....[118]....
        /*0670*/ 	.word	0xffffffff


	//   ....[119]....
        /*0674*/ 	.word	0xffffffff


	//   ....[120]....
        /*0678*/ 	.word	0xffffffff


	//   ....[121]....
        /*067c*/ 	.word	0xffffffff


	//   ....[122]....
        /*0680*/ 	.word	0xffffffff


	//   ....[123]....
        /*0684*/ 	.word	0xffffffff


	//   ....[124]....
        /*0688*/ 	.word	0xffffffff


	//   ....[125]....
        /*068c*/ 	.word	0xffffffff


	//   ....[126]....
        /*0690*/ 	.word	0xffffffff


	//   ....[127]....
        /*0694*/ 	.word	0xffffffff


	//   ....[128]....
        /*0698*/ 	.word	0xffffffff


	//   ....[129]....
        /*069c*/ 	.word	0xffffffff


	//   ....[130]....
        /*06a0*/ 	.word	0xffffffff


	//   ....[131]....
        /*06a4*/ 	.word	0xffffffff


	//   ....[132]....
        /*06a8*/ 	.word	0xffffffff


	//   ....[133]....
        /*06ac*/ 	.word	0xffffffff


	//   ....[134]....
        /*06b0*/ 	.word	0xffffffff


	//   ....[135]....
        /*06b4*/ 	.word	0xffffffff


	//   ....[136]....
        /*06b8*/ 	.word	0xffffffff


	//   ....[137]....
        /*06bc*/ 	.word	0xffffffff


	//   ....[138]....
        /*06c0*/ 	.word	0xffffffff


	//   ....[139]....
        /*06c4*/ 	.word	0xffffffff


	//   ....[140]....
        /*06c8*/ 	.word	0xffffffff


	//   ....[141]....
        /*06cc*/ 	.word	0xffffffff


	//   ....[142]....
        /*06d0*/ 	.word	0xffffffff


	//   ....[143]....
        /*06d4*/ 	.word	0xffffffff


	//   ....[144]....
        /*06d8*/ 	.word	0xffffffff


	//   ....[145]....
        /*06dc*/ 	.word	0xffffffff


	//   ....[146]....
        /*06e0*/ 	.word	0xffffffff


	//   ....[147]....
        /*06e4*/ 	.word	0xffffffff


	//   ....[148]....
        /*06e8*/ 	.word	0xffffffff


	//   ....[149]....
        /*06ec*/ 	.word	0xffffffff


	//   ....[150]....
        /*06f0*/ 	.word	0xffffffff


	//   ....[151]....
        /*06f4*/ 	.word	0xffffffff


	//   ....[152]....
        /*06f8*/ 	.word	0xffffffff


	//   ....[153]....
        /*06fc*/ 	.word	0xffffffff


	//   ....[154]....
        /*0700*/ 	.word	0xffffffff


	//   ....[155]....
        /*0704*/ 	.word	0xffffffff


	//   ....[156]....
        /*0708*/ 	.word	0xffffffff


	//   ....[157]....
        /*070c*/ 	.word	0xffffffff


	//   ....[158]....
        /*0710*/ 	.word	0xffffffff


	//   ....[159]....
        /*0714*/ 	.word	0xffffffff


	//   ....[160]....
        /*0718*/ 	.word	0xffffffff


	//   ....[161]....
        /*071c*/ 	.word	0xffffffff


	//   ....[162]....
        /*0720*/ 	.word	0xffffffff


	//   ....[163]....
        /*0724*/ 	.word	0xffffffff


	//   ....[164]....
        /*0728*/ 	.word	0xffffffff


	//   ....[165]....
        /*072c*/ 	.word	0xffffffff


	//   ....[166]....
        /*0730*/ 	.word	0xffffffff


	//   ....[167]....
        /*0734*/ 	.word	0xffffffff


	//   ....[168]....
        /*0738*/ 	.word	0xffffffff


	//   ....[169]....
        /*073c*/ 	.word	0xffffffff


	//   ....[170]....
        /*0740*/ 	.word	0xffffffff


	//   ....[171]....
        /*0744*/ 	.word	0xffffffff


	//   ....[172]....
        /*0748*/ 	.word	0xffffffff


	//   ....[173]....
        /*074c*/ 	.word	0xffffffff


	//   ....[174]....
        /*0750*/ 	.word	0xffffffff


	//   ....[175]....
        /*0754*/ 	.word	0xffffffff


	//   ....[176]....
        /*0758*/ 	.word	0xffffffff


	//   ....[177]....
        /*075c*/ 	.word	0xffffffff


	//   ....[178]....
        /*0760*/ 	.word	0xffffffff


	//   ....[179]....
        /*0764*/ 	.word	0xffffffff


	//   ....[180]....
        /*0768*/ 	.word	0xffffffff


	//   ....[181]....
        /*076c*/ 	.word	0xffffffff


	//   ....[182]....
        /*0770*/ 	.word	0xffffffff


	//   ....[183]....
        /*0774*/ 	.word	0xffffffff


	//   ....[184]....
        /*0778*/ 	.word	0xffffffff


	//   ....[185]....
        /*077c*/ 	.word	0xffffffff


	//   ....[186]....
        /*0780*/ 	.word	0xffffffff


	//   ....[187]....
        /*0784*/ 	.word	0xffffffff


	//   ....[188]....
        /*0788*/ 	.word	0xffffffff


	//   ....[189]....
        /*078c*/ 	.word	0xffffffff


	//   ....[190]....
        /*0790*/ 	.word	0xffffffff


	//   ....[191]....
        /*0794*/ 	.word	0xffffffff


	//   ....[192]....
        /*0798*/ 	.word	0xffffffff


	//   ....[193]....
        /*079c*/ 	.word	0xffffffff


	//   ....[194]....
        /*07a0*/ 	.word	0xffffffff


	//   ....[195]....
        /*07a4*/ 	.word	0xffffffff


	//   ....[196]....
        /*07a8*/ 	.word	0xffffffff


	//   ....[197]....
        /*07ac*/ 	.word	0xffffffff


	//   ....[198]....
        /*07b0*/ 	.word	0xffffffff


	//   ....[199]....
        /*07b4*/ 	.word	0xffffffff


	//   ....[200]....
        /*07b8*/ 	.word	0xffffffff


	//   ....[201]....
        /*07bc*/ 	.word	0xffffffff


	//   ....[202]....
        /*07c0*/ 	.word	0xffffffff


	//   ....[203]....
        /*07c4*/ 	.word	0xffffffff


	//   ....[204]....
        /*07c8*/ 	.word	0xffffffff


	//   ....[205]....
        /*07cc*/ 	.word	0xffffffff


	//   ....[206]....
        /*07d0*/ 	.word	0xffffffff


	//   ....[207]....
        /*07d4*/ 	.word	0xffffffff


	//   ....[208]....
        /*07d8*/ 	.word	0xffffffff


	//   ....[209]....
        /*07dc*/ 	.word	0xffffffff


	//   ....[210]....
        /*07e0*/ 	.word	0xffffffff


	//   ....[211]....
        /*07e4*/ 	.word	0xffffffff


	//   ....[212]....
        /*07e8*/ 	.word	0xffffffff


	//   ....[213]....
        /*07ec*/ 	.word	0xffffffff


	//   ....[214]....
        /*07f0*/ 	.word	0xffffffff


	//   ....[215]....
        /*07f4*/ 	.word	0xffffffff


	//   ....[216]....
        /*07f8*/ 	.word	0xffffffff


	//   ....[217]....
        /*07fc*/ 	.word	0xffffffff


	//   ....[218]....
        /*0800*/ 	.word	0xffffffff


	//   ....[219]....
        /*0804*/ 	.word	0xffffffff


	//   ....[220]....
        /*0808*/ 	.word	0xffffffff


	//   ....[221]....
        /*080c*/ 	.word	0xffffffff


	//   ....[222]....
        /*0810*/ 	.word	0xffffffff


	//   ....[223]....
        /*0814*/ 	.word	0xffffffff


	//   ....[224]....
        /*0818*/ 	.word	0xffffffff


	//   ....[225]....
        /*081c*/ 	.word	0xffffffff


	//   ....[226]....
        /*0820*/ 	.word	0xffffffff


	//   ....[227]....
        /*0824*/ 	.word	0xffffffff


	//   ....[228]....
        /*0828*/ 	.word	0xffffffff


	//   ....[229]....
        /*082c*/ 	.word	0xffffffff


	//   ....[230]....
        /*0830*/ 	.word	0xffffffff


	//   ....[231]....
        /*0834*/ 	.word	0xffffffff


	//   ....[232]....
        /*0838*/ 	.word	0xffffffff


	//   ....[233]....
        /*083c*/ 	.word	0xffffffff


	//   ....[234]....
        /*0840*/ 	.word	0xffffffff


	//   ....[235]....
        /*0844*/ 	.word	0xffffffff


	//   ....[236]....
        /*0848*/ 	.word	0xffffffff


	//   ....[237]....
        /*084c*/ 	.word	0xffffffff


	//   ....[238]....
        /*0850*/ 	.word	0xffffffff


	//   ....[239]....
        /*0854*/ 	.word	0x0500005b


	//   ....[240]....
        /*0858*/ 	.word	0x0500005b


	//   ....[241]....
        /*085c*/ 	.word	0x0500005b


	//   ....[242]....
        /*0860*/ 	.word	0x0500005b


	//   ....[243]....
        /*0864*/ 	.word	0x0500005b


	//   ....[244]....
        /*0868*/ 	.word	0x0500005b


	//   ....[245]....
        /*086c*/ 	.word	0x0500005b


	//   ....[246]....
        /*0870*/ 	.word	0x0500005b


	//   ....[247]....
        /*0874*/ 	.word	0x0500005b


	//   ....[248]....
        /*0878*/ 	.word	0x0500005b


	//   ....[249]....
        /*087c*/ 	.word	0x0500005b


	//   ....[250]....
        /*0880*/ 	.word	0x0500005b


	//   ....[251]....
        /*0884*/ 	.word	0x0500005b


	//   ....[252]....
        /*0888*/ 	.word	0x0500005b


	//   ....[253]....
        /*088c*/ 	.word	0x0500005b


	//   ....[254]....
        /*0890*/ 	.word	0x0500005b


	//   ....[255]....
        /*0894*/ 	.word	0x0500005b


	//   ....[0]....
        /*0898*/ 	.word	0x0500005b


	//   ....[1]....
        /*089c*/ 	.word	0x0500005b


	//   ....[2]....
        /*08a0*/ 	.word	0x0500005b


	//   ....[3]....
        /*08a4*/ 	.word	0x0500005b


	//   ....[4]....
        /*08a8*/ 	.word	0x0500005b


	//   ....[5]....
        /*08ac*/ 	.word	0x0500005b


	//   ....[6]....
        /*08b0*/ 	.word	0x0500005b


	//   ....[7]....
        /*08b4*/ 	.word	0x0500005b


	//   ....[8]....
        /*08b8*/ 	.word	0x0500005b


	//   ....[9]....
        /*08bc*/ 	.word	0x0500005b


	//   ....[10]....
        /*08c0*/ 	.word	0x0500005b


	//   ....[11]....
        /*08c4*/ 	.word	0x0500005b


	//   ....[12]....
        /*08c8*/ 	.word	0x0500005b


	//   ....[13]....
        /*08cc*/ 	.word	0x0500005b


	//   ....[14]....
        /*08d0*/ 	.word	0x0500005b


	//   ....[15]....
        /*08d4*/ 	.word	0x0500005b


	//   ....[16]....
        /*08d8*/ 	.word	0x0500005b


	//   ....[17]....
        /*08dc*/ 	.word	0x0500005b


	//   ....[18]....
        /*08e0*/ 	.word	0x0500005b


	//   ....[19]....
        /*08e4*/ 	.word	0x0500005b


	//   ....[20]....
        /*08e8*/ 	.word	0x0500005b


	//   ....[21]....
        /*08ec*/ 	.word	0x0500005b


	//   ....[22]....
        /*08f0*/ 	.word	0x0500005b


	//   ....[23]....
        /*08f4*/ 	.word	0x0500005b


	//   ....[24]....
        /*08f8*/ 	.word	0x0500005b


	//   ....[25]....
        /*08fc*/ 	.word	0x0500005b


	//   ....[26]....
        /*0900*/ 	.word	0x0500005b


	//   ....[27]....
        /*0904*/ 	.word	0x0500005b


	//   ....[28]....
        /*0908*/ 	.word	0x0500005b


	//   ....[29]....
        /*090c*/ 	.word	0x0500005b


	//   ....[30]....
        /*0910*/ 	.word	0x0500005b


	//   ....[31]....
        /*0914*/ 	.word	0x0500005b


	//   ....[32]....
        /*0918*/ 	.word	0x0500005b


	//   ....[33]....
        /*091c*/ 	.word	0x0500005b


	//   ....[34]....
        /*0920*/ 	.word	0x0500005b


	//   ....[35]....
        /*0924*/ 	.word	0x0500005b


	//   ....[36]....
        /*0928*/ 	.word	0x0500005b


	//   ....[37]....
        /*092c*/ 	.word	0x0500005b


	//   ....[38]....
        /*0930*/ 	.word	0x0500005b


	//   ....[39]....
        /*0934*/ 	.word	0x0500005b


	//   ....[40]....
        /*0938*/ 	.word	0x0500005b


	//   ....[41]....
        /*093c*/ 	.word	0x0500005b


	//   ....[42]....
        /*0940*/ 	.word	0x0500005b


	//   ....[43]....
        /*0944*/ 	.word	0x0500005b


	//   ....[44]....
        /*0948*/ 	.word	0x0500005b


	//   ....[45]....
        /*094c*/ 	.word	0x0500005b


	//   ....[46]....
        /*0950*/ 	.word	0x0500005b


	//   ....[47]....
        /*0954*/ 	.word	0x0500005b


	//   ....[48]....
        /*0958*/ 	.word	0x0500005b


	//   ....[49]....
        /*095c*/ 	.word	0x0500005b


	//   ....[50]....
        /*0960*/ 	.word	0x0500005b


	//   ....[51]....
        /*0964*/ 	.word	0x0500005b


	//   ....[52]....
        /*0968*/ 	.word	0x0500005b


	//   ....[53]....
        /*096c*/ 	.word	0x0500005b


	//   ....[54]....
        /*0970*/ 	.word	0x0500005b


	//   ....[55]....
        /*0974*/ 	.word	0x0500005b


	//   ....[56]....
        /*0978*/ 	.word	0x0500005b


	//   ....[57]....
        /*097c*/ 	.word	0x0500005b


	//   ....[58]....
        /*0980*/ 	.word	0x0500005b


	//   ....[59]....
        /*0984*/ 	.word	0x0500005b


	//   ....[60]....
        /*0988*/ 	.word	0x0500005b


	//   ....[61]....
        /*098c*/ 	.word	0x0500005b


	//   ....[62]....
        /*0990*/ 	.word	0x0500005b


	//   ....[63]....
        /*0994*/ 	.word	0x0500005b


	//   ....[64]....
        /*0998*/ 	.word	0x0500005b


	//   ....[65]....
        /*099c*/ 	.word	0x0500005b


	//   ....[66]....
        /*09a0*/ 	.word	0x0500005b


	//   ....[67]....
        /*09a4*/ 	.word	0x0500005b


	//   ....[68]....
        /*09a8*/ 	.word	0x0500005b


	//   ....[69]....
        /*09ac*/ 	.word	0x0500005b


	//   ....[70]....
        /*09b0*/ 	.word	0x0500005b


	//   ....[71]....
        /*09b4*/ 	.word	0x0500005b


	//   ....[72]....
        /*09b8*/ 	.word	0x0500005b


	//   ....[73]....
        /*09bc*/ 	.word	0x0500005b


	//   ....[74]....
        /*09c0*/ 	.word	0x0500005b


	//   ....[75]....
        /*09c4*/ 	.word	0x0500005b


	//   ....[76]....
        /*09c8*/ 	.word	0x0500005b


	//   ....[77]....
        /*09cc*/ 	.word	0x0500005b


	//   ....[78]....
        /*09d0*/ 	.word	0x0500005b


	//   ....[79]....
        /*09d4*/ 	.word	0x0500005b


	//   ....[80]....
        /*09d8*/ 	.word	0x0500005b


	//   ....[81]....
        /*09dc*/ 	.word	0x0500005b


	//   ....[82]....
        /*09e0*/ 	.word	0x0500005b


	//   ....[83]....
        /*09e4*/ 	.word	0x0500005b


	//   ....[84]....
        /*09e8*/ 	.word	0x0500005b


	//   ....[85]....
        /*09ec*/ 	.word	0x0500005b


	//   ....[86]....
        /*09f0*/ 	.word	0x0500005b


	//   ....[87]....
        /*09f4*/ 	.word	0x0500005b


	//   ....[88]....
        /*09f8*/ 	.word	0x0500005b


	//   ....[89]....
        /*09fc*/ 	.word	0x0500005b


	//   ....[90]....
        /*0a00*/ 	.word	0x0500005b


	//   ....[91]....
        /*0a04*/ 	.word	0x0500005b


	//   ....[92]....
        /*0a08*/ 	.word	0x0500005b


	//   ....[93]....
        /*0a0c*/ 	.word	0x0500005b


	//   ....[94]....
        /*0a10*/ 	.word	0x0500005b


	//   ....[95]....
        /*0a14*/ 	.word	0x0500005b


	//   ....[96]....
        /*0a18*/ 	.word	0x0500005b


	//   ....[97]....
        /*0a1c*/ 	.word	0x0500005b


	//   ....[98]....
        /*0a20*/ 	.word	0x0500005b


	//   ....[99]....
        /*0a24*/ 	.word	0x0500005b


	//   ....[100]....
        /*0a28*/ 	.word	0x0500005b


	//   ....[101]....
        /*0a2c*/ 	.word	0x0500005b


	//   ....[102]....
        /*0a30*/ 	.word	0x0500005b


	//   ....[103]....
        /*0a34*/ 	.word	0x0500005b


	//   ....[104]....
        /*0a38*/ 	.word	0x0500005b


	//   ....[105]....
        /*0a3c*/ 	.word	0x0500005b


	//   ....[106]....
        /*0a40*/ 	.word	0x0500005b


	//   ....[107]....
        /*0a44*/ 	.word	0x0500005b


	//   ....[108]....
        /*0a48*/ 	.word	0x0500005b


	//   ....[109]....
        /*0a4c*/ 	.word	0x0500005b


	//   ....[110]....
        /*0a50*/ 	.word	0x0500005b


	//   ....[111]....
        /*0a54*/ 	.word	0x0500005b


	//   ....[112]....
        /*0a58*/ 	.word	0x0500005b


	//   ....[113]....
        /*0a5c*/ 	.word	0x0500005b


	//   ....[114]....
        /*0a60*/ 	.word	0x0500005b


	//   ....[115]....
        /*0a64*/ 	.word	0x0500005b


	//   ....[116]....
        /*0a68*/ 	.word	0x0500005b


	//   ....[117]....
        /*0a6c*/ 	.word	0x0500005b


	//   ....[118]....
        /*0a70*/ 	.word	0x0500005b


	//   ....[119]....
        /*0a74*/ 	.word	0x0500005b


	//   ....[120]....
        /*0a78*/ 	.word	0x0500005b


	//   ....[121]....
        /*0a7c*/ 	.word	0x0500005b


	//   ....[122]....
        /*0a80*/ 	.word	0x0500005b


	//   ....[123]....
        /*0a84*/ 	.word	0x0500005b


	//   ....[124]....
        /*0a88*/ 	.word	0x0500005b


	//   ....[125]....
        /*0a8c*/ 	.word	0x0500005b


	//   ....[126]....
        /*0a90*/ 	.word	0x0500005b


	//   ....[127]....
        /*0a94*/ 	.word	0x0500005b


	//   ....[128]....
        /*0a98*/ 	.word	0x0500005b


	//   ....[129]....
        /*0a9c*/ 	.word	0x0500005b


	//   ....[130]....
        /*0aa0*/ 	.word	0x0500005b


	//   ....[131]....
        /*0aa4*/ 	.word	0x0500005b


	//   ....[132]....
        /*0aa8*/ 	.word	0x0500005b


	//   ....[133]....
        /*0aac*/ 	.word	0x0500005b


	//   ....[134]....
        /*0ab0*/ 	.word	0x0500005b


	//   ....[135]....
        /*0ab4*/ 	.word	0x0500005b


	//   ....[136]....
        /*0ab8*/ 	.word	0x0500005b


	//   ....[137]....
        /*0abc*/ 	.word	0x0500005b


	//   ....[138]....
        /*0ac0*/ 	.word	0x0500005b


	//   ....[139]....
        /*0ac4*/ 	.word	0x0500005b


	//   ....[140]....
        /*0ac8*/ 	.word	0x0500005b


	//   ....[141]....
        /*0acc*/ 	.word	0x0500005b


	//   ....[142]....
        /*0ad0*/ 	.word	0x0500005b


	//   ....[143]....
        /*0ad4*/ 	.word	0x0500005b


	//   ....[144]....
        /*0ad8*/ 	.word	0x0500005b


	//   ....[145]....
        /*0adc*/ 	.word	0x0500005b


	//   ....[146]....
        /*0ae0*/ 	.word	0x0500005b


	//   ....[147]....
        /*0ae4*/ 	.word	0x0500005b


	//   ....[148]....
        /*0ae8*/ 	.word	0x0500005b


	//   ....[149]....
        /*0aec*/ 	.word	0x0500005b


	//   ....[150]....
        /*0af0*/ 	.word	0x0500005b


	//   ....[151]....
        /*0af4*/ 	.word	0x0500005b


	//   ....[152]....
        /*0af8*/ 	.word	0x0500005b


	//   ....[153]....
        /*0afc*/ 	.word	0x0500005b


	//   ....[154]....
        /*0b00*/ 	.word	0x0500005b


	//   ....[155]....
        /*0b04*/ 	.word	0x0500005b


	//   ....[156]....
        /*0b08*/ 	.word	0x0500005b


	//   ....[157]....
        /*0b0c*/ 	.word	0x0500005b


	//   ....[158]....
        /*0b10*/ 	.word	0x0500005b


	//   ....[159]....
        /*0b14*/ 	.word	0x0500005b


	//   ....[160]....
        /*0b18*/ 	.word	0x0500005b


	//   ....[161]....
        /*0b1c*/ 	.word	0x0500005b


	//   ....[162]....
        /*0b20*/ 	.word	0x0500005b


	//   ....[163]....
        /*0b24*/ 	.word	0x0500005b


	//   ....[164]....
        /*0b28*/ 	.word	0x0500005b


	//   ....[165]....
        /*0b2c*/ 	.word	0x0500005b


	//   ....[166]....
        /*0b30*/ 	.word	0x0500005b


	//   ....[167]....
        /*0b34*/ 	.word	0x0500005b


	//   ....[168]....
        /*0b38*/ 	.word	0x0500005b


	//   ....[169]....
        /*0b3c*/ 	.word	0x0500005b


	//   ....[170]....
        /*0b40*/ 	.word	0x0500005b


	//   ....[171]....
        /*0b44*/ 	.word	0x0500005b


	//   ....[172]....
        /*0b48*/ 	.word	0x0500005b


	//   ....[173]....
        /*0b4c*/ 	.word	0x0500005b


	//   ....[174]....
        /*0b50*/ 	.word	0x0500005b


	//   ....[175]....
        /*0b54*/ 	.word	0x0500005b


	//   ....[176]....
        /*0b58*/ 	.word	0x0500005b


	//   ....[177]....
        /*0b5c*/ 	.word	0x0500005b


	//   ....[178]....
        /*0b60*/ 	.word	0x0500005b


	//   ....[179]....
        /*0b64*/ 	.word	0x0500005b


	//   ....[180]....
        /*0b68*/ 	.word	0x0500005b


	//   ....[181]....
        /*0b6c*/ 	.word	0x0500005b


	//   ....[182]....
        /*0b70*/ 	.word	0x0500005b


	//   ....[183]....
        /*0b74*/ 	.word	0x0500005b


	//   ....[184]....
        /*0b78*/ 	.word	0x0500005b


	//   ....[185]....
        /*0b7c*/ 	.word	0x0500005b


	//   ....[186]....
        /*0b80*/ 	.word	0x0500005b


	//   ....[187]....
        /*0b84*/ 	.word	0x0500005b


	//   ....[188]....
        /*0b88*/ 	.word	0x0500005b


	//   ....[189]....
        /*0b8c*/ 	.word	0x0500005b


	//   ....[190]....
        /*0b90*/ 	.word	0x0500005b


	//   ....[191]....
        /*0b94*/ 	.word	0x0500005b


	//   ....[192]....
        /*0b98*/ 	.word	0x0500005b


	//   ....[193]....
        /*0b9c*/ 	.word	0x0500005b


	//   ....[194]....
        /*0ba0*/ 	.word	0x0500005b


	//   ....[195]....
        /*0ba4*/ 	.word	0x0500005b


	//   ....[196]....
        /*0ba8*/ 	.word	0x0500005b


	//   ....[197]....
        /*0bac*/ 	.word	0x0500005b


	//   ....[198]....
        /*0bb0*/ 	.word	0x0500005b


	//   ....[199]....
        /*0bb4*/ 	.word	0x0500005b


	//   ....[200]....
        /*0bb8*/ 	.word	0x0500005b


	//   ....[201]....
        /*0bbc*/ 	.word	0x0500005b


	//   ....[202]....
        /*0bc0*/ 	.word	0x0500005b


	//   ....[203]....
        /*0bc4*/ 	.word	0x0500005b


	//   ....[204]....
        /*0bc8*/ 	.word	0x0500005b


	//   ....[205]....
        /*0bcc*/ 	.word	0x0500005b


	//   ....[206]....
        /*0bd0*/ 	.word	0x0500005b


	//   ....[207]....
        /*0bd4*/ 	.word	0x0500005b


	//   ....[208]....
        /*0bd8*/ 	.word	0x0500005b


	//   ....[209]....
        /*0bdc*/ 	.word	0x0500005b


	//   ....[210]....
        /*0be0*/ 	.word	0x0500005b


	//   ....[211]....
        /*0be4*/ 	.word	0x0500005b


	//   ....[212]....
        /*0be8*/ 	.word	0x0500005b


	//   ....[213]....
        /*0bec*/ 	.word	0x0500005b


	//   ....[214]....
        /*0bf0*/ 	.word	0x0500005b


	//   ....[215]....
        /*0bf4*/ 	.word	0x0500005b


	//   ....[216]....
        /*0bf8*/ 	.word	0x0500005b


	//   ....[217]....
        /*0bfc*/ 	.word	0x0500005b


	//   ....[218]....
        /*0c00*/ 	.word	0x0500005b


	//   ....[219]....
        /*0c04*/ 	.word	0x0500005b


	//   ....[220]....
        /*0c08*/ 	.word	0x0500005b


	//   ....[221]....
        /*0c0c*/ 	.word	0x0500005b


	//   ....[222]....
        /*0c10*/ 	.word	0x0500005b


	//   ....[223]....
        /*0c14*/ 	.word	0x0500005b


	//   ....[224]....
        /*0c18*/ 	.word	0x0500005b


	//   ....[225]....
        /*0c1c*/ 	.word	0x0500005b


	//   ....[226]....
        /*0c20*/ 	.word	0x0500005b


	//   ....[227]....
        /*0c24*/ 	.word	0x0500005b


	//   ....[228]....
        /*0c28*/ 	.word	0x0500005b


	//   ....[229]....
        /*0c2c*/ 	.word	0x0500005b


	//   ....[230]....
        /*0c30*/ 	.word	0x0500005b


	//   ....[231]....
        /*0c34*/ 	.word	0x0500005b


	//   ....[232]....
        /*0c38*/ 	.word	0x0500005b


	//   ....[233]....
        /*0c3c*/ 	.word	0x0500005b


	//   ....[234]....
        /*0c40*/ 	.word	0x0500005b


	//   ....[235]....
        /*0c44*/ 	.word	0x0500005b


	//   ....[236]....
        /*0c48*/ 	.word	0x0500005b


	//   ....[237]....
        /*0c4c*/ 	.word	0x0500005b


	//   ....[238]....
        /*0c50*/ 	.word	0x0500005b


	//   ....[239]....
        /*0c54*/ 	.word	0x0500005b


	//   ....[240]....
        /*0c58*/ 	.word	0x0500005b


	//   ....[241]....
        /*0c5c*/ 	.word	0x0500005b


	//   ....[242]....
        /*0c60*/ 	.word	0x0500005b


	//   ....[243]....
        /*0c64*/ 	.word	0x0500005b


	//   ....[244]....
        /*0c68*/ 	.word	0x0500005b


	//   ....[245]....
        /*0c6c*/ 	.word	0x0500005b


	//   ....[246]....
        /*0c70*/ 	.word	0x0500005b


	//   ....[247]....
        /*0c74*/ 	.word	0x0500005b


	//   ....[248]....
        /*0c78*/ 	.word	0x0500005b


	//   ....[249]....
        /*0c7c*/ 	.word	0x0500005b


	//   ....[250]....
        /*0c80*/ 	.word	0x0500005b


	//   ....[251]....
        /*0c84*/ 	.word	0x0500005b


	//   ....[252]....
        /*0c88*/ 	.word	0x0500005b


	//   ....[253]....
        /*0c8c*/ 	.word	0x0500005b


	//   ....[254]....
        /*0c90*/ 	.word	0x0500005b


	//   ....[255]....
        /*0c94*/ 	.word	0x0500005b


	//   ....[0]....
        /*0c98*/ 	.word	0x0500005b


	//   ....[1]....
        /*0c9c*/ 	.word	0x0500005b


	//   ....[2]....
        /*0ca0*/ 	.word	0x0500005b


	//   ....[3]....
        /*0ca4*/ 	.word	0x0500005b


	//   ....[4]....
        /*0ca8*/ 	.word	0x0500005b


	//   ....[5]....
        /*0cac*/ 	.word	0x0500005b


	//   ....[6]....
        /*0cb0*/ 	.word	0x0500005b


	//   ....[7]....
        /*0cb4*/ 	.word	0x0500005b


	//   ....[8]....
        /*0cb8*/ 	.word	0x0500005b


	//   ....[9]....
        /*0cbc*/ 	.word	0x0500005b


	//   ....[10]....
        /*0cc0*/ 	.word	0x0500005b


	//   ....[11]....
        /*0cc4*/ 	.word	0x0500005b


	//   ....[12]....
        /*0cc8*/ 	.word	0x0500005b


	//   ....[13]....
        /*0ccc*/ 	.word	0x0500005b


	//   ....[14]....
        /*0cd0*/ 	.word	0x0500005b


	//   ....[15]....
        /*0cd4*/ 	.word	0x0500005b


	//   ....[16]....
        /*0cd8*/ 	.word	0x0500005b


	//   ....[17]....
        /*0cdc*/ 	.word	0x0500005b


	//   ....[18]....
        /*0ce0*/ 	.word	0x0500005b


	//   ....[19]....
        /*0ce4*/ 	.word	0x0500005b


	//   ....[20]....
        /*0ce8*/ 	.word	0x0500005b


	//   ....[21]....
        /*0cec*/ 	.word	0x0500005b


	//   ....[22]....
        /*0cf0*/ 	.word	0x0500005b


	//   ....[23]....
        /*0cf4*/ 	.word	0x0500005b


	//   ....[24]....
        /*0cf8*/ 	.word	0x0500005b


	//   ....[25]....
        /*0cfc*/ 	.word	0x0500005b


	//   ....[26]....
        /*0d00*/ 	.word	0x0500005b


	//   ....[27]....
        /*0d04*/ 	.word	0x0500005b


	//   ....[28]....
        /*0d08*/ 	.word	0x0500005b


	//   ....[29]....
        /*0d0c*/ 	.word	0x0500005b


	//   ....[30]....
        /*0d10*/ 	.word	0x0500005b


	//   ....[31]....
        /*0d14*/ 	.word	0x0500005b


	//   ....[32]....
        /*0d18*/ 	.word	0x0500005b


	//   ....[33]....
        /*0d1c*/ 	.word	0x0500005b


	//   ....[34]....
        /*0d20*/ 	.word	0x0500005b


	//   ....[35]....
        /*0d24*/ 	.word	0x0500005b


	//   ....[36]....
        /*0d28*/ 	.word	0x0500005b


	//   ....[37]....
        /*0d2c*/ 	.word	0x0500005b


	//   ....[38]....
        /*0d30*/ 	.word	0x0500005b


	//   ....[39]....
        /*0d34*/ 	.word	0x0500005b


	//   ....[40]....
        /*0d38*/ 	.word	0x0500005b


	//   ....[41]....
        /*0d3c*/ 	.word	0x0500005b


	//   ....[42]....
        /*0d40*/ 	.word	0x0500005b


	//   ....[43]....
        /*0d44*/ 	.word	0x0500005b


	//   ....[44]....
        /*0d48*/ 	.word	0x0500005b


	//   ....[45]....
        /*0d4c*/ 	.word	0x0500005b


	//   ....[46]....
        /*0d50*/ 	.word	0x0500005b


	//   ....[47]....
        /*0d54*/ 	.word	0x0500005b


	//   ....[48]....
        /*0d58*/ 	.word	0x0500005b


	//   ....[49]....
        /*0d5c*/ 	.word	0x0500005b


	//   ....[50]....
        /*0d60*/ 	.word	0x0500005b


	//   ....[51]....
        /*0d64*/ 	.word	0x0500005b


	//   ....[52]....
        /*0d68*/ 	.word	0x0500005b


	//   ....[53]....
        /*0d6c*/ 	.word	0x0500005b


	//   ....[54]....
        /*0d70*/ 	.word	0x0500005b


	//   ....[55]....
        /*0d74*/ 	.word	0x0500005b


	//   ....[56]....
        /*0d78*/ 	.word	0x0500005b


	//   ....[57]....
        /*0d7c*/ 	.word	0x0500005b


	//   ....[58]....
        /*0d80*/ 	.word	0x0500005b


	//   ....[59]....
        /*0d84*/ 	.word	0x0500005b


	//   ....[60]....
        /*0d88*/ 	.word	0x0500005b


	//   ....[61]....
        /*0d8c*/ 	.word	0x0500005b


	//   ....[62]....
        /*0d90*/ 	.word	0x0500005b


	//   ....[63]....
        /*0d94*/ 	.word	0x0500005b


	//   ....[64]....
        /*0d98*/ 	.word	0x0500005b


	//   ....[65]....
        /*0d9c*/ 	.word	0x0500005b


	//   ....[66]....
        /*0da0*/ 	.word	0x0500005b


	//   ....[67]....
        /*0da4*/ 	.word	0x0500005b


	//   ....[68]....
        /*0da8*/ 	.word	0x0500005b


	//   ....[69]....
        /*0dac*/ 	.word	0x0500005b


	//   ....[70]....
        /*0db0*/ 	.word	0x0500005b


	//   ....[71]....
        /*0db4*/ 	.word	0x0500005b


	//   ....[72]....
        /*0db8*/ 	.word	0x0500005b


	//   ....[73]....
        /*0dbc*/ 	.word	0x0500005b


	//   ....[74]....
        /*0dc0*/ 	.word	0x0500005b


	//   ....[75]....
        /*0dc4*/ 	.word	0x0500005b


	//   ....[76]....
        /*0dc8*/ 	.word	0x0500005b


	//   ....[77]....
        /*0dcc*/ 	.word	0x0500005b


	//   ....[78]....
        /*0dd0*/ 	.word	0x0500005b


	//   ....[79]....
        /*0dd4*/ 	.word	0x0500005b


	//   ....[80]....
        /*0dd8*/ 	.word	0x0500005b


	//   ....[81]....
        /*0ddc*/ 	.word	0x0500005b


	//   ....[82]....
        /*0de0*/ 	.word	0x0500005b


	//   ....[83]....
        /*0de4*/ 	.word	0x0500005b


	//   ....[84]....
        /*0de8*/ 	.word	0x0500005b


	//   ....[85]....
        /*0dec*/ 	.word	0x0500005b


	//   ....[86]....
        /*0df0*/ 	.word	0x0500005b


	//   ....[87]....
        /*0df4*/ 	.word	0x0500005b


	//   ....[88]....
        /*0df8*/ 	.word	0x0500005b


	//   ....[89]....
        /*0dfc*/ 	.word	0x0500005b


	//   ....[90]....
        /*0e00*/ 	.word	0x0500005b


	//   ....[91]....
        /*0e04*/ 	.word	0x0500005b


	//   ....[92]....
        /*0e08*/ 	.word	0x0500005b


	//   ....[93]....
        /*0e0c*/ 	.word	0x0500005b


	//   ....[94]....
        /*0e10*/ 	.word	0x0500005b


	//   ....[95]....
        /*0e14*/ 	.word	0x0500005b


	//   ....[96]....
        /*0e18*/ 	.word	0x0500005b


	//   ....[97]....
        /*0e1c*/ 	.word	0x0500005b


	//   ....[98]....
        /*0e20*/ 	.word	0x0500005b


	//   ....[99]....
        /*0e24*/ 	.word	0x0500005b


	//   ....[100]....
        /*0e28*/ 	.word	0x0500005b


	//   ....[101]....
        /*0e2c*/ 	.word	0x0500005b


	//   ....[102]....
        /*0e30*/ 	.word	0x0500005b


	//   ....[103]....
        /*0e34*/ 	.word	0x0500005b


	//   ....[104]....
        /*0e38*/ 	.word	0x0500005b


	//   ....[105]....
        /*0e3c*/ 	.word	0x0500005b


	//   ....[106]....
        /*0e40*/ 	.word	0x0500005b


	//   ....[107]....
        /*0e44*/ 	.word	0x0500005b


	//   ....[108]....
        /*0e48*/ 	.word	0x0500005b


	//   ....[109]....
        /*0e4c*/ 	.word	0x0500005b


	//   ....[110]....
        /*0e50*/ 	.word	0x0500005b


	//   ....[111]....
        /*0e54*/ 	.word	0x0500005b


	//   ....[112]....
        /*0e58*/ 	.word	0x0500005b


	//   ....[113]....
        /*0e5c*/ 	.word	0x0500005b


	//   ....[114]....
        /*0e60*/ 	.word	0x0500005b


	//   ....[115]....
        /*0e64*/ 	.word	0x0500005b


	//   ....[116]....
        /*0e68*/ 	.word	0x0500005b


	//   ....[117]....
        /*0e6c*/ 	.word	0x0500005b


	//   ....[118]....
        /*0e70*/ 	.word	0x0500005b


	//   ....[119]....
        /*0e74*/ 	.word	0x0500005b


	//   ....[120]....
        /*0e78*/ 	.word	0x0500005b


	//   ....[121]....
        /*0e7c*/ 	.word	0x0500005b


	//   ....[122]....
        /*0e80*/ 	.word	0x0500005b


	//   ....[123]....
        /*0e84*/ 	.word	0x0500005b


	//   ....[124]....
        /*0e88*/ 	.word	0x0500005b


	//   ....[125]....
        /*0e8c*/ 	.word	0x0500005b


	//   ....[126]....
        /*0e90*/ 	.word	0x0500005b


	//   ....[127]....
        /*0e94*/ 	.word	0x0500005b


	//   ....[128]....
        /*0e98*/ 	.word	0x0500005b


	//   ....[129]....
        /*0e9c*/ 	.word	0x0500005b


	//   ....[130]....
        /*0ea0*/ 	.word	0x0500005b


	//   ....[131]....
        /*0ea4*/ 	.word	0x0500005b


	//   ....[132]....
        /*0ea8*/ 	.word	0x0500005b


	//   ....[133]....
        /*0eac*/ 	.word	0x0500005b


	//   ....[134]....
        /*0eb0*/ 	.word	0x0500005b


	//   ....[135]....
        /*0eb4*/ 	.word	0x0500005b


	//   ....[136]....
        /*0eb8*/ 	.word	0x0500005b


	//   ....[137]....
        /*0ebc*/ 	.word	0x0500005b


	//   ....[138]....
        /*0ec0*/ 	.word	0x0500005b


	//   ....[139]....
        /*0ec4*/ 	.word	0x0500005b


	//   ....[140]....
        /*0ec8*/ 	.word	0x0500005b


	//   ....[141]....
        /*0ecc*/ 	.word	0x0500005b


	//   ....[142]....
        /*0ed0*/ 	.word	0x0500005b


	//   ....[143]....
        /*0ed4*/ 	.word	0x0500005b


	//   ....[144]....
        /*0ed8*/ 	.word	0x0500005b


	//   ....[145]....
        /*0edc*/ 	.word	0x0500005b


	//   ....[146]....
        /*0ee0*/ 	.word	0x0500005b


	//   ....[147]....
        /*0ee4*/ 	.word	0x0500005b


	//   ....[148]....
        /*0ee8*/ 	.word	0x0500005b


	//   ....[149]....
        /*0eec*/ 	.word	0x0500005b


	//   ....[150]....
        /*0ef0*/ 	.word	0x0500005b


	//   ....[151]....
        /*0ef4*/ 	.word	0x0500005b


	//   ....[152]....
        /*0ef8*/ 	.word	0x0500005b


	//   ....[153]....
        /*0efc*/ 	.word	0x0500005b


	//   ....[154]....
        /*0f00*/ 	.word	0x0500005b


	//   ....[155]....
        /*0f04*/ 	.word	0x0500005b


	//   ....[156]....
        /*0f08*/ 	.word	0x0500005b


	//   ....[157]....
        /*0f0c*/ 	.word	0x0500005b


	//   ....[158]....
        /*0f10*/ 	.word	0x0500005b


	//   ....[159]....
        /*0f14*/ 	.word	0x0500005b


	//   ....[160]....
        /*0f18*/ 	.word	0x0500005b


	//   ....[161]....
        /*0f1c*/ 	.word	0x0500005b


	//   ....[162]....
        /*0f20*/ 	.word	0x0500005b


	//   ....[163]....
        /*0f24*/ 	.word	0x0500005b


	//   ....[164]....
        /*0f28*/ 	.word	0x0500005b


	//   ....[165]....
        /*0f2c*/ 	.word	0x0500005b


	//   ....[166]....
        /*0f30*/ 	.word	0x0500005b


	//   ....[167]....
        /*0f34*/ 	.word	0x0500005b


	//   ....[168]....
        /*0f38*/ 	.word	0x0500005b


	//   ....[169]....
        /*0f3c*/ 	.word	0x0500005b


	//   ....[170]....
        /*0f40*/ 	.word	0x0500005b


	//   ....[171]....
        /*0f44*/ 	.word	0x0500005b


	//   ....[172]....
        /*0f48*/ 	.word	0x0500005b


	//   ....[173]....
        /*0f4c*/ 	.word	0x0500005b


	//   ....[174]....
        /*0f50*/ 	.word	0x0500005b


	//   ....[175]....
        /*0f54*/ 	.word	0x0500005b


	//   ....[176]....
        /*0f58*/ 	.word	0x0500005b


	//   ....[177]....
        /*0f5c*/ 	.word	0x0500005b


	//   ....[178]....
        /*0f60*/ 	.word	0x0500005b


	//   ....[179]....
        /*0f64*/ 	.word	0x0500005b


	//   ....[180]....
        /*0f68*/ 	.word	0x0500005b


	//   ....[181]....
        /*0f6c*/ 	.word	0x0500005b


	//   ....[182]....
        /*0f70*/ 	.word	0x0500005b


	//   ....[183]....
        /*0f74*/ 	.word	0x0500005b


	//   ....[184]....
        /*0f78*/ 	.word	0x0500005b


	//   ....[185]....
        /*0f7c*/ 	.word	0x0500005b


	//   ....[186]....
        /*0f80*/ 	.word	0x0500005b


	//   ....[187]....
        /*0f84*/ 	.word	0x0500005b


	//   ....[188]....
        /*0f88*/ 	.word	0x0500005b


	//   ....[189]....
        /*0f8c*/ 	.word	0x0500005b


	//   ....[190]....
        /*0f90*/ 	.word	0x0500005b


	//   ....[191]....
        /*0f94*/ 	.word	0x0500005b


	//   ....[192]....
        /*0f98*/ 	.word	0x0500005b


	//   ....[193]....
        /*0f9c*/ 	.word	0x0500005b


	//   ....[194]....
        /*0fa0*/ 	.word	0x0500005b


	//   ....[195]....
        /*0fa4*/ 	.word	0x0500005b


	//   ....[196]....
        /*0fa8*/ 	.word	0x0500005b


	//   ....[197]....
        /*0fac*/ 	.word	0x0500005b


	//   ....[198]....
        /*0fb0*/ 	.word	0x0500005b


	//   ....[199]....
        /*0fb4*/ 	.word	0x0500005b


	//   ....[200]....
        /*0fb8*/ 	.word	0x0500005b


	//   ....[201]....
        /*0fbc*/ 	.word	0x0500005b


	//   ....[202]....
        /*0fc0*/ 	.word	0x0500005b


	//   ....[203]....
        /*0fc4*/ 	.word	0x0500005b


	//   ....[204]....
        /*0fc8*/ 	.word	0x0500005b


	//   ....[205]....
        /*0fcc*/ 	.word	0x0500005b


	//   ....[206]....
        /*0fd0*/ 	.word	0x0500005b


	//   ....[207]....
        /*0fd4*/ 	.word	0x0500005b


	//   ....[208]....
        /*0fd8*/ 	.word	0x0500005b


	//   ....[209]....
        /*0fdc*/ 	.word	0x0500005b


	//   ....[210]....
        /*0fe0*/ 	.word	0x0500005b


	//   ....[211]....
        /*0fe4*/ 	.word	0x0500005b


	//   ....[212]....
        /*0fe8*/ 	.word	0x0500005b


	//   ....[213]....
        /*0fec*/ 	.word	0x0500005b


	//   ....[214]....
        /*0ff0*/ 	.word	0x0500005b


	//   ....[215]....
        /*0ff4*/ 	.word	0x0500005b


	//   ....[216]....
        /*0ff8*/ 	.word	0x0500005b


	//   ....[217]....
        /*0ffc*/ 	.word	0x0500005b


	//   ....[218]....
        /*1000*/ 	.word	0x0500005b


	//   ....[219]....
        /*1004*/ 	.word	0x0500005b


	//   ....[220]....
        /*1008*/ 	.word	0x0500005b


	//   ....[221]....
        /*100c*/ 	.word	0x0500005b


	//----- nvinfo : EIATTR_COOP_GROUP_INSTR_OFFSETS
	.align		4
.L_445:
        /*1010*/ 	.byte	0x04, 0x28
        /*1012*/ 	.short	(.L_447 - .L_446)


	//   ....[0]....
.L_446:
        /*1014*/ 	.word	0x00000cc0


	//   ....[1]....
        /*1018*/ 	.word	0x00000d20


	//   ....[2]....
        /*101c*/ 	.word	0x00000d70


	//   ....[3]....
        /*1020*/ 	.word	0x00000d80


	//   ....[4]....
        /*1024*/ 	.word	0x00000d90


	//   ....[5]....
        /*1028*/ 	.word	0x00000da0


	//   ....[6]....
        /*102c*/ 	.word	0x00000db0


	//   ....[7]....
        /*1030*/ 	.word	0x00000dc0


	//   ....[8]....
        /*1034*/ 	.word	0x00000dd0


	//   ....[9]....
        /*1038*/ 	.word	0x00000de0


	//   ....[10]....
        /*103c*/ 	.word	0x00000df0


	//   ....[11]....
        /*1040*/ 	.word	0x00000e00


	//   ....[12]....
        /*1044*/ 	.word	0x00000e10


	//   ....[13]....
        /*1048*/ 	.word	0x00000e40


	//   ....[14]....
        /*104c*/ 	.word	0x00000eb0


	//   ....[15]....
        /*1050*/ 	.word	0x00000ef0


	//   ....[16]....
        /*1054*/ 	.word	0x00000f30


	//   ....[17]....
        /*1058*/ 	.word	0x00000f70


	//   ....[18]....
        /*105c*/ 	.word	0x00000f90


	//   ....[19]....
        /*1060*/ 	.word	0x00000fc0


	//   ....[20]....
        /*1064*/ 	.word	0x00000ff0


	//   ....[21]....
        /*1068*/ 	.word	0x00001020


	//   ....[22]....
        /*106c*/ 	.word	0x00001050


	//   ....[23]....
        /*1070*/ 	.word	0x00001090


	//   ....[24]....
        /*1074*/ 	.word	0x000010d0


	//   ....[25]....
        /*1078*/ 	.word	0x00001100


	//   ....[26]....
        /*107c*/ 	.word	0x00001110


	//   ....[27]....
        /*1080*/ 	.word	0x00001140


	//   ....[28]....
        /*1084*/ 	.word	0x00001190


	//   ....[29]....
        /*1088*/ 	.word	0x000011c0


	//   ....[30]....
        /*108c*/ 	.word	0x000011f0


	//   ....[31]....
        /*1090*/ 	.word	0x00001220


	//   ....[32]....
        /*1094*/ 	.word	0x00001250


	//   ....[33]....
        /*1098*/ 	.word	0x00001280


	//   ....[34]....
        /*109c*/ 	.word	0x00001290


	//   ....[35]....
        /*10a0*/ 	.word	0x000012c0


	//   ....[36]....
        /*10a4*/ 	.word	0x00001310


	//   ....[37]....
        /*10a8*/ 	.word	0x00001340


	//   ....[38]....
        /*10ac*/ 	.word	0x00001370


	//   ....[39]....
        /*10b0*/ 	.word	0x000013a0


	//   ....[40]....
        /*10b4*/ 	.word	0x000013d0


	//   ....[41]....
        /*10b8*/ 	.word	0x00001400


	//   ....[42]....
        /*10bc*/ 	.word	0x00001410


	//   ....[43]....
        /*10c0*/ 	.word	0x00001440


	//   ....[44]....
        /*10c4*/ 	.word	0x00001470


	//   ....[45]....
        /*10c8*/ 	.word	0x000014c0


	//   ....[46]....
        /*10cc*/ 	.word	0x000014f0


	//   ....[47]....
        /*10d0*/ 	.word	0x00001520


	//   ....[48]....
        /*10d4*/ 	.word	0x00001550


	//   ....[49]....
        /*10d8*/ 	.word	0x00001580


	//   ....[50]....
        /*10dc*/ 	.word	0x000015b0


	//   ....[51]....
        /*10e0*/ 	.word	0x000015c0


	//   ....[52]....
        /*10e4*/ 	.word	0x000015f0


	//   ....[53]....
        /*10e8*/ 	.word	0x00001620


	//   ....[54]....
        /*10ec*/ 	.word	0x00001650


	//   ....[55]....
        /*10f0*/ 	.word	0x00001680


	//   ....[56]....
        /*10f4*/ 	.word	0x000016b0


	//   ....[57]....
        /*10f8*/ 	.word	0x00001700


	//   ....[58]....
        /*10fc*/ 	.word	0x00001730


	//   ....[59]....
        /*1100*/ 	.word	0x00001760


	//   ....[60]....
        /*1104*/ 	.word	0x00001790


	//   ....[61]....
        /*1108*/ 	.word	0x000017c0


	//   ....[62]....
        /*110c*/ 	.word	0x000017f0


	//   ....[63]....
        /*1110*/ 	.word	0x00001800


	//   ....[64]....
        /*1114*/ 	.word	0x00001830


	//   ....[65]....
        /*1118*/ 	.word	0x00001850


	//   ....[66]....
        /*111c*/ 	.word	0x00001860


	//   ....[67]....
        /*1120*/ 	.word	0x00001990


	//   ....[68]....
        /*1124*/ 	.word	0x000019c0


	//   ....[69]....
        /*1128*/ 	.word	0x000019d0


	//   ....[70]....
        /*112c*/ 	.word	0x000019e0


	//   ....[71]....
        /*1130*/ 	.word	0x000019f0


	//   ....[72]....
        /*1134*/ 	.word	0x00001a00


	//   ....[73]....
        /*1138*/ 	.word	0x00001a10


	//   ....[74]....
        /*113c*/ 	.word	0x00001a20


	//   ....[75]....
        /*1140*/ 	.word	0x00001a30


	//   ....[76]....
        /*1144*/ 	.word	0x00001a40


	//   ....[77]....
        /*1148*/ 	.word	0x00001a60


	//   ....[78]....
        /*114c*/ 	.word	0x00001a70


	//   ....[79]....
        /*1150*/ 	.word	0x00001a80


	//   ....[80]....
        /*1154*/ 	.word	0x00001a90


	//   ....[81]....
        /*1158*/ 	.word	0x00001bc0


	//   ....[82]....
        /*115c*/ 	.word	0x00001bd0


	//   ....[83]....
        /*1160*/ 	.word	0x00001be0


	//   ....[84]....
        /*1164*/ 	.word	0x00001bf0


	//   ....[85]....
        /*1168*/ 	.word	0x00001c00


	//   ....[86]....
        /*116c*/ 	.word	0x00001c10


	//   ....[87]....
        /*1170*/ 	.word	0x00001c20


	//   ....[88]....
        /*1174*/ 	.word	0x00001c30


	//   ....[89]....
        /*1178*/ 	.word	0x00001c40


	//   ....[90]....
        /*117c*/ 	.word	0x00001d30


	//   ....[91]....
        /*1180*/ 	.word	0x00001d60


	//   ....[92]....
        /*1184*/ 	.word	0x00001d90


	//   ....[93]....
        /*1188*/ 	.word	0x00001dc0


	//   ....[94]....
        /*118c*/ 	.word	0x00001dd0


	//   ....[95]....
        /*1190*/ 	.word	0x00001de0


	//   ....[96]....
        /*1194*/ 	.word	0x00001df0


	//   ....[97]....
        /*1198*/ 	.word	0x00001e00


	//   ....[98]....
        /*119c*/ 	.word	0x00001e10


	//   ....[99]....
        /*11a0*/ 	.word	0x00001e20


	//   ....[100]....
        /*11a4*/ 	.word	0x00001f40


	//   ....[101]....
        /*11a8*/ 	.word	0x00001fd0


	//   ....[102]....
        /*11ac*/ 	.word	0x00001fe0


	//   ....[103]....
        /*11b0*/ 	.word	0x00001ff0


	//   ....[104]....
        /*11b4*/ 	.word	0x00002000


	//   ....[105]....
        /*11b8*/ 	.word	0x00002010


	//   ....[106]....
        /*11bc*/ 	.word	0x00002020


	//   ....[107]....
        /*11c0*/ 	.word	0x00002030


	//   ....[108]....
        /*11c4*/ 	.word	0x00002040


	//   ....[109]....
        /*11c8*/ 	.word	0x00002080


	//   ....[110]....
        /*11cc*/ 	.word	0x000020b0


	//   ....[111]....
        /*11d0*/ 	.word	0x000020c0


	//   ....[112]....
        /*11d4*/ 	.word	0x000020d0


	//   ....[113]....
        /*11d8*/ 	.word	0x000020e0


	//   ....[114]....
        /*11dc*/ 	.word	0x000020f0


	//   ....[115]....
        /*11e0*/ 	.word	0x00002190


	//   ....[116]....
        /*11e4*/ 	.word	0x00002230


	//   ....[117]....
        /*11e8*/ 	.word	0x00002240


	//   ....[118]....
        /*11ec*/ 	.word	0x00002250


	//   ....[119]....
        /*11f0*/ 	.word	0x00002260


	//   ....[120]....
        /*11f4*/ 	.word	0x00002270


	//   ....[121]....
        /*11f8*/ 	.word	0x00002280


	//   ....[122]....
        /*11fc*/ 	.word	0x00002290


	//   ....[123]....
        /*1200*/ 	.word	0x000022a0


	//   ....[124]....
        /*1204*/ 	.word	0x000022d0


	//   ....[125]....
        /*1208*/ 	.word	0x00002380


	//   ....[126]....
        /*120c*/ 	.word	0x000023b0


	//   ....[127]....
        /*1210*/ 	.word	0x000023e0


	//   ....[128]....
        /*1214*/ 	.word	0x00002410


	//   ....[129]....
        /*1218*/ 	.word	0x00002420


	//   ....[130]....
        /*121c*/ 	.word	0x00002430


	//   ....[131]....
        /*1220*/ 	.word	0x00002440


	//   ....[132]....
        /*1224*/ 	.word	0x00002450


	//   ....[133]....
        /*1228*/ 	.word	0x000025f0


	//   ....[134]....
        /*122c*/ 	.word	0x00002620


	//   ....[135]....
        /*1230*/ 	.word	0x00002630


	//   ....[136]....
        /*1234*/ 	.word	0x00002640


	//   ....[137]....
        /*1238*/ 	.word	0x00002650


	//   ....[138]....
        /*123c*/ 	.word	0x00002660


	//   ....[139]....
        /*1240*/ 	.word	0x00002670


	//   ....[140]....
        /*1244*/ 	.word	0x00002680


	//   ....[141]....
        /*1248*/ 	.word	0x00002690


	//   ....[142]....
        /*124c*/ 	.word	0x000026b0


	//   ....[143]....
        /*1250*/ 	.word	0x000026d0


	//   ....[144]....
        /*1254*/ 	.word	0x00002710


	//   ....[145]....
        /*1258*/ 	.word	0x00002720


	//   ....[146]....
        /*125c*/ 	.word	0x00002730


	//   ....[147]....
        /*1260*/ 	.word	0x00002740


	//   ....[148]....
        /*1264*/ 	.word	0x000027b0


	//   ....[149]....
        /*1268*/ 	.word	0x00002880


	//   ....[150]....
        /*126c*/ 	.word	0x00002890


	//   ....[151]....
        /*1270*/ 	.word	0x000028a0


	//   ....[152]....
        /*1274*/ 	.word	0x000028b0


	//   ....[153]....
        /*1278*/ 	.word	0x000028c0


	//   ....[154]....
        /*127c*/ 	.word	0x000028d0


	//   ....[155]....
        /*1280*/ 	.word	0x000028e0


	//   ....[156]....
        /*1284*/ 	.word	0x000028f0


	//   ....[157]....
        /*1288*/ 	.word	0x00002920


	//   ....[158]....
        /*128c*/ 	.word	0x000029d0


	//   ....[159]....
        /*1290*/ 	.word	0x00002a00


	//   ....[160]....
        /*1294*/ 	.word	0x00002a30


	//   ....[161]....
        /*1298*/ 	.word	0x00002a60


	//   ....[162]....
        /*129c*/ 	.word	0x00002a70


	//   ....[163]....
        /*12a0*/ 	.word	0x00002a80


	//   ....[164]....
        /*12a4*/ 	.word	0x00002a90


	//   ....[165]....
        /*12a8*/ 	.word	0x00002aa0


	//   ....[166]....
        /*12ac*/ 	.word	0x00002c50


	//   ....[167]....
        /*12b0*/ 	.word	0x00002c60


	//   ....[168]....
        /*12b4*/ 	.word	0x00002c70


	//   ....[169]....
        /*12b8*/ 	.word	0x00002c80


	//   ....[170]....
        /*12bc*/ 	.word	0x00002c90


	//   ....[171]....
        /*12c0*/ 	.word	0x00002ca0


	//   ....[172]....
        /*12c4*/ 	.word	0x00002cb0


	//   ....[173]....
        /*12c8*/ 	.word	0x00002cc0


	//   ....[174]....
        /*12cc*/ 	.word	0x00002ce0


	//   ....[175]....
        /*12d0*/ 	.word	0x00002d20


	//   ....[176]....
        /*12d4*/ 	.word	0x00002d50


	//   ....[177]....
        /*12d8*/ 	.word	0x00002d60


	//   ....[178]....
        /*12dc*/ 	.word	0x00002d70


	//   ....[179]....
        /*12e0*/ 	.word	0x00002d80


	//   ....[180]....
        /*12e4*/ 	.word	0x00002d90


	//   ....[181]....
        /*12e8*/ 	.word	0x00002da0


	//   ....[182]....
        /*12ec*/ 	.word	0x00002eb0


	//   ....[183]....
        /*12f0*/ 	.word	0x00002ec0


	//   ....[184]....
        /*12f4*/ 	.word	0x00002ed0


	//   ....[185]....
        /*12f8*/ 	.word	0x00002ee0


	//   ....[186]....
        /*12fc*/ 	.word	0x00002ef0


	//   ....[187]....
        /*1300*/ 	.word	0x00002f00


	//   ....[188]....
        /*1304*/ 	.word	0x00002f10


	//   ....[189]....
        /*1308*/ 	.word	0x00002f20


	//   ....[190]....
        /*130c*/ 	.word	0x00002fd0


	//   ....[191]....
        /*1310*/ 	.word	0x00003000


	//   ....[192]....
        /*1314*/ 	.word	0x00003030


	//   ....[193]....
        /*1318*/ 	.word	0x00003060


	//   ....[194]....
        /*131c*/ 	.word	0x00003090


	//   ....[195]....
        /*1320*/ 	.word	0x000030a0


	//   ....[196]....
        /*1324*/ 	.word	0x000030b0


	//   ....[197]....
        /*1328*/ 	.word	0x000030c0


	//   ....[198]....
        /*132c*/ 	.word	0x000030d0


	//   ....[199]....
        /*1330*/ 	.word	0x00003220


	//   ....[200]....
        /*1334*/ 	.word	0x00003280


	//   ....[201]....
        /*1338*/ 	.word	0x00003290


	//   ....[202]....
        /*133c*/ 	.word	0x000032a0


	//   ....[203]....
        /*1340*/ 	.word	0x000032b0


	//   ....[204]....
        /*1344*/ 	.word	0x000032c0


	//   ....[205]....
        /*1348*/ 	.word	0x000032d0


	//   ....[206]....
        /*134c*/ 	.word	0x000032e0


	//   ....[207]....
        /*1350*/ 	.word	0x000032f0


	//   ....[208]....
        /*1354*/ 	.word	0x00003300


	//   ....[209]....
        /*1358*/ 	.word	0x00003320


	//   ....[210]....
        /*135c*/ 	.word	0x00003330


	//   ....[211]....
        /*1360*/ 	.word	0x00003350


	//   ....[212]....
        /*1364*/ 	.word	0x00003380


	//   ....[213]....
        /*1368*/ 	.word	0x000033b0


	//   ....[214]....
        /*136c*/ 	.word	0x000033c0


	//   ....[215]....
        /*1370*/ 	.word	0x000033d0


	//   ....[216]....
        /*1374*/ 	.word	0x000033e0


	//   ....[217]....
        /*1378*/ 	.word	0x000033f0


	//   ....[218]....
        /*137c*/ 	.word	0x00003400


	//   ....[219]....
        /*1380*/ 	.word	0x00003410


	//   ....[220]....
        /*1384*/ 	.word	0x00003420


	//   ....[221]....
        /*1388*/ 	.word	0x00003480


	//   ....[222]....
        /*138c*/ 	.word	0x00003510


	//   ....[223]....
        /*1390*/ 	.word	0x00003520


	//   ....[224]....
        /*1394*/ 	.word	0x00003530


	//   ....[225]....
        /*1398*/ 	.word	0x00003540


	//   ....[226]....
        /*139c*/ 	.word	0x00003570


	//   ....[227]....
        /*13a0*/ 	.word	0x00003580


	//   ....[228]....
        /*13a4*/ 	.word	0x00003590


	//   ....[229]....
        /*13a8*/ 	.word	0x000035a0


	//   ....[230]....
        /*13ac*/ 	.word	0x000035b0


	//   ....[231]....
        /*13b0*/ 	.word	0x000035c0


	//   ....[232]....
        /*13b4*/ 	.word	0x000037f0


	//   ....[233]....
        /*13b8*/ 	.word	0x00003820


	//   ....[234]....
        /*13bc*/ 	.word	0x00003830


	//   ....[235]....
        /*13c0*/ 	.word	0x00003840


	//   ....[236]....
        /*13c4*/ 	.word	0x00003970


	//   ....[237]....
        /*13c8*/ 	.word	0x00003990


	//   ....[238]....
        /*13cc*/ 	.word	0x000039a0


	//   ....[239]....
        /*13d0*/ 	.word	0x000039b0


	//   ....[240]....
        /*13d4*/ 	.word	0x000039c0


	//   ....[241]....
        /*13d8*/ 	.word	0x000039d0


	//   ....[242]....
        /*13dc*/ 	.word	0x000039e0


	//   ....[243]....
        /*13e0*/ 	.word	0x00003a10


	//   ....[244]....
        /*13e4*/ 	.word	0x00003a60


	//   ....[245]....
        /*13e8*/ 	.word	0x00003a80


	//   ....[246]....
        /*13ec*/ 	.word	0x00003ab0


	//   ....[247]....
        /*13f0*/ 	.word	0x00003b90


	//   ....[248]....
        /*13f4*/ 	.word	0x00003ba0


	//   ....[249]....
        /*13f8*/ 	.word	0x00003bb0


	//   ....[250]....
        /*13fc*/ 	.word	0x00003bc0


	//   ....[251]....
        /*1400*/ 	.word	0x00003be0


	//   ....[252]....
        /*1404*/ 	.word	0x00003c00


	//   ....[253]....
        /*1408*/ 	.word	0x00003c50


	//   ....[254]....
        /*140c*/ 	.word	0x00003c80


	//   ....[255]....
        /*1410*/ 	.word	0x00003cb0


	//   ....[0]....
        /*1414*/ 	.word	0x00003ce0


	//   ....[1]....
        /*1418*/ 	.word	0x00003d10


	//   ....[2]....
        /*141c*/ 	.word	0x00003d20


	//   ....[3]....
        /*1420*/ 	.word	0x00003d40


	//   ....[4]....
        /*1424*/ 	.word	0x00003d60


	//   ....[5]....
        /*1428*/ 	.word	0x00003d70


	//   ....[6]....
        /*142c*/ 	.word	0x00003d80


	//   ....[7]....
        /*1430*/ 	.word	0x00003d90


	//   ....[8]....
        /*1434*/ 	.word	0x00004860


	//   ....[9]....
        /*1438*/ 	.word	0x00004880


	//   ....[10]....
        /*143c*/ 	.word	0x000048d0


	//   ....[11]....
        /*1440*/ 	.word	0x000048e0


	//   ....[12]....
        /*1444*/ 	.word	0x00004950


	//   ....[13]....
        /*1448*/ 	.word	0x00004a00


	//   ....[14]....
        /*144c*/ 	.word	0x00004ab0


	//   ....[15]....
        /*1450*/ 	.word	0x00004ae0


	//   ....[16]....
        /*1454*/ 	.word	0x00004c10


	//   ....[17]....
        /*1458*/ 	.word	0x00004cc0


	//   ....[18]....
        /*145c*/ 	.word	0x00004ce0


	//   ....[19]....
        /*1460*/ 	.word	0x00004dd0


	//   ....[20]....
        /*1464*/ 	.word	0x00004e60


	//   ....[21]....
        /*1468*/ 	.word	0x00004f10


	//   ....[22]....
        /*146c*/ 	.word	0x00004f90


	//   ....[23]....
        /*1470*/ 	.word	0x000050c0


	//   ....[24]....
        /*1474*/ 	.word	0x000050f0


	//   ....[25]....
        /*1478*/ 	.word	0x000051d0


	//   ....[26]....
        /*147c*/ 	.word	0x00005300


	//   ....[27]....
        /*1480*/ 	.word	0x00005310


	//   ....[28]....
        /*1484*/ 	.word	0x000053a0


	//   ....[29]....
        /*1488*/ 	.word	0x000054b0


	//   ....[30]....
        /*148c*/ 	.word	0x00005520


	//   ....[31]....
        /*1490*/ 	.word	0x00005640


	//   ....[32]....
        /*1494*/ 	.word	0x000056b0


	//   ....[33]....
        /*1498*/ 	.word	0x00005720


	//   ....[34]....
        /*149c*/ 	.word	0x00005810


	//   ....[35]....
        /*14a0*/ 	.word	0x00005940


	//   ....[36]....
        /*14a4*/ 	.word	0x00005a00


	//   ....[37]....
        /*14a8*/ 	.word	0x00005a70


	//   ....[38]....
        /*14ac*/ 	.word	0x00005ad0


	//   ....[39]....
        /*14b0*/ 	.word	0x00005b60


	//   ....[40]....
        /*14b4*/ 	.word	0x00005d20


	//   ....[41]....
        /*14b8*/ 	.word	0x00005d80


	//   ....[42]....
        /*14bc*/ 	.word	0x00005e70


	//   ....[43]....
        /*14c0*/ 	.word	0x00005e90


	//   ....[44]....
        /*14c4*/ 	.word	0x00005ea0


	//   ....[45]....
        /*14c8*/ 	.word	0x00005eb0


	//   ....[46]....
        /*14cc*/ 	.word	0x00005ec0


	//   ....[47]....
        /*14d0*/ 	.word	0x00005ed0


	//   ....[48]....
        /*14d4*/ 	.word	0x00005f00


	//   ....[49]....
        /*14d8*/ 	.word	0x00005f20


	//   ....[50]....
        /*14dc*/ 	.word	0x00005f30


	//   ....[51]....
        /*14e0*/ 	.word	0x00005f40


	//   ....[52]....
        /*14e4*/ 	.word	0x00005f80


	//   ....[53]....
        /*14e8*/ 	.word	0x00005f90


	//   ....[54]....
        /*14ec*/ 	.word	0x00005fa0


	//   ....[55]....
        /*14f0*/ 	.word	0x00005fb0


	//   ....[56]....
        /*14f4*/ 	.word	0x00006010


	//   ....[57]....
        /*14f8*/ 	.word	0x000060e0


	//   ....[58]....
        /*14fc*/ 	.word	0x000060f0


	//   ....[59]....
        /*1500*/ 	.word	0x00006120


	//   ....[60]....
        /*1504*/ 	.word	0x00006130


	//   ....[61]....
        /*1508*/ 	.word	0x00006140


	//   ....[62]....
        /*150c*/ 	.word	0x00006150


	//   ....[63]....
        /*1510*/ 	.word	0x00006160


	//   ....[64]....
        /*1514*/ 	.word	0x00006290


	//   ....[65]....
        /*1518*/ 	.word	0x000062c0


	//   ....[66]....
        /*151c*/ 	.word	0x000062f0


	//   ....[67]....
        /*1520*/ 	.word	0x00006300


	//   ....[68]....
        /*1524*/ 	.word	0x00006310


	//   ....[69]....
        /*1528*/ 	.word	0x00006320


	//   ....[70]....
        /*152c*/ 	.word	0x00006330


	//   ....[71]....
        /*1530*/ 	.word	0x00006340


	//   ....[72]....
        /*1534*/ 	.word	0x00006350


	//   ....[73]....
        /*1538*/ 	.word	0x00006360


	//   ....[74]....
        /*153c*/ 	.word	0x00006370


	//   ....[75]....
        /*1540*/ 	.word	0x000064e0


	//   ....[76]....
        /*1544*/ 	.word	0x00006530


	//   ....[77]....
        /*1548*/ 	.word	0x00006570


	//   ....[78]....
        /*154c*/ 	.word	0x00006580


	//   ....[79]....
        /*1550*/ 	.word	0x00006590


	//   ....[80]....
        /*1554*/ 	.word	0x000065b0


	//   ....[81]....
        /*1558*/ 	.word	0x000065e0


	//   ....[82]....
        /*155c*/ 	.word	0x00006610


	//   ....[83]....
        /*1560*/ 	.word	0x00006640


	//   ....[84]....
        /*1564*/ 	.word	0x00006650


	//   ....[85]....
        /*1568*/ 	.word	0x00006660


	//   ....[86]....
        /*156c*/ 	.word	0x00006670


	//   ....[87]....
        /*1570*/ 	.word	0x00006680


	//   ....[88]....
        /*1574*/ 	.word	0x000066a0


	//   ....[89]....
        /*1578*/ 	.word	0x000066b0


	//   ....[90]....
        /*157c*/ 	.word	0x000066c0


	//   ....[91]....
        /*1580*/ 	.word	0x000066d0


	//   ....[92]....
        /*1584*/ 	.word	0x000066e0


	//   ....[93]....
        /*1588*/ 	.word	0x000066f0


	//   ....[94]....
        /*158c*/ 	.word	0x00006700


	//   ....[95]....
        /*1590*/ 	.word	0x00006710


	//   ....[96]....
        /*1594*/ 	.word	0x00006750


	//   ....[97]....
        /*1598*/ 	.word	0x000067d0


	//   ....[98]....
        /*159c*/ 	.word	0x000068a0


	//   ....[99]....
        /*15a0*/ 	.word	0x000068b0


	//   ....[100]....
        /*15a4*/ 	.word	0x000068c0


	//   ....[101]....
        /*15a8*/ 	.word	0x000068f0


	//   ....[102]....
        /*15ac*/ 	.word	0x00006900


	//   ....[103]....
        /*15b0*/ 	.word	0x00006910


	//   ....[104]....
        /*15b4*/ 	.word	0x00006920


	//   ....[105]....
        /*15b8*/ 	.word	0x00006930


	//   ....[106]....
        /*15bc*/ 	.word	0x00006940


	//   ....[107]....
        /*15c0*/ 	.word	0x00006950


	//   ....[108]....
        /*15c4*/ 	.word	0x00006ab0


	//   ....[109]....
        /*15c8*/ 	.word	0x00006ae0


	//   ....[110]....
        /*15cc*/ 	.word	0x00006af0


	//   ....[111]....
        /*15d0*/ 	.word	0x00006b60


	//   ....[112]....
        /*15d4*/ 	.word	0x00006be0


	//   ....[113]....
        /*15d8*/ 	.word	0x00006c20


	//   ....[114]....
        /*15dc*/ 	.word	0x00006c80


	//   ....[115]....
        /*15e0*/ 	.word	0x00006ca0


	//   ....[116]....
        /*15e4*/ 	.word	0x00006cb0


	//   ....[117]....
        /*15e8*/ 	.word	0x00006ce0


	//   ....[118]....
        /*15ec*/ 	.word	0x00006d00


	//   ....[119]....
        /*15f0*/ 	.word	0x00006d20


	//   ....[120]....
        /*15f4*/ 	.word	0x00006d50


	//   ....[121]....
        /*15f8*/ 	.word	0x00006d60


	//   ....[122]....
        /*15fc*/ 	.word	0x00006d80


	//   ....[123]....
        /*1600*/ 	.word	0x00006da0


	//   ....[124]....
        /*1604*/ 	.word	0x00006e10


	//   ....[125]....
        /*1608*/ 	.word	0x00006e40


	//   ....[126]....
        /*160c*/ 	.word	0x00006e90


	//   ....[127]....
        /*1610*/ 	.word	0x00006ef0


	//   ....[128]....
        /*1614*/ 	.word	0x00006f10


	//   ....[129]....
        /*1618*/ 	.word	0x00006f20


	//   ....[130]....
        /*161c*/ 	.word	0x00006f50


	//   ....[131]....
        /*1620*/ 	.word	0x00006fb0


	//   ....[132]....
        /*1624*/ 	.word	0x00006fe0


	//   ....[133]....
        /*1628*/ 	.word	0x00007010


	//   ....[134]....
        /*162c*/ 	.word	0x00007020


	//   ....[135]....
        /*1630*/ 	.word	0x00007030


	//   ....[136]....
        /*1634*/ 	.word	0x00007040


	//   ....[137]....
        /*1638*/ 	.word	0x00007060


	//   ....[138]....
        /*163c*/ 	.word	0x00007080


	//   ....[139]....
        /*1640*/ 	.word	0x00007090


	//   ....[140]....
        /*1644*/ 	.word	0x000072a0


	//   ....[141]....
        /*1648*/ 	.word	0x00007300


	//   ....[142]....
        /*164c*/ 	.word	0x00007310


	//   ....[143]....
        /*1650*/ 	.word	0x00007320


	//   ....[144]....
        /*1654*/ 	.word	0x00007330


	//   ....[145]....
        /*1658*/ 	.word	0x00007340


	//   ....[146]....
        /*165c*/ 	.word	0x00007350


	//   ....[147]....
        /*1660*/ 	.word	0x00007360


	//   ....[148]....
        /*1664*/ 	.word	0x00007370


	//   ....[149]....
        /*1668*/ 	.word	0x00007380


	//   ....[150]....
        /*166c*/ 	.word	0x00007390


	//   ....[151]....
        /*1670*/ 	.word	0x000073a0


	//   ....[152]....
        /*1674*/ 	.word	0x000073b0


	//   ....[153]....
        /*1678*/ 	.word	0x000073c0


	//   ....[154]....
        /*167c*/ 	.word	0x000073d0


	//   ....[155]....
        /*1680*/ 	.word	0x000073e0


	//   ....[156]....
        /*1684*/ 	.word	0x000073f0


	//   ....[157]....
        /*1688*/ 	.word	0x00007400


	//   ....[158]....
        /*168c*/ 	.word	0x00007410


	//   ....[159]....
        /*1690*/ 	.word	0x00007430


	//   ....[160]....
        /*1694*/ 	.word	0x00007440


	//   ....[161]....
        /*1698*/ 	.word	0x00007450


	//   ....[162]....
        /*169c*/ 	.word	0x00007460


	//   ....[163]....
        /*16a0*/ 	.word	0x00007470


	//   ....[164]....
        /*16a4*/ 	.word	0x00007480


	//   ....[165]....
        /*16a8*/ 	.word	0x00007500


	//   ....[166]....
        /*16ac*/ 	.word	0x00007540


	//   ....[167]....
        /*16b0*/ 	.word	0x00007580


	//   ....[168]....
        /*16b4*/ 	.word	0x000075c0


	//   ....[169]....
        /*16b8*/ 	.word	0x00007600


	//   ....[170]....
        /*16bc*/ 	.word	0x00007640


	//   ....[171]....
        /*16c0*/ 	.word	0x000076b0


	//   ....[172]....
        /*16c4*/ 	.word	0x00007730


	//   ....[173]....
        /*16c8*/ 	.word	0x000077d0


	//   ....[174]....
        /*16cc*/ 	.word	0x00007880


	//   ....[175]....
        /*16d0*/ 	.word	0x00007890


	//   ....[176]....
        /*16d4*/ 	.word	0x000078a0


	//   ....[177]....
        /*16d8*/ 	.word	0x000078c0


	//   ....[178]....
        /*16dc*/ 	.word	0x000078e0


	//   ....[179]....
        /*16e0*/ 	.word	0x00007920


	//   ....[180]....
        /*16e4*/ 	.word	0x000079a0


	//   ....[181]....
        /*16e8*/ 	.word	0x000079d0


	//   ....[182]....
        /*16ec*/ 	.word	0x00007a20


	//   ....[183]....
        /*16f0*/ 	.word	0x00007a40


	//   ....[184]....
        /*16f4*/ 	.word	0x00007a50


	//   ....[185]....
        /*16f8*/ 	.word	0x00007a60


	//   ....[186]....
        /*16fc*/ 	.word	0x00007ac0


	//   ....[187]....
        /*1700*/ 	.word	0x00007af0


	//   ....[188]....
        /*1704*/ 	.word	0x00007b00


	//   ....[189]....
        /*1708*/ 	.word	0x00007b60


	//   ....[190]....
        /*170c*/ 	.word	0x00007ba0


	//   ....[191]....
        /*1710*/ 	.word	0x00007be0


	//   ....[192]....
        /*1714*/ 	.word	0x00007c00


	//   ....[193]....
        /*1718*/ 	.word	0x00007c10


	//   ....[194]....
        /*171c*/ 	.word	0x00007c20


	//   ....[195]....
        /*1720*/ 	.word	0x00007c30


	//   ....[196]....
        /*1724*/ 	.word	0x00007c60


	//   ....[197]....
        /*1728*/ 	.word	0x00007cb0


	//   ....[198]....
        /*172c*/ 	.word	0x00007ce0


	//   ....[199]....
        /*1730*/ 	.word	0x00007d10


	//   ....[200]....
        /*1734*/ 	.word	0x00007d40


	//   ....[201]....
        /*1738*/ 	.word	0x00007d70


	//   ....[202]....
        /*173c*/ 	.word	0x00007d90


	//   ....[203]....
        /*1740*/ 	.word	0x00007da0


	//   ....[204]....
        /*1744*/ 	.word	0x00007db0


	//   ....[205]....
        /*1748*/ 	.word	0x00007de0


	//   ....[206]....
        /*174c*/ 	.word	0x00008340


	//   ....[207]....
        /*1750*/ 	.word	0x00008390


	//   ....[208]....
        /*1754*/ 	.word	0x000083a0


	//   ....[209]....
        /*1758*/ 	.word	0x000083b0


	//   ....[210]....
        /*175c*/ 	.word	0x000083c0


	//   ....[211]....
        /*1760*/ 	.word	0x000083d0


	//   ....[212]....
        /*1764*/ 	.word	0x000083e0


	//   ....[213]....
        /*1768*/ 	.word	0x000083f0


	//   ....[214]....
        /*176c*/ 	.word	0x00008400


	//   ....[215]....
        /*1770*/ 	.word	0x00008410


	//   ....[216]....
        /*1774*/ 	.word	0x00008420


	//   ....[217]....
        /*1778*/ 	.word	0x00008430


	//   ....[218]....
        /*177c*/ 	.word	0x00008440


	//   ....[219]....
        /*1780*/ 	.word	0x00008450


	//   ....[220]....
        /*1784*/ 	.word	0x00008460


	//   ....[221]....
        /*1788*/ 	.word	0x00008470


	//   ....[222]....
        /*178c*/ 	.word	0x00008480


	//   ....[223]....
        /*1790*/ 	.word	0x00008490


	//   ....[224]....
        /*1794*/ 	.word	0x000084a0


	//   ....[225]....
        /*1798*/ 	.word	0x000084b0


	//   ....[226]....
        /*179c*/ 	.word	0x000084c0


	//   ....[227]....
        /*17a0*/ 	.word	0x000084d0


	//   ....[228]....
        /*17a4*/ 	.word	0x000084e0


	//   ....[229]....
        /*17a8*/ 	.word	0x000084f0


	//   ....[230]....
        /*17ac*/ 	.word	0x00008500


	//   ....[231]....
        /*17b0*/ 	.word	0x00008510


	//   ....[232]....
        /*17b4*/ 	.word	0x00008520


	//   ....[233]....
        /*17b8*/ 	.word	0x00008530


	//   ....[234]....
        /*17bc*/ 	.word	0x00008540


	//   ....[235]....
        /*17c0*/ 	.word	0x00008550


	//   ....[236]....
        /*17c4*/ 	.word	0x00008560


	//   ....[237]....
        /*17c8*/ 	.word	0x00008570


	//   ....[238]....
        /*17cc*/ 	.word	0x00008580


	//   ....[239]....
        /*17d0*/ 	.word	0x00009450


	//   ....[240]....
        /*17d4*/ 	.word	0x00009570


	//   ....[241]....
        /*17d8*/ 	.word	0x000095d0


	//   ....[242]....
        /*17dc*/ 	.word	0x00009620


	//   ....[243]....
        /*17e0*/ 	.word	0x00009670


	//   ....[244]....
        /*17e4*/ 	.word	0x000096c0


	//   ....[245]....
        /*17e8*/ 	.word	0x00009710


	//   ....[246]....
        /*17ec*/ 	.word	0x00009760


	//   ....[247]....
        /*17f0*/ 	.word	0x000097c0


	//   ....[248]....
        /*17f4*/ 	.word	0x00009810


	//   ....[249]....
        /*17f8*/ 	.word	0x00009860


	//   ....[250]....
        /*17fc*/ 	.word	0x000098b0


	//   ....[251]....
        /*1800*/ 	.word	0x00009900


	//   ....[252]....
        /*1804*/ 	.word	0x000099d0


	//   ....[253]....
        /*1808*/ 	.word	0x00009a50


	//   ....[254]....
        /*180c*/ 	.word	0x00009aa0


	//   ....[255]....
        /*1810*/ 	.word	0x00009b10


	//   ....[0]....
        /*1814*/ 	.word	0x00009b90


	//   ....[1]....
        /*1818*/ 	.word	0x00009be0


	//   ....[2]....
        /*181c*/ 	.word	0x00009c50


	//   ....[3]....
        /*1820*/ 	.word	0x00009cc0


	//   ....[4]....
        /*1824*/ 	.word	0x00009d30


	//   ....[5]....
        /*1828*/ 	.word	0x00009da0


	//   ....[6]....
        /*182c*/ 	.word	0x00009e10


	//   ....[7]....
        /*1830*/ 	.word	0x00009e80


	//   ....[8]....
        /*1834*/ 	.word	0x00009f00


	//   ....[9]....
        /*1838*/ 	.word	0x00009f50


	//   ....[10]....
        /*183c*/ 	.word	0x00009fc0


	//   ....[11]....
        /*1840*/ 	.word	0x0000a030


	//   ....[12]....
        /*1844*/ 	.word	0x0000a0a0


	//   ....[13]....
        /*1848*/ 	.word	0x0000a110


	//   ....[14]....
        /*184c*/ 	.word	0x0000a180


	//   ....[15]....
        /*1850*/ 	.word	0x0000a1f0


	//   ....[16]....
        /*1854*/ 	.word	0x0000a270


	//   ....[17]....
        /*1858*/ 	.word	0x0000a2c0


	//   ....[18]....
        /*185c*/ 	.word	0x0000a360


	//   ....[19]....
        /*1860*/ 	.word	0x0000a3d0


	//   ....[20]....
        /*1864*/ 	.word	0x0000a440


	//   ....[21]....
        /*1868*/ 	.word	0x0000a4b0


	//   ....[22]....
        /*186c*/ 	.word	0x0000a520


	//   ....[23]....
        /*1870*/ 	.word	0x0000a5a0


	//   ....[24]....
        /*1874*/ 	.word	0x0000a620


	//   ....[25]....
        /*1878*/ 	.word	0x0000a670


	//   ....[26]....
        /*187c*/ 	.word	0x0000a6c0


	//   ....[27]....
        /*1880*/ 	.word	0x0000a710


	//   ....[28]....
        /*1884*/ 	.word	0x0000a760


	//   ....[29]....
        /*1888*/ 	.word	0x0000a7b0


	//   ....[30]....
        /*188c*/ 	.word	0x0000a800


	//   ....[31]....
        /*1890*/ 	.word	0x0000a850


	//   ....[32]....
        /*1894*/ 	.word	0x0000a8a0


	//   ....[33]....
        /*1898*/ 	.word	0x0000a900


	//   ....[34]....
        /*189c*/ 	.word	0x0000a970


	//   ....[35]....
        /*18a0*/ 	.word	0x0000a9e0


	//   ....[36]....
        /*18a4*/ 	.word	0x0000aa50


	//   ....[37]....
        /*18a8*/ 	.word	0x0000aac0


	//   ....[38]....
        /*18ac*/ 	.word	0x0000ab30


	//   ....[39]....
        /*18b0*/ 	.word	0x0000aba0


	//   ....[40]....
        /*18b4*/ 	.word	0x0000ac10


	//   ....[41]....
        /*18b8*/ 	.word	0x0000ac80


	//   ....[42]....
        /*18bc*/ 	.word	0x0000acd0


	//   ....[43]....
        /*18c0*/ 	.word	0x0000ad20


	//   ....[44]....
        /*18c4*/ 	.word	0x0000ad80


	//   ....[45]....
        /*18c8*/ 	.word	0x0000adf0


	//   ....[46]....
        /*18cc*/ 	.word	0x0000aed0


	//   ....[47]....
        /*18d0*/ 	.word	0x0000af40


	//   ....[48]....
        /*18d4*/ 	.word	0x0000afb0


	//   ....[49]....
        /*18d8*/ 	.word	0x0000b020


	//   ....[50]....
        /*18dc*/ 	.word	0x0000b090


	//   ....[51]....
        /*18e0*/ 	.word	0x0000b100


	//   ....[52]....
        /*18e4*/ 	.word	0x0000b170


	//   ....[53]....
        /*18e8*/ 	.word	0x0000b1e0


	//   ....[54]....
        /*18ec*/ 	.word	0x0000b250


	//   ....[55]....
        /*18f0*/ 	.word	0x0000b2b0


	//   ....[56]....
        /*18f4*/ 	.word	0x0000b320


	//   ....[57]....
        /*18f8*/ 	.word	0x0000b380


	//   ....[58]....
        /*18fc*/ 	.word	0x0000b3f0


	//   ....[59]....
        /*1900*/ 	.word	0x0000b460


	//   ....[60]....
        /*1904*/ 	.word	0x0000b4d0


	//   ....[61]....
        /*1908*/ 	.word	0x0000b540


	//   ....[62]....
        /*190c*/ 	.word	0x0000b5d0


	//   ....[63]....
        /*1910*/ 	.word	0x0000b640


	//   ....[64]....
        /*1914*/ 	.word	0x0000b6b0


	//   ....[65]....
        /*1918*/ 	.word	0x0000b710


	//   ....[66]....
        /*191c*/ 	.word	0x0000b780


	//   ....[67]....
        /*1920*/ 	.word	0x0000b7f0


	//   ....[68]....
        /*1924*/ 	.word	0x0000b860


	//   ....[69]....
        /*1928*/ 	.word	0x0000b8d0


	//   ....[70]....
        /*192c*/ 	.word	0x0000b940


	//   ....[71]....
        /*1930*/ 	.word	0x0000b9b0


	//   ....[72]....
        /*1934*/ 	.word	0x0000ba20


	//   ....[73]....
        /*1938*/ 	.word	0x0000ba90


	//   ....[74]....
        /*193c*/ 	.word	0x0000bae0


	//   ....[75]....
        /*1940*/ 	.word	0x0000bb30


	//   ....[76]....
        /*1944*/ 	.word	0x0000bb90


	//   ....[77]....
        /*1948*/ 	.word	0x0000bc00


	//   ....[78]....
        /*194c*/ 	.word	0x0000bc70


	//   ....[79]....
        /*1950*/ 	.word	0x0000bce0


	//   ....[80]....
        /*1954*/ 	.word	0x0000bd50


	//   ....[81]....
        /*1958*/ 	.word	0x0000bdc0


	//   ....[82]....
        /*195c*/ 	.word	0x0000be30


	//   ....[83]....
        /*1960*/ 	.word	0x0000bea0


	//   ....[84]....
        /*1964*/ 	.word	0x0000bf10


	//   ....[85]....
        /*1968*/ 	.word	0x0000bf80


	//   ....[86]....
        /*196c*/ 	.word	0x0000bfd0


	//   ....[87]....
        /*1970*/ 	.word	0x0000c120


	//   ....[88]....
        /*1974*/ 	.word	0x0000c180


	//   ....[89]....
        /*1978*/ 	.word	0x0000c250


	//   ....[90]....
        /*197c*/ 	.word	0x0000c2a0


	//   ....[91]....
        /*1980*/ 	.word	0x0000c2f0


	//   ....[92]....
        /*1984*/ 	.word	0x0000c340


	//   ....[93]....
        /*1988*/ 	.word	0x0000c390


	//   ....[94]....
        /*198c*/ 	.word	0x0000c3e0


	//   ....[95]....
        /*1990*/ 	.word	0x0000c430


	//   ....[96]....
        /*1994*/ 	.word	0x0000c480


	//   ....[97]....
        /*1998*/ 	.word	0x0000c4e0


	//   ....[98]....
        /*199c*/ 	.word	0x0000c550


	//   ....[99]....
        /*19a0*/ 	.word	0x0000c5c0


	//   ....[100]....
        /*19a4*/ 	.word	0x0000c630


	//   ....[101]....
        /*19a8*/ 	.word	0x0000c6a0


	//   ....[102]....
        /*19ac*/ 	.word	0x0000c710


	//   ....[103]....
        /*19b0*/ 	.word	0x0000c780


	//   ....[104]....
        /*19b4*/ 	.word	0x0000c7f0


	//   ....[105]....
        /*19b8*/ 	.word	0x0000c860


	//   ....[106]....
        /*19bc*/ 	.word	0x0000c8c0


	//   ....[107]....
        /*19c0*/ 	.word	0x0000c920


	//   ....[108]....
        /*19c4*/ 	.word	0x0000c980


	//   ....[109]....
        /*19c8*/ 	.word	0x0000c9f0


	//   ....[110]....
        /*19cc*/ 	.word	0x0000ca60


	//   ....[111]....
        /*19d0*/ 	.word	0x0000cad0


	//   ....[112]....
        /*19d4*/ 	.word	0x0000cb40


	//   ....[113]....
        /*19d8*/ 	.word	0x0000cbb0


	//   ....[114]....
        /*19dc*/ 	.word	0x0000cc20


	//   ....[115]....
        /*19e0*/ 	.word	0x0000cc90


	//   ....[116]....
        /*19e4*/ 	.word	0x0000cd00


	//   ....[117]....
        /*19e8*/ 	.word	0x0000cd70


	//   ....[118]....
        /*19ec*/ 	.word	0x0000cdc0


	//   ....[119]....
        /*19f0*/ 	.word	0x0000cf40


	//   ....[120]....
        /*19f4*/ 	.word	0x0000cfa0


	//   ....[121]....
        /*19f8*/ 	.word	0x0000d060


	//   ....[122]....
        /*19fc*/ 	.word	0x0000d0b0


	//   ....[123]....
        /*1a00*/ 	.word	0x0000d100


	//   ....[124]....
        /*1a04*/ 	.word	0x0000d150


	//   ....[125]....
        /*1a08*/ 	.word	0x0000d1a0


	//   ....[126]....
        /*1a0c*/ 	.word	0x0000d1f0


	//   ....[127]....
        /*1a10*/ 	.word	0x0000d240


	//   ....[128]....
        /*1a14*/ 	.word	0x0000d290


	//   ....[129]....
        /*1a18*/ 	.word	0x0000d2f0


	//   ....[130]....
        /*1a1c*/ 	.word	0x0000d360


	//   ....[131]....
        /*1a20*/ 	.word	0x0000d3d0


	//   ....[132]....
        /*1a24*/ 	.word	0x0000d440


	//   ....[133]....
        /*1a28*/ 	.word	0x0000d4b0


	//   ....[134]....
        /*1a2c*/ 	.word	0x0000d520


	//   ....[135]....
        /*1a30*/ 	.word	0x0000d590


	//   ....[136]....
        /*1a34*/ 	.word	0x0000d600


	//   ....[137]....
        /*1a38*/ 	.word	0x0000d670


	//   ....[138]....
        /*1a3c*/ 	.word	0x0000d6d0


	//   ....[139]....
        /*1a40*/ 	.word	0x0000d730


	//   ....[140]....
        /*1a44*/ 	.word	0x0000d790


	//   ....[141]....
        /*1a48*/ 	.word	0x0000d800


	//   ....[142]....
        /*1a4c*/ 	.word	0x0000d850


	//   ....[143]....
        /*1a50*/ 	.word	0x0000d8c0


	//   ....[144]....
        /*1a54*/ 	.word	0x0000d930


	//   ....[145]....
        /*1a58*/ 	.word	0x0000d9a0


	//   ....[146]....
        /*1a5c*/ 	.word	0x0000da10


	//   ....[147]....
        /*1a60*/ 	.word	0x0000da80


	//   ....[148]....
        /*1a64*/ 	.word	0x0000daf0


	//   ....[149]....
        /*1a68*/ 	.word	0x0000db60


	//   ....[150]....
        /*1a6c*/ 	.word	0x0000dbd0


	//   ....[151]....
        /*1a70*/ 	.word	0x0000dd50


	//   ....[152]....
        /*1a74*/ 	.word	0x0000ddb0


	//   ....[153]....
        /*1a78*/ 	.word	0x0000de70


	//   ....[154]....
        /*1a7c*/ 	.word	0x0000dec0


	//   ....[155]....
        /*1a80*/ 	.word	0x0000df10


	//   ....[156]....
        /*1a84*/ 	.word	0x0000df60


	//   ....[157]....
        /*1a88*/ 	.word	0x0000dfb0


	//   ....[158]....
        /*1a8c*/ 	.word	0x0000e000


	//   ....[159]....
        /*1a90*/ 	.word	0x0000e050


	//   ....[160]....
        /*1a94*/ 	.word	0x0000e0a0


	//   ....[161]....
        /*1a98*/ 	.word	0x0000e100


	//   ....[162]....
        /*1a9c*/ 	.word	0x0000e170


	//   ....[163]....
        /*1aa0*/ 	.word	0x0000e1e0


	//   ....[164]....
        /*1aa4*/ 	.word	0x0000e250


	//   ....[165]....
        /*1aa8*/ 	.word	0x0000e2c0


	//   ....[166]....
        /*1aac*/ 	.word	0x0000e330


	//   ....[167]....
        /*1ab0*/ 	.word	0x0000e3a0


	//   ....[168]....
        /*1ab4*/ 	.word	0x0000e410


	//   ....[169]....
        /*1ab8*/ 	.word	0x0000e480


	//   ....[170]....
        /*1abc*/ 	.word	0x0000e4e0


	//   ....[171]....
        /*1ac0*/ 	.word	0x0000e540


	//   ....[172]....
        /*1ac4*/ 	.word	0x0000e5a0


	//   ....[173]....
        /*1ac8*/ 	.word	0x0000e610


	//   ....[174]....
        /*1acc*/ 	.word	0x0000e680


	//   ....[175]....
        /*1ad0*/ 	.word	0x0000e6f0


	//   ....[176]....
        /*1ad4*/ 	.word	0x0000e740


	//   ....[177]....
        /*1ad8*/ 	.word	0x0000e7b0


	//   ....[178]....
        /*1adc*/ 	.word	0x0000e820


	//   ....[179]....
        /*1ae0*/ 	.word	0x0000e890


	//   ....[180]....
        /*1ae4*/ 	.word	0x0000e900


	//   ....[181]....
        /*1ae8*/ 	.word	0x0000e970


	//   ....[182]....
        /*1aec*/ 	.word	0x0000e9c0


	//   ....[183]....
        /*1af0*/ 	.word	0x0000eb40


	//   ....[184]....
        /*1af4*/ 	.word	0x0000eba0


	//   ....[185]....
        /*1af8*/ 	.word	0x0000ec50


	//   ....[186]....
        /*1afc*/ 	.word	0x0000eca0


	//   ....[187]....
        /*1b00*/ 	.word	0x0000ecf0


	//   ....[188]....
        /*1b04*/ 	.word	0x0000ed40


	//   ....[189]....
        /*1b08*/ 	.word	0x0000ed90


	//   ....[190]....
        /*1b0c*/ 	.word	0x0000ede0


	//   ....[191]....
        /*1b10*/ 	.word	0x0000ee30


	//   ....[192]....
        /*1b14*/ 	.word	0x0000ee80


	//   ....[193]....
        /*1b18*/ 	.word	0x0000eee0


	//   ....[194]....
        /*1b1c*/ 	.word	0x0000ef30


	//   ....[195]....
        /*1b20*/ 	.word	0x0000ef80


	//   ....[196]....
        /*1b24*/ 	.word	0x0000efd0


	//   ....[197]....
        /*1b28*/ 	.word	0x0000f020


	//   ....[198]....
        /*1b2c*/ 	.word	0x0000f070


	//   ....[199]....
        /*1b30*/ 	.word	0x0000f0c0


	//   ....[200]....
        /*1b34*/ 	.word	0x0000f110


	//   ....[201]....
        /*1b38*/ 	.word	0x0000f160


	//   ....[202]....
        /*1b3c*/ 	.word	0x0000f1b0


	//   ....[203]....
        /*1b40*/ 	.word	0x0000f200


	//   ....[204]....
        /*1b44*/ 	.word	0x0000f370


	//   ....[205]....
        /*1b48*/ 	.word	0x0000f3c0


	//   ....[206]....
        /*1b4c*/ 	.word	0x0000f420


	//   ....[207]....
        /*1b50*/ 	.word	0x0000f490


	//   ....[208]....
        /*1b54*/ 	.word	0x0000f500


	//   ....[209]....
        /*1b58*/ 	.word	0x0000f560


	//   ....[210]....
        /*1b5c*/ 	.word	0x0000f5c0


	//   ....[211]....
        /*1b60*/ 	.word	0x0000f620


	//   ....[212]....
        /*1b64*/ 	.word	0x0000f680


	//   ....[213]....
        /*1b68*/ 	.word	0x0000f6e0


	//   ....[214]....
        /*1b6c*/ 	.word	0x0000f730


	//   ....[215]....
        /*1b70*/ 	.word	0x0000f8d0


	//   ....[216]....
        /*1b74*/ 	.word	0x0000fa80


	//   ....[217]....
        /*1b78*/ 	.word	0x0000fad0


	//   ....[218]....
        /*1b7c*/ 	.word	0x0000fb20


	//   ....[219]....
        /*1b80*/ 	.word	0x0000fb70


	//   ....[220]....
        /*1b84*/ 	.word	0x0000fbc0


	//   ....[221]....
        /*1b88*/ 	.word	0x0000fc10


	//   ....[222]....
        /*1b8c*/ 	.word	0x0000fc80


	//   ....[223]....
        /*1b90*/ 	.word	0x0000fcd0


	//   ....[224]....
        /*1b94*/ 	.word	0x0000fd20


	//   ....[225]....
        /*1b98*/ 	.word	0x0000fd90


	//   ....[226]....
        /*1b9c*/ 	.word	0x0000fe00


	//   ....[227]....
        /*1ba0*/ 	.word	0x0000fe60


	//   ....[228]....
        /*1ba4*/ 	.word	0x0000fec0


	//   ....[229]....
        /*1ba8*/ 	.word	0x0000ff30


	//   ....[230]....
        /*1bac*/ 	.word	0x0000ffa0


	//   ....[231]....
        /*1bb0*/ 	.word	0x0000fff0


	//   ....[232]....
        /*1bb4*/ 	.word	0x00010040


	//   ....[233]....
        /*1bb8*/ 	.word	0x000100b0


	//   ....[234]....
        /*1bbc*/ 	.word	0x00010160


	//   ....[235]....
        /*1bc0*/ 	.word	0x000101b0


	//   ....[236]....
        /*1bc4*/ 	.word	0x00010210


	//   ....[237]....
        /*1bc8*/ 	.word	0x00010280


	//   ....[238]....
        /*1bcc*/ 	.word	0x000102f0


	//   ....[239]....
        /*1bd0*/ 	.word	0x00010360


	//   ....[240]....
        /*1bd4*/ 	.word	0x000103d0


	//   ....[241]....
        /*1bd8*/ 	.word	0x00010440


	//   ....[242]....
        /*1bdc*/ 	.word	0x00010490


	//   ....[243]....
        /*1be0*/ 	.word	0x000104e0


	//   ....[244]....
        /*1be4*/ 	.word	0x00010530


	//   ....[245]....
        /*1be8*/ 	.word	0x00010580


	//   ....[246]....
        /*1bec*/ 	.word	0x000105f0


	//   ....[247]....
        /*1bf0*/ 	.word	0x00010830


	//   ....[248]....
        /*1bf4*/ 	.word	0x000108d0


	//   ....[249]....
        /*1bf8*/ 	.word	0x00010930


	//   ....[250]....
        /*1bfc*/ 	.word	0x00010980


	//   ....[251]....
        /*1c00*/ 	.word	0x000109e0


	//   ....[252]....
        /*1c04*/ 	.word	0x00010a30


	//   ....[253]....
        /*1c08*/ 	.word	0x00010b40


	//   ....[254]....
        /*1c0c*/ 	.word	0x00010cc0


	//   ....[255]....
        /*1c10*/ 	.word	0x00010dd0


	//   ....[0]....
        /*1c14*/ 	.word	0x00010ec0


	//   ....[1]....
        /*1c18*/ 	.word	0x00010f90


	//   ....[2]....
        /*1c1c*/ 	.word	0x00011080


	//   ....[3]....
        /*1c20*/ 	.word	0x00011190


	//   ....[4]....
        /*1c24*/ 	.word	0x00011290


	//   ....[5]....
        /*1c28*/ 	.word	0x00011360


	//   ....[6]....
        /*1c2c*/ 	.word	0x00011450


	//   ....[7]....
        /*1c30*/ 	.word	0x00011540


	//   ....[8]....
        /*1c34*/ 	.word	0x00011660


	//   ....[9]....
        /*1c38*/ 	.word	0x00011750


	//   ....[10]....
        /*1c3c*/ 	.word	0x00011810


	//   ....[11]....
        /*1c40*/ 	.word	0x00011900


	//   ....[12]....
        /*1c44*/ 	.word	0x00011a10


	//   ....[13]....
        /*1c48*/ 	.word	0x00011b00


	//   ....[14]....
        /*1c4c*/ 	.word	0x00011bd0


	//   ....[15]....
        /*1c50*/ 	.word	0x00011cd0


	//   ....[16]....
        /*1c54*/ 	.word	0x00011dc0


	//   ....[17]....
        /*1c58*/ 	.word	0x00011ed0


	//   ....[18]....
        /*1c5c*/ 	.word	0x00011fc0


	//   ....[19]....
        /*1c60*/ 	.word	0x000120b0


	//   ....[20]....
        /*1c64*/ 	.word	0x00012170


	//   ....[21]....
        /*1c68*/ 	.word	0x00012260


	//   ....[22]....
        /*1c6c*/ 	.word	0x00012380


	//   ....[23]....
        /*1c70*/ 	.word	0x00012470


	//   ....[24]....
        /*1c74*/ 	.word	0x00012550


	//   ....[25]....
        /*1c78*/ 	.word	0x00012640


	//   ....[26]....
        /*1c7c*/ 	.word	0x00012750


	//   ....[27]....
        /*1c80*/ 	.word	0x00012860


	//   ....[28]....
        /*1c84*/ 	.word	0x000128c0


	//   ....[29]....
        /*1c88*/ 	.word	0x00012910


	//   ....[30]....
        /*1c8c*/ 	.word	0x00012990


	//   ....[31]....
        /*1c90*/ 	.word	0x000129f0


	//   ....[32]....
        /*1c94*/ 	.word	0x00012a40


	//   ....[33]....
        /*1c98*/ 	.word	0x00012a90


	//   ....[34]....
        /*1c9c*/ 	.word	0x00012ae0


	//   ....[35]....
        /*1ca0*/ 	.word	0x00012b30


	//   ....[36]....
        /*1ca4*/ 	.word	0x00012b80


	//   ....[37]....
        /*1ca8*/ 	.word	0x00012bd0


	//   ....[38]....
        /*1cac*/ 	.word	0x00012c20


	//   ....[39]....
        /*1cb0*/ 	.word	0x00012c70


	//   ....[40]....
        /*1cb4*/ 	.word	0x00012cd0


	//   ....[41]....
        /*1cb8*/ 	.word	0x00012d40


	//   ....[42]....
        /*1cbc*/ 	.word	0x00012db0


	//   ....[43]....
        /*1cc0*/ 	.word	0x00012e20


	//   ....[44]....
        /*1cc4*/ 	.word	0x00012e90


	//   ....[45]....
        /*1cc8*/ 	.word	0x00012f00


	//   ....[46]....
        /*1ccc*/ 	.word	0x00012f70


	//   ....[47]....
        /*1cd0*/ 	.word	0x00012fe0


	//   ....[48]....
        /*1cd4*/ 	.word	0x00013050


	//   ....[49]....
        /*1cd8*/ 	.word	0x000130c0


	//   ....[50]....
        /*1cdc*/ 	.word	0x00013120


	//   ....[51]....
        /*1ce0*/ 	.word	0x00013190


	//   ....[52]....
        /*1ce4*/ 	.word	0x00013200


	//   ....[53]....
        /*1ce8*/ 	.word	0x00013270


	//   ....[54]....
        /*1cec*/ 	.word	0x000132e0


	//   ....[55]....
        /*1cf0*/ 	.word	0x00013330


	//   ....[56]....
        /*1cf4*/ 	.word	0x000133a0


	//   ....[57]....
        /*1cf8*/ 	.word	0x00013410


	//   ....[58]....
        /*1cfc*/ 	.word	0x00013460


	//   ....[59]....
        /*1d00*/ 	.word	0x000135d0


	//   ....[60]....
        /*1d04*/ 	.word	0x00013630


	//   ....[61]....
        /*1d08*/ 	.word	0x00013750


	//   ....[62]....
        /*1d0c*/ 	.word	0x000137a0


	//   ....[63]....
        /*1d10*/ 	.word	0x00013800


	//   ....[64]....
        /*1d14*/ 	.word	0x00013850


	//   ....[65]....
        /*1d18*/ 	.word	0x000138a0


	//   ....[66]....
        /*1d1c*/ 	.word	0x000138f0


	//   ....[67]....
        /*1d20*/ 	.word	0x00013940


	//   ....[68]....
        /*1d24*/ 	.word	0x00013990


	//   ....[69]....
        /*1d28*/ 	.word	0x000139e0


	//   ....[70]....
        /*1d2c*/ 	.word	0x00013a30


	//   ....[71]....
        /*1d30*/ 	.word	0x00013a80


	//   ....[72]....
        /*1d34*/ 	.word	0x00013be0


	//   ....[73]....
        /*1d38*/ 	.word	0x00013c30


	//   ....[74]....
        /*1d3c*/ 	.word	0x00013c80


	//   ....[75]....
        /*1d40*/ 	.word	0x00013cd0


	//   ....[76]....
        /*1d44*/ 	.word	0x00013d20


	//   ....[77]....
        /*1d48*/ 	.word	0x00013d70


	//   ....[78]....
        /*1d4c*/ 	.word	0x00013dc0


	//   ....[79]....
        /*1d50*/ 	.word	0x00013e10


	//   ....[80]....
        /*1d54*/ 	.word	0x00013e60


	//   ....[81]....
        /*1d58*/ 	.word	0x00013ee0


	//   ....[82]....
        /*1d5c*/ 	.word	0x00014060


	//   ....[83]....
        /*1d60*/ 	.word	0x000140c0


	//   ....[84]....
        /*1d64*/ 	.word	0x00014110


	//   ....[85]....
        /*1d68*/ 	.word	0x00014160


	//   ....[86]....
        /*1d6c*/ 	.word	0x000141b0


	//   ....[87]....
        /*1d70*/ 	.word	0x00014200


	//   ....[88]....
        /*1d74*/ 	.word	0x00014250


	//   ....[89]....
        /*1d78*/ 	.word	0x000142a0


	//   ....[90]....
        /*1d7c*/ 	.word	0x000142f0


	//   ....[91]....
        /*1d80*/ 	.word	0x00014350


	//   ....[92]....
        /*1d84*/ 	.word	0x000143a0


	//   ....[93]....
        /*1d88*/ 	.word	0x00014400


	//   ....[94]....
        /*1d8c*/ 	.word	0x00014490


	//   ....[95]....
        /*1d90*/ 	.word	0x00014580


	//   ....[96]....
        /*1d94*/ 	.word	0x000145e0


	//   ....[97]....
        /*1d98*/ 	.word	0x00014670


	//   ....[98]....
        /*1d9c*/ 	.word	0x000146d0


	//   ....[99]....
        /*1da0*/ 	.word	0x00014730


	//   ....[100]....
        /*1da4*/ 	.word	0x00014790


	//   ....[101]....
        /*1da8*/ 	.word	0x00014820


	//   ....[102]....
        /*1dac*/ 	.word	0x00014890


	//   ....[103]....
        /*1db0*/ 	.word	0x000148e0


	//   ....[104]....
        /*1db4*/ 	.word	0x00014960


	//   ....[105]....
        /*1db8*/ 	.word	0x000149d0


	//   ....[106]....
        /*1dbc*/ 	.word	0x00014a20


	//   ....[107]....
        /*1dc0*/ 	.word	0x00014a70


	//   ....[108]....
        /*1dc4*/ 	.word	0x00014ac0


	//   ....[109]....
        /*1dc8*/ 	.word	0x00014b10


	//   ....[110]....
        /*1dcc*/ 	.word	0x00014b60


	//   ....[111]....
        /*1dd0*/ 	.word	0x00014c50


	//   ....[112]....
        /*1dd4*/ 	.word	0x00014ca0


	//   ....[113]....
        /*1dd8*/ 	.word	0x00014d00


	//   ....[114]....
        /*1ddc*/ 	.word	0x00014d70


	//   ....[115]....
        /*1de0*/ 	.word	0x00014de0


	//   ....[116]....
        /*1de4*/ 	.word	0x00014e30


	//   ....[117]....
        /*1de8*/ 	.word	0x00014ea0


	//   ....[118]....
        /*1dec*/ 	.word	0x00014ef0


	//   ....[119]....
        /*1df0*/ 	.word	0x00014f40


	//   ....[120]....
        /*1df4*/ 	.word	0x00014f90


	//   ....[121]....
        /*1df8*/ 	.word	0x00014fe0


	//   ....[122]....
        /*1dfc*/ 	.word	0x00015050


	//   ....[123]....
        /*1e00*/ 	.word	0x00015280


	//   ....[124]....
        /*1e04*/ 	.word	0x00015350


	//   ....[125]....
        /*1e08*/ 	.word	0x000153b0


	//   ....[126]....
        /*1e0c*/ 	.word	0x00015420


	//   ....[127]....
        /*1e10*/ 	.word	0x000154a0


	//   ....[128]....
        /*1e14*/ 	.word	0x000154f0


	//   ....[129]....
        /*1e18*/ 	.word	0x00015560


	//   ....[130]....
        /*1e1c*/ 	.word	0x000155d0


	//   ....[131]....
        /*1e20*/ 	.word	0x00015640


	//   ....[132]....
        /*1e24*/ 	.word	0x000156b0


	//   ....[133]....
        /*1e28*/ 	.word	0x00015720


	//   ....[134]....
        /*1e2c*/ 	.word	0x000157a0


	//   ....[135]....
        /*1e30*/ 	.word	0x000157f0


	//   ....[136]....
        /*1e34*/ 	.word	0x00015860


	//   ....[137]....
        /*1e38*/ 	.word	0x000158d0


	//   ....[138]....
        /*1e3c*/ 	.word	0x00015940


	//   ....[139]....
        /*1e40*/ 	.word	0x000159b0


	//   ....[140]....
        /*1e44*/ 	.word	0x00015a20


	//   ....[141]....
        /*1e48*/ 	.word	0x00015a90


	//   ....[142]....
        /*1e4c*/ 	.word	0x00015b00


	//   ....[143]....
        /*1e50*/ 	.word	0x00015b70


	//   ....[144]....
        /*1e54*/ 	.word	0x00015be0


	//   ....[145]....
        /*1e58*/ 	.word	0x00015c60


	//   ....[146]....
        /*1e5c*/ 	.word	0x00015cb0


	//   ....[147]....
        /*1e60*/ 	.word	0x00015d20


	//   ....[148]....
        /*1e64*/ 	.word	0x00015d90


	//   ....[149]....
        /*1e68*/ 	.word	0x00015e00


	//   ....[150]....
        /*1e6c*/ 	.word	0x00015e70


	//   ....[151]....
        /*1e70*/ 	.word	0x00015ee0


	//   ....[152]....
        /*1e74*/ 	.word	0x00015f50


	//   ....[153]....
        /*1e78*/ 	.word	0x00015fc0


	//   ....[154]....
        /*1e7c*/ 	.word	0x00016030


	//   ....[155]....
        /*1e80*/ 	.word	0x000160a0


	//   ....[156]....
        /*1e84*/ 	.word	0x00016110


	//   ....[157]....
        /*1e88*/ 	.word	0x000161c0


	//   ....[158]....
        /*1e8c*/ 	.word	0x00016210


	//   ....[159]....
        /*1e90*/ 	.word	0x00016280


	//   ....[160]....
        /*1e94*/ 	.word	0x000162d0


	//   ....[161]....
        /*1e98*/ 	.word	0x00016320


	//   ....[162]....
        /*1e9c*/ 	.word	0x00016370


	//   ....[163]....
        /*1ea0*/ 	.word	0x000163c0


	//   ....[164]....
        /*1ea4*/ 	.word	0x00016410


	//   ....[165]....
        /*1ea8*/ 	.word	0x00016460


	//   ....[166]....
        /*1eac*/ 	.word	0x000164c0


	//   ....[167]....
        /*1eb0*/ 	.word	0x00016560


	//   ....[168]....
        /*1eb4*/ 	.word	0x000165b0


	//   ....[169]....
        /*1eb8*/ 	.word	0x00016630


	//   ....[170]....
        /*1ebc*/ 	.word	0x00016680


	//   ....[171]....
        /*1ec0*/ 	.word	0x000166f0


	//   ....[172]....
        /*1ec4*/ 	.word	0x00016750


	//   ....[173]....
        /*1ec8*/ 	.word	0x000167e0


	//   ....[174]....
        /*1ecc*/ 	.word	0x00016830


	//   ....[175]....
        /*1ed0*/ 	.word	0x00016890


	//   ....[176]....
        /*1ed4*/ 	.word	0x000168e0


	//   ....[177]....
        /*1ed8*/ 	.word	0x00016950


	//   ....[178]....
        /*1edc*/ 	.word	0x000169a0


	//   ....[179]....
        /*1ee0*/ 	.word	0x00016a10


	//   ....[180]....
        /*1ee4*/ 	.word	0x00016a70


	//   ....[181]....
        /*1ee8*/ 	.word	0x00016ae0


	//   ....[182]....
        /*1eec*/ 	.word	0x00016b50


	//   ....[183]....
        /*1ef0*/ 	.word	0x00016bc0


	//   ....[184]....
        /*1ef4*/ 	.word	0x00016c40


	//   ....[185]....
        /*1ef8*/ 	.word	0x00016cb0


	//   ....[186]....
        /*1efc*/ 	.word	0x00016d00


	//   ....[187]....
        /*1f00*/ 	.word	0x00016d50


	//   ....[188]....
        /*1f04*/ 	.word	0x00016db0


	//   ....[189]....
        /*1f08*/ 	.word	0x00017300


	//   ....[190]....
        /*1f0c*/ 	.word	0x00017390


	//   ....[191]....
        /*1f10*/ 	.word	0x00017400


	//   ....[192]....
        /*1f14*/ 	.word	0x00017450


	//   ....[193]....
        /*1f18*/ 	.word	0x000174a0


	//   ....[194]....
        /*1f1c*/ 	.word	0x000174f0


	//   ....[195]....
        /*1f20*/ 	.word	0x00017540


	//   ....[196]....
        /*1f24*/ 	.word	0x00017590


	//   ....[197]....
        /*1f28*/ 	.word	0x000175e0


	//   ....[198]....
        /*1f2c*/ 	.word	0x00017630


	//   ....[199]....
        /*1f30*/ 	.word	0x00017680


	//   ....[200]....
        /*1f34*/ 	.word	0x000176d0


	//   ....[201]....
        /*1f38*/ 	.word	0x00017720


	//   ....[202]....
        /*1f3c*/ 	.word	0x000177e0


	//   ....[203]....
        /*1f40*/ 	.word	0x00017940


	//   ....[204]....
        /*1f44*/ 	.word	0x000179b0


	//   ....[205]....
        /*1f48*/ 	.word	0x00017a20


	//   ....[206]....
        /*1f4c*/ 	.word	0x00017a90


	//   ....[207]....
        /*1f50*/ 	.word	0x00017b00


	//   ....[208]....
        /*1f54*/ 	.word	0x00017b70


	//   ....[209]....
        /*1f58*/ 	.word	0x00017be0


	//   ....[210]....
        /*1f5c*/ 	.word	0x00017c50


	//   ....[211]....
        /*1f60*/ 	.word	0x00017cc0


	//   ....[212]....
        /*1f64*/ 	.word	0x00017d30


	//   ....[213]....
        /*1f68*/ 	.word	0x00017da0


	//   ....[214]....
        /*1f6c*/ 	.word	0x00017e10


	//   ....[215]....
        /*1f70*/ 	.word	0x00017e80


	//   ....[216]....
        /*1f74*/ 	.word	0x00017ef0


	//   ....[217]....
        /*1f78*/ 	.word	0x00017f60


	//   ....[218]....
        /*1f7c*/ 	.word	0x00017fd0


	//   ....[219]....
        /*1f80*/ 	.word	0x00018040


	//   ....[220]....
        /*1f84*/ 	.word	0x000180b0


	//   ....[221]....
        /*1f88*/ 	.word	0x00018120


	//----- nvinfo : EIATTR_VRC_CTA_INIT_COUNT
	.align		4
.L_447:
        /*1f8c*/ 	.byte	0x02, 0x4a
	.zero		1
	.zero		1


	//----- nvinfo : EIATTR_EXIT_INSTR_OFFSETS
	.align		4
        /*1f90*/ 	.byte	0x04, 0x1c
        /*1f92*/ 	.short	(.L_449 - .L_448)


	//   ....[0]....
.L_448:
        /*1f94*/ 	.word	0x000093e0


	//----- nvinfo : EIATTR_CRS_STACK_SIZE
	.align		4
.L_449:
        /*1f98*/ 	.byte	0x04, 0x1e
        /*1f9a*/ 	.short	(.L_451 - .L_450)
.L_450:
        /*1f9c*/ 	.word	0x00000000


	//----- nvinfo : EIATTR_CBANK_PARAM_SIZE
	.align		4
.L_451:
        /*1fa0*/ 	.byte	0x03, 0x19
        /*1fa2*/ 	.short	0x0038


	//----- nvinfo : EIATTR_PARAM_CBANK
	.align		4
        /*1fa4*/ 	.byte	0x04, 0x0a
        /*1fa6*/ 	.short	(.L_453 - .L_452)
	.align		4
.L_452:
        /*1fa8*/ 	.word	index@(.nv.constant0._Z12_spmm_conv_4PKfPfiiPKiS3_S3_S0_)
        /*1fac*/ 	.short	0x0380
        /*1fae*/ 	.short	0x0038


	//----- nvinfo : EIATTR_SW_WAR
	.align		4
.L_453:
        /*1fb0*/ 	.byte	0x04, 0x36
        /*1fb2*/ 	.short	(.L_455 - .L_454)
.L_454:
        /*1fb4*/ 	.word	0x00000008
.L_455:


//--------------------- .nv.info._Z12_spmm_conv_3PKfPfiiPKiS3_S3_S0_ --------------------------
	.section	.nv.info._Z12_spmm_conv_3PKfPfiiPKiS3_S3_S0_,"",@"SHT_CUDA_INFO"
	.sectionflags	@""
	.align	4


	//----- nvinfo : EIATTR_CUDA_API_VERSION
	.align		4
        /*0000*/ 	.byte	0x04, 0x37
        /*0002*/ 	.short	(.L_457 - .L_456)
.L_456:
        /*0004*/ 	.word	0x00000082


	//----- nvinfo : EIATTR_KPARAM_INFO
	.align		4
.L_457:
        /*0008*/ 	.byte	0x04, 0x17
        /*000a*/ 	.short	(.L_459 - .L_458)
.L_458:
        /*000c*/ 	.word	0x00000000
        /*0010*/ 	.short	0x0007
        /*0012*/ 	.short	0x0030
        /*0014*/ 	.byte	0x00, 0xf5, 0x21, 0x00


	//----- nvinfo : EIATTR_KPARAM_INFO
	.align		4
.L_459:
        /*0018*/ 	.byte	0x04, 0x17
        /*001a*/ 	.short	(.L_461 - .L_460)
.L_460:
        /*001c*/ 	.word	0x00000000
        /*0020*/ 	.short	0x0006
        /*0022*/ 	.short	0x0028
        /*0024*/ 	.byte	0x00, 0xf5, 0x21, 0x00


	//----- nvinfo : EIATTR_KPARAM_INFO
	.align		4
.L_461:
        /*0028*/ 	.byte	0x04, 0x17
        /*002a*/ 	.short	(.L_463 - .L_462)
.L_462:
        /*002c*/ 	.word	0x00000000
        /*0030*/ 	.short	0x0005
        /*0032*/ 	.short	0x0020
        /*0034*/ 	.byte	0x00, 0xf5, 0x21, 0x00


	//----- nvinfo : EIATTR_KPARAM_INFO
	.align		4
.L_463:
        /*0038*/ 	.byte	0x04, 0x17
        /*003a*/ 	.short	(.L_465 - .L_464)
.L_464:
        /*003c*/ 	.word	0x00000000
        /*0040*/ 	.short	0x0004
        /*0042*/ 	.short	0x0018
        /*0044*/ 	.byte	0x00, 0xf5, 0x21, 0x00


	//----- nvinfo : EIATTR_KPARAM_INFO
	.align		4
.L_465:
        /*0048*/ 	.byte	0x04, 0x17
        /*004a*/ 	.short	(.L_467 - .L_466)
.L_466:
        /*004c*/ 	.word	0x00000000
        /*0050*/ 	.short	0x0003
        /*0052*/ 	.short	0x0014
        /*0054*/ 	.byte	0x00, 0xf0, 0x11, 0x00


	//----- nvinfo : EIATTR_KPARAM_INFO
	.align		4
.L_467:
        /*0058*/ 	.byte	0x04, 0x17
        /*005a*/ 	.short	(.L_469 - .L_468)
.L_468:
        /*005c*/ 	.word	0x00000000
        /*0060*/ 	.short	0x0002
        /*0062*/ 	.short	0x0010
        /*0064*/ 	.byte	0x00, 0xf0, 0x11, 0x00


	//----- nvinfo : EIATTR_KPARAM_INFO
	.align		4
.L_469:
        /*0068*/ 	.byte	0x04, 0x17
        /*006a*/ 	.short	(.L_471 - .L_470)
.L_470:
        /*006c*/ 	.word	0x00000000
        /*0070*/ 	.short	0x0001
        /*0072*/ 	.short	0x0008
        /*0074*/ 	.byte	0x00, 0xf5, 0x21, 0x00


	//----- nvinfo : EIATTR_KPARAM_INFO
	.align		4
.L_471:
        /*0078*/ 	.byte	0x04, 0x17
        /*007a*/ 	.short	(.L_473 - .L_472)
.L_472:
        /*007c*/ 	.word	0x00000000
        /*0080*/ 	.short	0x0000
        /*0082*/ 	.short	0x0000
        /*0084*/ 	.byte	0x00, 0xf5, 0x21, 0x00


	//----- nvinfo : EIATTR_SPARSE_MMA_MASK
	.align		4
.L_473:
        /*0088*/ 	.byte	0x03, 0x50
        /*008a*/ 	.short	0x0000


	//----- nvinfo : EIATTR_MAXREG_COUNT
	.align		4
        /*008c*/ 	.byte	0x03, 0x1b
        /*008e*/ 	.short	0x00ff


	//----- nvinfo : EIATTR_MERCURY_ISA_VERSION
	.align		4
        /*0090*/ 	.byte	0x03, 0x5f
        /*0092*/ 	.short	0x0101


	//----- nvinfo : EIATTR_COOP_GROUP_MASK_REGIDS
	.align		4
        /*0094*/ 	.byte	0x04, 0x29
        /*0096*/ 	.short	(.L_475 - .L_474)


	//   ....[0]....
.L_474:
        /*0098*/ 	.word	0xffffffff


	//   ....[1]....
        /*009c*/ 	.word	0xffffffff


	//   ....[2]....
        /*00a0*/ 	.word	0xffffffff


	//   ....[3]....
        /*00a4*/ 	.word	0xffffffff


	//   ....[4]....
        /*00a8*/ 	.word	0xffffffff


	//   ....[5]....
        /*00ac*/ 	.word	0xffffffff


	//   ....[6]....
        /*00b0*/ 	.word	0xffffffff


	//   ....[7]....
        /*00b4*/ 	.word	0xffffffff


	//   ....[8]....
        /*00b8*/ 	.word	0xffffffff


	//   ....[9]....
        /*00bc*/ 	.word	0xffffffff


	//   ....[10]....
        /*00c0*/ 	.word	0xffffffff


	//   ....[11]....
        /*00c4*/ 	.word	0xffffffff


	//   ....[12]....
        /*00c8*/ 	.word	0xffffffff


	//   ....[13]....
        /*00cc*/ 	.word	0xffffffff


	//   ....[14]....
        /*00d0*/ 	.word	0xffffffff


	//   ....[15]....
        /*00d4*/ 	.word	0xffffffff


	//   ....[16]....
        /*00d8*/ 	.word	0xffffffff


	//   ....[17]....
        /*00dc*/ 	.word	0xffffffff


	//   ....[18]....
        /*00e0*/ 	.word	0xffffffff


	//   ....[19]....
        /*00e4*/ 	.word	0xffffffff


	//   ....[20]....
        /*00e8*/ 	.word	0xffffffff


	//   ....[21]....
        /*00ec*/ 	.word	0xffffffff


	//   ....[22]....
        /*00f0*/ 	.word	0xffffffff


	//   ....[23]....
        /*00f4*/ 	.word	0xffffffff


	//   ....[24]....
        /*00f8*/ 	.word	0xffffffff


	//   ....[25]....
        /*00fc*/ 	.word	0xffffffff


	//   ....[26]....
        /*0100*/ 	.word	0xffffffff


	//   ....[27]....
        /*0104*/ 	.word	0xffffffff


	//   ....[28]....
        /*0108*/ 	.word	0xffffffff


	//   ....[29]....
        /*010c*/ 	.word	0xffffffff


	//   ....[30]....
        /*0110*/ 	.word	0xffffffff


	//   ....[31]....
        /*0114*/ 	.word	0xffffffff


	//   ....[32]....
        /*0118*/ 	.word	0xffffffff


	//   ....[33]....
        /*011c*/ 	.word	0xffffffff


	//   ....[34]....
        /*0120*/ 	.word	0xffffffff


	//   ....[35]....
        /*0124*/ 	.word	0xffffffff


	//   ....[36]....
        /*0128*/ 	.word	0xffffffff


	//   ....[37]....
        /*012c*/ 	.word	0xffffffff


	//   ....[38]....
        /*0130*/ 	.word	0xffffffff


	//   ....[39]....
        /*0134*/ 	.word	0xffffffff


	//   ....[40]....
        /*0138*/ 	.word	0xffffffff


	//   ....[41]....
        /*013c*/ 	.word	0xffffffff


	//   ....[42]....
        /*0140*/ 	.word	0xffffffff


	//   ....[43]....
        /*0144*/ 	.word	0xffffffff


	//   ....[44]....
        /*0148*/ 	.word	0xffffffff


	//   ....[45]....
        /*014c*/ 	.word	0xffffffff


	//   ....[46]....
        /*0150*/ 	.word	0xffffffff


	//   ....[47]....
        /*0154*/ 	.word	0xffffffff


	//   ....[48]....
        /*0158*/ 	.word	0xffffffff


	//   ....[49]....
        /*015c*/ 	.word	0xffffffff


	//   ....[50]....
        /*0160*/ 	.word	0xffffffff


	//   ....[51]....
        /*0164*/ 	.word	0xffffffff


	//   ....[52]....
        /*0168*/ 	.word	0xffffffff


	//   ....[53]....
        /*016c*/ 	.word	0xffffffff


	//   ....[54]....
        /*0170*/ 	.word	0xffffffff


	//   ....[55]....
        /*0174*/ 	.word	0xffffffff


	//   ....[56]....
        /*0178*/ 	.word	0xffffffff


	//   ....[57]....
        /*017c*/ 	.word	0xffffffff


	//   ....[58]....
        /*0180*/ 	.word	0xffffffff


	//   ....[59]....
        /*0184*/ 	.word	0xffffffff


	//   ....[60]....
        /*0188*/ 	.word	0xffffffff


	//   ....[61]....
        /*018c*/ 	.word	0xffffffff


	//   ....[62]....
        /*0190*/ 	.word	0xffffffff


	//   ....[63]....
        /*0194*/ 	.word	0xffffffff


	//   ....[64]....
        /*0198*/ 	.word	0xffffffff


	//   ....[65]....
        /*019c*/ 	.word	0xffffffff


	//   ....[66]....
        /*01a0*/ 	.word	0xffffffff


	//   ....[67]....
        /*01a4*/ 	.word	0xffffffff


	//   ....[68]....
        /*01a8*/ 	.word	0xffffffff


	//   ....[69]....
        /*01ac*/ 	.word	0xffffffff


	//   ....[70]....
        /*01b0*/ 	.word	0xffffffff


	//   ....[71]....
        /*01b4*/ 	.word	0xffffffff


	//   ....[72]....
        /*01b8*/ 	.word	0xffffffff


	//   ....[73]....
        /*01bc*/ 	.word	0xffffffff


	//   ....[74]....
        /*01c0*/ 	.word	0xffffffff


	//   ....[75]....
        /*01c4*/ 	.word	0xffffffff


	//   ....[76]....
        /*01c8*/ 	.word	0xffffffff


	//   ....[77]....
        /*01cc*/ 	.word	0xffffffff


	//   ....[78]....
        /*01d0*/ 	.word	0xffffffff


	//   ....[79]....
        /*01d4*/ 	.word	0xffffffff


	//   ....[80]....
        /*01d8*/ 	.word	0xffffffff


	//   ....[81]....
        /*01dc*/ 	.word	0xffffffff


	//   ....[82]....
        /*01e0*/ 	.word	0xffffffff


	//   ....[83]....
        /*01e4*/ 	.word	0xffffffff


	//   ....[84]....
        /*01e8*/ 	.word	0xffffffff


	//   ....[85]....
        /*01ec*/ 	.word	0xffffffff


	//   ....[86]....
        /*01f0*/ 	.word	0xffffffff


	//   ....[87]....
        /*01f4*/ 	.word	0xffffffff


	//   ....[88]....
        /*01f8*/ 	.word	0xffffffff


	//   ....[89]....
        /*01fc*/ 	.word	0xffffffff


	//   ....[90]....
        /*0200*/ 	.word	0xffffffff


	//   ....[91]....
        /*0204*/ 	.word	0xffffffff


	//   ....[92]....
        /*0208*/ 	.word	0xffffffff


	//   ....[93]....
        /*020c*/ 	.word	0xffffffff


	//   ....[94]....
        /*0210*/ 	.word	0xffffffff


	//   ....[95]....
        /*0214*/ 	.word	0xffffffff


	//   ....[96]....
        /*0218*/ 	.word	0xffffffff


	//   ....[97]....
        /*021c*/ 	.word	0xffffffff


	//   ....[98]....
        /*0220*/ 	.word	0xffffffff


	//   ....[99]....
        /*0224*/ 	.word	0xffffffff


	//   ....[100]....
        /*0228*/ 	.word	0xffffffff


	//   ....[101]....
        /*022c*/ 	.word	0xffffffff


	//   ....[102]....
        /*0230*/ 	.word	0xffffffff


	//   ....[103]....
        /*0234*/ 	.word	0xffffffff


	//   ....[104]....
        /*0238*/ 	.word	0xffffffff


	//   ....[105]....
        /*023c*/ 	.word	0xffffffff


	//   ....[106]....
        /*0240*/ 	.word	0xffffffff


	//   ....[107]....
        /*0244*/ 	.word	0xffffffff


	//   ....[108]....
        /*0248*/ 	.word	0xffffffff


	//   ....[109]....
        /*024c*/ 	.word	0xffffffff


	//   ....[110]....
        /*0250*/ 	.word	0xffffffff


	//   ....[111]....
        /*0254*/ 	.word	0xffffffff


	//   ....[112]....
        /*0258*/ 	.word	0xffffffff


	//   ....[113]....
        /*025c*/ 	.word	0xffffffff


	//   ....[114]....
        /*0260*/ 	.word	0xffffffff


	//   ....[115]....
        /*0264*/ 	.word	0xffffffff


	//   ....[116]....
        /*0268*/ 	.word	0xffffffff


	//   ....[117]....
        /*026c*/ 	.word	0xffffffff


	//   ....[118]....
        /*0270*/ 	.word	0xffffffff


	//   ....[119]....
        /*0274*/ 	.word	0xffffffff


	//   ....[120]....
        /*0278*/ 	.word	0xffffffff


	//   ....[121]....
        /*027c*/ 	.word	0xffffffff


	//   ....[122]....
        /*0280*/ 	.word	0xffffffff


	//   ....[123]....
        /*0284*/ 	.word	0xffffffff


	//   ....[124]....
        /*0288*/ 	.word	0xffffffff


	//   ....[125]....
        /*028c*/ 	.word	0xffffffff


	//   ....[126]....
        /*0290*/ 	.word	0xffffffff


	//   ....[127]....
        /*0294*/ 	.word	0xffffffff


	//   ....[128]....
        /*0298*/ 	.word	0xffffffff


	//   ....[129]....
        /*029c*/ 	.word	0xffffffff


	//   ....[130]....
        /*02a0*/ 	.word	0xffffffff


	//   ....[131]....
        /*02a4*/ 	.word	0xffffffff


	//   ....[132]....
        /*02a8*/ 	.word	0xffffffff


	//   ....[133]....
        /*02ac*/ 	.word	0xffffffff


	//   ....[134]....
        /*02b0*/ 	.word	0xffffffff


	//   ....[135]....
        /*02b4*/ 	.word	0xffffffff


	//   ....[136]....
        /*02b8*/ 	.word	0xffffffff


	//   ....[137]....
        /*02bc*/ 	.word	0xffffffff


	//   ....[138]....
        /*02c0*/ 	.word	0xffffffff


	//   ....[139]....
        /*02c4*/ 	.word	0xffffffff


	//   ....[140]....
        /*02c8*/ 	.word	0xffffffff


	//   ....[141]....
        /*02cc*/ 	.word	0xffffffff


	//   ....[142]....
        /*02d0*/ 	.word	0xffffffff


	//   ....[143]....
        /*02d4*/ 	.word	0xffffffff


	//   ....[144]....
        /*02d8*/ 	.word	0xffffffff


	//   ....[145]....
        /*02dc*/ 	.word	0xffffffff


	//   ....[146]....
        /*02e0*/ 	.word	0xffffffff


	//   ....[147]....
        /*02e4*/ 	.word	0xffffffff


	//   ....[148]....
        /*02e8*/ 	.word	0xffffffff


	//   ....[149]....
        /*02ec*/ 	.word	0xffffffff


	//   ....[150]....
        /*02f0*/ 	.word	0xffffffff


	//   ....[151]....
        /*02f4*/ 	.word	0xffffffff


	//   ....[152]....
        /*02f8*/ 	.word	0xffffffff


	//   ....[153]....
        /*02fc*/ 	.word	0xffffffff


	//   ....[154]....
        /*0300*/ 	.word	0xffffffff


	//   ....[155]....
        /*0304*/ 	.word	0xffffffff


	//   ....[156]....
        /*0308*/ 	.word	0xffffffff


	//   ....[157]....
        /*030c*/ 	.word	0xffffffff


	//   ....[158]....
        /*0310*/ 	.word	0xffffffff


	//   ....[159]....
        /*0314*/ 	.word	0xffffffff


	//   ....[160]....
        /*0318*/ 	.word	0xffffffff


	//   ....[161]....
        /*031c*/ 	.word	0xffffffff


	//   ....[162]....
        /*0320*/ 	.word	0xffffffff


	//   ....[163]....
        /*0324*/ 	.word	0xffffffff


	//   ....[164]....
        /*0328*/ 	.word	0xffffffff


	//   ....[165]....
        /*032c*/ 	.word	0xffffffff


	//   ....[166]....
        /*0330*/ 	.word	0xffffffff


	//   ....[167]....
        /*0334*/ 	.word	0xffffffff


	//   ....[168]....
        /*0338*/ 	.word	0xffffffff


	//   ....[169]....
        /*033c*/ 	.word	0xffffffff


	//   ....[170]....
        /*0340*/ 	.word	0xffffffff


	//   ....[171]....
        /*0344*/ 	.word	0xffffffff


	//   ....[172]....
        /*0348*/ 	.word	0xffffffff


	//   ....[173]....
        /*034c*/ 	.word	0xffffffff


	//   ....[174]....
        /*0350*/ 	.word	0xffffffff


	//   ....[175]....
        /*0354*/ 	.word	0xffffffff


	//   ....[176]....
        /*0358*/ 	.word	0xffffffff


	//   ....[177]....
        /*035c*/ 	.word	0xffffffff


	//   ....[178]....
        /*0360*/ 	.word	0xffffffff


	//   ....[179]....
        /*0364*/ 	.word	0xffffffff


	//   ....[180]....
        /*0368*/ 	.word	0xffffffff


	//   ....[181]....
        /*036c*/ 	.word	0xffffffff


	//   ....[182]....
        /*0370*/ 	.word	0xffffffff


	//   ....[183]....
        /*0374*/ 	.word	0xffffffff


	//   ....[184]....
        /*0378*/ 	.word	0xffffffff


	//   ....[185]....
        /*037c*/ 	.word	0xffffffff


	//   ....[186]....
        /*0380*/ 	.word	0xffffffff


	//   ....[187]....
        /*0384*/ 	.word	0xffffffff


	//   ....[188]....
        /*0388*/ 	.word	0xffffffff


	//   ....[189]....
        /*038c*/ 	.word	0xffffffff


	//   ....[190]....
        /*0390*/ 	.word	0xffffffff


	//   ....[191]....
        /*0394*/ 	.word	0xffffffff


	//   ....[192]....
        /*0398*/ 	.word	0xffffffff


	//   ....[193]....
        /*039c*/ 	.word	0xffffffff


	//   ....[194]....
        /*03a0*/ 	.word	0xffffffff


	//   ....[195]....
        /*03a4*/ 	.word	0xffffffff


	//   ....[196]....
        /*03a8*/ 	.word	0xffffffff


	//   ....[197]....
        /*03ac*/ 	.word	0xffffffff


	//   ....[198]....
        /*03b0*/ 	.word	0xffffffff


	//   ....[199]....
        /*03b4*/ 	.word	0xffffffff


	//   ....[200]....
        /*03b8*/ 	.word	0xffffffff


	//   ....[201]....
        /*03bc*/ 	.word	0xffffffff


	//   ....[202]....
        /*03c0*/ 	.word	0xffffffff


	//   ....[203]....
        /*03c4*/ 	.word	0xffffffff


	//   ....[204]....
        /*03c8*/ 	.word	0xffffffff


	//   ....[205]....
        /*03cc*/ 	.word	0xffffffff


	//   ....[206]....
        /*03d0*/ 	.word	0xffffffff


	//   ....[207]....
        /*03d4*/ 	.word	0xffffffff


	//   ....[208]....
        /*03d8*/ 	.word	0xffffffff


	//   ....[209]....
        /*03dc*/ 	.word	0xffffffff


	//   ....[210]....
        /*03e0*/ 	.word	0xffffffff


	//   ....[211]....
        /*03e4*/ 	.word	0xffffffff


	//   ....[212]....
        /*03e8*/ 	.word	0xffffffff


	//   ....[213]....
        /*03ec*/ 	.word	0xffffffff


	//   ....[214]....
        /*03f0*/ 	.word	0xffffffff


	//   ....[215]....
        /*03f4*/ 	.word	0xffffffff


	//   ....[216]....
        /*03f8*/ 	.word	0xffffffff


	//   ....[217]....
        /*03fc*/ 	.word	0xffffffff


	//   ....[218]....
        /*0400*/ 	.word	0xffffffff


	//   ....[219]....
        /*0404*/ 	.word	0xffffffff


	//   ....[220]....
        /*0408*/ 	.word	0xffffffff


	//   ....[221]....
        /*040c*/ 	.word	0xffffffff


	//   ....[222]....
        /*0410*/ 	.word	0xffffffff


	//   ....[223]....
        /*0414*/ 	.word	0xffffffff


	//   ....[224]....
        /*0418*/ 	.word	0xffffffff


	//   ....[225]....
        /*041c*/ 	.word	0xffffffff


	//   ....[226]....
        /*0420*/ 	.word	0xffffffff


	//   ....[227]....
        /*0424*/ 	.word	0xffffffff


	//   ....[228]....
        /*0428*/ 	.word	0xffffffff


	//   ....[229]....
        /*042c*/ 	.word	0xffffffff


	//   ....[230]....
        /*0430*/ 	.word	0xffffffff


	//   ....[231]....
        /*0434*/ 	.word	0xffffffff


	//   ....[232]....
        /*0438*/ 	.word	0xffffffff


	//   ....[233]....
        /*043c*/ 	.word	0xffffffff


	//   ....[234]....
        /*0440*/ 	.word	0xffffffff


	//   ....[235]....
        /*0444*/ 	.word	0xffffffff


	//   ....[236]....
        /*0448*/ 	.word	0xffffffff


	//   ....[237]....
        /*044c*/ 	.word	0xffffffff


	//   ....[238]....
        /*0450*/ 	.word	0xffffffff


	//   ....[239]....
        /*0454*/ 	.word	0xffffffff


	//   ....[240]....
        /*0458*/ 	.word	0xffffffff


	//   ....[241]....
        /*045c*/ 	.word	0xffffffff


	//   ....[242]....
        /*0460*/ 	.word	0xffffffff


	//   ....[243]....
        /*0464*/ 	.word	0xffffffff


	//   ....[244]....
        /*0468*/ 	.word	0xffffffff


	//   ....[245]....
        /*046c*/ 	.word	0xffffffff


	//   ....[246]....
        /*0470*/ 	.word	0xffffffff


	//   ....[247]....
        /*0474*/ 	.word	0xffffffff


	//   ....[248]....
        /*0478*/ 	.word	0xffffffff


	//   ....[249]....
        /*047c*/ 	.word	0xffffffff


	//   ....[250]....
        /*0480*/ 	.word	0xffffffff


	//   ....[251]....
        /*0484*/ 	.word	0xffffffff


	//   ....[252]....
        /*0488*/ 	.word	0xffffffff


	//   ....[253]....
        /*048c*/ 	.word	0xffffffff


	//   ....[254]....
        /*0490*/ 	.word	0xffffffff


	//   ....[255]....
        /*0494*/ 	.word	0xffffffff


	//   ....[0]....
        /*0498*/ 	.word	0xffffffff


	//   ....[1]....
        /*049c*/ 	.word	0xffffffff


	//   ....[2]....
        /*04a0*/ 	.word	0xffffffff


	//   ....[3]....
        /*04a4*/ 	.word	0xffffffff


	//   ....[4]....
        /*04a8*/ 	.word	0xffffffff


	//   ....[5]....
        /*04ac*/ 	.word	0xffffffff


	//   ....[6]....
        /*04b0*/ 	.word	0xffffffff


	//   ....[7]....
        /*04b4*/ 	.word	0xffffffff


	//   ....[8]....
        /*04b8*/ 	.word	0xffffffff


	//   ....[9]....
        /*04bc*/ 	.word	0xffffffff


	//   ....[10]....
        /*04c0*/ 	.word	0xffffffff


	//   ....[11]....
        /*04c4*/ 	.word	0xffffffff


	//   ....[12]....
        /*04c8*/ 	.word	0xffffffff


	//   ....[13]....
        /*04cc*/ 	.word	0xffffffff


	//   ....[14]....
        /*04d0*/ 	.word	0xffffffff


	//   ....[15]....
        /*04d4*/ 	.word	0xffffffff


	//   ....[16]....
        /*04d8*/ 	.word	0xffffffff


	//   ....[17]....
        /*04dc*/ 	.word	0xffffffff


	//   ....[18]....
        /*04e0*/ 	.word	0xffffffff


	//   ....[19]....
        /*04e4*/ 	.word	0xffffffff


	//   ....[20]....
        /*04e8*/ 	.word	0xffffffff


	//   ....[21]....
        /*04ec*/ 	.word	0xffffffff


	//   ....[22]....
        /*04f0*/ 	.word	0xffffffff


	//   ....[23]....
        /*04f4*/ 	.word	0xffffffff


	//   ....[24]....
        /*04f8*/ 	.word	0xffffffff


	//   ....[25]....
        /*04fc*/ 	.word	0xffffffff


	//   ....[26]....
        /*0500*/ 	.word	0xffffffff


	//   ....[27]....
        /*0504*/ 	.word	0xffffffff


	//   ....[28]....
        /*0508*/ 	.word	0xffffffff


	//   ....[29]....
        /*050c*/ 	.word	0xffffffff


	//   ....[30]....
        /*0510*/ 	.word	0xffffffff


	//   ....[31]....
        /*0514*/ 	.word	0xffffffff


	//   ....[32]....
        /*0518*/ 	.word	0xffffffff


	//   ....[33]....
        /*051c*/ 	.word	0xffffffff


	//   ....[34]....
        /*0520*/ 	.word	0xffffffff


	//   ....[35]....
        /*0524*/ 	.word	0xffffffff


	//   ....[36]....
        /*0528*/ 	.word	0xffffffff


	//   ....[37]....
        /*052c*/ 	.word	0xffffffff


	//   ....[38]....
        /*0530*/ 	.word	0xffffffff


	//   ....[39]....
        /*0534*/ 	.word	0xffffffff


	//   ....[40]....
        /*0538*/ 	.word	0xffffffff


	//   ....[41]....
        /*053c*/ 	.word	0xffffffff


	//   ....[42]....
        /*0540*/ 	.word	0xffffffff


	//   ....[43]....
        /*0544*/ 	.word	0xffffffff


	//   ....[44]....
        /*0548*/ 	.word	0xffffffff


	//   ....[45]....
        /*054c*/ 	.word	0xffffffff


	//   ....[46]....
        /*0550*/ 	.word	0xffffffff


	//   ....[47]....
        /*0554*/ 	.word	0xffffffff


	//   ....[48]....
        /*0558*/ 	.word	0xffffffff


	//   ....[49]....
        /*055c*/ 	.word	0xffffffff


	//   ....[50]....
        /*0560*/ 	.word	0xffffffff


	//   ....[51]....
        /*0564*/ 	.word	0xffffffff


	//   ....[52]....
        /*0568*/ 	.word	0xffffffff


	//   ....[53]....
        /*056c*/ 	.word	0xffffffff


	//   ....[54]....
        /*0570*/ 	.word	0xffffffff


	//   ....[55]....
        /*0574*/ 	.word	0xffffffff


	//   ....[56]....
        /*0578*/ 	.word	0xffffffff


	//   ....[57]....
        /*057c*/ 	.word	0xffffffff


	//   ....[58]....
        /*0580*/ 	.word	0xffffffff


	//   ....[59]....
        /*0584*/ 	.word	0xffffffff


	//   ....[60]....
        /*0588*/ 	.word	0xffffffff


	//   ....[61]....
        /*058c*/ 	.word	0xffffffff


	//   ....[62]....
        /*0590*/ 	.word	0xffffffff


	//   ....[63]....
        /*0594*/ 	.word	0xffffffff


	//   ....[64]....
        /*0598*/ 	.word	0xffffffff


	//   ....[65]....
        /*059c*/ 	.word	0xffffffff


	//   ....[66]....
        /*05a0*/ 	.word	0xffffffff


	//   ....[67]....
        /*05a4*/ 	.word	0xffffffff


	//   ....[68]....
        /*05a8*/ 	.word	0xffffffff


	//   ....[69]....
        /*05ac*/ 	.word	0xffffffff


	//   ....[70]....
        /*05b0*/ 	.word	0xffffffff


	//   ....[71]....
        /*05b4*/ 	.word	0xffffffff


	//   ....[72]....
        /*05b8*/ 	.word	0xffffffff


	//   ....[73]....
        /*05bc*/ 	.word	0xffffffff


	//   ....[74]....
        /*05c0*/ 	.word	0x05000058


	//   ....[75]....
        /*05c4*/ 	.word	0x05000058


	//   ....[76]....
        /*05c8*/ 	.word	0x05000058


	//   ....[77]....
        /*05cc*/ 	.word	0x05000058


	//   ....[78]....
        /*05d0*/ 	.word	0x05000058


	//   ....[79]....
        /*05d4*/ 	.word	0x05000058


	//   ....[80]....
        /*05d8*/ 	.word	0x05000058


	//   ....[81]....
        /*05dc*/ 	.word	0x05000058


	//   ....[82]....
        /*05e0*/ 	.word	0x05000058


	//   ....[83]....
        /*05e4*/ 	.word	0x05000058


	//   ....[84]....
        /*05e8*/ 	.word	0x05000058


	//   ....[85]....
        /*05ec*/ 	.word	0x05000058


	//   ....[86]....
        /*05f0*/ 	.word	0x05000058


	//   ....[87]....
        /*05f4*/ 	.word	0x05000058


	//   ....[88]....
        /*05f8*/ 	.word	0x05000058


	//   ....[89]....
        /*05fc*/ 	.word	0x05000058


	//   ....[90]....
        /*0600*/ 	.word	0x05000058


	//   ....[91]....
        /*0604*/ 	.word	0x05000058


	//   ....[92]....
        /*0608*/ 	.word	0x05000058


	//   ....[93]....
        /*060c*/ 	.word	0x05000058


	//   ....[94]....
        /*0610*/ 	.word	0x05000058


	//   ....[95]....
        /*0614*/ 	.word	0x05000058


	//   ....[96]....
        /*0618*/ 	.word	0x05000058


	//   ....[97]....
        /*061c*/ 	.word	0x05000058


	//   ....[98]....
        /*0620*/ 	.word	0x05000058


	//   ....[99]....
        /*0624*/ 	.word	0x05000058


	//   ....[100]....
        /*0628*/ 	.word	0x05000058


	//   ....[101]....
        /*062c*/ 	.word	0x05000058


	//   ....[102]....
        /*0630*/ 	.word	0x05000058


	//   ....[103]....
        /*0634*/ 	.word	0x05000058


	//   ....[104]....
        /*0638*/ 	.word	0x05000058


	//   ....[105]....
        /*063c*/ 	.word	0x05000058


	//   ....[106]....
        /*0640*/ 	.word	0x05000058


	//   ....[107]....
        /*0644*/ 	.word	0x05000058


	//   ....[108]....
        /*0648*/ 	.word	0x05000058


	//   ....[109]....
        /*064c*/ 	.word	0x05000058


	//   ....[110]....
        /*0650*/ 	.word	0x05000058


	//   ....[111]....
        /*0654*/ 	.word	0x05000058


	//   ....[112]....
        /*0658*/ 	.word	0x05000058


	//   ....[113]....
        /*065c*/ 	.word	0x05000058


	//   ....[114]....
        /*0660*/ 	.word	0x05000058


	//   ....[115]....
        /*0664*/ 	.word	0x05000058


	//   ....[116]....
        /*0668*/ 	.word	0x05000058


	//   ....[117]....
        /*066c*/ 	.word	0x05000058


	//   ....[118]....
        /*0670*/ 	.word	0x05000058


	//   ....[119]....
        /*0674*/ 	.word	0x05000058


	//   ....[120]....
        /*0678*/ 	.word	0x05000058


	//   ....[121]....
        /*067c*/ 	.word	0x05000058


	//   ....[122]....
        /*0680*/ 	.word	0x05000058


	//   ....[123]....
        /*0684*/ 	.word	0x05000058


	//   ....[124]....
        /*0688*/ 	.word	0x05000058


	//   ....[125]....
        /*068c*/ 	.word	0x05000058


	//   ....[126]....
        /*0690*/ 	.word	0x05000058


	//   ....[127]....
        /*0694*/ 	.word	0x05000058


	//   ....[128]....
        /*0698*/ 	.word	0x05000058


	//   ....[129]....
        /*069c*/ 	.word	0x05000058


	//   ....[130]....
        /*06a0*/ 	.word	0x05000058


	//   ....[131]....
        /*06a4*/ 	.word	0x05000058


	//   ....[132]....
        /*06a8*/ 	.word	0x05000058


	//   ....[133]....
        /*06ac*/ 	.word	0x05000058


	//   ....[134]....
        /*06b0*/ 	.word	0x05000058


	//   ....[135]....
        /*06b4*/ 	.word	0x05000058


	//   ....[136]....
        /*06b8*/ 	.word	0x05000058


	//   ....[137]....
        /*06bc*/ 	.word	0x05000058


	//   ....[138]....
        /*06c0*/ 	.word	0x05000058


	//   ....[139]....
        /*06c4*/ 	.word	0x05000058


	//   ....[140]....
        /*06c8*/ 	.word	0x05000058


	//   ....[141]....
        /*06cc*/ 	.word	0x05000058


	//   ....[142]....
        /*06d0*/ 	.word	0x05000058


	//   ....[143]....
        /*06d4*/ 	.word	0x05000058


	//   ....[144]....
        /*06d8*/ 	.word	0x05000058


	//   ....[145]....
        /*06dc*/ 	.word	0x05000058


	//   ....[146]....
        /*06e0*/ 	.word	0x05000058


	//   ....[147]....
        /*06e4*/ 	.word	0x05000058


	//   ....[148]....
        /*06e8*/ 	.word	0x05000058


	//   ....[149]....
        /*06ec*/ 	.word	0x05000058


	//   ....[150]....
        /*06f0*/ 	.word	0x05000058


	//   ....[151]....
        /*06f4*/ 	.word	0x05000058


	//   ....[152]....
        /*06f8*/ 	.word	0x05000058


	//   ....[153]....
        /*06fc*/ 	.word	0x05000058


	//   ....[154]....
        /*0700*/ 	.word	0x05000058


	//   ....[155]....
        /*0704*/ 	.word	0x05000058


	//   ....[156]....
        /*0708*/ 	.word	0x05000058


	//   ....[157]....
        /*070c*/ 	.word	0x05000058


	//   ....[158]....
        /*0710*/ 	.word	0x05000058


	//   ....[159]....
        /*0714*/ 	.word	0x05000058


	//   ....[160]....
        /*0718*/ 	.word	0x05000058


	//   ....[161]....
        /*071c*/ 	.word	0x05000058


	//   ....[162]....
        /*0720*/ 	.word	0x05000058


	//   ....[163]....
        /*0724*/ 	.word	0x05000058


	//   ....[164]....
        /*0728*/ 	.word	0x05000058


	//   ....[165]....
        /*072c*/ 	.word	0x05000058


	//   ....[166]....
        /*0730*/ 	.word	0x05000058


	//   ....[167]....
        /*0734*/ 	.word	0x05000058


	//   ....[168]....
        /*0738*/ 	.word	0x05000058


	//   ....[169]....
        /*073c*/ 	.word	0x05000058


	//   ....[170]....
        /*0740*/ 	.word	0x05000058


	//   ....[171]....
        /*0744*/ 	.word	0x05000058


	//   ....[172]....
        /*0748*/ 	.word	0x05000058


	//   ....[173]....
        /*074c*/ 	.word	0x05000058


	//   ....[174]....
        /*0750*/ 	.word	0x05000058


	//   ....[175]....
        /*0754*/ 	.word	0x05000058


	//   ....[176]....
        /*0758*/ 	.word	0x05000058


	//   ....[177]....
        /*075c*/ 	.word	0x05000058


	//   ....[178]....
        /*0760*/ 	.word	0x05000058


	//   ....[179]....
        /*0764*/ 	.word	0x05000058


	//   ....[180]....
        /*0768*/ 	.word	0x05000058


	//   ....[181]....
        /*076c*/ 	.word	0x05000058


	//   ....[182]....
        /*0770*/ 	.word	0x05000058


	//   ....[183]....
        /*0774*/ 	.word	0x05000058


	//   ....[184]....
        /*0778*/ 	.word	0x05000058


	//   ....[185]....
        /*077c*/ 	.word	0x05000058


	//   ....[186]....
        /*0780*/ 	.word	0x05000058


	//   ....[187]....
        /*0784*/ 	.word	0x05000058


	//   ....[188]....
        /*0788*/ 	.word	0x05000058


	//   ....[189]....
        /*078c*/ 	.word	0x05000058


	//   ....[190]....
        /*0790*/ 	.word	0x05000058


	//   ....[191]....
        /*0794*/ 	.word	0x05000058


	//   ....[192]....
        /*0798*/ 	.word	0x05000058


	//   ....[193]....
        /*079c*/ 	.word	0x05000058


	//   ....[194]....
        /*07a0*/ 	.word	0x05000058


	//   ....[195]....
        /*07a4*/ 	.word	0x05000058


	//   ....[196]....
        /*07a8*/ 	.word	0x05000058


	//   ....[197]....
        /*07ac*/ 	.word	0x05000058


	//   ....[198]....
        /*07b0*/ 	.word	0x05000058


	//   ....[199]....
        /*07b4*/ 	.word	0x05000058


	//   ....[200]....
        /*07b8*/ 	.word	0x05000058


	//   ....[201]....
        /*07bc*/ 	.word	0x05000058


	//   ....[202]....
        /*07c0*/ 	.word	0x05000058


	//   ....[203]....
        /*07c4*/ 	.word	0x05000058


	//   ....[204]....
        /*07c8*/ 	.word	0x05000058


	//   ....[205]....
        /*07cc*/ 	.word	0x05000058


	//   ....[206]....
        /*07d0*/ 	.word	0x05000058


	//   ....[207]....
        /*07d4*/ 	.word	0x05000058


	//   ....[208]....
        /*07d8*/ 	.word	0x05000058


	//   ....[209]....
        /*07dc*/ 	.word	0x05000058


	//   ....[210]....
        /*07e0*/ 	.word	0x05000058


	//   ....[211]....
        /*07e4*/ 	.word	0x05000058


	//   ....[212]....
        /*07e8*/ 	.word	0x05000058


	//   ....[213]....
        /*07ec*/ 	.word	0x05000058


	//   ....[214]....
        /*07f0*/ 	.word	0x05000058


	//   ....[215]....
        /*07f4*/ 	.word	0x05000058


	//   ....[216]....
        /*07f8*/ 	.word	0x05000058


	//   ....[217]....
        /*07fc*/ 	.word	0x05000058


	//   ....[218]....
        /*0800*/ 	.word	0x05000058


	//   ....[219]....
        /*0804*/ 	.word	0x05000058


	//   ....[220]....
        /*0808*/ 	.word	0x05000058


	//   ....[221]....
        /*080c*/ 	.word	0x05000058


	//   ....[222]....
        /*0810*/ 	.word	0x05000058


	//   ....[223]....
        /*0814*/ 	.word	0x05000058


	//   ....[224]....
        /*0818*/ 	.word	0x05000058


	//   ....[225]....
        /*081c*/ 	.word	0x05000058


	//   ....[226]....
        /*0820*/ 	.word	0x05000058


	//   ....[227]....
        /*0824*/ 	.word	0x05000058


	//   ....[228]....
        /*0828*/ 	.word	0x05000058


	//   ....[229]....
        /*082c*/ 	.word	0x05000058


	//   ....[230]....
        /*0830*/ 	.word	0x05000058


	//   ....[231]....
        /*0834*/ 	.word	0x05000058


	//   ....[232]....
        /*0838*/ 	.word	0x05000058


	//   ....[233]....
        /*083c*/ 	.word	0x05000058


	//   ....[234]....
        /*0840*/ 	.word	0x05000058


	//   ....[235]....
        /*0844*/ 	.word	0x05000058


	//   ....[236]....
        /*0848*/ 	.word	0x05000058


	//   ....[237]....
        /*084c*/ 	.word	0x05000058


	//   ....[238]....
        /*0850*/ 	.word	0x05000058


	//   ....[239]....
        /*0854*/ 	.word	0x05000058


	//   ....[240]....
        /*0858*/ 	.word	0x05000058


	//   ....[241]....
        /*085c*/ 	.word	0x05000058


	//   ....[242]....
        /*0860*/ 	.word	0x05000058


	//   ....[243]....
        /*0864*/ 	.word	0x05000058


	//   ....[244]....
        /*0868*/ 	.word	0x05000058


	//   ....[245]....
        /*086c*/ 	.word	0x05000058


	//   ....[246]....
        /*0870*/ 	.word	0x05000058


	//   ....[247]....
        /*0874*/ 	.word	0x05000058


	//   ....[248]....
        /*0878*/ 	.word	0x05000058


	//   ....[249]....
        /*087c*/ 	.word	0x05000058


	//   ....[250]....
        /*0880*/ 	.word	0x05000058


	//   ....[251]....
        /*0884*/ 	.word	0x05000058


	//   ....[252]....
        /*0888*/ 	.word	0x05000058


	//   ....[253]....
        /*088c*/ 	.word	0x05000058


	//   ....[254]....
        /*0890*/ 	.word	0x05000058


	//   ....[255]....
        /*0894*/ 	.word	0x05000058


	//   ....[0]....
        /*0898*/ 	.word	0x05000058


	//   ....[1]....
        /*089c*/ 	.word	0x05000058


	//   ....[2]....
        /*08a0*/ 	.word	0x05000058


	//   ....[3]....
        /*08a4*/ 	.word	0x05000058


	//   ....[4]....
        /*08a8*/ 	.word	0x05000058


	//   ....[5]....
        /*08ac*/ 	.word	0x05000058


	//   ....[6]....
        /*08b0*/ 	.word	0x05000058


	//   ....[7]....
        /*08b4*/ 	.word	0x05000058


	//   ....[8]....
        /*08b8*/ 	.word	0x05000058


	//   ....[9]....
        /*08bc*/ 	.word	0x05000058


	//   ....[10]....
        /*08c0*/ 	.word	0x05000058


	//   ....[11]....
        /*08c4*/ 	.word	0x05000058


	//   ....[12]....
        /*08c8*/ 	.word	0x05000058


	//   ....[13]....
        /*08cc*/ 	.word	0x05000058


	//   ....[14]....
        /*08d0*/ 	.word	0x05000058


	//   ....[15]....
        /*08d4*/ 	.word	0x05000058


	//   ....[16]....
        /*08d8*/ 	.word	0x05000058


	//   ....[17]....
        /*08dc*/ 	.word	0x05000058


	//   ....[18]....
        /*08e0*/ 	.word	0x05000058


	//   ....[19]....
        /*08e4*/ 	.word	0x05000058


	//   ....[20]....
        /*08e8*/ 	.word	0x05000058


	//   ....[21]....
        /*08ec*/ 	.word	0x05000058


	//   ....[22]....
        /*08f0*/ 	.word	0x05000058


	//   ....[23]....
        /*08f4*/ 	.word	0x05000058


	//   ....[24]....
        /*08f8*/ 	.word	0x05000058


	//   ....[25]....
        /*08fc*/ 	.word	0x05000058


	//   ....[26]....
        /*0900*/ 	.word	0x05000058


	//   ....[27]....
        /*0904*/ 	.word	0x05000058


	//   ....[28]....
        /*0908*/ 	.word	0x05000058


	//   ....[29]....
        /*090c*/ 	.word	0x05000058


	//   ....[30]....
        /*0910*/ 	.word	0x05000058


	//   ....[31]....
        /*0914*/ 	.word	0x05000058


	//   ....[32]....
        /*0918*/ 	.word	0x05000058


	//   ....[33]....
        /*091c*/ 	.word	0x05000058


	//   ....[34]....
        /*0920*/ 	.word	0x05000058


	//   ....[35]....
        /*0924*/ 	.word	0x05000058


	//   ....[36]....
        /*0928*/ 	.word	0x05000058


	//   ....[37]....
        /*092c*/ 	.word	0x05000058


	//   ....[38]....
        /*0930*/ 	.word	0x05000058


	//   ....[39]....
        /*0934*/ 	.word	0x05000058


	//   ....[40]....
        /*0938*/ 	.word	0x05000058


	//   ....[41]....
        /*093c*/ 	.word	0x05000058


	//   ....[42]....
        /*0940*/ 	.word	0x05000058


	//   ....[43]....
        /*0944*/ 	.word	0x05000058


	//   ....[44]....
        /*0948*/ 	.word	0x05000058


	//   ....[45]....
        /*094c*/ 	.word	0x05000058


	//   ....[46]....
        /*0950*/ 	.word	0x05000058


	//   ....[47]....
        /*0954*/ 	.word	0x05000058


	//   ....[48]....
        /*0958*/ 	.word	0x05000058


	//   ....[49]....
        /*095c*/ 	.word	0x05000058


	//   ....[50]....
        /*0960*/ 	.word	0x05000058


	//   ....[51]....
        /*0964*/ 	.word	0x05000058


	//   ....[52]....
        /*0968*/ 	.word	0x05000058


	//   ....[53]....
        /*096c*/ 	.word	0x05000058


	//   ....[54]....
        /*0970*/ 	.word	0x05000058


	//   ....[55]....
        /*0974*/ 	.word	0x05000058


	//   ....[56]....
        /*0978*/ 	.word	0x05000058


	//   ....[57]....
        /*097c*/ 	.word	0x05000058


	//   ....[58]....
        /*0980*/ 	.word	0x05000058


	//   ....[59]....
        /*0984*/ 	.word	0x05000058


	//   ....[60]....
        /*0988*/ 	.word	0x05000058


	//   ....[61]....
        /*098c*/ 	.word	0x05000058


	//   ....[62]....
        /*0990*/ 	.word	0x05000058


	//   ....[63]....
        /*0994*/ 	.word	0x05000058


	//   ....[64]....
        /*0998*/ 	.word	0x05000058


	//   ....[65]....
        /*099c*/ 	.word	0x05000058


	//   ....[66]....
        /*09a0*/ 	.word	0x05000058


	//   ....[67]....
        /*09a4*/ 	.word	0x05000058


	//   ....[68]....
        /*09a8*/ 	.word	0x05000058


	//   ....[69]....
        /*09ac*/ 	.word	0x05000058


	//   ....[70]....
        /*09b0*/ 	.word	0x05000058


	//   ....[71]....
        /*09b4*/ 	.word	0x05000058


	//   ....[72]....
        /*09b8*/ 	.word	0x05000058


	//   ....[73]....
        /*09bc*/ 	.word	0x05000058


	//   ....[74]....
        /*09c0*/ 	.word	0x05000058


	//   ....[75]....
        /*09c4*/ 	.word	0x05000058


	//   ....[76]....
        /*09c8*/ 	.word	0x05000058


	//   ....[77]....
        /*09cc*/ 	.word	0x05000058


	//   ....[78]....
        /*09d0*/ 	.word	0x05000058


	//   ....[79]....
        /*09d4*/ 	.word	0x05000058


	//   ....[80]....
        /*09d8*/ 	.word	0x05000058


	//   ....[81]....
        /*09dc*/ 	.word	0x05000058


	//   ....[82]....
        /*09e0*/ 	.word	0x05000058


	//   ....[83]....
        /*09e4*/ 	.word	0x05000058


	//   ....[84]....
        /*09e8*/ 	.word	0x05000058


	//   ....[85]....
        /*09ec*/ 	.word	0x05000058


	//   ....[86]....
        /*09f0*/ 	.word	0x05000058


	//   ....[87]....
        /*09f4*/ 	.word	0x05000058


	//   ....[88]....
        /*09f8*/ 	.word	0x05000058


	//   ....[89]....
        /*09fc*/ 	.word	0x05000058


	//   ....[90]....
        /*0a00*/ 	.word	0x05000058


	//   ....[91]....
        /*0a04*/ 	.word	0x05000058


	//   ....[92]....
        /*0a08*/ 	.word	0x05000058


	//   ....[93]....
        /*0a0c*/ 	.word	0x05000058


	//   ....[94]....
        /*0a10*/ 	.word	0x05000058


	//   ....[95]....
        /*0a14*/ 	.word	0x05000058


	//   ....[96]....
        /*0a18*/ 	.word	0x05000058


	//   ....[97]....
        /*0a1c*/ 	.word	0x05000058


	//   ....[98]....
        /*0a20*/ 	.word	0x05000058


	//   ....[99]....
        /*0a24*/ 	.word	0x05000058


	//   ....[100]....
        /*0a28*/ 	.word	0x05000058


	//   ....[101]....
        /*0a2c*/ 	.word	0x05000058


	//   ....[102]....
        /*0a30*/ 	.word	0x05000058


	//   ....[103]....
        /*0a34*/ 	.word	0x05000058


	//   ....[104]....
        /*0a38*/ 	.word	0x05000058


	//   ....[105]....
        /*0a3c*/ 	.word	0x05000058


	//   ....[106]....
        /*0a40*/ 	.word	0x05000058


	//   ....[107]....
        /*0a44*/ 	.word	0x05000058


	//   ....[108]....
        /*0a48*/ 	.word	0x05000058


	//   ....[109]....
        /*0a4c*/ 	.word	0x05000058


	//   ....[110]....
        /*0a50*/ 	.word	0x05000058


	//   ....[111]....
        /*0a54*/ 	.word	0x05000058


	//   ....[112]....
        /*0a58*/ 	.word	0x05000058


	//   ....[113]....
        /*0a5c*/ 	.word	0x05000058


	//   ....[114]....
        /*0a60*/ 	.word	0x05000058


	//   ....[115]....
        /*0a64*/ 	.word	0x05000058


	//   ....[116]....
        /*0a68*/ 	.word	0x05000058


	//   ....[117]....
        /*0a6c*/ 	.word	0x05000058


	//   ....[118]....
        /*0a70*/ 	.word	0x05000058


	//   ....[119]....
        /*0a74*/ 	.word	0x05000058


	//   ....[120]....
        /*0a78*/ 	.word	0x05000058


	//   ....[121]....
        /*0a7c*/ 	.word	0x05000058


	//   ....[122]....
        /*0a80*/ 	.word	0x05000058


	//   ....[123]....
        /*0a84*/ 	.word	0x05000058


	//   ....[124]....
        /*0a88*/ 	.word	0x05000058


	//   ....[125]....
        /*0a8c*/ 	.word	0x05000058


	//   ....[126]....
        /*0a90*/ 	.word	0x05000058


	//   ....[127]....
        /*0a94*/ 	.word	0x05000058


	//   ....[128]....
        /*0a98*/ 	.word	0x05000058


	//   ....[129]....
        /*0a9c*/ 	.word	0x05000058


	//   ....[130]....
        /*0aa0*/ 	.word	0x05000058


	//   ....[131]....
        /*0aa4*/ 	.word	0x05000058


	//   ....[132]....
        /*0aa8*/ 	.word	0x05000058


	//   ....[133]....
        /*0aac*/ 	.word	0x05000058


	//   ....[134]....
        /*0ab0*/ 	.word	0x05000058


	//   ....[135]....
        /*0ab4*/ 	.word	0x05000058


	//   ....[136]....
        /*0ab8*/ 	.word	0x05000058


	//   ....[137]....
        /*0abc*/ 	.word	0x05000058


	//   ....[138]....
        /*0ac0*/ 	.word	0x05000058


	//   ....[139]....
        /*0ac4*/ 	.word	0x05000058


	//   ....[140]....
        /*0ac8*/ 	.word	0x05000058


	//   ....[141]....
        /*0acc*/ 	.word	0x05000058


	//   ....[142]....
        /*0ad0*/ 	.word	0x05000058


	//   ....[143]....
        /*0ad4*/ 	.word	0x05000058


	//   ....[144]....
        /*0ad8*/ 	.word	0x05000058


	//   ....[145]....
        /*0adc*/ 	.word	0x05000058


	//   ....[146]....
        /*0ae0*/ 	.word	0x05000058


	//   ....[147]....
        /*0ae4*/ 	.word	0x05000058


	//----- nvinfo : EIATTR_COOP_GROUP_INSTR_OFFSETS
	.align		4
.L_475:
        /*0ae8*/ 	.byte	0x04, 0x28
        /*0aea*/ 	.short	(.L_477 - .L_476)


	//   ....[0]....
.L_476:
        /*0aec*/ 	.word	0x00000a20


	//   ....[1]....
        /*0af0*/ 	.word	0x00000a80


	//   ....[2]....
        /*0af4*/ 	.word	0x00000ad0


	//   ....[3]....
        /*0af8*/ 	.word	0x00000ae0


	//   ....[4]....
        /*0afc*/ 	.word	0x00000af0


	//   ....[5]....
        /*0b00*/ 	.word	0x00000b00


	//   ....[6]....
        /*0b04*/ 	.word	0x00000b10


	//   ....[7]....
        /*0b08*/ 	.word	0x00000b20


	//   ....[8]....
        /*0b0c*/ 	.word	0x00000b30


	//   ....[9]....
        /*0b10*/ 	.word	0x00000b40


	//   ....[10]....
        /*0b14*/ 	.word	0x00000b50


	//   ....[11]....
        /*0b18*/ 	.word	0x00000b60


	//   ....[12]....
        /*0b1c*/ 	.word	0x00000b70


	//   ....[13]....
        /*0b20*/ 	.word	0x00000be0


	//   ....[14]....
        /*0b24*/ 	.word	0x00000c20


	//   ....[15]....
        /*0b28*/ 	.word	0x00000c60


	//   ....[16]....
        /*0b2c*/ 	.word	0x00000ca0


	//   ....[17]....
        /*0b30*/ 	.word	0x00000ce0


	//   ....[18]....
        /*0b34*/ 	.word	0x00000d00


	//   ....[19]....
        /*0b38*/ 	.word	0x00000d30


	//   ....[20]....
        /*0b3c*/ 	.word	0x00000d60


	//   ....[21]....
        /*0b40*/ 	.word	0x00000d90


	//   ....[22]....
        /*0b44*/ 	.word	0x00000dd0


	//   ....[23]....
        /*0b48*/ 	.word	0x00000e10


	//   ....[24]....
        /*0b4c*/ 	.word	0x00000e40


	//   ....[25]....
        /*0b50*/ 	.word	0x00000e50


	//   ....[26]....
        /*0b54*/ 	.word	0x00000ea0


	//   ....[27]....
        /*0b58*/ 	.word	0x00000ed0


	//   ....[28]....
        /*0b5c*/ 	.word	0x00000f00


	//   ....[29]....
        /*0b60*/ 	.word	0x00000f30


	//   ....[30]....
        /*0b64*/ 	.word	0x00000f50


	//   ....[31]....
        /*0b68*/ 	.word	0x00000f80


	//   ....[32]....
        /*0b6c*/ 	.word	0x00000fc0


	//   ....[33]....
        /*0b70*/ 	.word	0x00001000


	//   ....[34]....
        /*0b74*/ 	.word	0x00001030


	//   ....[35]....
        /*0b78*/ 	.word	0x00001090


	//   ....[36]....
        /*0b7c*/ 	.word	0x000010a0


	//   ....[37]....
        /*0b80*/ 	.word	0x000010d0


	//   ....[38]....
        /*0b84*/ 	.word	0x00001100


	//   ....[39]....
        /*0b88*/ 	.word	0x00001130


	//   ....[40]....
        /*0b8c*/ 	.word	0x00001170


	//   ....[41]....
        /*0b90*/ 	.word	0x000011a0


	//   ....[42]....
        /*0b94*/ 	.word	0x000011b0


	//   ....[43]....
        /*0b98*/ 	.word	0x000011e0


	//   ....[44]....
        /*0b9c*/ 	.word	0x00001200


	//   ....[45]....
        /*0ba0*/ 	.word	0x00001220


	//   ....[46]....
        /*0ba4*/ 	.word	0x00001250


	//   ....[47]....
        /*0ba8*/ 	.word	0x000012a0


	//   ....[48]....
        /*0bac*/ 	.word	0x000012b0


	//   ....[49]....
        /*0bb0*/ 	.word	0x00001300


	//   ....[50]....
        /*0bb4*/ 	.word	0x00001350


	//   ....[51]....
        /*0bb8*/ 	.word	0x00001370


	//   ....[52]....
        /*0bbc*/ 	.word	0x000013a0


	//   ....[53]....
        /*0bc0*/ 	.word	0x000013b0


	//   ....[54]....
        /*0bc4*/ 	.word	0x00001430


	//   ....[55]....
        /*0bc8*/ 	.word	0x00001470


	//   ....[56]....
        /*0bcc*/ 	.word	0x000014d0


	//   ....[57]....
        /*0bd0*/ 	.word	0x000014e0


	//   ....[58]....
        /*0bd4*/ 	.word	0x000014f0


	//   ....[59]....
        /*0bd8*/ 	.word	0x00001500


	//   ....[60]....
        /*0bdc*/ 	.word	0x00001530


	//   ....[61]....
        /*0be0*/ 	.word	0x00001540


	//   ....[62]....
        /*0be4*/ 	.word	0x00001550


	//   ....[63]....
        /*0be8*/ 	.word	0x00001570


	//   ....[64]....
        /*0bec*/ 	.word	0x000015c0


	//   ....[65]....
        /*0bf0*/ 	.word	0x00001600


	//   ....[66]....
        /*0bf4*/ 	.word	0x00001640


	//   ....[67]....
        /*0bf8*/ 	.word	0x00001690


	//   ....[68]....
        /*0bfc*/ 	.word	0x000016c0


	//   ....[69]....
        /*0c00*/ 	.word	0x000016d0


	//   ....[70]....
        /*0c04*/ 	.word	0x000016e0


	//   ....[71]....
        /*0c08*/ 	.word	0x000016f0


	//   ....[72]....
        /*0c0c*/ 	.word	0x00001700


	//   ....[73]....
        /*0c10*/ 	.word	0x00001710


	//   ....[74]....
        /*0c14*/ 	.word	0x00001730


	//   ....[75]....
        /*0c18*/ 	.word	0x00001760


	//   ....[76]....
        /*0c1c*/ 	.word	0x000017d0


	//   ....[77]....
        /*0c20*/ 	.word	0x000017e0


	//   ....[78]....
        /*0c24*/ 	.word	0x000017f0


	//   ....[79]....
        /*0c28*/ 	.word	0x00001800


	//   ....[80]....
        /*0c2c*/ 	.word	0x00001810


	//   ....[81]....
        /*0c30*/ 	.word	0x00001820


	//   ....[82]....
        /*0c34*/ 	.word	0x00001850


	//   ....[83]....
        /*0c38*/ 	.word	0x00001920


	//   ....[84]....
        /*0c3c*/ 	.word	0x00001930


	//   ....[85]....
        /*0c40*/ 	.word	0x00001940


	//   ....[86]....
        /*0c44*/ 	.word	0x00001950


	//   ....[87]....
        /*0c48*/ 	.word	0x00001960


	//   ....[88]....
        /*0c4c*/ 	.word	0x00001970


	//   ....[89]....
        /*0c50*/ 	.word	0x00001b20


	//   ....[90]....
        /*0c54*/ 	.word	0x00001b40


	//   ....[91]....
        /*0c58*/ 	.word	0x00001b50


	//   ....[92]....
        /*0c5c*/ 	.word	0x00001b60


	//   ....[93]....
        /*0c60*/ 	.word	0x00001b70


	//   ....[94]....
        /*0c64*/ 	.word	0x00001b80


	//   ....[95]....
        /*0c68*/ 	.word	0x00001b90


	//   ....[96]....
        /*0c6c*/ 	.word	0x00001ba0


	//   ....[97]....
        /*0c70*/ 	.word	0x00001bd0


	//   ....[98]....
        /*0c74*/ 	.word	0x00001bf0


	//   ....[99]....
        /*0c78*/ 	.word	0x00001c20


	//   ....[100]....
        /*0c7c*/ 	.word	0x00001c30


	//   ....[101]....
        /*0c80*/ 	.word	0x00001c40


	//   ....[102]....
        /*0c84*/ 	.word	0x00001c50


	//   ....[103]....
        /*0c88*/ 	.word	0x00001cc0


	//   ....[104]....
        /*0c8c*/ 	.word	0x00001d70


	//   ....[105]....
        /*0c90*/ 	.word	0x00001d80


	//   ....[106]....
        /*0c94*/ 	.word	0x00001d90


	//   ....[107]....
        /*0c98*/ 	.word	0x00001da0


	//   ....[108]....
        /*0c9c*/ 	.word	0x00001db0


	//   ....[109]....
        /*0ca0*/ 	.word	0x00001dc0


	//   ....[110]....
        /*0ca4*/ 	.word	0x00001dd0


	//   ....[111]....
        /*0ca8*/ 	.word	0x00001f70


	//   ....[112]....
        /*0cac*/ 	.word	0x00001f80


	//   ....[113]....
        /*0cb0*/ 	.word	0x00001f90


	//   ....[114]....
        /*0cb4*/ 	.word	0x00001fa0


	//   ....[115]....
        /*0cb8*/ 	.word	0x00001fb0


	//   ....[116]....
        /*0cbc*/ 	.word	0x00001fc0


	//   ....[117]....
        /*0cc0*/ 	.word	0x00001fd0


	//   ....[118]....
        /*0cc4*/ 	.word	0x00001fe0


	//   ....[119]....
        /*0cc8*/ 	.word	0x00002000


	//   ....[120]....
        /*0ccc*/ 	.word	0x00002020


	//   ....[121]....
        /*0cd0*/ 	.word	0x00002060


	//   ....[122]....
        /*0cd4*/ 	.word	0x00002070


	//   ....[123]....
        /*0cd8*/ 	.word	0x00002080


	//   ....[124]....
        /*0cdc*/ 	.word	0x00002090


	//   ....[125]....
        /*0ce0*/ 	.word	0x00002100


	//   ....[126]....
        /*0ce4*/ 	.word	0x000021b0


	//   ....[127]....
        /*0ce8*/ 	.word	0x000021c0


	//   ....[128]....
        /*0cec*/ 	.word	0x000021d0


	//   ....[129]....
        /*0cf0*/ 	.word	0x000021e0


	//   ....[130]....
        /*0cf4*/ 	.word	0x000021f0


	//   ....[131]....
        /*0cf8*/ 	.word	0x00002200


	//   ....[132]....
        /*0cfc*/ 	.word	0x00002210


	//   ....[133]....
        /*0d00*/ 	.word	0x00002370


	//   ....[134]....
        /*0d04*/ 	.word	0x00002380


	//   ....[135]....
        /*0d08*/ 	.word	0x00002390


	//   ....[136]....
        /*0d0c*/ 	.word	0x000023c0


	//   ....[137]....
        /*0d10*/ 	.word	0x00002480


	//   ....[138]....
        /*0d14*/ 	.word	0x00002490


	//   ....[139]....
        /*0d18*/ 	.word	0x000024a0


	//   ....[140]....
        /*0d1c*/ 	.word	0x000024b0


	//   ....[141]....
        /*0d20*/ 	.word	0x000024c0


	//   ....[142]....
        /*0d24*/ 	.word	0x000024d0


	//   ....[143]....
        /*0d28*/ 	.word	0x000024f0


	//   ....[144]....
        /*0d2c*/ 	.word	0x00002510


	//   ....[145]....
        /*0d30*/ 	.word	0x000025f0


	//   ....[146]....
        /*0d34*/ 	.word	0x00002620


	//   ....[147]....
        /*0d38*/ 	.word	0x00002630


	//   ....[148]....
        /*0d3c*/ 	.word	0x00002640


	//   ....[149]....
        /*0d40*/ 	.word	0x00002650


	//   ....[150]....
        /*0d44*/ 	.word	0x00002660


	//   ....[151]....
        /*0d48*/ 	.word	0x00002670


	//   ....[152]....
        /*0d4c*/ 	.word	0x00002680


	//   ....[153]....
        /*0d50*/ 	.word	0x00002690


	//   ....[154]....
        /*0d54*/ 	.word	0x000026a0


	//   ....[155]....
        /*0d58*/ 	.word	0x000026b0


	//   ....[156]....
        /*0d5c*/ 	.word	0x00002790


	//   ....[157]....
        /*0d60*/ 	.word	0x000027b0


	//   ....[158]....
        /*0d64*/ 	.word	0x000027d0


	//   ....[159]....
        /*0d68*/ 	.word	0x00002800


	//   ....[160]....
        /*0d6c*/ 	.word	0x00002820


	//   ....[161]....
        /*0d70*/ 	.word	0x00002840


	//   ....[162]....
        /*0d74*/ 	.word	0x00002860


	//   ....[163]....
        /*0d78*/ 	.word	0x00002880


	//   ....[164]....
        /*0d7c*/ 	.word	0x000028c0


	//   ....[165]....
        /*0d80*/ 	.word	0x000028d0


	//   ....[166]....
        /*0d84*/ 	.word	0x000028e0


	//   ....[167]....
        /*0d88*/ 	.word	0x000028f0


	//   ....[168]....
        /*0d8c*/ 	.word	0x00002900


	//   ....[169]....
        /*0d90*/ 	.word	0x00002910


	//   ....[170]....
        /*0d94*/ 	.word	0x00002920


	//   ....[171]....
        /*0d98*/ 	.word	0x00002930


	//   ....[172]....
        /*0d9c*/ 	.word	0x00002940


	//   ....[173]....
        /*0da0*/ 	.word	0x00002950


	//   ....[174]....
        /*0da4*/ 	.word	0x00002980


	//   ....[175]....
        /*0da8*/ 	.word	0x00002a30


	//   ....[176]....
        /*0dac*/ 	.word	0x00003450


	//   ....[177]....
        /*0db0*/ 	.word	0x00003470


	//   ....[178]....
        /*0db4*/ 	.word	0x00003480


	//   ....[179]....
        /*0db8*/ 	.word	0x00003500


	//   ....[180]....
        /*0dbc*/ 	.word	0x00003510


	//   ....[181]....
        /*0dc0*/ 	.word	0x00003580


	//   ....[182]....
        /*0dc4*/ 	.word	0x00003620


	//   ....[183]....
        /*0dc8*/ 	.word	0x00003680


	//   ....[184]....
        /*0dcc*/ 	.word	0x00003750


	//   ....[185]....
        /*0dd0*/ 	.word	0x00003820


	//   ....[186]....
        /*0dd4*/ 	.word	0x000038e0


	//   ....[187]....
        /*0dd8*/ 	.word	0x00003a00


	//   ....[188]....
        /*0ddc*/ 	.word	0x00003af0


	//   ....[189]....
        /*0de0*/ 	.word	0x00003b30


	//   ....[190]....
        /*0de4*/ 	.word	0x00003bd0


	//   ....[191]....
        /*0de8*/ 	.word	0x00003c80


	//   ....[192]....
        /*0dec*/ 	.word	0x00003d70


	//   ....[193]....
        /*0df0*/ 	.word	0x00003e30


	//   ....[194]....
        /*0df4*/ 	.word	0x00003ed0


	//   ....[195]....
        /*0df8*/ 	.word	0x00003f10


	//   ....[196]....
        /*0dfc*/ 	.word	0x00004110


	//   ....[197]....
        /*0e00*/ 	.word	0x00004150


	//   ....[198]....
        /*0e04*/ 	.word	0x00004190


	//   ....[199]....
        /*0e08*/ 	.word	0x00004370


	//   ....[200]....
        /*0e0c*/ 	.word	0x00004380


	//   ....[201]....
        /*0e10*/ 	.word	0x000043c0


	//   ....[202]....
        /*0e14*/ 	.word	0x00004410


	//   ....[203]....
        /*0e18*/ 	.word	0x00004460


	//   ....[204]....
        /*0e1c*/ 	.word	0x000044d0


	//   ....[205]....
        /*0e20*/ 	.word	0x00004510


	//   ....[206]....
        /*0e24*/ 	.word	0x00004530


	//   ....[207]....
        /*0e28*/ 	.word	0x00004540


	//   ....[208]....
        /*0e2c*/ 	.word	0x00004550


	//   ....[209]....
        /*0e30*/ 	.word	0x00004560


	//   ....[210]....
        /*0e34*/ 	.word	0x000045a0


	//   ....[211]....
        /*0e38*/ 	.word	0x00004620


	//   ....[212]....
        /*0e3c*/ 	.word	0x00004650


	//   ....[213]....
        /*0e40*/ 	.word	0x00004680


	//   ....[214]....
        /*0e44*/ 	.word	0x000046b0


	//   ....[215]....
        /*0e48*/ 	.word	0x000046c0


	//   ....[216]....
        /*0e4c*/ 	.word	0x000046d0


	//   ....[217]....
        /*0e50*/ 	.word	0x000046e0


	//   ....[218]....
        /*0e54*/ 	.word	0x000046f0


	//   ....[219]....
        /*0e58*/ 	.word	0x00004700


	//   ....[220]....
        /*0e5c*/ 	.word	0x00004710


	//   ....[221]....
        /*0e60*/ 	.word	0x00004760


	//   ....[222]....
        /*0e64*/ 	.word	0x00004840


	//   ....[223]....
        /*0e68*/ 	.word	0x000048b0


	//   ....[224]....
        /*0e6c*/ 	.word	0x000048e0


	//   ....[225]....
        /*0e70*/ 	.word	0x000048f0


	//   ....[226]....
        /*0e74*/ 	.word	0x00004900


	//   ....[227]....
        /*0e78*/ 	.word	0x00004910


	//   ....[228]....
        /*0e7c*/ 	.word	0x00004920


	//   ....[229]....
        /*0e80*/ 	.word	0x000049b0


	//   ....[230]....
        /*0e84*/ 	.word	0x000049c0


	//   ....[231]....
        /*0e88*/ 	.word	0x00004a40


	//   ....[232]....
        /*0e8c*/ 	.word	0x00004a60


	//   ....[233]....
        /*0e90*/ 	.word	0x00004a70


	//   ....[234]....
        /*0e94*/ 	.word	0x00004a80


	//   ....[235]....
        /*0e98*/ 	.word	0x00004a90


	//   ....[236]....
        /*0e9c*/ 	.word	0x00004aa0


	//   ....[237]....
        /*0ea0*/ 	.word	0x00004ab0


	//   ....[238]....
        /*0ea4*/ 	.word	0x00004ac0


	//   ....[239]....
        /*0ea8*/ 	.word	0x00004ad0


	//   ....[240]....
        /*0eac*/ 	.word	0x00004ae0


	//   ....[241]....
        /*0eb0*/ 	.word	0x00004af0


	//   ....[242]....
        /*0eb4*/ 	.word	0x00004b00


	//   ....[243]....
        /*0eb8*/ 	.word	0x00004b30


	//   ....[244]....
        /*0ebc*/ 	.word	0x00004b90


	//   ....[245]....
        /*0ec0*/ 	.word	0x00004bc0


	//   ....[246]....
        /*0ec4*/ 	.word	0x00004bd0


	//   ....[247]....
        /*0ec8*/ 	.word	0x00004be0


	//   ....[248]....
        /*0ecc*/ 	.word	0x00004c20


	//   ....[249]....
        /*0ed0*/ 	.word	0x00004c50


	//   ....[250]....
        /*0ed4*/ 	.word	0x00004d60


	//   ....[251]....
        /*0ed8*/ 	.word	0x00004d90


	//   ....[252]....
        /*0edc*/ 	.word	0x00004da0


	//   ....[253]....
        /*0ee0*/ 	.word	0x00004db0


	//   ....[254]....
        /*0ee4*/ 	.word	0x00004dc0


	//   ....[255]....
        /*0ee8*/ 	.word	0x00004dd0


	//   ....[0]....
        /*0eec*/ 	.word	0x00004de0


	//   ....[1]....
        /*0ef0*/ 	.word	0x00004df0


	//   ....[2]....
        /*0ef4*/ 	.word	0x00004e20


	//   ....[3]....
        /*0ef8*/ 	.word	0x00004eb0


	//   ....[4]....
        /*0efc*/ 	.word	0x00004ec0


	//   ....[5]....
        /*0f00*/ 	.word	0x00004ed0


	//   ....[6]....
        /*0f04*/ 	.word	0x00004ee0


	//   ....[7]....
        /*0f08*/ 	.word	0x00004f10


	//   ....[8]....
        /*0f0c*/ 	.word	0x000051d0


	//   ....[9]....
        /*0f10*/ 	.word	0x00005230


	//   ....[10]....
        /*0f14*/ 	.word	0x00005240


	//   ....[11]....
        /*0f18*/ 	.word	0x00005250


	//   ....[12]....
        /*0f1c*/ 	.word	0x00005260


	//   ....[13]....
        /*0f20*/ 	.word	0x00005270


	//   ....[14]....
        /*0f24*/ 	.word	0x00005280


	//   ....[15]....
        /*0f28*/ 	.word	0x000052a0


	//   ....[16]....
        /*0f2c*/ 	.word	0x000052d0


	//   ....[17]....
        /*0f30*/ 	.word	0x000052e0


	//   ....[18]....
        /*0f34*/ 	.word	0x000052f0


	//   ....[19]....
        /*0f38*/ 	.word	0x00005300


	//   ....[20]....
        /*0f3c*/ 	.word	0x00005310


	//   ....[21]....
        /*0f40*/ 	.word	0x00005320


	//   ....[22]....
        /*0f44*/ 	.word	0x00005330


	//   ....[23]....
        /*0f48*/ 	.word	0x00005340


	//   ....[24]....
        /*0f4c*/ 	.word	0x00005350


	//   ....[25]....
        /*0f50*/ 	.word	0x00005360


	//   ....[26]....
        /*0f54*/ 	.word	0x00005370


	//   ....[27]....
        /*0f58*/ 	.word	0x00005380


	//   ....[28]....
        /*0f5c*/ 	.word	0x000053f0


	//   ....[29]....
        /*0f60*/ 	.word	0x00005460


	//   ....[30]....
        /*0f64*/ 	.word	0x000054a0


	//   ....[31]....
        /*0f68*/ 	.word	0x000054e0


	//   ....[32]....
        /*0f6c*/ 	.word	0x00005520


	//   ....[33]....
        /*0f70*/ 	.word	0x00005530


	//   ....[34]....
        /*0f74*/ 	.word	0x00005560


	//   ....[35]....
        /*0f78*/ 	.word	0x000055a0


	//   ....[36]....
        /*0f7c*/ 	.word	0x000055d0


	//   ....[37]....
        /*0f80*/ 	.word	0x00005610


	//   ....[38]....
        /*0f84*/ 	.word	0x00005640


	//   ....[39]....
        /*0f88*/ 	.word	0x00005760


	//   ....[40]....
        /*0f8c*/ 	.word	0x000057b0


	//   ....[41]....
        /*0f90*/ 	.word	0x000057d0


	//   ....[42]....
        /*0f94*/ 	.word	0x000057f0


	//   ....[43]....
        /*0f98*/ 	.word	0x00005800


	//   ....[44]....
        /*0f9c*/ 	.word	0x00005810


	//   ....[45]....
        /*0fa0*/ 	.word	0x00005820


	//   ....[46]....
        /*0fa4*/ 	.word	0x00005830


	//   ....[47]....
        /*0fa8*/ 	.word	0x00005840


	//   ....[48]....
        /*0fac*/ 	.word	0x00005850


	//   ....[49]....
        /*0fb0*/ 	.word	0x00005860


	//   ....[50]....
        /*0fb4*/ 	.word	0x00005870


	//   ....[51]....
        /*0fb8*/ 	.word	0x00005880


	//   ....[52]....
        /*0fbc*/ 	.word	0x00005ac0


	//   ....[53]....
        /*0fc0*/ 	.word	0x00005b10


	//   ....[54]....
        /*0fc4*/ 	.word	0x00005b20


	//   ....[55]....
        /*0fc8*/ 	.word	0x00005b30


	//   ....[56]....
        /*0fcc*/ 	.word	0x00005b40


	//   ....[57]....
        /*0fd0*/ 	.word	0x00005b50


	//   ....[58]....
        /*0fd4*/ 	.word	0x00005b60


	//   ....[59]....
        /*0fd8*/ 	.word	0x00005b70


	//   ....[60]....
        /*0fdc*/ 	.word	0x00005b80


	//   ....[61]....
        /*0fe0*/ 	.word	0x00005b90


	//   ....[62]....
        /*0fe4*/ 	.word	0x00005ba0


	//   ....[63]....
        /*0fe8*/ 	.word	0x00005bb0


	//   ....[64]....
        /*0fec*/ 	.word	0x00005bc0


	//   ....[65]....
        /*0ff0*/ 	.word	0x00005bd0


	//   ....[66]....
        /*0ff4*/ 	.word	0x00005be0


	//   ....[67]....
        /*0ff8*/ 	.word	0x00005bf0


	//   ....[68]....
        /*0ffc*/ 	.word	0x00005c00


	//   ....[69]....
        /*1000*/ 	.word	0x00005c10


	//   ....[70]....
        /*1004*/ 	.word	0x00005c20


	//   ....[71]....
        /*1008*/ 	.word	0x00005c30


	//   ....[72]....
        /*100c*/ 	.word	0x00005c40


	//   ....[73]....
        /*1010*/ 	.word	0x00005c50


	//   ....[74]....
        /*1014*/ 	.word	0x000066e0


	//   ....[75]....
        /*1018*/ 	.word	0x000067d0


	//   ....[76]....
        /*101c*/ 	.word	0x00006860


	//   ....[77]....
        /*1020*/ 	.word	0x000068b0


	//   ....[78]....
        /*1024*/ 	.word	0x00006900


	//   ....[79]....
        /*1028*/ 	.word	0x00006950


	//   ....[80]....
        /*102c*/ 	.word	0x000069a0


	//   ....[81]....
        /*1030*/ 	.word	0x000069f0


	//   ....[82]....
        /*1034*/ 	.word	0x00006a50


	//   ....[83]....
        /*1038*/ 	.word	0x00006ab0


	//   ....[84]....
        /*103c*/ 	.word	0x00006b00


	//   ....[85]....
        /*1040*/ 	.word	0x00006b70


	//   ....[86]....
        /*1044*/ 	.word	0x00006be0


	//   ....[87]....
        /*1048*/ 	.word	0x00006c60


	//   ....[88]....
        /*104c*/ 	.word	0x00006cb0


	//   ....[89]....
        /*1050*/ 	.word	0x00006d20


	//   ....[90]....
        /*1054*/ 	.word	0x00006d90


	//   ....[91]....
        /*1058*/ 	.word	0x00006e00


	//   ....[92]....
        /*105c*/ 	.word	0x00006e70


	//   ....[93]....
        /*1060*/ 	.word	0x00006ef0


	//   ....[94]....
        /*1064*/ 	.word	0x00006f40


	//   ....[95]....
        /*1068*/ 	.word	0x00006fb0


	//   ....[96]....
        /*106c*/ 	.word	0x00007020


	//   ....[97]....
        /*1070*/ 	.word	0x00007090


	//   ....[98]....
        /*1074*/ 	.word	0x00007100


	//   ....[99]....
        /*1078*/ 	.word	0x00007170


	//   ....[100]....
        /*107c*/ 	.word	0x000071e0


	//   ....[101]....
        /*1080*/ 	.word	0x00007250


	//   ....[102]....
        /*1084*/ 	.word	0x00007300


	//   ....[103]....
        /*1088*/ 	.word	0x00007360


	//   ....[104]....
        /*108c*/ 	.word	0x000073d0


	//   ....[105]....
        /*1090*/ 	.word	0x00007420


	//   ....[106]....
        /*1094*/ 	.word	0x00007470


	//   ....[107]....
        /*1098*/ 	.word	0x000074c0


	//   ....[108]....
        /*109c*/ 	.word	0x00007510


	//   ....[109]....
        /*10a0*/ 	.word	0x00007560


	//   ....[110]....
        /*10a4*/ 	.word	0x000075b0


	//   ....[111]....
        /*10a8*/ 	.word	0x00007600


	//   ....[112]....
        /*10ac*/ 	.word	0x00007670


	//   ....[113]....
        /*10b0*/ 	.word	0x000076e0


	//   ....[114]....
        /*10b4*/ 	.word	0x00007730


	//   ....[115]....
        /*10b8*/ 	.word	0x00007780


	//   ....[116]....
        /*10bc*/ 	.word	0x000077d0


	//   ....[117]....
        /*10c0*/ 	.word	0x00007820


	//   ....[118]....
        /*10c4*/ 	.word	0x00007870


	//   ....[119]....
        /*10c8*/ 	.word	0x000078e0


	//   ....[120]....
        /*10cc*/ 	.word	0x00007950


	//   ....[121]....
        /*10d0*/ 	.word	0x000079c0


	//   ....[122]....
        /*10d4*/ 	.word	0x00007ae0


	//   ....[123]....
        /*10d8*/ 	.word	0x00007b40


	//   ....[124]....
        /*10dc*/ 	.word	0x00007bc0


	//   ....[125]....
        /*10e0*/ 	.word	0x00007c30


	//   ....[126]....
        /*10e4*/ 	.word	0x00007ca0


	//   ....[127]....
        /*10e8*/ 	.word	0x00007d10


	//   ....[128]....
        /*10ec*/ 	.word	0x00007d60


	//   ....[129]....
        /*10f0*/ 	.word	0x00007dd0


	//   ....[130]....
        /*10f4*/ 	.word	0x00007e40


	//   ....[131]....
        /*10f8*/ 	.word	0x00007eb0


	//   ....[132]....
        /*10fc*/ 	.word	0x00007f20


	//   ....[133]....
        /*1100*/ 	.word	0x00007f70


	//   ....[134]....
        /*1104*/ 	.word	0x00007fe0


	//   ....[135]....
        /*1108*/ 	.word	0x00008050


	//   ....[136]....
        /*110c*/ 	.word	0x000080c0


	//   ....[137]....
        /*1110*/ 	.word	0x00008130


	//   ....[138]....
        /*1114*/ 	.word	0x000081a0


	//   ....[139]....
        /*1118*/ 	.word	0x00008210


	//   ....[140]....
        /*111c*/ 	.word	0x00008260


	//   ....[141]....
        /*1120*/ 	.word	0x000082b0


	//   ....[142]....
        /*1124*/ 	.word	0x00008320


	//   ....[143]....
        /*1128*/ 	.word	0x00008440


	//   ....[144]....
        /*112c*/ 	.word	0x000084a0


	//   ....[145]....
        /*1130*/ 	.word	0x00008520


	//   ....[146]....
        /*1134*/ 	.word	0x00008590


	//   ....[147]....
        /*1138*/ 	.word	0x00008600


	//   ....[148]....
        /*113c*/ 	.word	0x00008670


	//   ....[149]....
        /*1140*/ 	.word	0x000086c0


	//   ....[150]....
        /*1144*/ 	.word	0x00008730


	//   ....[151]....
        /*1148*/ 	.word	0x000087a0


	//   ....[152]....
        /*114c*/ 	.word	0x00008810


	//   ....[153]....
        /*1150*/ 	.word	0x00008860


	//   ....[154]....
        /*1154*/ 	.word	0x000088b0


	//   ....[155]....
        /*1158*/ 	.word	0x00008920


	//   ....[156]....
        /*115c*/ 	.word	0x000089a0


	//   ....[157]....
        /*1160*/ 	.word	0x00008a00


	//   ....[158]....
        /*1164*/ 	.word	0x00008a70


	//   ....[159]....
        /*1168*/ 	.word	0x00008ae0


	//   ....[160]....
        /*116c*/ 	.word	0x00008b50


	//   ....[161]....
        /*1170*/ 	.word	0x00008bc0


	//   ....[162]....
        /*1174*/ 	.word	0x00008c30


	//   ....[163]....
        /*1178*/ 	.word	0x00008ca0


	//   ....[164]....
        /*117c*/ 	.word	0x00008d10


	//   ....[165]....
        /*1180*/ 	.word	0x00008d70


	//   ....[166]....
        /*1184*/ 	.word	0x00008f00


	//   ....[167]....
        /*1188*/ 	.word	0x00008f60


	//   ....[168]....
        /*118c*/ 	.word	0x00008fc0


	//   ....[169]....
        /*1190*/ 	.word	0x00009020


	//   ....[170]....
        /*1194*/ 	.word	0x00009070


	//   ....[171]....
        /*1198*/ 	.word	0x000090d0


	//   ....[172]....
        /*119c*/ 	.word	0x00009130


	//   ....[173]....
        /*11a0*/ 	.word	0x00009190


	//   ....[174]....
        /*11a4*/ 	.word	0x000091f0


	//   ....[175]....
        /*11a8*/ 	.word	0x00009240


	//   ....[176]....
        /*11ac*/ 	.word	0x000092e0


	//   ....[177]....
        /*11b0*/ 	.word	0x00009330


	//   ....[178]....
        /*11b4*/ 	.word	0x000093a0


	//   ....[179]....
        /*11b8*/ 	.word	0x00009410


	//   ....[180]....
        /*11bc*/ 	.word	0x00009480


	//   ....[181]....
        /*11c0*/ 	.word	0x000094f0


	//   ....[182]....
        /*11c4*/ 	.word	0x00009560


	//   ....[183]....
        /*11c8*/ 	.word	0x000095d0


	//   ....[184]....
        /*11cc*/ 	.word	0x00009620


	//   ....[185]....
        /*11d0*/ 	.word	0x00009690


	//   ....[186]....
        /*11d4*/ 	.word	0x000096e0


	//   ....[187]....
        /*11d8*/ 	.word	0x00009870


	//   ....[188]....
        /*11dc*/ 	.word	0x000098d0


	//   ....[189]....
        /*11e0*/ 	.word	0x00009930


	//   ....[190]....
        /*11e4*/ 	.word	0x00009990


	//   ....[191]....
        /*11e8*/ 	.word	0x000099e0


	//   ....[192]....
        /*11ec*/ 	.word	0x00009a40


	//   ....[193]....
        /*11f0*/ 	.word	0x00009aa0


	//   ....[194]....
        /*11f4*/ 	.word	0x00009b00


	//   ....[195]....
        /*11f8*/ 	.word	0x00009b50


	//   ....[196]....
        /*11fc*/ 	.word	0x00009ba0


	//   ....[197]....
        /*1200*/ 	.word	0x00009c40


	//   ....[198]....
        /*1204*/ 	.word	0x00009c90


	//   ....[199]....
        /*1208*/ 	.word	0x00009d00


	//   ....[200]....
        /*120c*/ 	.word	0x00009d70


	//   ....[201]....
        /*1210*/ 	.word	0x00009de0


	//   ....[202]....
        /*1214*/ 	.word	0x00009e50


	//   ....[203]....
        /*1218*/ 	.word	0x00009ec0


	//   ....[204]....
        /*121c*/ 	.word	0x00009f30


	//   ....[205]....
        /*1220*/ 	.word	0x00009fa0


	//   ....[206]....
        /*1224*/ 	.word	0x00009ff0


	//   ....[207]....
        /*1228*/ 	.word	0x0000a040


	//   ....[208]....
        /*122c*/ 	.word	0x0000a1d0


	//   ....[209]....
        /*1230*/ 	.word	0x0000a230


	//   ....[210]....
        /*1234*/ 	.word	0x0000a290


	//   ....[211]....
        /*1238*/ 	.word	0x0000a2f0


	//   ....[212]....
        /*123c*/ 	.word	0x0000a340


	//   ....[213]....
        /*1240*/ 	.word	0x0000a3a0


	//   ....[214]....
        /*1244*/ 	.word	0x0000a400


	//   ....[215]....
        /*1248*/ 	.word	0x0000a460


	//   ....[216]....
        /*124c*/ 	.word	0x0000a4b0


	//   ....[217]....
        /*1250*/ 	.word	0x0000a500


	//   ....[218]....
        /*1254*/ 	.word	0x0000a560


	//   ....[219]....
        /*1258*/ 	.word	0x0000a5c0


	//   ....[220]....
        /*125c*/ 	.word	0x0000a630


	//   ....[221]....
        /*1260*/ 	.word	0x0000a6a0


	//   ....[222]....
        /*1264*/ 	.word	0x0000a710


	//   ....[223]....
        /*1268*/ 	.word	0x0000a780


	//   ....[224]....
        /*126c*/ 	.word	0x0000a7f0


	//   ....[225]....
        /*1270*/ 	.word	0x0000a860


	//   ....[226]....
        /*1274*/ 	.word	0x0000a930


	//   ....[227]....
        /*1278*/ 	.word	0x0000a980


	//   ....[228]....
        /*127c*/ 	.word	0x0000a9d0


	//   ....[229]....
        /*1280*/ 	.word	0x0000aa40


	//   ....[230]....
        /*1284*/ 	.word	0x0000aa90


	//   ....[231]....
        /*1288*/ 	.word	0x0000aae0


	//   ....[232]....
        /*128c*/ 	.word	0x0000ab30


	//   ....[233]....
        /*1290*/ 	.word	0x0000ab80


	//   ....[234]....
        /*1294*/ 	.word	0x0000abd0


	//   ....[235]....
        /*1298*/ 	.word	0x0000ac20


	//   ....[236]....
        /*129c*/ 	.word	0x0000ac70


	//   ....[237]....
        /*12a0*/ 	.word	0x0000acc0


	//   ....[238]....
        /*12a4*/ 	.word	0x0000ad40


	//   ....[239]....
        /*12a8*/ 	.word	0x0000ae40


	//   ....[240]....
        /*12ac*/ 	.word	0x0000ae90


	//   ....[241]....
        /*12b0*/ 	.word	0x0000aef0


	//   ....[242]....
        /*12b4*/ 	.word	0x0000afe0


	//   ....[243]....
        /*12b8*/ 	.word	0x0000b030


	//   ....[244]....
        /*12bc*/ 	.word	0x0000b080


	//   ....[245]....
        /*12c0*/ 	.word	0x0000b0d0


	//   ....[246]....
        /*12c4*/ 	.word	0x0000b120


	//   ....[247]....
        /*12c8*/ 	.word	0x0000b180


	//   ....[248]....
        /*12cc*/ 	.word	0x0000b1d0


	//   ....[249]....
        /*12d0*/ 	.word	0x0000b220


	//   ....[250]....
        /*12d4*/ 	.word	0x0000b5b0


	//   ....[251]....
        /*12d8*/ 	.word	0x0000b650


	//   ....[252]....
        /*12dc*/ 	.word	0x0000b6b0


	//   ....[253]....
        /*12e0*/ 	.word	0x0000b700


	//   ....[254]....
        /*12e4*/ 	.word	0x0000b760


	//   ....[255]....
        /*12e8*/ 	.word	0x0000b7b0


	//   ....[0]....
        /*12ec*/ 	.word	0x0000b930


	//   ....[1]....
        /*12f0*/ 	.word	0x0000ba20


	//   ....[2]....
        /*12f4*/ 	.word	0x0000bb20


	//   ....[3]....
        /*12f8*/ 	.word	0x0000bc20


	//   ....[4]....
        /*12fc*/ 	.word	0x0000bd10


	//   ....[5]....
        /*1300*/ 	.word	0x0000be10


	//   ....[6]....
        /*1304*/ 	.word	0x0000bf10


	//   ....[7]....
        /*1308*/ 	.word	0x0000c010


	//   ....[8]....
        /*130c*/ 	.word	0x0000c110


	//   ....[9]....
        /*1310*/ 	.word	0x0000c200


	//   ....[10]....
        /*1314*/ 	.word	0x0000c300


	//   ....[11]....
        /*1318*/ 	.word	0x0000c400


	//   ....[12]....
        /*131c*/ 	.word	0x0000c500


	//   ....[13]....
        /*1320*/ 	.word	0x0000c600


	//   ....[14]....
        /*1324*/ 	.word	0x0000c700


	//   ....[15]....
        /*1328*/ 	.word	0x0000c800


	//   ....[16]....
        /*132c*/ 	.word	0x0000c900


	//   ....[17]....
        /*1330*/ 	.word	0x0000c9f0


	//   ....[18]....
        /*1334*/ 	.word	0x0000cae0


	//   ....[19]....
        /*1338*/ 	.word	0x0000cc30


	//   ....[20]....
        /*133c*/ 	.word	0x0000cca0


	//   ....[21]....
        /*1340*/ 	.word	0x0000cd00


	//   ....[22]....
        /*1344*/ 	.word	0x0000cd50


	//   ....[23]....
        /*1348*/ 	.word	0x0000cda0


	//   ....[24]....
        /*134c*/ 	.word	0x0000cdf0


	//   ....[25]....
        /*1350*/ 	.word	0x0000ce40


	//   ....[26]....
        /*1354*/ 	.word	0x0000ce90


	//   ....[27]....
        /*1358*/ 	.word	0x0000cee0


	//   ....[28]....
        /*135c*/ 	.word	0x0000cf30


	//   ....[29]....
        /*1360*/ 	.word	0x0000cf80


	//   ....[30]....
        /*1364*/ 	.word	0x0000d080


	//   ....[31]....
        /*1368*/ 	.word	0x0000d0f0


	//   ....[32]....
        /*136c*/ 	.word	0x0000d160


	//   ....[33]....
        /*1370*/ 	.word	0x0000d1b0


	//   ....[34]....
        /*1374*/ 	.word	0x0000d220


	//   ....[35]....
        /*1378*/ 	.word	0x0000d270


	//   ....[36]....
        /*137c*/ 	.word	0x0000d2c0


	//   ....[37]....
        /*1380*/ 	.word	0x0000d310


	//   ....[38]....
        /*1384*/ 	.word	0x0000d360


	//   ....[39]....
        /*1388*/ 	.word	0x0000d3d0


	//   ....[40]....
        /*138c*/ 	.word	0x0000d450


	//   ....[41]....
        /*1390*/ 	.word	0x0000d4b0


	//   ....[42]....
        /*1394*/ 	.word	0x0000d500


	//   ....[43]....
        /*1398*/ 	.word	0x0000d570


	//   ....[44]....
        /*139c*/ 	.word	0x0000d5e0


	//   ....[45]....
        /*13a0*/ 	.word	0x0000d650


	//   ....[46]....
        /*13a4*/ 	.word	0x0000d6c0


	//   ....[47]....
        /*13a8*/ 	.word	0x0000d730


	//   ....[48]....
        /*13ac*/ 	.word	0x0000d780


	//   ....[49]....
        /*13b0*/ 	.word	0x0000d7d0


	//   ....[50]....
        /*13b4*/ 	.word	0x0000d8c0


	//   ....[51]....
        /*13b8*/ 	.word	0x0000d930


	//   ....[52]....
        /*13bc*/ 	.word	0x0000d990


	//   ....[53]....
        /*13c0*/ 	.word	0x0000d9f0


	//   ....[54]....
        /*13c4*/ 	.word	0x0000da50


	//   ....[55]....
        /*13c8*/ 	.word	0x0000dab0


	//   ....[56]....
        /*13cc*/ 	.word	0x0000db00


	//   ....[57]....
        /*13d0*/ 	.word	0x0000db70


	//   ....[58]....
        /*13d4*/ 	.word	0x0000dbe0


	//   ....[59]....
        /*13d8*/ 	.word	0x0000dc50


	//   ....[60]....
        /*13dc*/ 	.word	0x0000dca0


	//   ....[61]....
        /*13e0*/ 	.word	0x0000dd10


	//   ....[62]....
        /*13e4*/ 	.word	0x0000dd90


	//   ....[63]....
        /*13e8*/ 	.word	0x0000def0


	//   ....[64]....
        /*13ec*/ 	.word	0x0000df40


	//   ....[65]....
        /*13f0*/ 	.word	0x0000df90


	//   ....[66]....
        /*13f4*/ 	.word	0x0000dfe0


	//   ....[67]....
        /*13f8*/ 	.word	0x0000e030


	//   ....[68]....
        /*13fc*/ 	.word	0x0000e080


	//   ....[69]....
        /*1400*/ 	.word	0x0000e0d0


	//   ....[70]....
        /*1404*/ 	.word	0x0000e130


	//   ....[71]....
        /*1408*/ 	.word	0x0000e1a0


	//   ....[72]....
        /*140c*/ 	.word	0x0000e210


	//   ....[73]....
        /*1410*/ 	.word	0x0000e290


	//   ....[74]....
        /*1414*/ 	.word	0x0000e310


	//   ....[75]....
        /*1418*/ 	.word	0x0000e370


	//   ....[76]....
        /*141c*/ 	.word	0x0000e420


	//   ....[77]....
        /*1420*/ 	.word	0x0000e470


	//   ....[78]....
        /*1424*/ 	.word	0x0000e4e0


	//   ....[79]....
        /*1428*/ 	.word	0x0000e530


	//   ....[80]....
        /*142c*/ 	.word	0x0000e580


	//   ....[81]....
        /*1430*/ 	.word	0x0000e5d0


	//   ....[82]....
        /*1434*/ 	.word	0x0000e840


	//   ....[83]....
        /*1438*/ 	.word	0x0000e910


	//   ....[84]....
        /*143c*/ 	.word	0x0000e970


	//   ....[85]....
        /*1440*/ 	.word	0x0000ea00


	//   ....[86]....
        /*1444*/ 	.word	0x0000ea50


	//   ....[87]....
        /*1448*/ 	.word	0x0000eac0


	//   ....[88]....
        /*144c*/ 	.word	0x0000eb30


	//   ....[89]....
        /*1450*/ 	.word	0x0000eba0


	//   ....[90]....
        /*1454*/ 	.word	0x0000ec10


	//   ....[91]....
        /*1458*/ 	.word	0x0000ec80


	//   ....[92]....
        /*145c*/ 	.word	0x0000ecf0


	//   ....[93]....
        /*1460*/ 	.word	0x0000ed60


	//   ....[94]....
        /*1464*/ 	.word	0x0000edd0


	//   ....[95]....
        /*1468*/ 	.word	0x0000ee40


	//   ....[96]....
        /*146c*/ 	.word	0x0000eeb0


	//   ....[97]....
        /*1470*/ 	.word	0x0000ef20


	//   ....[98]....
        /*1474*/ 	.word	0x0000ef90


	//   ....[99]....
        /*1478*/ 	.word	0x0000f000


	//   ....[100]....
        /*147c*/ 	.word	0x0000f070


	//   ....[101]....
        /*1480*/ 	.word	0x0000f0e0


	//   ....[102]....
        /*1484*/ 	.word	0x0000f150


	//   ....[103]....
        /*1488*/ 	.word	0x0000f1c0


	//   ....[104]....
        /*148c*/ 	.word	0x0000f230


	//   ....[105]....
        /*1490*/ 	.word	0x0000f2c0


	//   ....[106]....
        /*1494*/ 	.word	0x0000f310


	//   ....[107]....
        /*1498*/ 	.word	0x0000f360


	//   ....[108]....
        /*149c*/ 	.word	0x0000f3b0


	//   ....[109]....
        /*14a0*/ 	.word	0x0000f400


	//   ....[110]....
        /*14a4*/ 	.word	0x0000f450


	//   ....[111]....
        /*14a8*/ 	.word	0x0000f4a0


	//   ....[112]....
        /*14ac*/ 	.word	0x0000f4f0


	//   ....[113]....
        /*14b0*/ 	.word	0x0000f550


	//   ....[114]....
        /*14b4*/ 	.word	0x0000f5a0


	//   ....[115]....
        /*14b8*/ 	.word	0x0000f610


	//   ....[116]....
        /*14bc*/ 	.word	0x0000f680


	//   ....[117]....
        /*14c0*/ 	.word	0x0000f6f0


	//   ....[118]....
        /*14c4*/ 	.word	0x0000f760


	//   ....[119]....
        /*14c8*/ 	.word	0x0000f7b0


	//   ....[120]....
        /*14cc*/ 	.word	0x0000f820


	//   ....[121]....
        /*14d0*/ 	.word	0x0000f870


	//   ....[122]....
        /*14d4*/ 	.word	0x0000f8c0


	//   ....[123]....
        /*14d8*/ 	.word	0x0000f910


	//   ....[124]....
        /*14dc*/ 	.word	0x0000f960


	//   ....[125]....
        /*14e0*/ 	.word	0x0000f9c0


	//   ....[126]....
        /*14e4*/ 	.word	0x0000fbe0


	//   ....[127]....
        /*14e8*/ 	.word	0x0000fc70


	//   ....[128]....
        /*14ec*/ 	.word	0x0000fce0


	//   ....[129]....
        /*14f0*/ 	.word	0x0000fd30


	//   ....[130]....
        /*14f4*/ 	.word	0x0000fd80


	//   ....[131]....
        /*14f8*/ 	.word	0x0000fdd0


	//   ....[132]....
        /*14fc*/ 	.word	0x0000fe20


	//   ....[133]....
        /*1500*/ 	.word	0x0000fe70


	//   ....[134]....
        /*1504*/ 	.word	0x0000fec0


	//   ....[135]....
        /*1508*/ 	.word	0x0000ff10


	//   ....[136]....
        /*150c*/ 	.word	0x0000ff60


	//   ....[137]....
        /*1510*/ 	.word	0x0000ffb0


	//   ....[138]....
        /*1514*/ 	.word	0x00010000


	//   ....[139]....
        /*1518*/ 	.word	0x000100c0


	//   ....[140]....
        /*151c*/ 	.word	0x00010220


	//   ....[141]....
        /*1520*/ 	.word	0x00010290


	//   ....[142]....
        /*1524*/ 	.word	0x00010300


	//   ....[143]....
        /*1528*/ 	.word	0x00010370


	//   ....[144]....
        /*152c*/ 	.word	0x000103e0


	//   ....[145]....
        /*1530*/ 	.word	0x00010450


	//   ....[146]....
        /*1534*/ 	.word	0x000104c0


	//   ....[147]....
        /*1538*/ 	.word	0x00010530


	//----- nvinfo : EIATTR_VRC_CTA_INIT_COUNT
	.align		4
.L_477:
        /*153c*/ 	.byte	0x02, 0x4a
	.zero		1
	.zero		1


	//----- nvinfo : EIATTR_EXIT_INSTR_OFFSETS
	.align		4
        /*1540*/ 	.byte	0x04, 0x1c
        /*1542*/ 	.short	(.L_479 - .L_478)


	//   ....[0]....
.L_478:
        /*1544*/ 	.word	0x00006670


	//----- nvinfo : EIATTR_CRS_STACK_SIZE
	.align		4
.L_479:
        /*1548*/ 	.byte	0x04, 0x1e
        /*154a*/ 	.short	(.L_481 - .L_480)
.L_480:
        /*154c*/ 	.word	0x00000000


	//----- nvinfo : EIATTR_CBANK_PARAM_SIZE
	.align		4
.L_481:
        /*1550*/ 	.byte	0x03, 0x19
        /*1552*/ 	.short	0x0038


	//----- nvinfo : EIATTR_PARAM_CBANK
	.align		4
        /*1554*/ 	.byte	0x04, 0x0a
        /*1556*/ 	.short	(.L_483 - .L_482)
	.align		4
.L_482:
        /*1558*/ 	.word	index@(.nv.constant0._Z12_spmm_conv_3PKfPfiiPKiS3_S3_S0_)
        /*155c*/ 	.short	0x0380
        /*155e*/ 	.short	0x0038


	//----- nvinfo : EIATTR_SW_WAR
	.align		4
.L_483:
        /*1560*/ 	.byte	0x04, 0x36
        /*1562*/ 	.short	(.L_485 - .L_484)
.L_484:
        /*1564*/ 	.word	0x00000008
.L_485:


//--------------------- .nv.info._Z12_spmm_conv_2PKfPfiiPKiS3_S3_S0_ --------------------------
	.section	.nv.info._Z12_spmm_conv_2PKfPfiiPKiS3_S3_S0_,"",@"SHT_CUDA_INFO"
	.sectionflags	@""
	.align	4


	//----- nvinfo : EIATTR_CUDA_API_VERSION
	.align		4
        /*0000*/ 	.byte	0x04, 0x37
        /*0002*/ 	.short	(.L_487 - .L_486)
.L_486:
        /*0004*/ 	.word	0x00000082


	//----- nvinfo : EIATTR_KPARAM_INFO
	.align		4
.L_487:
        /*0008*/ 	.byte	0x04, 0x17
        /*000a*/ 	.short	(.L_489 - .L_488)
.L_488:
        /*000c*/ 	.word	0x00000000
        /*0010*/ 	.short	0x0007
        /*0012*/ 	.short	0x0030
        /*0014*/ 	.byte	0x00, 0xf5, 0x21, 0x00


	//----- nvinfo : EIATTR_KPARAM_INFO
	.align		4
.L_489:
        /*0018*/ 	.byte	0x04, 0x17
        /*001a*/ 	.short	(.L_491 - .L_490)
.L_490:
        /*001c*/ 	.word	0x00000000
        /*0020*/ 	.short	0x0006
        /*0022*/ 	.short	0x0028
        /*0024*/ 	.byte	0x00, 0xf5, 0x21, 0x00


	//----- nvinfo : EIATTR_KPARAM_INFO
	.align		4
.L_491:
        /*0028*/ 	.byte	0x04, 0x17
        /*002a*/ 	.short	(.L_493 - .L_492)
.L_492:
        /*002c*/ 	.word	0x00000000
        /*0030*/ 	.short	0x0005
        /*0032*/ 	.short	0x0020
        /*0034*/ 	.byte	0x00, 0xf5, 0x21, 0x00


	//----- nvinfo : EIATTR_KPARAM_INFO
	.align		4
.L_493:
        /*0038*/ 	.byte	0x04, 0x17
        /*003a*/ 	.short	(.L_495 - .L_494)
.L_494:
        /*003c*/ 	.word	0x00000000
        /*0040*/ 	.short	0x0004
        /*0042*/ 	.short	0x0018
        /*0044*/ 	.byte	0x00, 0xf5, 0x21, 0x00


	//----- nvinfo : EIATTR_KPARAM_INFO
	.align		4
.L_495:
        /*0048*/ 	.byte	0x04, 0x17
        /*004a*/ 	.short	(.L_497 - .L_496)
.L_496:
        /*004c*/ 	.word	0x00000000
        /*0050*/ 	.short	0x0003
        /*0052*/ 	.short	0x0014
        /*0054*/ 	.byte	0x00, 0xf0, 0x11, 0x00


	//----- nvinfo : EIATTR_KPARAM_INFO
	.align		4
.L_497:
        /*0058*/ 	.byte	0x04, 0x17
        /*005a*/ 	.short	(.L_499 - .L_498)
.L_498:
        /*005c*/ 	.word	0x00000000
        /*0060*/ 	.short	0x0002
        /*0062*/ 	.short	0x0010
        /*0064*/ 	.byte	0x00, 0xf0, 0x11, 0x00


	//----- nvinfo : EIATTR_KPARAM_INFO
	.align		4
.L_499:
        /*0068*/ 	.byte	0x04, 0x17
        /*006a*/ 	.short	(.L_501 - .L_500)
.L_500:
        /*006c*/ 	.word	0x00000000
        /*0070*/ 	.short	0x0001
        /*0072*/ 	.short	0x0008
        /*0074*/ 	.byte	0x00, 0xf5, 0x21, 0x00


	//----- nvinfo : EIATTR_KPARAM_INFO
	.align		4
.L_501:
        /*0078*/ 	.byte	0x04, 0x17
        /*007a*/ 	.short	(.L_503 - .L_502)
.L_502:
        /*007c*/ 	.word	0x00000000
        /*0080*/ 	.short	0x0000
        /*0082*/ 	.short	0x0000
        /*0084*/ 	.byte	0x00, 0xf5, 0x21, 0x00


	//----- nvinfo : EIATTR_SPARSE_MMA_MASK
	.align		4
.L_503:
        /*0088*/ 	.byte	0x03, 0x50
        /*008a*/ 	.short	0x0000


	//----- nvinfo : EIATTR_MAXREG_COUNT
	.align		4
        /*008c*/ 	.byte	0x03, 0x1b
        /*008e*/ 	.short	0x00ff


	//----- nvinfo : EIATTR_MERCURY_ISA_VERSION
	.align		4
        /*0090*/ 	.byte	0x03, 0x5f
        /*0092*/ 	.short	0x0101


	//----- nvinfo : EIATTR_COOP_GROUP_MASK_REGIDS
	.align		4
        /*0094*/ 	.byte	0x04, 0x29
        /*0096*/ 	.short	(.L_505 - .L_504)


	//   ....[0]....
.L_504:
        /*0098*/ 	.word	0xffffffff


	//   ....[1]....
        /*009c*/ 	.word	0xffffffff


	//   ....[2]....
        /*00a0*/ 	.word	0xffffffff


	//   ....[3]....
        /*00a4*/ 	.word	0xffffffff


	//   ....[4]....
        /*00a8*/ 	.word	0xffffffff


	//   ....[5]....
        /*00ac*/ 	.word	0xffffffff


	//   ....[6]....
        /*00b0*/ 	.word	0xffffffff


	//   ....[7]....
        /*00b4*/ 	.word	0xffffffff


	//   ....[8]....
        /*00b8*/ 	.word	0xffffffff


	//   ....[9]....
        /*00bc*/ 	.word	0xffffffff


	//   ....[10]....
        /*00c0*/ 	.word	0xffffffff


	//   ....[11]....
        /*00c4*/ 	.word	0xffffffff


	//   ....[12]....
        /*00c8*/ 	.word	0xffffffff


	//   ....[13]....
        /*00cc*/ 	.word	0xffffffff


	//   ....[14]....
        /*00d0*/ 	.word	0xffffffff


	//   ....[15]....
        /*00d4*/ 	.word	0xffffffff


	//   ....[16]....
        /*00d8*/ 	.word	0xffffffff


	//   ....[17]....
        /*00dc*/ 	.word	0xffffffff


	//   ....[18]....
        /*00e0*/ 	.word	0xffffffff


	//   ....[19]....
        /*00e4*/ 	.word	0xffffffff


	//   ....[20]....
        /*00e8*/ 	.word	0xffffffff


	//   ....[21]....
        /*00ec*/ 	.word	0xffffffff


	//   ....[22]....
        /*00f0*/ 	.word	0xffffffff


	//   ....[23]....
        /*00f4*/ 	.word	0xffffffff


	//   ....[24]....
        /*00f8*/ 	.word	0xffffffff


	//   ....[25]....
        /*00fc*/ 	.word	0xffffffff


	//   ....[26]....
        /*0100*/ 	.word	0xffffffff


	//   ....[27]....
        /*0104*/ 	.word	0xffffffff


	//   ....[28]....
        /*0108*/ 	.word	0xffffffff


	//   ....[29]....
        /*010c*/ 	.word	0xffffffff


	//   ....[30]....
        /*0110*/ 	.word	0xffffffff


	//   ....[31]....
        /*0114*/ 	.word	0xffffffff


	//   ....[32]....
        /*0118*/ 	.word	0xffffffff


	//   ....[33]....
        /*011c*/ 	.word	0xffffffff


	//   ....[34]....
        /*0120*/ 	.word	0xffffffff


	//   ....[35]....
        /*0124*/ 	.word	0xffffffff


	//   ....[36]....
        /*0128*/ 	.word	0xffffffff


	//   ....[37]....
        /*012c*/ 	.word	0xffffffff


	//   ....[38]....
        /*0130*/ 	.word	0xffffffff


	//   ....[39]....
        /*0134*/ 	.word	0xffffffff


	//   ....[40]....
        /*0138*/ 	.word	0xffffffff


	//   ....[41]....
        /*013c*/ 	.word	0xffffffff


	//   ....[42]....
        /*0140*/ 	.word	0xffffffff


	//   ....[43]....
        /*0144*/ 	.word	0xffffffff


	//   ....[44]....
        /*0148*/ 	.word	0xffffffff


	//   ....[45]....
        /*014c*/ 	.word	0xffffffff


	//   ....[46]....
        /*0150*/ 	.word	0xffffffff


	//   ....[47]....
        /*0154*/ 	.word	0xffffffff


	//   ....[48]....
        /*0158*/ 	.word	0xffffffff


	//   ....[49]....
        /*015c*/ 	.word	0xffffffff


	//   ....[50]....
        /*0160*/ 	.word	0xffffffff


	//   ....[51]....
        /*0164*/ 	.word	0xffffffff


	//   ....[52]....
        /*0168*/ 	.word	0xffffffff


	//   ....[53]....
        /*016c*/ 	.word	0xffffffff


	//   ....[54]....
        /*0170*/ 	.word	0xffffffff


	//   ....[55]....
        /*0174*/ 	.word	0xffffffff


	//   ....[56]....
        /*0178*/ 	.word	0xffffffff


	//   ....[57]....
        /*017c*/ 	.word	0xffffffff


	//   ....[58]....
        /*0180*/ 	.word	0xffffffff


	//   ....[59]....
        /*0184*/ 	.word	0xffffffff


	//   ....[60]....
        /*0188*/ 	.word	0xffffffff


	//   ....[61]....
        /*018c*/ 	.word	0xffffffff


	//   ....[62]....
        /*0190*/ 	.word	0xffffffff


	//   ....[63]....
        /*0194*/ 	.word	0xffffffff


	//   ....[64]....
        /*0198*/ 	.word	0xffffffff


	//   ....[65]....
        /*019c*/ 	.word	0xffffffff


	//   ....[66]....
        /*01a0*/ 	.word	0xffffffff


	//   ....[67]....
        /*01a4*/ 	.word	0xffffffff


	//   ....[68]....
        /*01a8*/ 	.word	0xffffffff


	//   ....[69]....
        /*01ac*/ 	.word	0xffffffff


	//   ....[70]....
        /*01b0*/ 	.word	0xffffffff


	//   ....[71]....
        /*01b4*/ 	.word	0xffffffff


	//   ....[72]....
        /*01b8*/ 	.word	0xffffffff


	//   ....[73]....
        /*01bc*/ 	.word	0xffffffff


	//   ....[74]....
        /*01c0*/ 	.word	0xffffffff


	//   ....[75]....
        /*01c4*/ 	.word	0xffffffff


	//   ....[76]....
        /*01c8*/ 	.word	0xffffffff


	//   ....[77]....
        /*01cc*/ 	.word	0xffffffff


	//   ....[78]....
        /*01d0*/ 	.word	0xffffffff


	//   ....[79]....
        /*01d4*/ 	.word	0xffffffff


	//   ....[80]....
        /*01d8*/ 	.word	0xffffffff


	//   ....[81]....
        /*01dc*/ 	.word	0xffffffff


	//   ....[82]....
        /*01e0*/ 	.word	0xffffffff


	//   ....[83]....
        /*01e4*/ 	.word	0xffffffff


	//   ....[84]....
        /*01e8*/ 	.word	0xffffffff


	//   ....[85]....
        /*01ec*/ 	.word	0xffffffff


	//   ....[86]....
        /*01f0*/ 	.word	0xffffffff


	//   ....[87]....
        /*01f4*/ 	.word	0xffffffff


	//   ....[88]....
        /*01f8*/ 	.word	0xffffffff


	//   ....[89]....
        /*01fc*/ 	.word	0xffffffff


	//   ....[90]....
        /*0200*/ 	.word	0xffffffff


	//   ....[91]....
        /*0204*/ 	.word	0xffffffff


	//   ....[92]....
        /*0208*/ 	.word	0xffffffff


	//   ....[93]....
        /*020c*/ 	.word	0xffffffff


	//   ....[94]....
        /*0210*/ 	.word	0xffffffff


	//   ....[95]....
        /*0214*/ 	.word	0xffffffff


	//   ....[96]....
        /*0218*/ 	.word	0xffffffff


	//   ....[97]....
        /*021c*/ 	.word	0xffffffff


	//   ....[98]....
        /*0220*/ 	.word	0xffffffff


	//   ....[99]....
        /*0224*/ 	.word	0xffffffff


	//   ....[100]....
        /*0228*/ 	.word	0xffffffff


	//   ....[101]....
        /*022c*/ 	.word	0xffffffff


	//   ....[102]....
        /*0230*/ 	.word	0xffffffff


	//   ....[103]....
        /*0234*/ 	.word	0xffffffff


	//   ....[104]....
        /*0238*/ 	.word	0xffffffff


	//   ....[105]....
        /*023c*/ 	.word	0xffffffff


	//   ....[106]....
        /*0240*/ 	.word	0xffffffff


	//   ....[107]....
        /*0244*/ 	.word	0xffffffff


	//   ....[108]....
        /*0248*/ 	.word	0xffffffff


	//   ....[109]....
        /*024c*/ 	.word	0xffffffff


	//   ....[110]....
        /*0250*/ 	.word	0xffffffff


	//   ....[111]....
        /*0254*/ 	.word	0xffffffff


	//   ....[112]....
        /*0258*/ 	.word	0xffffffff


	//   ....[113]....
        /*025c*/ 	.word	0xffffffff


	//   ....[114]....
        /*0260*/ 	.word	0xffffffff


	//   ....[115]....
        /*0264*/ 	.word	0xffffffff


	//   ....[116]....
        /*0268*/ 	.word	0xffffffff


	//   ....[117]....
        /*026c*/ 	.word	0xffffffff


	//   ....[118]....
        /*0270*/ 	.word	0xffffffff


	//   ....[119]....
        /*0274*/ 	.word	0xffffffff


	//   ....[120]....
        /*0278*/ 	.word	0xffffffff


	//   ....[121]....
        /*027c*/ 	.word	0xffffffff


	//   ....[122]....
        /*0280*/ 	.word	0xffffffff


	//   ....[123]....
        /*0284*/ 	.word	0xffffffff


	//   ....[124]....
        /*0288*/ 	.word	0xffffffff


	//   ....[125]....
        /*028c*/ 	.word	0xffffffff


	//   ....[126]....
        /*0290*/ 	.word	0xffffffff


	//   ....[127]....
        /*0294*/ 	.word	0xffffffff


	//   ....[128]....
        /*0298*/ 	.word	0xffffffff


	//   ....[129]....
        /*029c*/ 	.word	0xffffffff


	//   ....[130]....
        /*02a0*/ 	.word	0xffffffff


	//   ....[131]....
        /*02a4*/ 	.word	0xffffffff


	//   ....[132]....
        /*02a8*/ 	.word	0xffffffff


	//   ....[133]....
        /*02ac*/ 	.word	0xffffffff


	//   ....[134]....
        /*02b0*/ 	.word	0xffffffff


	//   ....[135]....
        /*02b4*/ 	.word	0xffffffff


	//   ....[136]....
        /*02b8*/ 	.word	0xffffffff


	//   ....[137]....
        /*02bc*/ 	.word	0xffffffff


	//   ....[138]....
        /*02c0*/ 	.word	0xffffffff


	//   ....[139]....
        /*02c4*/ 	.word	0xffffffff


	//   ....[140]....
        /*02c8*/ 	.word	0xffffffff


	//   ....[141]....
        /*02cc*/ 	.word	0xffffffff


	//   ....[142]....
        /*02d0*/ 	.word	0xffffffff


	//   ....[143]....
        /*02d4*/ 	.word	0xffffffff


	//   ....[144]....
        /*02d8*/ 	.word	0xffffffff


	//   ....[145]....
        /*02dc*/ 	.word	0xffffffff


	//   ....[146]....
        /*02e0*/ 	.word	0xffffffff


	//   ....[147]....
        /*02e4*/ 	.word	0xffffffff


	//   ....[148]....
        /*02e8*/ 	.word	0xffffffff


	//   ....[149]....
        /*02ec*/ 	.word	0xffffffff


	//   ....[150]....
        /*02f0*/ 	.word	0xffffffff


	//   ....[151]....
        /*02f4*/ 	.word	0xffffffff


	//   ....[152]....
        /*02f8*/ 	.word	0xffffffff


	//   ....[153]....
        /*02fc*/ 	.word	0xffffffff


	//   ....[154]....
        /*0300*/ 	.word	0xffffffff


	//   ....[155]....
        /*0304*/ 	.word	0xffffffff


	//   ....[156]....
        /*0308*/ 	.word	0xffffffff


	//   ....[157]....
        /*030c*/ 	.word	0xffffffff


	//   ....[158]....
        /*0310*/ 	.word	0xffffffff


	//   ....[159]....
        /*0314*/ 	.word	0xffffffff


	//   ....[160]....
        /*0318*/ 	.word	0xffffffff


	//   ....[161]....
        /*031c*/ 	.word	0xffffffff


	//   ....[162]....
        /*0320*/ 	.word	0xffffffff


	//   ....[163]....
        /*0324*/ 	.word	0xffffffff


	//   ....[164]....
        /*0328*/ 	.word	0xffffffff


	//   ....[165]....
        /*032c*/ 	.word	0xffffffff


	//   ....[166]....
        /*0330*/ 	.word	0xffffffff


	//   ....[167]....
        /*0334*/ 	.word	0xffffffff


	//   ....[168]....
        /*0338*/ 	.word	0xffffffff


	//   ....[169]....
        /*033c*/ 	.word	0xffffffff


	//   ....[170]....
        /*0340*/ 	.word	0xffffffff


	//   ....[171]....
        /*0344*/ 	.word	0xffffffff


	//   ....[172]....
        /*0348*/ 	.word	0xffffffff


	//   ....[173]....
        /*034c*/ 	.word	0xffffffff


	//   ....[174]....
        /*0350*/ 	.word	0xffffffff


	//   ....[175]....
        /*0354*/ 	.word	0xffffffff


	//   ....[176]....
        /*0358*/ 	.word	0xffffffff


	//   ....[177]....
        /*035c*/ 	.word	0xffffffff


	//   ....[178]....
        /*0360*/ 	.word	0xffffffff


	//   ....[179]....
        /*0364*/ 	.word	0xffffffff


	//   ....[180]....
        /*0368*/ 	.word	0xffffffff


	//   ....[181]....
        /*036c*/ 	.word	0xffffffff


	//   ....[182]....
        /*0370*/ 	.word	0xffffffff


	//   ....[183]....
        /*0374*/ 	.word	0xffffffff


	//   ....[184]....
        /*0378*/ 	.word	0xffffffff


	//   ....[185]....
        /*037c*/ 	.word	0xffffffff


	//   ....[186]....
        /*0380*/ 	.word	0xffffffff


	//   ....[187]....
        /*0384*/ 	.word	0xffffffff


	//   ....[188]....
        /*0388*/ 	.word	0xffffffff


	//   ....[189]....
        /*038c*/ 	.word	0xffffffff


	//   ....[190]....
        /*0390*/ 	.word	0xffffffff


	//   ....[191]....
        /*0394*/ 	.word	0xffffffff


	//   ....[192]....
        /*0398*/ 	.word	0xffffffff


	//   ....[193]....
        /*039c*/ 	.word	0xffffffff


	//   ....[194]....
        /*03a0*/ 	.word	0xffffffff


	//   ....[195]....
        /*03a4*/ 	.word	0xffffffff


	//   ....[196]....
        /*03a8*/ 	.word	0xffffffff


	//   ....[197]....
        /*03ac*/ 	.word	0xffffffff


	//   ....[198]....
        /*03b0*/ 	.word	0xffffffff


	//   ....[199]....
        /*03b4*/ 	.word	0xffffffff


	//   ....[200]....
        /*03b8*/ 	.word	0xffffffff


	//   ....[201]....
        /*03bc*/ 	.word	0xffffffff


	//   ....[202]....
        /*03c0*/ 	.word	0xffffffff


	//   ....[203]....
        /*03c4*/ 	.word	0xffffffff


	//   ....[204]....
        /*03c8*/ 	.word	0xffffffff


	//   ....[205]....
        /*03cc*/ 	.word	0xffffffff


	//   ....[206]....
        /*03d0*/ 	.word	0xffffffff


	//   ....[207]....
        /*03d4*/ 	.word	0xffffffff


	//   ....[208]....
        /*03d8*/ 	.word	0xffffffff


	//   ....[209]....
        /*03dc*/ 	.word	0xffffffff


	//   ....[210]....
        /*03e0*/ 	.word	0xffffffff


	//   ....[211]....
        /*03e4*/ 	.word	0xffffffff


	//   ....[212]....
        /*03e8*/ 	.word	0xffffffff


	//   ....[213]....
        /*03ec*/ 	.word	0xffffffff


	//   ....[214]....
        /*03f0*/ 	.word	0xffffffff


	//   ....[215]....
        /*03f4*/ 	.word	0xffffffff


	//   ....[216]....
        /*03f8*/ 	.word	0xffffffff


	//   ....[217]....
        /*03fc*/ 	.word	0xffffffff


	//   ....[218]....
        /*0400*/ 	.word	0xffffffff


	//   ....[219]....
        /*0404*/ 	.word	0xffffffff


	//   ....[220]....
        /*0408*/ 	.word	0xffffffff


	//   ....[221]....
        /*040c*/ 	.word	0xffffffff


	//   ....[222]....
        /*0410*/ 	.word	0xffffffff


	//   ....[223]....
        /*0414*/ 	.word	0xffffffff


	//   ....[224]....
        /*0418*/ 	.word	0xffffffff


	//   ....[225]....
        /*041c*/ 	.word	0xffffffff


	//   ....[226]....
        /*0420*/ 	.word	0xffffffff


	//   ....[227]....
        /*0424*/ 	.word	0xffffffff


	//   ....[228]....
        /*0428*/ 	.word	0xffffffff


	//   ....[229]....
        /*042c*/ 	.word	0xffffffff


	//   ....[230]....
        /*0430*/ 	.word	0xffffffff


	//   ....[231]....
        /*0434*/ 	.word	0xffffffff


	//   ....[232]....
        /*0438*/ 	.word	0xffffffff


	//   ....[233]....
        /*043c*/ 	.word	0xffffffff


	//   ....[234]....
        /*0440*/ 	.word	0xffffffff


	//   ....[235]....
        /*0444*/ 	.word	0xffffffff


	//   ....[236]....
        /*0448*/ 	.word	0xffffffff


	//   ....[237]....
        /*044c*/ 	.word	0xffffffff


	//   ....[238]....
        /*0450*/ 	.word	0xffffffff


	//   ....[239]....
        /*0454*/ 	.word	0xffffffff


	//   ....[240]....
        /*0458*/ 	.word	0xffffffff


	//   ....[241]....
        /*045c*/ 	.word	0xffffffff


	//   ....[242]....
        /*0460*/ 	.word	0xffffffff


	//   ....[243]....
        /*0464*/ 	.word	0xffffffff


	//   ....[244]....
        /*0468*/ 	.word	0xffffffff


	//   ....[245]....
        /*046c*/ 	.word	0xffffffff


	//   ....[246]....
        /*0470*/ 	.word	0xffffffff


	//   ....[247]....
        /*0474*/ 	.word	0xffffffff


	//   ....[248]....
        /*0478*/ 	.word	0xffffffff


	//   ....[249]....
        /*047c*/ 	.word	0xffffffff


	//   ....[250]....
        /*0480*/ 	.word	0xffffffff


	//   ....[251]....
        /*0484*/ 	.word	0xffffffff


	//   ....[252]....
        /*0488*/ 	.word	0xffffffff


	//   ....[253]....
        /*048c*/ 	.word	0xffffffff


	//   ....[254]....
        /*0490*/ 	.word	0xffffffff


	//   ....[255]....
        /*0494*/ 	.word	0xffffffff


	//   ....[0]....
        /*0498*/ 	.word	0xffffffff


	//   ....[1]....
        /*049c*/ 	.word	0xffffffff


	//   ....[2]....
        /*04a0*/ 	.word	0xffffffff


	//   ....[3]....
        /*04a4*/ 	.word	0xffffffff


	//   ....[4]....
        /*04a8*/ 	.word	0xffffffff


	//   ....[5]....
        /*04ac*/ 	.word	0xffffffff


	//   ....[6]....
        /*04b0*/ 	.word	0xffffffff


	//   ....[7]....
        /*04b4*/ 	.word	0xffffffff


	//   ....[8]....
        /*04b8*/ 	.word	0xffffffff


	//   ....[9]....
        /*04bc*/ 	.word	0xffffffff


	//   ....[10]....
        /*04c0*/ 	.word	0xffffffff


	//   ....[11]....
        /*04c4*/ 	.word	0xffffffff


	//   ....[12]....
        /*04c8*/ 	.word	0xffffffff


	//   ....[13]....
        /*04cc*/ 	.word	0xffffffff


	//   ....[14]....
        /*04d0*/ 	.word	0xffffffff


	//   ....[15]....
        /*04d4*/ 	.word	0xffffffff


	//   ....[16]....
        /*04d8*/ 	.word	0xffffffff


	//   ....[17]....
        /*04dc*/ 	.word	0xffffffff


	//   ....[18]....
        /*04e0*/ 	.word	0xffffffff


	//   ....[19]....
        /*04e4*/ 	.word	0xffffffff


	//   ....[20]....
        /*04e8*/ 	.word	0xffffffff


	//   ....[21]....
        /*04ec*/ 	.word	0xffffffff


	//   ....[22]....
        /*04f0*/ 	.word	0xffffffff


	//   ....[23]....
        /*04f4*/ 	.word	0xffffffff


	//   ....[24]....
        /*04f8*/ 	.word	0xffffffff


	//   ....[25]....
        /*04fc*/ 	.word	0xffffffff


	//   ....[26]....
        /*0500*/ 	.word	0xffffffff


	//   ....[27]....
        /*0504*/ 	.word	0xffffffff


	//   ....[28]....
        /*0508*/ 	.word	0xffffffff


	//   ....[29]....
        /*050c*/ 	.word	0xffffffff


	//   ....[30]....
        /*0510*/ 	.word	0xffffffff


	//   ....[31]....
        /*0514*/ 	.word	0xffffffff


	//   ....[32]....
        /*0518*/ 	.word	0xffffffff


	//   ....[33]....
        /*051c*/ 	.word	0xffffffff


	//   ....[34]....
        /*0520*/ 	.word	0xffffffff


	//   ....[35]....
        /*0524*/ 	.word	0xffffffff


	//   ....[36]....
        /*0528*/ 	.word	0xffffffff


	//   ....[37]....
        /*052c*/ 	.word	0xffffffff


	//   ....[38]....
        /*0530*/ 	.word	0xffffffff


	//   ....[39]....
        /*0534*/ 	.word	0xffffffff


	//   ....[40]....
        /*0538*/ 	.word	0xffffffff


	//   ....[41]....
        /*053c*/ 	.word	0xffffffff


	//   ....[42]....
        /*0540*/ 	.word	0xffffffff


	//   ....[43]....
        /*0544*/ 	.word	0xffffffff


	//   ....[44]....
        /*0548*/ 	.word	0xffffffff


	//   ....[45]....
        /*054c*/ 	.word	0xffffffff


	//   ....[46]....
        /*0550*/ 	.word	0xffffffff


	//   ....[47]....
        /*0554*/ 	.word	0xffffffff


	//   ....[48]....
        /*0558*/ 	.word	0xffffffff


	//   ....[49]....
        /*055c*/ 	.word	0xffffffff


	//   ....[50]....
        /*0560*/ 	.word	0xffffffff


	//   ....[51]....
        /*0564*/ 	.word	0xffffffff


	//   ....[52]....
        /*0568*/ 	.word	0xffffffff


	//   ....[53]....
        /*056c*/ 	.word	0xffffffff


	//   ....[54]....
        /*0570*/ 	.word	0xffffffff


	//   ....[55]....
        /*0574*/ 	.word	0xffffffff


	//   ....[56]....
        /*0578*/ 	.word	0xffffffff


	//   ....[57]....
        /*057c*/ 	.word	0xffffffff


	//   ....[58]....
        /*0580*/ 	.word	0xffffffff


	//   ....[59]....
        /*0584*/ 	.word	0xffffffff


	//   ....[60]....
        /*0588*/ 	.word	0xffffffff


	//   ....[61]....
        /*058c*/ 	.word	0xffffffff


	//   ....[62]....
        /*0590*/ 	.word	0xffffffff


	//   ....[63]....
        /*0594*/ 	.word	0xffffffff


	//   ....[64]....
        /*0598*/ 	.word	0xffffffff


	//   ....[65]....
        /*059c*/ 	.word	0xffffffff


	//   ....[66]....
        /*05a0*/ 	.word	0xffffffff


	//   ....[67]....
        /*05a4*/ 	.word	0xffffffff


	//   ....[68]....
        /*05a8*/ 	.word	0xffffffff


	//   ....[69]....
        /*05ac*/ 	.word	0xffffffff


	//   ....[70]....
        /*05b0*/ 	.word	0xffffffff


	//   ....[71]....
        /*05b4*/ 	.word	0xffffffff


	//   ....[72]....
        /*05b8*/ 	.word	0xffffffff


	//   ....[73]....
        /*05bc*/ 	.word	0xffffffff


	//   ....[74]....
        /*05c0*/ 	.word	0xffffffff


	//   ....[75]....
        /*05c4*/ 	.word	0xffffffff


	//   ....[76]....
        /*05c8*/ 	.word	0xffffffff


	//   ....[77]....
        /*05cc*/ 	.word	0xffffffff


	//   ....[78]....
        /*05d0*/ 	.word	0xffffffff


	//   ....[79]....
        /*05d4*/ 	.word	0xffffffff


	//   ....[80]....
        /*05d8*/ 	.word	0xffffffff


	//   ....[81]....
        /*05dc*/ 	.word	0xffffffff


	//   ....[82]....
        /*05e0*/ 	.word	0xffffffff


	//   ....[83]....
        /*05e4*/ 	.word	0xffffffff


	//   ....[84]....
        /*05e8*/ 	.word	0xffffffff


	//   ....[85]....
        /*05ec*/ 	.word	0xffffffff


	//   ....[86]....
        /*05f0*/ 	.word	0xffffffff


	//   ....[87]....
        /*05f4*/ 	.word	0xffffffff


	//   ....[88]....
        /*05f8*/ 	.word	0xffffffff


	//   ....[89]....
        /*05fc*/ 	.word	0xffffffff


	//   ....[90]....
        /*0600*/ 	.word	0xffffffff


	//   ....[91]....
        /*0604*/ 	.word	0xffffffff


	//   ....[92]....
        /*0608*/ 	.word	0xffffffff


	//   ....[93]....
        /*060c*/ 	.word	0xffffffff


	//   ....[94]....
        /*0610*/ 	.word	0xffffffff


	//   ....[95]....
        /*0614*/ 	.word	0xffffffff


	//   ....[96]....
        /*0618*/ 	.word	0xffffffff


	//   ....[97]....
        /*061c*/ 	.word	0xffffffff


	//   ....[98]....
        /*0620*/ 	.word	0xffffffff


	//   ....[99]....
        /*0624*/ 	.word	0xffffffff


	//   ....[100]....
        /*0628*/ 	.word	0xffffffff


	//   ....[101]....
        /*062c*/ 	.word	0xffffffff


	//   ....[102]....
        /*0630*/ 	.word	0xffffffff


	//   ....[103]....
        /*0634*/ 	.word	0xffffffff


	//   ....[104]....
        /*0638*/ 	.word	0xffffffff


	//   ....[105]....
        /*063c*/ 	.word	0xffffffff


	//   ....[106]....
        /*0640*/ 	.word	0xffffffff


	//   ....[107]....
        /*0644*/ 	.word	0xffffffff


	//   ....[108]....
        /*0648*/ 	.word	0xffffffff


	//   ....[109]....
        /*064c*/ 	.word	0xffffffff


	//   ....[110]....
        /*0650*/ 	.word	0xffffffff


	//   ....[111]....
        /*0654*/ 	.word	0xffffffff


	//   ....[112]....
        /*0658*/ 	.word	0xffffffff


	//   ....[113]....
        /*065c*/ 	.word	0xffffffff


	//   ....[114]....
        /*0660*/ 	.word	0xffffffff


	//   ....[115]....
        /*0664*/ 	.word	0xffffffff


	//   ....[116]....
        /*0668*/ 	.word	0xffffffff


	//   ....[117]....
        /*066c*/ 	.word	0xffffffff


	//   ....[118]....
        /*0670*/ 	.word	0xffffffff


	//   ....[119]....
        /*0674*/ 	.word	0xffffffff


	//   ....[120]....
        /*0678*/ 	.word	0xffffffff


	//   ....[121]....
        /*067c*/ 	.word	0xffffffff


	//   ....[122]....
        /*0680*/ 	.word	0xffffffff


	//   ....[123]....
        /*0684*/ 	.word	0xffffffff


	//   ....[124]....
        /*0688*/ 	.word	0xffffffff


	//   ....[125]....
        /*068c*/ 	.word	0xffffffff


	//   ....[126]....
        /*0690*/ 	.word	0xffffffff


	//   ....[127]....
        /*0694*/ 	.word	0xffffffff


	//   ....[128]....
        /*0698*/ 	.word	0xffffffff


	//   ....[129]....
        /*069c*/ 	.word	0xffffffff


	//   ....[130]....
        /*06a0*/ 	.word	0xffffffff


	//   ....[131]....
        /*06a4*/ 	.word	0xffffffff


	//   ....[132]....
        /*06a8*/ 	.word	0xffffffff


	//   ....[133]....
        /*06ac*/ 	.word	0xffffffff


	//   ....[134]....
        /*06b0*/ 	.word	0xffffffff


	//   ....[135]....
        /*06b4*/ 	.word	0xffffffff


	//   ....[136]....
        /*06b8*/ 	.word	0xffffffff


	//   ....[137]....
        /*06bc*/ 	.word	0xffffffff


	//   ....[138]....
        /*06c0*/ 	.word	0xffffffff


	//   ....[139]....
        /*06c4*/ 	.word	0xffffffff


	//   ....[140]....
        /*06c8*/ 	.word	0xffffffff


	//   ....[141]....
        /*06cc*/ 	.word	0xffffffff


	//   ....[142]....
        /*06d0*/ 	.word	0xffffffff


	//   ....[143]....
        /*06d4*/ 	.word	0xffffffff


	//   ....[144]....
        /*06d8*/ 	.word	0xffffffff


	//   ....[145]....
        /*06dc*/ 	.word	0xffffffff


	//   ....[146]....
        /*06e0*/ 	.word	0xffffffff


	//   ....[147]....
        /*06e4*/ 	.word	0xffffffff


	//   ....[148]....
        /*06e8*/ 	.word	0xffffffff


	//   ....[149]....
        /*06ec*/ 	.word	0xffffffff


	//   ....[150]....
        /*06f0*/ 	.word	0xffffffff


	//   ....[151]....
        /*06f4*/ 	.word	0xffffffff


	//   ....[152]....
        /*06f8*/ 	.word	0xffffffff


	//   ....[153]....
        /*06fc*/ 	.word	0xffffffff


	//   ....[154]....
        /*0700*/ 	.word	0xffffffff


	//   ....[155]....
        /*0704*/ 	.word	0xffffffff


	//   ....[156]....
        /*0708*/ 	.word	0xffffffff


	//   ....[157]....
        /*070c*/ 	.word	0xffffffff


	//   ....[158]....
        /*0710*/ 	.word	0xffffffff


	//   ....[159]....
        /*0714*/ 	.word	0xffffffff


	//   ....[160]....
        /*0718*/ 	.word	0xffffffff


	//   ....[161]....
        /*071c*/ 	.word	0xffffffff


	//   ....[162]....
        /*0720*/ 	.word	0xffffffff


	//   ....[163]....
        /*0724*/ 	.word	0xffffffff


	//   ....[164]....
        /*0728*/ 	.word	0xffffffff


	//   ....[165]....
        /*072c*/ 	.word	0xffffffff


	//   ....[166]....
        /*0730*/ 	.word	0xffffffff


	//   ....[167]....
        /*0734*/ 	.word	0xffffffff


	//   ....[168]....
        /*0738*/ 	.word	0xffffffff


	//   ....[169]....
        /*073c*/ 	.word	0xffffffff


	//   ....[170]....
        /*0740*/ 	.word	0xffffffff


	//   ....[171]....
        /*0744*/ 	.word	0xffffffff


	//   ....[172]....
        /*0748*/ 	.word	0xffffffff


	//   ....[173]....
        /*074c*/ 	.word	0xffffffff


	//   ....[174]....
        /*0750*/ 	.word	0xffffffff


	//   ....[175]....
        /*0754*/ 	.word	0xffffffff


	//   ....[176]....
        /*0758*/ 	.word	0xffffffff


	//   ....[177]....
        /*075c*/ 	.word	0xffffffff


	//   ....[178]....
        /*0760*/ 	.word	0xffffffff


	//   ....[179]....
        /*0764*/ 	.word	0xffffffff


	//   ....[180]....
        /*0768*/ 	.word	0xffffffff


	//   ....[181]....
        /*076c*/ 	.word	0xffffffff


	//   ....[182]....
        /*0770*/ 	.word	0xffffffff


	//   ....[183]....
        /*0774*/ 	.word	0xffffffff


	//   ....[184]....
        /*0778*/ 	.word	0xffffffff


	//   ....[185]....
        /*077c*/ 	.word	0xffffffff


	//   ....[186]....
        /*0780*/ 	.word	0xffffffff


	//   ....[187]....
        /*0784*/ 	.word	0xffffffff


	//   ....[188]....
        /*0788*/ 	.word	0xffffffff


	//   ....[189]....
        /*078c*/ 	.word	0xffffffff


	//   ....[190]....
        /*0790*/ 	.word	0xffffffff


	//   ....[191]....
        /*0794*/ 	.word	0xffffffff


	//   ....[192]....
        /*0798*/ 	.word	0xffffffff


	//   ....[193]....
        /*079c*/ 	.word	0xffffffff


	//   ....[194]....
        /*07a0*/ 	.word	0xffffffff


	//   ....[195]....
        /*07a4*/ 	.word	0xffffffff


	//   ....[196]....
        /*07a8*/ 	.word	0xffffffff


	//   ....[197]....
        /*07ac*/ 	.word	0xffffffff


	//   ....[198]....
        /*07b0*/ 	.word	0xffffffff


	//   ....[199]....
        /*07b4*/ 	.word	0xffffffff


	//   ....[200]....
        /*07b8*/ 	.word	0xffffffff


	//   ....[201]....
        /*07bc*/ 	.word	0xffffffff


	//   ....[202]....
        /*07c0*/ 	.word	0xffffffff


	//   ....[203]....
        /*07c4*/ 	.word	0xffffffff


	//   ....[204]....
        /*07c8*/ 	.word	0xffffffff


	//   ....[205]....
        /*07cc*/ 	.word	0xffffffff


	//   ....[206]....
        /*07d0*/ 	.word	0xffffffff


	//   ....[207]....
        /*07d4*/ 	.word	0xffffffff


	//   ....[208]....
        /*07d8*/ 	.word	0xffffffff


	//   ....[209]....
        /*07dc*/ 	.word	0xffffffff


	//   ....[210]....
        /*07e0*/ 	.word	0xffffffff


	//   ....[211]....
        /*07e4*/ 	.word	0xffffffff


	//   ....[212]....
        /*07e8*/ 	.word	0xffffffff


	//   ....[213]....
        /*07ec*/ 	.word	0xffffffff


	//   ....[214]....
        /*07f0*/ 	.word	0xffffffff


	//   ....[215]....
        /*07f4*/ 	.word	0xffffffff


	//   ....[216]....
        /*07f8*/ 	.word	0xffffffff


	//   ....[217]....
        /*07fc*/ 	.word	0xffffffff


	//   ....[218]....
        /*0800*/ 	.word	0xffffffff


	//   ....[219]....
        /*0804*/ 	.word	0xffffffff


	//   ....[220]....
        /*0808*/ 	.word	0xffffffff


	//   ....[221]....
        /*080c*/ 	.word	0xffffffff


	//   ....[222]....
        /*0810*/ 	.word	0xffffffff


	//   ....[223]....
        /*0814*/ 	.word	0xffffffff


	//   ....[224]....
        /*0818*/ 	.word	0xffffffff


	//   ....[225]....
        /*081c*/ 	.word	0xffffffff


	//   ....[226]....
        /*0820*/ 	.word	0xffffffff


	//   ....[227]....
        /*0824*/ 	.word	0xffffffff


	//   ....[228]....
        /*0828*/ 	.word	0xffffffff


	//   ....[229]....
        /*082c*/ 	.word	0xffffffff


	//   ....[230]....
        /*0830*/ 	.word	0xffffffff


	//   ....[231]....
        /*0834*/ 	.word	0xffffffff


	//   ....[232]....
        /*0838*/ 	.word	0xffffffff


	//   ....[233]....
        /*083c*/ 	.word	0xffffffff


	//   ....[234]....
        /*0840*/ 	.word	0xffffffff


	//   ....[235]....
        /*0844*/ 	.word	0xffffffff


	//   ....[236]....
        /*0848*/ 	.word	0xffffffff


	//   ....[237]....
        /*084c*/ 	.word	0xffffffff


	//   ....[238]....
        /*0850*/ 	.word	0xffffffff


	//   ....[239]....
        /*0854*/ 	.word	0x0500005b


	//   ....[240]....
        /*0858*/ 	.word	0x0500005b


	//   ....[241]....
        /*085c*/ 	.word	0x0500005b


	//   ....[242]....
        /*0860*/ 	.word	0x0500005b


	//   ....[243]....
        /*0864*/ 	.word	0x0500005b


	//   ....[244]....
        /*0868*/ 	.word	0x0500005b


	//   ....[245]....
        /*086c*/ 	.word	0x0500005b


	//   ....[246]....
        /*0870*/ 	.word	0x0500005b


	//   ....[247]....
        /*0874*/ 	.word	0x0500005b


	//   ....[248]....
        /*0878*/ 	.word	0x0500005b


	//   ....[249]....
        /*087c*/ 	.word	0x0500005b


	//   ....[250]....
        /*0880*/ 	.word	0x0500005b


	//   ....[251]....
        /*0884*/ 	.word	0x0500005b


	//   ....[252]....
        /*0888*/ 	.word	0x0500005b


	//   ....[253]....
        /*088c*/ 	.word	0x0500005b


	//   ....[254]....
        /*0890*/ 	.word	0x0500005b


	//   ....[255]....
        /*0894*/ 	.word	0x0500005b


	//   ....[0]....
        /*0898*/ 	.word	0x0500005b


	//   ....[1]....
        /*089c*/ 	.word	0x0500005b


	//   ....[2]....
        /*08a0*/ 	.word	0x0500005b


	//   ....[3]....
        /*08a4*/ 	.word	0x0500005b


	//   ....[4]....
        /*08a8*/ 	.word	0x0500005b


	//   ....[5]....
        /*08ac*/ 	.word	0x0500005b


	//   ....[6]....
        /*08b0*/ 	.word	0x0500005b


	//   ....[7]....
        /*08b4*/ 	.word	0x0500005b


	//   ....[8]....
        /*08b8*/ 	.word	0x0500005b


	//   ....[9]....
        /*08bc*/ 	.word	0x0500005b


	//   ....[10]....
        /*08c0*/ 	.word	0x0500005b


	//   ....[11]....
        /*08c4*/ 	.word	0x0500005b


	//   ....[12]....
        /*08c8*/ 	.word	0x0500005b


	//   ....[13]....
        /*08cc*/ 	.word	0x0500005b


	//   ....[14]....
        /*08d0*/ 	.word	0x0500005b


	//   ....[15]....
        /*08d4*/ 	.word	0x0500005b


	//   ....[16]....
        /*08d8*/ 	.word	0x0500005b


	//   ....[17]....
        /*08dc*/ 	.word	0x0500005b


	//   ....[18]....
        /*08e0*/ 	.word	0x0500005b


	//   ....[19]....
        /*08e4*/ 	.word	0x0500005b


	//   ....[20]....
        /*08e8*/ 	.word	0x0500005b


	//   ....[21]....
        /*08ec*/ 	.word	0x0500005b


	//   ....[22]....
        /*08f0*/ 	.word	0x0500005b


	//   ....[23]....
        /*08f4*/ 	.word	0x0500005b


	//   ....[24]....
        /*08f8*/ 	.word	0x0500005b


	//   ....[25]....
        /*08fc*/ 	.word	0x0500005b


	//   ....[26]....
        /*0900*/ 	.word	0x0500005b


	//   ....[27]....
        /*0904*/ 	.word	0x0500005b


	//   ....[28]....
        /*0908*/ 	.word	0x0500005b


	//   ....[29]....
        /*090c*/ 	.word	0x0500005b


	//   ....[30]....
        /*0910*/ 	.word	0x0500005b


	//   ....[31]....
        /*0914*/ 	.word	0x0500005b


	//   ....[32]....
        /*0918*/ 	.word	0x0500005b


	//   ....[33]....
        /*091c*/ 	.word	0x0500005b


	//   ....[34]....
        /*0920*/ 	.word	0x0500005b


	//   ....[35]....
        /*0924*/ 	.word	0x0500005b


	//   ....[36]....
        /*0928*/ 	.word	0x0500005b


	//   ....[37]....
        /*092c*/ 	.word	0x0500005b


	//   ....[38]....
        /*0930*/ 	.word	0x0500005b


	//   ....[39]....
        /*0934*/ 	.word	0x0500005b


	//   ....[40]....
        /*0938*/ 	.word	0x0500005b


	//   ....[41]....
        /*093c*/ 	.word	0x0500005b


	//   ....[42]....
        /*0940*/ 	.word	0x0500005b


	//   ....[43]....
        /*0944*/ 	.word	0x0500005b


	//   ....[44]....
        /*0948*/ 	.word	0x0500005b


	//   ....[45]....
        /*094c*/ 	.word	0x0500005b


	//   ....[46]....
        /*0950*/ 	.word	0x0500005b


	//   ....[47]....
        /*0954*/ 	.word	0x0500005b


	//   ....[48]....
        /*0958*/ 	.word	0x0500005b


	//   ....[49]....
        /*095c*/ 	.word	0x0500005b


	//   ....[50]....
        /*0960*/ 	.word	0x0500005b


	//   ....[51]....
        /*0964*/ 	.word	0x0500005b


	//   ....[52]....
        /*0968*/ 	.word	0x0500005b


	//   ....[53]....
        /*096c*/ 	.word	0x0500005b


	//   ....[54]....
        /*0970*/ 	.word	0x0500005b


	//   ....[55]....
        /*0974*/ 	.word	0x0500005b


	//   ....[56]....
        /*0978*/ 	.word	0x0500005b


	//   ....[57]....
        /*097c*/ 	.word	0x0500005b


	//   ....[58]....
        /*0980*/ 	.word	0x0500005b


	//   ....[59]....
        /*0984*/ 	.word	0x0500005b


	//   ....[60]....
        /*0988*/ 	.word	0x0500005b


	//   ....[61]....
        /*098c*/ 	.word	0x0500005b


	//   ....[62]....
        /*0990*/ 	.word	0x0500005b


	//   ....[63]....
        /*0994*/ 	.word	0x0500005b


	//   ....[64]....
        /*0998*/ 	.word	0x0500005b


	//   ....[65]....
        /*099c*/ 	.word	0x0500005b


	//   ....[66]....
        /*09a0*/ 	.word	0x0500005b


	//   ....[67]....
        /*09a4*/ 	.word	0x0500005b


	//   ....[68]....
        /*09a8*/ 	.word	0x0500005b


	//   ....[69]....
        /*09ac*/ 	.word	0x0500005b


	//   ....[70]....
        /*09b0*/ 	.word	0x0500005b


	//   ....[71]....
        /*09b4*/ 	.word	0x0500005b


	//   ....[72]....
        /*09b8*/ 	.word	0x0500005b


	//   ....[73]....
        /*09bc*/ 	.word	0x0500005b


	//   ....[74]....
        /*09c0*/ 	.word	0x0500005b


	//   ....[75]....
        /*09c4*/ 	.word	0x0500005b


	//   ....[76]....
        /*09c8*/ 	.word	0x0500005b


	//   ....[77]....
        /*09cc*/ 	.word	0x0500005b


	//   ....[78]....
        /*09d0*/ 	.word	0x0500005b


	//   ....[79]....
        /*09d4*/ 	.word	0x0500005b


	//   ....[80]....
        /*09d8*/ 	.word	0x0500005b


	//   ....[81]....
        /*09dc*/ 	.word	0x0500005b


	//   ....[82]....
        /*09e0*/ 	.word	0x0500005b


	//   ....[83]....
        /*09e4*/ 	.word	0x0500005b


	//   ....[84]....
        /*09e8*/ 	.word	0x0500005b


	//   ....[85]....
        /*09ec*/ 	.word	0x0500005b


	//   ....[86]....
        /*09f0*/ 	.word	0x0500005b


	//   ....[87]....
        /*09f4*/ 	.word	0x0500005b


	//   ....[88]....
        /*09f8*/ 	.word	0x0500005b


	//   ....[89]....
        /*09fc*/ 	.word	0x0500005b


	//   ....[90]....
        /*0a00*/ 	.word	0x0500005b


	//   ....[91]....
        /*0a04*/ 	.word	0x0500005b


	//   ....[92]....
        /*0a08*/ 	.word	0x0500005b


	//   ....[93]....
        /*0a0c*/ 	.word	0x0500005b


	//   ....[94]....
        /*0a10*/ 	.word	0x0500005b


	//   ....[95]....
        /*0a14*/ 	.word	0x0500005b


	//   ....[96]....
        /*0a18*/ 	.word	0x0500005b


	//   ....[97]....
        /*0a1c*/ 	.word	0x0500005b


	//   ....[98]....
        /*0a20*/ 	.word	0x0500005b


	//   ....[99]....
        /*0a24*/ 	.word	0x0500005b


	//   ....[100]....
        /*0a28*/ 	.word	0x0500005b


	//   ....[101]....
        /*0a2c*/ 	.word	0x0500005b


	//   ....[102]....
        /*0a30*/ 	.word	0x0500005b


	//   ....[103]....
        /*0a34*/ 	.word	0x0500005b


	//   ....[104]....
        /*0a38*/ 	.word	0x0500005b


	//   ....[105]....
        /*0a3c*/ 	.word	0x0500005b


	//   ....[106]....
        /*0a40*/ 	.word	0x0500005b


	//   ....[107]....
        /*0a44*/ 	.word	0x0500005b


	//   ....[108]....
        /*0a48*/ 	.word	0x0500005b


	//   ....[109]....
        /*0a4c*/ 	.word	0x0500005b


	//   ....[110]....
        /*0a50*/ 	.word	0x0500005b


	//   ....[111]....
        /*0a54*/ 	.word	0x0500005b


	//   ....[112]....
        /*0a58*/ 	.word	0x0500005b


	//   ....[113]....
        /*0a5c*/ 	.word	0x0500005b


	//   ....[114]....
        /*0a60*/ 	.word	0x0500005b


	//   ....[115]....
        /*0a64*/ 	.word	0x0500005b


	//   ....[116]....
        /*0a68*/ 	.word	0x0500005b


	//   ....[117]....
        /*0a6c*/ 	.word	0x0500005b


	//   ....[118]....
        /*0a70*/ 	.word	0x0500005b


	//   ....[119]....
        /*0a74*/ 	.word	0x0500005b


	//   ....[120]....
        /*0a78*/ 	.word	0x0500005b


	//   ....[121]....
        /*0a7c*/ 	.word	0x0500005b


	//   ....[122]....
        /*0a80*/ 	.word	0x0500005b


	//   ....[123]....
        /*0a84*/ 	.word	0x0500005b


	//   ....[124]....
        /*0a88*/ 	.word	0x0500005b


	//   ....[125]....
        /*0a8c*/ 	.word	0x0500005b


	//   ....[126]....
        /*0a90*/ 	.word	0x0500005b


	//   ....[127]....
        /*0a94*/ 	.word	0x0500005b


	//   ....[128]....
        /*0a98*/ 	.word	0x0500005b


	//   ....[129]....
        /*0a9c*/ 	.word	0x0500005b


	//   ....[130]....
        /*0aa0*/ 	.word	0x0500005b


	//   ....[131]....
        /*0aa4*/ 	.word	0x0500005b


	//   ....[132]....
        /*0aa8*/ 	.word	0x0500005b


	//   ....[133]....
        /*0aac*/ 	.word	0x0500005b


	//   ....[134]....
        /*0ab0*/ 	.word	0x0500005b


	//   ....[135]....
        /*0ab4*/ 	.word	0x0500005b


	//   ....[136]....
        /*0ab8*/ 	.word	0x0500005b


	//   ....[137]....
        /*0abc*/ 	.word	0x0500005b


	//   ....[138]....
        /*0ac0*/ 	.word	0x0500005b


	//   ....[139]....
        /*0ac4*/ 	.word	0x0500005b


	//   ....[140]....
        /*0ac8*/ 	.word	0x0500005b


	//   ....[141]....
        /*0acc*/ 	.word	0x0500005b


	//   ....[142]....
        /*0ad0*/ 	.word	0x0500005b


	//   ....[143]....
        /*0ad4*/ 	.word	0x0500005b


	//   ....[144]....
        /*0ad8*/ 	.word	0x0500005b


	//   ....[145]....
        /*0adc*/ 	.word	0x0500005b


	//   ....[146]....
        /*0ae0*/ 	.word	0x0500005b


	//   ....[147]....
        /*0ae4*/ 	.word	0x0500005b


	//   ....[148]....
        /*0ae8*/ 	.word	0x0500005b


	//   ....[149]....
        /*0aec*/ 	.word	0x0500005b


	//   ....[150]....
        /*0af0*/ 	.word	0x0500005b


	//   ....[151]....
        /*0af4*/ 	.word	0x0500005b


	//   ....[152]....
        /*0af8*/ 	.word	0x0500005b


	//   ....[153]....
        /*0afc*/ 	.word	0x0500005b


	//   ....[154]....
        /*0b00*/ 	.word	0x0500005b


	//   ....[155]....
        /*0b04*/ 	.word	0x0500005b


	//   ....[156]....
        /*0b08*/ 	.word	0x0500005b


	//   ....[157]....
        /*0b0c*/ 	.word	0x0500005b


	//   ....[158]....
        /*0b10*/ 	.word	0x0500005b


	//   ....[159]....
        /*0b14*/ 	.word	0x0500005b


	//   ....[160]....
        /*0b18*/ 	.word	0x0500005b


	//   ....[161]....
        /*0b1c*/ 	.word	0x0500005b


	//   ....[162]....
        /*0b20*/ 	.word	0x0500005b


	//   ....[163]....
        /*0b24*/ 	.word	0x0500005b


	//   ....[164]....
        /*0b28*/ 	.word	0x0500005b


	//   ....[165]....
        /*0b2c*/ 	.word	0x0500005b


	//   ....[166]....
        /*0b30*/ 	.word	0x0500005b


	//   ....[167]....
        /*0b34*/ 	.word	0x0500005b


	//   ....[168]....
        /*0b38*/ 	.word	0x0500005b


	//   ....[169]....
        /*0b3c*/ 	.word	0x0500005b


	//   ....[170]....
        /*0b40*/ 	.word	0x0500005b


	//   ....[171]....
        /*0b44*/ 	.word	0x0500005b


	//   ....[172]....
        /*0b48*/ 	.word	0x0500005b


	//   ....[173]....
        /*0b4c*/ 	.word	0x0500005b


	//   ....[174]....
        /*0b50*/ 	.word	0x0500005b


	//   ....[175]....
        /*0b54*/ 	.word	0x0500005b


	//   ....[176]....
        /*0b58*/ 	.word	0x0500005b


	//   ....[177]....
        /*0b5c*/ 	.word	0x0500005b


	//   ....[178]....
        /*0b60*/ 	.word	0x0500005b


	//   ....[179]....
        /*0b64*/ 	.word	0x0500005b


	//   ....[180]....
        /*0b68*/ 	.word	0x0500005b


	//   ....[181]....
        /*0b6c*/ 	.word	0x0500005b


	//   ....[182]....
        /*0b70*/ 	.word	0x0500005b


	//   ....[183]....
        /*0b74*/ 	.word	0x0500005b


	//   ....[184]....
        /*0b78*/ 	.word	0x0500005b


	//   ....[185]....
        /*0b7c*/ 	.word	0x0500005b


	//   ....[186]....
        /*0b80*/ 	.word	0x0500005b


	//   ....[187]....
        /*0b84*/ 	.word	0x0500005b


	//   ....[188]....
        /*0b88*/ 	.word	0x0500005b


	//   ....[189]....
        /*0b8c*/ 	.word	0x0500005b


	//   ....[190]....
        /*0b90*/ 	.word	0x0500005b


	//   ....[191]....
        /*0b94*/ 	.word	0x0500005b


	//   ....[192]....
        /*0b98*/ 	.word	0x0500005b


	//   ....[193]....
        /*0b9c*/ 	.word	0x0500005b


	//   ....[194]....
        /*0ba0*/ 	.word	0x0500005b


	//   ....[195]....
        /*0ba4*/ 	.word	0x0500005b


	//   ....[196]....
        /*0ba8*/ 	.word	0x0500005b


	//   ....[197]....
        /*0bac*/ 	.word	0x0500005b


	//   ....[198]....
        /*0bb0*/ 	.word	0x0500005b


	//   ....[199]....
        /*0bb4*/ 	.word	0x0500005b


	//   ....[200]....
        /*0bb8*/ 	.word	0x0500005b


	//   ....[201]....
        /*0bbc*/ 	.word	0x0500005b


	//   ....[202]....
        /*0bc0*/ 	.word	0x0500005b


	//   ....[203]....
        /*0bc4*/ 	.word	0x0500005b


	//   ....[204]....
        /*0bc8*/ 	.word	0x0500005b


	//   ....[205]....
        /*0bcc*/ 	.word	0x0500005b


	//   ....[206]....
        /*0bd0*/ 	.word	0x0500005b


	//   ....[207]....
        /*0bd4*/ 	.word	0x0500005b


	//   ....[208]....
        /*0bd8*/ 	.word	0x0500005b


	//   ....[209]....
        /*0bdc*/ 	.word	0x0500005b


	//   ....[210]....
        /*0be0*/ 	.word	0x0500005b


	//   ....[211]....
        /*0be4*/ 	.word	0x0500005b


	//   ....[212]....
        /*0be8*/ 	.word	0x0500005b


	//   ....[213]....
        /*0bec*/ 	.word	0x0500005b


	//   ....[214]....
        /*0bf0*/ 	.word	0x0500005b


	//   ....[215]....
        /*0bf4*/ 	.word	0x0500005b


	//   ....[216]....
        /*0bf8*/ 	.word	0x0500005b


	//   ....[217]....
        /*0bfc*/ 	.word	0x0500005b


	//   ....[218]....
        /*0c00*/ 	.word	0x0500005b


	//   ....[219]....
        /*0c04*/ 	.word	0x0500005b


	//   ....[220]....
        /*0c08*/ 	.word	0x0500005b


	//   ....[221]....
        /*0c0c*/ 	.word	0x0500005b


	//   ....[222]....
        /*0c10*/ 	.word	0x0500005b


	//   ....[223]....
        /*0c14*/ 	.word	0x0500005b


	//   ....[224]....
        /*0c18*/ 	.word	0x0500005b


	//   ....[225]....
        /*0c1c*/ 	.word	0x0500005b


	//   ....[226]....
        /*0c20*/ 	.word	0x0500005b


	//   ....[227]....
        /*0c24*/ 	.word	0x0500005b


	//   ....[228]....
        /*0c28*/ 	.word	0x0500005b


	//   ....[229]....
        /*0c2c*/ 	.word	0x0500005b


	//   ....[230]....
        /*0c30*/ 	.word	0x0500005b


	//   ....[231]....
        /*0c34*/ 	.word	0x0500005b


	//   ....[232]....
        /*0c38*/ 	.word	0x0500005b


	//   ....[233]....
        /*0c3c*/ 	.word	0x0500005b


	//   ....[234]....
        /*0c40*/ 	.word	0x0500005b


	//   ....[235]....
        /*0c44*/ 	.word	0x0500005b


	//   ....[236]....
        /*0c48*/ 	.word	0x0500005b


	//   ....[237]....
        /*0c4c*/ 	.word	0x0500005b


	//   ....[238]....
        /*0c50*/ 	.word	0x0500005b


	//   ....[239]....
        /*0c54*/ 	.word	0x0500005b


	//   ....[240]....
        /*0c58*/ 	.word	0x0500005b


	//   ....[241]....
        /*0c5c*/ 	.word	0x0500005b


	//   ....[242]....
        /*0c60*/ 	.word	0x0500005b


	//   ....[243]....
        /*0c64*/ 	.word	0x0500005b


	//   ....[244]....
        /*0c68*/ 	.word	0x0500005b


	//   ....[245]....
        /*0c6c*/ 	.word	0x0500005b


	//   ....[246]....
        /*0c70*/ 	.word	0x0500005b


	//   ....[247]....
        /*0c74*/ 	.word	0x0500005b


	//   ....[248]....
        /*0c78*/ 	.word	0x0500005b


	//   ....[249]....
        /*0c7c*/ 	.word	0x0500005b


	//   ....[250]....
        /*0c80*/ 	.word	0x0500005b


	//   ....[251]....
        /*0c84*/ 	.word	0x0500005b


	//   ....[252]....
        /*0c88*/ 	.word	0x0500005b


	//   ....[253]....
        /*0c8c*/ 	.word	0x0500005b


	//   ....[254]....
        /*0c90*/ 	.word	0x0500005b


	//   ....[255]....
        /*0c94*/ 	.word	0x0500005b


	//   ....[0]....
        /*0c98*/ 	.word	0x0500005b


	//   ....[1]....
        /*0c9c*/ 	.word	0x0500005b


	//   ....[2]....
        /*0ca0*/ 	.word	0x0500005b


	//   ....[3]....
        /*0ca4*/ 	.word	0x0500005b


	//   ....[4]....
        /*0ca8*/ 	.word	0x0500005b


	//   ....[5]....
        /*0cac*/ 	.word	0x0500005b


	//   ....[6]....
        /*0cb0*/ 	.word	0x0500005b


	//   ....[7]....
        /*0cb4*/ 	.word	0x0500005b


	//   ....[8]....
        /*0cb8*/ 	.word	0x0500005b


	//   ....[9]....
        /*0cbc*/ 	.word	0x0500005b


	//   ....[10]....
        /*0cc0*/ 	.word	0x0500005b


	//   ....[11]....
        /*0cc4*/ 	.word	0x0500005b


	//   ....[12]....
        /*0cc8*/ 	.word	0x0500005b


	//   ....[13]....
        /*0ccc*/ 	.word	0x0500005b


	//   ....[14]....
        /*0cd0*/ 	.word	0x0500005b


	//   ....[15]....
        /*0cd4*/ 	.word	0x0500005b


	//   ....[16]....
        /*0cd8*/ 	.word	0x0500005b


	//   ....[17]....
        /*0cdc*/ 	.word	0x0500005b


	//   ....[18]....
        /*0ce0*/ 	.word	0x0500005b


	//   ....[19]....
        /*0ce4*/ 	.word	0x0500005b


	//   ....[20]....
        /*0ce8*/ 	.word	0x0500005b


	//   ....[21]....
        /*0cec*/ 	.word	0x0500005b


	//   ....[22]....
        /*0cf0*/ 	.word	0x0500005b


	//   ....[23]....
        /*0cf4*/ 	.word	0x0500005b


	//   ....[24]....
        /*0cf8*/ 	.word	0x0500005b


	//   ....[25]....
        /*0cfc*/ 	.word	0x0500005b


	//   ....[26]....
        /*0d00*/ 	.word	0x0500005b


	//   ....[27]....
        /*0d04*/ 	.word	0x0500005b


	//   ....[28]....
        /*0d08*/ 	.word	0x0500005b


	//   ....[29]....
        /*0d0c*/ 	.word	0x0500005b


	//   ....[30]....
        /*0d10*/ 	.word	0x0500005b


	//   ....[31]....
        /*0d14*/ 	.word	0x0500005b


	//   ....[32]....
        /*0d18*/ 	.word	0x0500005b


	//   ....[33]....
        /*0d1c*/ 	.word	0x0500005b


	//   ....[34]....
        /*0d20*/ 	.word	0x0500005b


	//   ....[35]....
        /*0d24*/ 	.word	0x0500005b


	//   ....[36]....
        /*0d28*/ 	.word	0x0500005b


	//   ....[37]....
        /*0d2c*/ 	.word	0x0500005b


	//   ....[38]....
        /*0d30*/ 	.word	0x0500005b


	//   ....[39]....
        /*0d34*/ 	.word	0x0500005b


	//   ....[40]....
        /*0d38*/ 	.word	0x0500005b


	//   ....[41]....
        /*0d3c*/ 	.word	0x0500005b


	//   ....[42]....
        /*0d40*/ 	.word	0x0500005b


	//   ....[43]....
        /*0d44*/ 	.word	0x0500005b


	//   ....[44]....
        /*0d48*/ 	.word	0x0500005b


	//   ....[45]....
        /*0d4c*/ 	.word	0x0500005b


	//   ....[46]....
        /*0d50*/ 	.word	0x0500005b


	//   ....[47]....
        /*0d54*/ 	.word	0x0500005b


	//   ....[48]....
        /*0d58*/ 	.word	0x0500005b


	//   ....[49]....
        /*0d5c*/ 	.word	0x0500005b


	//   ....[50]....
        /*0d60*/ 	.word	0x0500005b


	//   ....[51]....
        /*0d64*/ 	.word	0x0500005b


	//   ....[52]....
        /*0d68*/ 	.word	0x0500005b


	//   ....[53]....
        /*0d6c*/ 	.word	0x0500005b


	//   ....[54]....
        /*0d70*/ 	.word	0x0500005b


	//   ....[55]....
        /*0d74*/ 	.word	0x0500005b


	//   ....[56]....
        /*0d78*/ 	.word	0x0500005b


	//   ....[57]....
        /*0d7c*/ 	.word	0x0500005b


	//   ....[58]....
        /*0d80*/ 	.word	0x0500005b


	//   ....[59]....
        /*0d84*/ 	.word	0x0500005b


	//   ....[60]....
        /*0d88*/ 	.word	0x0500005b


	//   ....[61]....
        /*0d8c*/ 	.word	0x0500005b


	//   ....[62]....
        /*0d90*/ 	.word	0x0500005b


	//   ....[63]....
        /*0d94*/ 	.word	0x0500005b


	//   ....[64]....
        /*0d98*/ 	.word	0x0500005b


	//   ....[65]....
        /*0d9c*/ 	.word	0x0500005b


	//   ....[66]....
        /*0da0*/ 	.word	0x0500005b


	//   ....[67]....
        /*0da4*/ 	.word	0x0500005b


	//   ....[68]....
        /*0da8*/ 	.word	0x0500005b


	//   ....[69]....
        /*0dac*/ 	.word	0x0500005b


	//   ....[70]....
        /*0db0*/ 	.word	0x0500005b


	//   ....[71]....
        /*0db4*/ 	.word	0x0500005b


	//   ....[72]....
        /*0db8*/ 	.word	0x0500005b


	//   ....[73]....
        /*0dbc*/ 	.word	0x0500005b


	//   ....[74]....
        /*0dc0*/ 	.word	0x0500005b


	//   ....[75]....
        /*0dc4*/ 	.word	0x0500005b


	//   ....[76]....
        /*0dc8*/ 	.word	0x0500005b


	//   ....[77]....
        /*0dcc*/ 	.word	0x0500005b


	//   ....[78]....
        /*0dd0*/ 	.word	0x0500005b


	//   ....[79]....
        /*0dd4*/ 	.word	0x0500005b


	//   ....[80]....
        /*0dd8*/ 	.word	0x0500005b


	//   ....[81]....
        /*0ddc*/ 	.word	0x0500005b


	//   ....[82]....
        /*0de0*/ 	.word	0x0500005b


	//   ....[83]....
        /*0de4*/ 	.word	0x0500005b


	//   ....[84]....
        /*0de8*/ 	.word	0x0500005b


	//   ....[85]....
        /*0dec*/ 	.word	0x0500005b


	//   ....[86]....
        /*0df0*/ 	.word	0x0500005b


	//   ....[87]....
        /*0df4*/ 	.word	0x0500005b


	//   ....[88]....
        /*0df8*/ 	.word	0x0500005b


	//   ....[89]....
        /*0dfc*/ 	.word	0x0500005b


	//   ....[90]....
        /*0e00*/ 	.word	0x0500005b


	//   ....[91]....
        /*0e04*/ 	.word	0x0500005b


	//   ....[92]....
        /*0e08*/ 	.word	0x0500005b


	//   ....[93]....
        /*0e0c*/ 	.word	0x0500005b


	//   ....[94]....
        /*0e10*/ 	.word	0x0500005b


	//   ....[95]....
        /*0e14*/ 	.word	0x0500005b


	//   ....[96]....
        /*0e18*/ 	.word	0x0500005b


	//   ....[97]....
        /*0e1c*/ 	.word	0x0500005b


	//   ....[98]....
        /*0e20*/ 	.word	0x0500005b


	//   ....[99]....
        /*0e24*/ 	.word	0x0500005b


	//   ....[100]....
        /*0e28*/ 	.word	0x0500005b


	//   ....[101]....
        /*0e2c*/ 	.word	0x0500005b


	//   ....[102]....
        /*0e30*/ 	.word	0x0500005b


	//   ....[103]....
        /*0e34*/ 	.word	0x0500005b


	//   ....[104]....
        /*0e38*/ 	.word	0x0500005b


	//   ....[105]....
        /*0e3c*/ 	.word	0x0500005b


	//   ....[106]....
        /*0e40*/ 	.word	0x0500005b


	//   ....[107]....
        /*0e44*/ 	.word	0x0500005b


	//   ....[108]....
        /*0e48*/ 	.word	0x0500005b


	//   ....[109]....
        /*0e4c*/ 	.word	0x0500005b


	//   ....[110]....
        /*0e50*/ 	.word	0x0500005b


	//   ....[111]....
        /*0e54*/ 	.word	0x0500005b


	//   ....[112]....
        /*0e58*/ 	.word	0x0500005b


	//   ....[113]....
        /*0e5c*/ 	.word	0x0500005b


	//   ....[114]....
        /*0e60*/ 	.word	0x0500005b


	//   ....[115]....
        /*0e64*/ 	.word	0x0500005b


	//   ....[116]....
        /*0e68*/ 	.word	0x0500005b


	//   ....[117]....
        /*0e6c*/ 	.word	0x0500005b


	//   ....[118]....
        /*0e70*/ 	.word	0x0500005b


	//   ....[119]....
        /*0e74*/ 	.word	0x0500005b


	//   ....[120]....
        /*0e78*/ 	.word	0x0500005b


	//   ....[121]....
        /*0e7c*/ 	.word	0x0500005b


	//   ....[122]....
        /*0e80*/ 	.word	0x0500005b


	//   ....[123]....
        /*0e84*/ 	.word	0x0500005b


	//   ....[124]....
        /*0e88*/ 	.word	0x0500005b


	//   ....[125]....
        /*0e8c*/ 	.word	0x0500005b


	//   ....[126]....
        /*0e90*/ 	.word	0x0500005b


	//   ....[127]....
        /*0e94*/ 	.word	0x0500005b


	//   ....[128]....
        /*0e98*/ 	.word	0x0500005b


	//   ....[129]....
        /*0e9c*/ 	.word	0x0500005b


	//   ....[130]....
        /*0ea0*/ 	.word	0x0500005b


	//   ....[131]....
        /*0ea4*/ 	.word	0x0500005b


	//   ....[132]....
        /*0ea8*/ 	.word	0x0500005b


	//   ....[133]....
        /*0eac*/ 	.word	0x0500005b


	//   ....[134]....
        /*0eb0*/ 	.word	0x0500005b


	//   ....[135]....
        /*0eb4*/ 	.word	0x0500005b


	//   ....[136]....
        /*0eb8*/ 	.word	0x0500005b


	//   ....[137]....
        /*0ebc*/ 	.word	0x0500005b


	//   ....[138]....
        /*0ec0*/ 	.word	0x0500005b


	//   ....[139]....
        /*0ec4*/ 	.word	0x0500005b


	//   ....[140]....
        /*0ec8*/ 	.word	0x0500005b


	//   ....[141]....
        /*0ecc*/ 	.word	0x0500005b


	//   ....[142]....
        /*0ed0*/ 	.word	0x0500005b


	//   ....[143]....
        /*0ed4*/ 	.word	0x0500005b


	//   ....[144]....
        /*0ed8*/ 	.word	0x0500005b


	//   ....[145]....
        /*0edc*/ 	.word	0x0500005b


	//   ....[146]....
        /*0ee0*/ 	.word	0x0500005b


	//   ....[147]....
        /*0ee4*/ 	.word	0x0500005b


	//   ....[148]....
        /*0ee8*/ 	.word	0x0500005b


	//   ....[149]....
        /*0eec*/ 	.word	0x0500005b


	//   ....[150]....
        /*0ef0*/ 	.word	0x0500005b


	//   ....[151]....
        /*0ef4*/ 	.word	0x0500005b


	//   ....[152]....
        /*0ef8*/ 	.word	0x0500005b


	//   ....[153]....
        /*0efc*/ 	.word	0x0500005b


	//   ....[154]....
        /*0f00*/ 	.word	0x0500005b


	//   ....[155]....
        /*0f04*/ 	.word	0x0500005b


	//   ....[156]....
        /*0f08*/ 	.word	0x0500005b


	//   ....[157]....
        /*0f0c*/ 	.word	0x0500005b


	//   ....[158]....
        /*0f10*/ 	.word	0x0500005b


	//   ....[159]....
        /*0f14*/ 	.word	0x0500005b


	//   ....[160]....
        /*0f18*/ 	.word	0x0500005b


	//   ....[161]....
        /*0f1c*/ 	.word	0x0500005b


	//   ....[162]....
        /*0f20*/ 	.word	0x0500005b


	//   ....[163]....
        /*0f24*/ 	.word	0x0500005b


	//   ....[164]....
        /*0f28*/ 	.word	0x0500005b


	//   ....[165]....
        /*0f2c*/ 	.word	0x0500005b


	//   ....[166]....
        /*0f30*/ 	.word	0x0500005b


	//   ....[167]....
        /*0f34*/ 	.word	0x0500005b


	//   ....[168]....
        /*0f38*/ 	.word	0x0500005b


	//   ....[169]....
        /*0f3c*/ 	.word	0x0500005b


	//   ....[170]....
        /*0f40*/ 	.word	0x0500005b


	//   ....[171]....
        /*0f44*/ 	.word	0x0500005b


	//   ....[172]....
        /*0f48*/ 	.word	0x0500005b


	//   ....[173]....
        /*0f4c*/ 	.word	0x0500005b


	//   ....[174]....
        /*0f50*/ 	.word	0x0500005b


	//   ....[175]....
        /*0f54*/ 	.word	0x0500005b


	//   ....[176]....
        /*0f58*/ 	.word	0x0500005b


	//   ....[177]....
        /*0f5c*/ 	.word	0x0500005b


	//   ....[178]....
        /*0f60*/ 	.word	0x0500005b


	//   ....[179]....
        /*0f64*/ 	.word	0x0500005b


	//   ....[180]....
        /*0f68*/ 	.word	0x0500005b


	//   ....[181]....
        /*0f6c*/ 	.word	0x0500005b


	//   ....[182]....
        /*0f70*/ 	.word	0x0500005b


	//   ....[183]....
        /*0f74*/ 	.word	0x0500005b


	//   ....[184]....
        /*0f78*/ 	.word	0x0500005b


	//   ....[185]....
        /*0f7c*/ 	.word	0x0500005b


	//   ....[186]....
        /*0f80*/ 	.word	0x0500005b


	//   ....[187]....
        /*0f84*/ 	.word	0x0500005b


	//   ....[188]....
        /*0f88*/ 	.word	0x0500005b


	//   ....[189]....
        /*0f8c*/ 	.word	0x0500005b


	//   ....[190]....
        /*0f90*/ 	.word	0x0500005b


	//   ....[191]....
        /*0f94*/ 	.word	0x0500005b


	//   ....[192]....
        /*0f98*/ 	.word	0x0500005b


	//   ....[193]....
        /*0f9c*/ 	.word	0x0500005b


	//   ....[194]....
        /*0fa0*/ 	.word	0x0500005b


	//   ....[195]....
        /*0fa4*/ 	.word	0x0500005b


	//   ....[196]....
        /*0fa8*/ 	.word	0x0500005b


	//   ....[197]....
        /*0fac*/ 	.word	0x0500005b


	//   ....[198]....
        /*0fb0*/ 	.word	0x0500005b


	//   ....[199]....
        /*0fb4*/ 	.word	0x0500005b


	//   ....[200]....
        /*0fb8*/ 	.word	0x0500005b


	//   ....[201]....
        /*0fbc*/ 	.word	0x0500005b


	//   ....[202]....
        /*0fc0*/ 	.word	0x0500005b


	//   ....[203]....
        /*0fc4*/ 	.word	0x0500005b


	//   ....[204]....
        /*0fc8*/ 	.word	0x0500005b


	//   ....[205]....
        /*0fcc*/ 	.word	0x0500005b


	//   ....[206]....
        /*0fd0*/ 	.word	0x0500005b


	//   ....[207]....
        /*0fd4*/ 	.word	0x0500005b


	//   ....[208]....
        /*0fd8*/ 	.word	0x0500005b


	//   ....[209]....
        /*0fdc*/ 	.word	0x0500005b


	//   ....[210]....
        /*0fe0*/ 	.word	0x0500005b


	//   ....[211]....
        /*0fe4*/ 	.word	0x0500005b


	//   ....[212]....
        /*0fe8*/ 	.word	0x0500005b


	//   ....[213]....
        /*0fec*/ 	.word	0x0500005b


	//   ....[214]....
        /*0ff0*/ 	.word	0x0500005b


	//   ....[215]....
        /*0ff4*/ 	.word	0x0500005b


	//   ....[216]....
        /*0ff8*/ 	.word	0x0500005b


	//   ....[217]....
        /*0ffc*/ 	.word	0x0500005b


	//   ....[218]....
        /*1000*/ 	.word	0x0500005b


	//   ....[219]....
        /*1004*/ 	.word	0x0500005b


	//   ....[220]....
        /*1008*/ 	.word	0x0500005b


	//   ....[221]....
        /*100c*/ 	.word	0x0500005b


	//----- nvinfo : EIATTR_COOP_GROUP_INSTR_OFFSETS
	.align		4
.L_505:
        /*1010*/ 	.byte	0x04, 0x28
        /*1012*/ 	.short	(.L_507 - .L_506)


	//   ....[0]....
.L_506:
        /*1014*/ 	.word	0x00000cc0


	//   ....[1]....
        /*1018*/ 	.word	0x00000d20


	//   ....[2]....
        /*101c*/ 	.word	0x00000d70


	//   ....[3]....
        /*1020*/ 	.word	0x00000d80


	//   ....[4]....
        /*1024*/ 	.word	0x00000d90


	//   ....[5]....
        /*1028*/ 	.word	0x00000da0


	//   ....[6]....
        /*102c*/ 	.word	0x00000db0


	//   ....[7]....
        /*1030*/ 	.word	0x00000dc0


	//   ....[8]....
        /*1034*/ 	.word	0x00000dd0


	//   ....[9]....
        /*1038*/ 	.word	0x00000de0


	//   ....[10]....
        /*103c*/ 	.word	0x00000df0


	//   ....[11]....
        /*1040*/ 	.word	0x00000e00


	//   ....[12]....
        /*1044*/ 	.word	0x00000e10


	//   ....[13]....
        /*1048*/ 	.word	0x00000e40


	//   ....[14]....
        /*104c*/ 	.word	0x00000eb0


	//   ....[15]....
        /*1050*/ 	.word	0x00000ef0


	//   ....[16]....
        /*1054*/ 	.word	0x00000f30


	//   ....[17]....
        /*1058*/ 	.word	0x00000f70


	//   ....[18]....
        /*105c*/ 	.word	0x00000f90


	//   ....[19]....
        /*1060*/ 	.word	0x00000fc0


	//   ....[20]....
        /*1064*/ 	.word	0x00000ff0


	//   ....[21]....
        /*1068*/ 	.word	0x00001020


	//   ....[22]....
        /*106c*/ 	.word	0x00001050


	//   ....[23]....
        /*1070*/ 	.word	0x00001090


	//   ....[24]....
        /*1074*/ 	.word	0x000010d0


	//   ....[25]....
        /*1078*/ 	.word	0x00001100


	//   ....[26]....
        /*107c*/ 	.word	0x00001110


	//   ....[27]....
        /*1080*/ 	.word	0x00001140


	//   ....[28]....
        /*1084*/ 	.word	0x00001190


	//   ....[29]....
        /*1088*/ 	.word	0x000011c0


	//   ....[30]....
        /*108c*/ 	.word	0x000011f0


	//   ....[31]....
        /*1090*/ 	.word	0x00001220


	//   ....[32]....
        /*1094*/ 	.word	0x00001250


	//   ....[33]....
        /*1098*/ 	.word	0x00001280


	//   ....[34]....
        /*109c*/ 	.word	0x00001290


	//   ....[35]....
        /*10a0*/ 	.word	0x000012c0


	//   ....[36]....
        /*10a4*/ 	.word	0x00001310


	//   ....[37]....
        /*10a8*/ 	.word	0x00001340


	//   ....[38]....
        /*10ac*/ 	.word	0x00001370


	//   ....[39]....
        /*10b0*/ 	.word	0x000013a0


	//   ....[40]....
        /*10b4*/ 	.word	0x000013d0


	//   ....[41]....
        /*10b8*/ 	.word	0x00001400


	//   ....[42]....
        /*10bc*/ 	.word	0x00001410


	//   ....[43]....
        /*10c0*/ 	.word	0x00001440


	//   ....[44]....
        /*10c4*/ 	.word	0x00001470


	//   ....[45]....
        /*10c8*/ 	.word	0x000014c0


	//   ....[46]....
        /*10cc*/ 	.word	0x000014f0


	//   ....[47]....
        /*10d0*/ 	.word	0x00001520


	//   ....[48]....
        /*10d4*/ 	.word	0x00001550


	//   ....[49]....
        /*10d8*/ 	.word	0x00001580


	//   ....[50]....
        /*10dc*/ 	.word	0x000015b0


	//   ....[51]....
        /*10e0*/ 	.word	0x000015c0


	//   ....[52]....
        /*10e4*/ 	.word	0x000015f0


	//   ....[53]....
        /*10e8*/ 	.word	0x00001620


	//   ....[54]....
        /*10ec*/ 	.word	0x00001650


	//   ....[55]....
        /*10f0*/ 	.word	0x00001680


	//   ....[56]....
        /*10f4*/ 	.word	0x000016b0


	//   ....[57]....
        /*10f8*/ 	.word	0x00001700


	//   ....[58]....
        /*10fc*/ 	.word	0x00001730


	//   ....[59]....
        /*1100*/ 	.word	0x00001760


	//   ....[60]....
        /*1104*/ 	.word	0x00001790


	//   ....[61]....
        /*1108*/ 	.word	0x000017c0


	//   ....[62]....
        /*110c*/ 	.word	0x000017f0


	//   ....[63]....
        /*1110*/ 	.word	0x00001800


	//   ....[64]....
        /*1114*/ 	.word	0x00001830


	//   ....[65]....
        /*1118*/ 	.word	0x00001850


	//   ....[66]....
        /*111c*/ 	.word	0x00001860


	//   ....[67]....
        /*1120*/ 	.word	0x00001990


	//   ....[68]....
        /*1124*/ 	.word	0x000019c0


	//   ....[69]....
        /*1128*/ 	.word	0x000019d0


	//   ....[70]....
        /*112c*/ 	.word	0x000019e0


	//   ....[71]....
        /*1130*/ 	.word	0x000019f0


	//   ....[72]....
        /*1134*/ 	.word	0x00001a00


	//   ....[73]....
        /*1138*/ 	.word	0x00001a10


	//   ....[74]....
        /*113c*/ 	.word	0x00001a20


	//   ....[75]....
        /*1140*/ 	.word	0x00001a30


	//   ....[76]....
        /*1144*/ 	.word	0x00001a40


	//   ....[77]....
        /*1148*/ 	.word	0x00001a60


	//   ....[78]....
        /*114c*/ 	.word	0x00001a70


	//   ....[79]....
        /*1150*/ 	.word	0x00001a80


	//   ....[80]....
        /*1154*/ 	.word	0x00001a90


	//   ....[81]....
        /*1158*/ 	.word	0x00001bc0


	//   ....[82]....
        /*115c*/ 	.word	0x00001bd0


	//   ....[83]....
        /*1160*/ 	.word	0x00001be0


	//   ....[84]....
        /*1164*/ 	.word	0x00001bf0


	//   ....[85]....
        /*1168*/ 	.word	0x00001c00


	//   ....[86]....
        /*116c*/ 	.word	0x00001c10


	//   ....[87]....
        /*1170*/ 	.word	0x00001c20


	//   ....[88]....
        /*1174*/ 	.word	0x00001c30


	//   ....[89]....
        /*1178*/ 	.word	0x00001c40


	//   ....[90]....
        /*117c*/ 	.word	0x00001d30


	//   ....[91]....
        /*1180*/ 	.word	0x00001d60


	//   ....[92]....
        /*1184*/ 	.word	0x00001d90


	//   ....[93]....
        /*1188*/ 	.word	0x00001dc0


	//   ....[94]....
        /*118c*/ 	.word	0x00001dd0


	//   ....[95]....
        /*1190*/ 	.word	0x00001de0


	//   ....[96]....
        /*1194*/ 	.word	0x00001df0


	//   ....[97]....
        /*1198*/ 	.word	0x00001e00


	//   ....[98]....
        /*119c*/ 	.word	0x00001e10


	//   ....[99]....
        /*11a0*/ 	.word	0x00001e20


	//   ....[100]....
        /*11a4*/ 	.word	0x00001f40


	//   ....[101]....
        /*11a8*/ 	.word	0x00001fd0


	//   ....[102]....
        /*11ac*/ 	.word	0x00001fe0


	//   ....[103]....
        /*11b0*/ 	.word	0x00001ff0


	//   ....[104]....
        /*11b4*/ 	.word	0x00002000


	//   ....[105]....
        /*11b8*/ 	.word	0x00002010


	//   ....[106]....
        /*11bc*/ 	.word	0x00002020


	//   ....[107]....
        /*11c0*/ 	.word	0x00002030


	//   ....[108]....
        /*11c4*/ 	.word	0x00002040


	//   ....[109]....
        /*11c8*/ 	.word	0x00002080


	//   ....[110]....
        /*11cc*/ 	.word	0x000020b0


	//   ....[111]....
        /*11d0*/ 	.word	0x000020c0


	//   ....[112]....
        /*11d4*/ 	.word	0x000020d0


	//   ....[113]....
        /*11d8*/ 	.word	0x000020e0


	//   ....[114]....
        /*11dc*/ 	.word	0x000020f0


	//   ....[115]....
        /*11e0*/ 	.word	0x00002190


	//   ....[116]....
        /*11e4*/ 	.word	0x00002230


	//   ....[117]....
        /*11e8*/ 	.word	0x00002240


	//   ....[118]....
        /*11ec*/ 	.word	0x00002250


	//   ....[119]....
        /*11f0*/ 	.word	0x00002260


	//   ....[120]....
        /*11f4*/ 	.word	0x00002270


	//   ....[121]....
        /*11f8*/ 	.word	0x00002280


	//   ....[122]....
        /*11fc*/ 	.word	0x00002290


	//   ....[123]....
        /*1200*/ 	.word	0x000022a0


	//   ....[124]....
        /*1204*/ 	.word	0x000022d0


	//   ....[125]....
        /*1208*/ 	.word	0x00002380


	//   ....[126]....
        /*120c*/ 	.word	0x000023b0


	//   ....[127]....
        /*1210*/ 	.word	0x000023e0


	//   ....[128]....
        /*1214*/ 	.word	0x00002410


	//   ....[129]....
        /*1218*/ 	.word	0x00002420


	//   ....[130]....
        /*121c*/ 	.word	0x00002430


	//   ....[131]....
        /*1220*/ 	.word	0x00002440


	//   ....[132]....
        /*1224*/ 	.word	0x00002450


	//   ....[133]....
        /*1228*/ 	.word	0x000025f0


	//   ....[134]....
        /*122c*/ 	.word	0x00002620


	//   ....[135]....
        /*1230*/ 	.word	0x00002630


	//   ....[136]....
        /*1234*/ 	.word	0x00002640


	//   ....[137]....
        /*1238*/ 	.word	0x00002650


	//   ....[138]....
        /*123c*/ 	.word	0x00002660


	//   ....[139]....
        /*1240*/ 	.word	0x00002670


	//   ....[140]....
        /*1244*/ 	.word	0x00002680


	//   ....[141]....
        /*1248*/ 	.word	0x00002690


	//   ....[142]....
        /*124c*/ 	.word	0x000026b0


	//   ....[143]....
        /*1250*/ 	.word	0x000026d0


	//   ....[144]....
        /*1254*/ 	.word	0x00002710


	//   ....[145]....
        /*1258*/ 	.word	0x00002720


	//   ....[146]....
        /*125c*/ 	.word	0x00002730


	//   ....[147]....
        /*1260*/ 	.word	0x00002740


	//   ....[148]....
        /*1264*/ 	.word	0x000027b0


	//   ....[149]....
        /*1268*/ 	.word	0x00002880


	//   ....[150]....
        /*126c*/ 	.word	0x00002890


	//   ....[151]....
        /*1270*/ 	.word	0x000028a0


	//   ....[152]....
        /*1274*/ 	.word	0x000028b0


	//   ....[153]....
        /*1278*/ 	.word	0x000028c0


	//   ....[154]....
        /*127c*/ 	.word	0x000028d0


	//   ....[155]....
        /*1280*/ 	.word	0x000028e0


	//   ....[156]....
        /*1284*/ 	.word	0x000028f0


	//   ....[157]....
        /*1288*/ 	.word	0x00002920


	//   ....[158]....
        /*128c*/ 	.word	0x000029d0


	//   ....[159]....
        /*1290*/ 	.word	0x00002a00


	//   ....[160]....
        /*1294*/ 	.word	0x00002a30


	//   ....[161]....
        /*1298*/ 	.word	0x00002a60


	//   ....[162]....
        /*129c*/ 	.word	0x00002a70


	//   ....[163]....
        /*12a0*/ 	.word	0x00002a80


	//   ....[164]....
        /*12a4*/ 	.word	0x00002a90


	//   ....[165]....
        /*12a8*/ 	.word	0x00002aa0


	//   ....[166]....
        /*12ac*/ 	.word	0x00002c50


	//   ....[167]....
        /*12b0*/ 	.word	0x00002c60


	//   ....[168]....
        /*12b4*/ 	.word	0x00002c70


	//   ....[169]....
        /*12b8*/ 	.word	0x00002c80


	//   ....[170]....
        /*12bc*/ 	.word	0x00002c90


	//   ....[171]....
        /*12c0*/ 	.word	0x00002ca0


	//   ....[172]....
        /*12c4*/ 	.word	0x00002cb0


	//   ....[173]....
        /*12c8*/ 	.word	0x00002cc0


	//   ....[174]....
        /*12cc*/ 	.word	0x00002ce0


	//   ....[175]....
        /*12d0*/ 	.word	0x00002d20


	//   ....[176]....
        /*12d4*/ 	.word	0x00002d50


	//   ....[177]....
        /*12d8*/ 	.word	0x00002d60


	//   ....[178]....
        /*12dc*/ 	.word	0x00002d70


	//   ....[179]....
        /*12e0*/ 	.word	0x00002d80


	//   ....[180]....
        /*12e4*/ 	.word	0x00002d90


	//   ....[181]....
        /*12e8*/ 	.word	0x00002da0


	//   ....[182]....
        /*12ec*/ 	.word	0x00002eb0


	//   ....[183]....
        /*12f0*/ 	.word	0x00002ec0


	//   ....[184]....
        /*12f4*/ 	.word	0x00002ed0


	//   ....[185]....
        /*12f8*/ 	.word	0x00002ee0


	//   ....[186]....
        /*12fc*/ 	.word	0x00002ef0


	//   ....[187]....
        /*1300*/ 	.word	0x00002f00


	//   ....[188]....
        /*1304*/ 	.word	0x00002f10


	//   ....[189]....
        /*1308*/ 	.word	0x00002f20


	//   ....[190]....
        /*130c*/ 	.word	0x00002fd0


	//   ....[191]....
        /*1310*/ 	.word	0x00003000


	//   ....[192]....
        /*1314*/ 	.word	0x00003030


	//   ....[193]....
        /*1318*/ 	.word	0x00003060


	//   ....[194]....
        /*131c*/ 	.word	0x00003090


	//   ....[195]....
        /*1320*/ 	.word	0x000030a0


	//   ....[196]....
        /*1324*/ 	.word	0x000030b0


	//   ....[197]....
        /*1328*/ 	.word	0x000030c0


	//   ....[198]....
        /*132c*/ 	.word	0x000030d0


	//   ....[199]....
        /*1330*/ 	.word	0x00003220


	//   ....[200]....
        /*1334*/ 	.word	0x00003280


	//   ....[201]....
        /*1338*/ 	.word	0x00003290


	//   ....[202]....
        /*133c*/ 	.word	0x000032a0


	//   ....[203]....
        /*1340*/ 	.word	0x000032b0


	//   ....[204]....
        /*1344*/ 	.word	0x000032c0


	//   ....[205]....
        /*1348*/ 	.word	0x000032d0


	//   ....[206]....
        /*134c*/ 	.word	0x000032e0


	//   ....[207]....
        /*1350*/ 	.word	0x000032f0


	//   ....[208]....
        /*1354*/ 	.word	0x00003300


	//   ....[209]....
        /*1358*/ 	.word	0x00003320


	//   ....[210]....
        /*135c*/ 	.word	0x00003330


	//   ....[211]....
        /*1360*/ 	.word	0x00003350


	//   ....[212]....
        /*1364*/ 	.word	0x00003380


	//   ....[213]....
        /*1368*/ 	.word	0x000033b0


	//   ....[214]....
        /*136c*/ 	.word	0x000033c0


	//   ....[215]....
        /*1370*/ 	.word	0x000033d0


	//   ....[216]....
        /*1374*/ 	.word	0x000033e0


	//   ....[217]....
        /*1378*/ 	.word	0x000033f0


	//   ....[218]....
        /*137c*/ 	.word	0x00003400


	//   ....[219]....
        /*1380*/ 	.word	0x00003410


	//   ....[220]....
        /*1384*/ 	.word	0x00003420


	//   ....[221]....
        /*1388*/ 	.word	0x00003480


	//   ....[222]....
        /*138c*/ 	.word	0x00003510


	//   ....[223]....
        /*1390*/ 	.word	0x00003520


	//   ....[224]....
        /*1394*/ 	.word	0x00003530


	//   ....[225]....
        /*1398*/ 	.word	0x00003540


	//   ....[226]....
        /*139c*/ 	.word	0x00003570


	//   ....[227]....
        /*13a0*/ 	.word	0x00003580


	//   ....[228]....
        /*13a4*/ 	.word	0x00003590


	//   ....[229]....
        /*13a8*/ 	.word	0x000035a0


	//   ....[230]....
        /*13ac*/ 	.word	0x000035b0


	//   ....[231]....
        /*13b0*/ 	.word	0x000035c0


	//   ....[232]....
        /*13b4*/ 	.word	0x000037f0


	//   ....[233]....
        /*13b8*/ 	.word	0x00003820


	//   ....[234]....
        /*13bc*/ 	.word	0x00003830


	//   ....[235]....
        /*13c0*/ 	.word	0x00003840


	//   ....[236]....
        /*13c4*/ 	.word	0x00003970


	//   ....[237]....
        /*13c8*/ 	.word	0x00003990


	//   ....[238]....
        /*13cc*/ 	.word	0x000039a0


	//   ....[239]....
        /*13d0*/ 	.word	0x000039b0


	//   ....[240]....
        /*13d4*/ 	.word	0x000039c0


	//   ....[241]....
        /*13d8*/ 	.word	0x000039d0


	//   ....[242]....
        /*13dc*/ 	.word	0x000039e0


	//   ....[243]....
        /*13e0*/ 	.word	0x00003a10


	//   ....[244]....
        /*13e4*/ 	.word	0x00003a60


	//   ....[245]....
        /*13e8*/ 	.word	0x00003a80


	//   ....[246]....
        /*13ec*/ 	.word	0x00003ab0


	//   ....[247]....
        /*13f0*/ 	.word	0x00003b90


	//   ....[248]....
        /*13f4*/ 	.word	0x00003ba0


	//   ....[249]....
        /*13f8*/ 	.word	0x00003bb0


	//   ....[250]....
        /*13fc*/ 	.word	0x00003bc0


	//   ....[251]....
        /*1400*/ 	.word	0x00003be0


	//   ....[252]....
        /*1404*/ 	.word	0x00003c00


	//   ....[253]....
        /*1408*/ 	.word	0x00003c50


	//   ....[254]....
        /*140c*/ 	.word	0x00003c80


	//   ....[255]....
        /*1410*/ 	.word	0x00003cb0


	//   ....[0]....
        /*1414*/ 	.word	0x00003ce0


	//   ....[1]....
        /*1418*/ 	.word	0x00003d10


	//   ....[2]....
        /*141c*/ 	.word	0x00003d20


	//   ....[3]....
        /*1420*/ 	.word	0x00003d40


	//   ....[4]....
        /*1424*/ 	.word	0x00003d60


	//   ....[5]....
        /*1428*/ 	.word	0x00003d70


	//   ....[6]....
        /*142c*/ 	.word	0x00003d80


	//   ....[7]....
        /*1430*/ 	.word	0x00003d90


	//   ....[8]....
        /*1434*/ 	.word	0x00004860


	//   ....[9]....
        /*1438*/ 	.word	0x00004880


	//   ....[10]....
        /*143c*/ 	.word	0x000048d0


	//   ....[11]....
        /*1440*/ 	.word	0x000048e0


	//   ....[12]....
        /*1444*/ 	.word	0x00004950


	//   ....[13]....
        /*1448*/ 	.word	0x00004a00


	//   ....[14]....
        /*144c*/ 	.word	0x00004ab0


	//   ....[15]....
        /*1450*/ 	.word	0x00004ae0


	//   ....[16]....
        /*1454*/ 	.word	0x00004c10


	//   ....[17]....
        /*1458*/ 	.word	0x00004cc0


	//   ....[18]....
        /*145c*/ 	.word	0x00004ce0


	//   ....[19]....
        /*1460*/ 	.word	0x00004dd0


	//   ....[20]....
        /*1464*/ 	.word	0x00004e60


	//   ....[21]....
        /*1468*/ 	.word	0x00004f10


	//   ....[22]....
        /*146c*/ 	.word	0x00004f90


	//   ....[23]....
        /*1470*/ 	.word	0x000050c0


	//   ....[24]....
        /*1474*/ 	.word	0x000050f0


	//   ....[25]....
        /*1478*/ 	.word	0x000051d0


	//   ....[26]....
        /*147c*/ 	.word	0x00005300


	//   ....[27]....
        /*1480*/ 	.word	0x00005310


	//   ....[28]....
        /*1484*/ 	.word	0x000053a0


	//   ....[29]....
        /*1488*/ 	.word	0x000054b0


	//   ....[30]....
        /*148c*/ 	.word	0x00005520


	//   ....[31]....
        /*1490*/ 	.word	0x00005640


	//   ....[32]....
        /*1494*/ 	.word	0x000056b0


	//   ....[33]....
        /*1498*/ 	.word	0x00005720


	//   ....[34]....
        /*149c*/ 	.word	0x00005810


	//   ....[35]....
        /*14a0*/ 	.word	0x00005940


	//   ....[36]....
        /*14a4*/ 	.word	0x00005a00


	//   ....[37]....
        /*14a8*/ 	.word	0x00005a70


	//   ....[38]....
        /*14ac*/ 	.word	0x00005ad0


	//   ....[39]....
        /*14b0*/ 	.word	0x00005b60


	//   ....[40]....
        /*14b4*/ 	.word	0x00005d20


	//   ....[41]....
        /*14b8*/ 	.word	0x00005d80


	//   ....[42]....
        /*14bc*/ 	.word	0x00005e70


	//   ....[43]....
        /*14c0*/ 	.word	0x00005e90


	//   ....[44]....
        /*14c4*/ 	.word	0x00005ea0


	//   ....[45]....
        /*14c8*/ 	.word	0x00005eb0


	//   ....[46]....
        /*14cc*/ 	.word	0x00005ec0


	//   ....[47]....
        /*14d0*/ 	.word	0x00005ed0


	//   ....[48]....
        /*14d4*/ 	.word	0x00005f00


	//   ....[49]....
        /*14d8*/ 	.word	0x00005f20


	//   ....[50]....
        /*14dc*/ 	.word	0x00005f30


	//   ....[51]....
        /*14e0*/ 	.word	0x00005f40


	//   ....[52]....
        /*14e4*/ 	.word	0x00005f80


	//   ....[53]....
        /*14e8*/ 	.word	0x00005f90


	//   ....[54]....
        /*14ec*/ 	.word	0x00005fa0


	//   ....[55]....
        /*14f0*/ 	.word	0x00005fb0


	//   ....[56]....
        /*14f4*/ 	.word	0x00006010


	//   ....[57]....
        /*14f8*/ 	.word	0x000060e0


	//   ....[58]....
        /*14fc*/ 	.word	0x000060f0


	//   ....[59]....
        /*1500*/ 	.word	0x00006120


	//   ....[60]....
        /*1504*/ 	.word	0x00006130


	//   ....[61]....
        /*1508*/ 	.word	0x00006140


	//   ....[62]....
        /*150c*/ 	.word	0x00006150


	//   ....[63]....
        /*1510*/ 	.word	0x00006160


	//   ....[64]....
        /*1514*/ 	.word	0x00006290


	//   ....[65]....
        /*1518*/ 	.word	0x000062c0


	//   ....[66]....
        /*151c*/ 	.word	0x000062f0


	//   ....[67]....
        /*1520*/ 	.word	0x00006300


	//   ....[68]....
        /*1524*/ 	.word	0x00006310


	//   ....[69]....
        /*1528*/ 	.word	0x00006320


	//   ....[70]....
        /*152c*/ 	.word	0x00006330


	//   ....[71]....
        /*1530*/ 	.word	0x00006340


	//   ....[72]....
        /*1534*/ 	.word	0x00006350


	//   ....[73]....
        /*1538*/ 	.word	0x00006360


	//   ....[74]....
        /*153c*/ 	.word	0x00006370


	//   ....[75]....
        /*1540*/ 	.word	0x000064e0


	//   ....[76]....
        /*1544*/ 	.word	0x00006530


	//   ....[77]....
        /*1548*/ 	.word	0x00006570


	//   ....[78]....
        /*154c*/ 	.word	0x00006580


	//   ....[79]....
        /*1550*/ 	.word	0x00006590


	//   ....[80]....
        /*1554*/ 	.word	0x000065b0


	//   ....[81]....
        /*1558*/ 	.word	0x000065e0


	//   ....[82]....
        /*155c*/ 	.word	0x00006610


	//   ....[83]....
        /*1560*/ 	.word	0x00006640


	//   ....[84]....
        /*1564*/ 	.word	0x00006650


	//   ....[85]....
        /*1568*/ 	.word	0x00006660


	//   ....[86]....
        /*156c*/ 	.word	0x00006670


	//   ....[87]....
        /*1570*/ 	.word	0x00006680


	//   ....[88]....
        /*1574*/ 	.word	0x000066a0


	//   ....[89]....
        /*1578*/ 	.word	0x000066b0


	//   ....[90]....
        /*157c*/ 	.word	0x000066c0


	//   ....[91]....
        /*1580*/ 	.word	0x000066d0


	//   ....[92]....
        /*1584*/ 	.word	0x000066e0


	//   ....[93]....
        /*1588*/ 	.word	0x000066f0


	//   ....[94]....
        /*158c*/ 	.word	0x00006700


	//   ....[95]....
        /*1590*/ 	.word	0x00006710


	//   ....[96]....
        /*1594*/ 	.word	0x00006750


	//   ....[97]....
        /*1598*/ 	.word	0x000067d0


	//   ....[98]....
        /*159c*/ 	.word	0x000068a0


	//   ....[99]....
        /*15a0*/ 	.word	0x000068b0


	//   ....[100]....
        /*15a4*/ 	.word	0x000068c0


	//   ....[101]....
        /*15a8*/ 	.word	0x000068f0


	//   ....[102]....
        /*15ac*/ 	.word	0x00006900


	//   ....[103]....
        /*15b0*/ 	.word	0x00006910


	//   ....[104]....
        /*15b4*/ 	.word	0x00006920


	//   ....[105]....
        /*15b8*/ 	.word	0x00006930


	//   ....[106]....
        /*15bc*/ 	.word	0x00006940


	//   ....[107]....
        /*15c0*/ 	.word	0x00006950


	//   ....[108]....
        /*15c4*/ 	.word	0x00006ab0


	//   ....[109]....
        /*15c8*/ 	.word	0x00006ae0


	//   ....[110]....
        /*15cc*/ 	.word	0x00006af0


	//   ....[111]....
        /*15d0*/ 	.word	0x00006b60


	//   ....[112]....
        /*15d4*/ 	.word	0x00006be0


	//   ....[113]....
        /*15d8*/ 	.word	0x00006c20


	//   ....[114]....
        /*15dc*/ 	.word	0x00006c80


	//   ....[115]....
        /*15e0*/ 	.word	0x00006ca0


	//   ....[116]....
        /*15e4*/ 	.word	0x00006cb0


	//   ....[117]....
        /*15e8*/ 	.word	0x00006ce0


	//   ....[118]....
        /*15ec*/ 	.word	0x00006d00


	//   ....[119]....
        /*15f0*/ 	.word	0x00006d20


	//   ....[120]....
        /*15f4*/ 	.word	0x00006d50


	//   ....[121]....
        /*15f8*/ 	.word	0x00006d60


	//   ....[122]....
        /*15fc*/ 	.word	0x00006d80


	//   ....[123]....
        /*1600*/ 	.word	0x00006da0


	//   ....[124]....
        /*1604*/ 	.word	0x00006e10


	//   ....[125]....
        /*1608*/ 	.word	0x00006e40


	//   ....[126]....
        /*160c*/ 	.word	0x00006e90


	//   ....[127]....
        /*1610*/ 	.word	0x00006ef0


	//   ....[128]....
        /*1614*/ 	.word	0x00006f10


	//   ....[129]....
        /*1618*/ 	.word	0x00006f20


	//   ....[130]....
        /*161c*/ 	.word	0x00006f50


	//   ....[131]....
        /*1620*/ 	.word	0x00006fb0


	//   ....[132]....
        /*1624*/ 	.word	0x00006fe0


	//   ....[133]....
        /*1628*/ 	.word	0x00007010


	//   ....[134]....
        /*162c*/ 	.word	0x00007020


	//   ....[135]....
        /*1630*/ 	.word	0x00007030


	//   ....[136]....
        /*1634*/ 	.word	0x00007040


	//   ....[137]....
        /*1638*/ 	.word	0x00007060


	//   ....[138]....
        /*163c*/ 	.word	0x00007080


	//   ....[139]....
        /*1640*/ 	.word	0x00007090


	//   ....[140]....
        /*1644*/ 	.word	0x000072a0


	//   ....[141]....
        /*1648*/ 	.word	0x00007300


	//   ....[142]....
        /*164c*/ 	.word	0x00007310


	//   ....[143]....
        /*1650*/ 	.word	0x00007320


	//   ....[144]....
        /*1654*/ 	.word	0x00007330


	//   ....[145]....
        /*1658*/ 	.word	0x00007340


	//   ....[146]....
        /*165c*/ 	.word	0x00007350


	//   ....[147]....
        /*1660*/ 	.word	0x00007360


	//   ....[148]....
        /*1664*/ 	.word	0x00007370


	//   ....[149]....
        /*1668*/ 	.word	0x00007380


	//   ....[150]....
        /*166c*/ 	.word	0x00007390


	//   ....[151]....
        /*1670*/ 	.word	0x000073a0


	//   ....[152]....
        /*1674*/ 	.word	0x000073b0


	//   ....[153]....
        /*1678*/ 	.word	0x000073c0


	//   ....[154]....
        /*167c*/ 	.word	0x000073d0


	//   ....[155]....
        /*1680*/ 	.word	0x000073e0


	//   ....[156]....
        /*1684*/ 	.word	0x000073f0


	//   ....[157]....
        /*1688*/ 	.word	0x00007400


	//   ....[158]....
        /*168c*/ 	.word	0x00007410


	//   ....[159]....
        /*1690*/ 	.word	0x00007430


	//   ....[160]....
        /*1694*/ 	.word	0x00007440


	//   ....[161]....
        /*1698*/ 	.word	0x00007450


	//   ....[162]....
        /*169c*/ 	.word	0x00007460


	//   ....[163]....
        /*16a0*/ 	.word	0x00007470


	//   ....[164]....
        /*16a4*/ 	.word	0x00007480


	//   ....[165]....
        /*16a8*/ 	.word	0x00007500


	//   ....[166]....
        /*16ac*/ 	.word	0x00007540


	//   ....[167]....
        /*16b0*/ 	.word	0x00007580


	//   ....[168]....
        /*16b4*/ 	.word	0x000075c0


	//   ....[169]....
        /*16b8*/ 	.word	0x00007600


	//   ....[170]....
        /*16bc*/ 	.word	0x00007640


	//   ....[171]....
        /*16c0*/ 	.word	0x000076b0


	//   ....[172]....
        /*16c4*/ 	.word	0x00007730


	//   ....[173]....
        /*16c8*/ 	.word	0x000077d0


	//   ....[174]....
        /*16cc*/ 	.word	0x00007880


	//   ....[175]....
        /*16d0*/ 	.word	0x00007890


	//   ....[176]....
        /*16d4*/ 	.word	0x000078a0


	//   ....[177]....
        /*16d8*/ 	.word	0x000078c0


	//   ....[178]....
        /*16dc*/ 	.word	0x000078e0


	//   ....[179]....
        /*16e0*/ 	.word	0x00007920


	//   ....[180]....
        /*16e4*/ 	.word	0x000079a0


	//   ....[181]....
        /*16e8*/ 	.word	0x000079d0


	//   ....[182]....
        /*16ec*/ 	.word	0x00007a20


	//   ....[183]....
        /*16f0*/ 	.word	0x00007a40


	//   ....[184]....
        /*16f4*/ 	.word	0x00007a50


	//   ....[185]....
        /*16f8*/ 	.word	0x00007a60


	//   ....[186]....
        /*16fc*/ 	.word	0x00007ac0


	//   ....[187]....
        /*1700*/ 	.word	0x00007af0


	//   ....[188]....
        /*1704*/ 	.word	0x00007b00


	//   ....[189]....
        /*1708*/ 	.word	0x00007b60


	//   ....[190]....
        /*170c*/ 	.word	0x00007ba0


	//   ....[191]....
        /*1710*/ 	.word	0x00007be0


	//   ....[192]....
        /*1714*/ 	.word	0x00007c00


	//   ....[193]....
        /*1718*/ 	.word	0x00007c10


	//   ....[194]....
        /*171c*/ 	.word	0x00007c20


	//   ....[195]....
        /*1720*/ 	.word	0x00007c30


	//   ....[196]....
        /*1724*/ 	.word	0x00007c60


	//   ....[197]....
        /*1728*/ 	.word	0x00007cb0


	//   ....[198]....
        /*172c*/ 	.word	0x00007ce0


	//   ....[199]....
        /*1730*/ 	.word	0x00007d10


	//   ....[200]....
        /*1734*/ 	.word	0x00007d40


	//   ....[201]....
        /*1738*/ 	.word	0x00007d70


	//   ....[202]....
        /*173c*/ 	.word	0x00007d90


	//   ....[203]....
        /*1740*/ 	.word	0x00007da0


	//   ....[204]....
        /*1744*/ 	.word	0x00007db0


	//   ....[205]....
        /*1748*/ 	.word	0x00007de0


	//   ....[206]....
        /*174c*/ 	.word	0x00008340


	//   ....[207]....
        /*1750*/ 	.word	0x00008390


	//   ....[208]....
        /*1754*/ 	.word	0x000083a0


	//   ....[209]....
        /*1758*/ 	.word	0x000083b0


	//   ....[210]....
        /*175c*/ 	.word	0x000083c0


	//   ....[211]....
        /*1760*/ 	.word	0x000083d0


	//   ....[212]....
        /*1764*/ 	.word	0x000083e0


	//   ....[213]....
        /*1768*/ 	.word	0x000083f0


	//   ....[214]....
        /*176c*/ 	.word	0x00008400


	//   ....[215]....
        /*1770*/ 	.word	0x00008410


	//   ....[216]....
        /*1774*/ 	.word	0x00008420


	//   ....[217]....
        /*1778*/ 	.word	0x00008430


	//   ....[218]....
        /*177c*/ 	.word	0x00008440


	//   ....[219]....
        /*1780*/ 	.word	0x00008450


	//   ....[220]....
        /*1784*/ 	.word	0x00008460


	//   ....[221]....
        /*1788*/ 	.word	0x00008470


	//   ....[222]....
        /*178c*/ 	.word	0x00008480


	//   ....[223]....
        /*1790*/ 	.word	0x00008490


	//   ....[224]....
        /*1794*/ 	.word	0x000084a0


	//   ....[225]....
        /*1798*/ 	.word	0x000084b0


	//   ....[226]....
        /*179c*/ 	.word	0x000084c0


	//   ....[227]....
        /*17a0*/ 	.word	0x000084d0


	//   ....[228]....
        /*17a4*/ 	.word	0x000084e0


	//   ....[229]....
        /*17a8*/ 	.word	0x000084f0


	//   ....[230]....
        /*17ac*/ 	.word	0x00008500


	//   ....[231]....
        /*17b0*/ 	.word	0x00008510


	//   ....[232]....
        /*17b4*/ 	.word	0x00008520


	//   ....[233]....
        /*17b8*/ 	.word	0x00008530


	//   ....[234]....
        /*17bc*/ 	.word	0x00008540


	//   ....[235]....
        /*17c0*/ 	.word	0x00008550


	//   ....[236]....
        /*17c4*/ 	.word	0x00008560


	//   ....[237]....
        /*17c8*/ 	.word	0x00008570


	//   ....[238]....
        /*17cc*/ 	.word	0x00008580


	//   ....[239]....
        /*17d0*/ 	.word	0x00009450


	//   ....[240]....
        /*17d4*/ 	.word	0x00009570


	//   ....[241]....
        /*17d8*/ 	.word	0x000095d0


	//   ....[242]....
        /*17dc*/ 	.word	0x00009620


	//   ....[243]....
        /*17e0*/ 	.word	0x00009670


	//   ....[244]....
        /*17e4*/ 	.word	0x000096c0


	//   ....[245]....
        /*17e8*/ 	.word	0x00009710


	//   ....[246]....
        /*17ec*/ 	.word	0x00009760


	//   ....[247]....
        /*17f0*/ 	.word	0x000097c0


	//   ....[248]....
        /*17f4*/ 	.word	0x00009810


	//   ....[249]....
        /*17f8*/ 	.word	0x00009860


	//   ....[250]....
        /*17fc*/ 	.word	0x000098b0


	//   ....[251]....
        /*1800*/ 	.word	0x00009900


	//   ....[252]....
        /*1804*/ 	.word	0x000099d0


	//   ....[253]....
        /*1808*/ 	.word	0x00009a50


	//   ....[254]....
        /*180c*/ 	.word	0x00009aa0


	//   ....[255]....
        /*1810*/ 	.word	0x00009b10


	//   ....[0]....
        /*1814*/ 	.word	0x00009b90


	//   ....[1]....
        /*1818*/ 	.word	0x00009be0


	//   ....[2]....
        /*181c*/ 	.word	0x00009c50


	//   ....[3]....
        /*1820*/ 	.word	0x00009cc0


	//   ....[4]....
        /*1824*/ 	.word	0x00009d30


	//   ....[5]....
        /*1828*/ 	.word	0x00009da0


	//   ....[6]....
        /*182c*/ 	.word	0x00009e10


	//   ....[7]....
        /*1830*/ 	.word	0x00009e80


	//   ....[8]....
        /*1834*/ 	.word	0x00009f00


	//   ....[9]....
        /*1838*/ 	.word	0x00009f50


	//   ....[10]....
        /*183c*/ 	.word	0x00009fc0


	//   ....[11]....
        /*1840*/ 	.word	0x0000a030


	//   ....[12]....
        /*1844*/ 	.word	0x0000a0a0


	//   ....[13]....
        /*1848*/ 	.word	0x0000a110


	//   ....[14]....
        /*184c*/ 	.word	0x0000a180


	//   ....[15]....
        /*1850*/ 	.word	0x0000a1f0


	//   ....[16]....
        /*1854*/ 	.word	0x0000a270


	//   ....[17]....
        /*1858*/ 	.word	0x0000a2c0


	//   ....[18]....
        /*185c*/ 	.word	0x0000a360


	//   ....[19]....
        /*1860*/ 	.word	0x0000a3d0


	//   ....[20]....
        /*1864*/ 	.word	0x0000a440


	//   ....[21]....
        /*1868*/ 	.word	0x0000a4b0


	//   ....[22]....
        /*186c*/ 	.word	0x0000a520


	//   ....[23]....
        /*1870*/ 	.word	0x0000a5a0


	//   ....[24]....
        /*1874*/ 	.word	0x0000a620


	//   ....[25]....
        /*1878*/ 	.word	0x0000a670


	//   ....[26]....
        /*187c*/ 	.word	0x0000a6c0


	//   ....[27]....
        /*1880*/ 	.word	0x0000a710


	//   ....[28]....
        /*1884*/ 	.word	0x0000a760


	//   ....[29]....
        /*1888*/ 	.word	0x0000a7b0


	//   ....[30]....
        /*188c*/ 	.word	0x0000a800


	//   ....[31]....
        /*1890*/ 	.word	0x0000a850


	//   ....[32]....
        /*1894*/ 	.word	0x0000a8a0


	//   ....[33]....
        /*1898*/ 	.word	0x0000a900


	//   ....[34]....
        /*189c*/ 	.word	0x0000a970


	//   ....[35]....
        /*18a0*/ 	.word	0x0000a9e0


	//   ....[36]....
        /*18a4*/ 	.word	0x0000aa50


	//   ....[37]....
        /*18a8*/ 	.word	0x0000aac0


	//   ....[38]....
        /*18ac*/ 	.word	0x0000ab30


	//   ....[39]....
        /*18b0*/ 	.word	0x0000aba0


	//   ....[40]....
        /*18b4*/ 	.word	0x0000ac10


	//   ....[41]....
        /*18b8*/ 	.word	0x0000ac80


	//   ....[42]....
        /*18bc*/ 	.word	0x0000acd0


	//   ....[43]....
        /*18c0*/ 	.word	0x0000ad20


	//   ....[44]....
        /*18c4*/ 	.word	0x0000ad80


	//   ....[45]....
        /*18c8*/ 	.word	0x0000adf0


	//   ....[46]....
        /*18cc*/ 	.word	0x0000aed0


	//   ....[47]....
        /*18d0*/ 	.word	0x0000af40


	//   ....[48]....
        /*18d4*/ 	.word	0x0000afb0


	//   ....[49]....
        /*18d8*/ 	.word	0x0000b020


	//   ....[50]....
        /*18dc*/ 	.word	0x0000b090


	//   ....[51]....
        /*18e0*/ 	.word	0x0000b100


	//   ....[52]....
        /*18e4*/ 	.word	0x0000b170


	//   ....[53]....
        /*18e8*/ 	.word	0x0000b1e0


	//   ....[54]....
        /*18ec*/ 	.word	0x0000b250


	//   ....[55]....
        /*18f0*/ 	.word	0x0000b2b0


	//   ....[56]....
        /*18f4*/ 	.word	0x0000b320


	//   ....[57]....
        /*18f8*/ 	.word	0x0000b380


	//   ....[58]....
        /*18fc*/ 	.word	0x0000b3f0


	//   ....[59]....
        /*1900*/ 	.word	0x0000b460


	//   ....[60]....
        /*1904*/ 	.word	0x0000b4d0


	//   ....[61]....
        /*1908*/ 	.word	0x0000b540


	//   ....[62]....
        /*190c*/ 	.word	0x0000b5d0


	//   ....[63]....
        /*1910*/ 	.word	0x0000b640


	//   ....[64]....
        /*1914*/ 	.word	0x0000b6b0


	//   ....[65]....
        /*1918*/ 	.word	0x0000b710


	//   ....[66]....
        /*191c*/ 	.word	0x0000b780


	//   ....[67]....
        /*1920*/ 	.word	0x0000b7f0


	//   ....[68]....
        /*1924*/ 	.word	0x0000b860


	//   ....[69]....
        /*1928*/ 	.word	0x0000b8d0


	//   ....[70]....
        /*192c*/ 	.word	0x0000b940


	//   ....[71]....
        /*1930*/ 	.word	0x0000b9b0


	//   ....[72]....
        /*1934*/ 	.word	0x0000ba20


	//   ....[73]....
        /*1938*/ 	.word	0x0000ba90


	//   ....[74]....
        /*193c*/ 	.word	0x0000bae0


	//   ....[75]....
        /*1940*/ 	.word	0x0000bb30


	//   ....[76]....
        /*1944*/ 	.word	0x0000bb90


	//   ....[77]....
        /*1948*/ 	.word	0x0000bc00


	//   ....[78]....
        /*194c*/ 	.word	0x0000bc70


	//   ....[79]....
        /*1950*/ 	.word	0x0000bce0


	//   ....[80]....
        /*1954*/ 	.word	0x0000bd50


	//   ....[81]....
        /*1958*/ 	.word	0x0000bdc0


	//   ....[82]....
        /*195c*/ 	.word	0x0000be30


	//   ....[83]....
        /*1960*/ 	.word	0x0000bea0


	//   ....[84]....
        /*1964*/ 	.word	0x0000bf10


	//   ....[85]....
        /*1968*/ 	.word	0x0000bf80


	//   ....[86]....
        /*196c*/ 	.word	0x0000bfd0


	//   ....[87]....
        /*1970*/ 	.word	0x0000c120


	//   ....[88]....
        /*1974*/ 	.word	0x0000c180


	//   ....[89]....
        /*1978*/ 	.word	0x0000c250


	//   ....[90]....
        /*197c*/ 	.word	0x0000c2a0


	//   ....[91]....
        /*1980*/ 	.word	0x0000c2f0


	//   ....[92]....
        /*1984*/ 	.word	0x0000c340


	//   ....[93]....
        /*1988*/ 	.word	0x0000c390


	//   ....[94]....
        /*198c*/ 	.word	0x0000c3e0


	//   ....[95]....
        /*1990*/ 	.word	0x0000c430


	//   ....[96]....
        /*1994*/ 	.word	0x0000c480


	//   ....[97]....
        /*1998*/ 	.word	0x0000c4e0


	//   ....[98]....
        /*199c*/ 	.word	0x0000c550


	//   ....[99]....
        /*19a0*/ 	.word	0x0000c5c0


	//   ....[100]....
        /*19a4*/ 	.word	0x0000c630


	//   ....[101]....
        /*19a8*/ 	.word	0x0000c6a0


	//   ....[102]....
        /*19ac*/ 	.word	0x0000c710


	//   ....[103]....
        /*19b0*/ 	.word	0x0000c780


	//   ....[104]....
        /*19b4*/ 	.word	0x0000c7f0


	//   ....[105]....
        /*19b8*/ 	.word	0x0000c860


	//   ....[106]....
        /*19bc*/ 	.word	0x0000c8c0


	//   ....[107]....
        /*19c0*/ 	.word	0x0000c920


	//   ....[108]....
        /*19c4*/ 	.word	0x0000c980


	//   ....[109]....
        /*19c8*/ 	.word	0x0000c9f0


	//   ....[110]....
        /*19cc*/ 	.word	0x0000ca60


	//   ....[111]....
        /*19d0*/ 	.word	0x0000cad0


	//   ....[112]....
        /*19d4*/ 	.word	0x0000cb40


	//   ....[113]....
        /*19d8*/ 	.word	0x0000cbb0


	//   ....[114]....
        /*19dc*/ 	.word	0x0000cc20


	//   ....[115]....
        /*19e0*/ 	.word	0x0000cc90


	//   ....[116]....
        /*19e4*/ 	.word	0x0000cd00


	//   ....[117]....
        /*19e8*/ 	.word	0x0000cd70


	//   ....[118]....
        /*19ec*/ 	.word	0x0000cdc0


	//   ....[119]....
        /*19f0*/ 	.word	0x0000cf40


	//   ....[120]....
        /*19f4*/ 	.word	0x0000cfa0


	//   ....[121]....
        /*19f8*/ 	.word	0x0000d060


	//   ....[122]....
        /*19fc*/ 	.word	0x0000d0b0


	//   ....[123]....
        /*1a00*/ 	.word	0x0000d100


	//   ....[124]....
        /*1a04*/ 	.word	0x0000d150


	//   ....[125]....
        /*1a08*/ 	.word	0x0000d1a0


	//   ....[126]....
        /*1a0c*/ 	.word	0x0000d1f0


	//   ....[127]....
        /*1a10*/ 	.word	0x0000d240


	//   ....[128]....
        /*1a14*/ 	.word	0x0000d290


	//   ....[129]....
        /*1a18*/ 	.word	0x0000d2f0


	//   ....[130]....
        /*1a1c*/ 	.word	0x0000d360


	//   ....[131]....
        /*1a20*/ 	.word	0x0000d3d0


	//   ....[132]....
        /*1a24*/ 	.word	0x0000d440


	//   ....[133]....
        /*1a28*/ 	.word	0x0000d4b0


	//   ....[134]....
        /*1a2c*/ 	.word	0x0000d520


	//   ....[135]....
        /*1a30*/ 	.word	0x0000d590


	//   ....[136]....
        /*1a34*/ 	.word	0x0000d600


	//   ....[137]....
        /*1a38*/ 	.word	0x0000d670


	//   ....[138]....
        /*1a3c*/ 	.word	0x0000d6d0


	//   ....[139]....
        /*1a40*/ 	.word	0x0000d730


	//   ....[140]....
        /*1a44*/ 	.word	0x0000d790


	//   ....[141]....
        /*1a48*/ 	.word	0x0000d800


	//   ....[142]....
        /*1a4c*/ 	.word	0x0000d850


	//   ....[143]....
        /*1a50*/ 	.word	0x0000d8c0


	//   ....[144]....
        /*1a54*/ 	.word	0x0000d930


	//   ....[145]....
        /*1a58*/ 	.word	0x0000d9a0


	//   ....[146]....
        /*1a5c*/ 	.word	0x0000da10


	//   ....[147]....
        /*1a60*/ 	.word	0x0000da80


	//   ....[148]....
        /*1a64*/ 	.word	0x0000daf0


	//   ....[149]....
        /*1a68*/ 	.word	0x0000db60


	//   ....[150]....
        /*1a6c*/ 	.word	0x0000dbd0


	//   ....[151]....
        /*1a70*/ 	.word	0x0000dd50


	//   ....[152]....
        /*1a74*/ 	.word	0x0000ddb0


	//   ....[153]....
        /*1a78*/ 	.word	0x0000de70


	//   ....[154]....
        /*1a7c*/ 	.word	0x0000dec0


	//   ....[155]....
        /*1a80*/ 	.word	0x0000df10


	//   ....[156]....
        /*1a84*/ 	.word	0x0000df60


	//   ....[157]....
        /*1a88*/ 	.word	0x0000dfb0


	//   ....[158]....
        /*1a8c*/ 	.word	0x0000e000


	//   ....[159]....
        /*1a90*/ 	.word	0x0000e050


	//   ....[160]....
        /*1a94*/ 	.word	0x0000e0a0


	//   ....[161]....
        /*1a98*/ 	.word	0x0000e100


	//   ....[162]....
        /*1a9c*/ 	.word	0x0000e170


	//   ....[163]....
        /*1aa0*/ 	.word	0x0000e1e0


	//   ....[164]....
        /*1aa4*/ 	.word	0x0000e250


	//   ....[165]....
        /*1aa8*/ 	.word	0x0000e2c0


	//   ....[166]....
        /*1aac*/ 	.word	0x0000e330


	//   ....[167]....
        /*1ab0*/ 	.word	0x0000e3a0


	//   ....[168]....
        /*1ab4*/ 	.word	0x0000e410


	//   ....[169]....
        /*1ab8*/ 	.word	0x0000e480


	//   ....[170]....
        /*1abc*/ 	.word	0x0000e4e0


	//   ....[171]....
        /*1ac0*/ 	.word	0x0000e540


	//   ....[172]....
        /*1ac4*/ 	.word	0x0000e5a0


	//   ....[173]....
        /*1ac8*/ 	.word	0x0000e610


	//   ....[174]....
        /*1acc*/ 	.word	0x0000e680


	//   ....[175]....
        /*1ad0*/ 	.word	0x0000e6f0


	//   ....[176]....
        /*1ad4*/ 	.word	0x0000e740


	//   ....[177]....
        /*1ad8*/ 	.word	0x0000e7b0


	//   ....[178]....
        /*1adc*/ 	.word	0x0000e820


	//   ....[179]....
        /*1ae0*/ 	.word	0x0000e890


	//   ....[180]....
        /*1ae4*/ 	.word	0x0000e900


	//   ....[181]....
        /*1ae8*/ 	.word	0x0000e970


	//   ....[182]....
        /*1aec*/ 	.word	0x0000e9c0


	//   ....[183]....
        /*1af0*/ 	.word	0x0000eb40


	//   ....[184]....
        /*1af4*/ 	.word	0x0000eba0


	//   ....[185]....
        /*1af8*/ 	.word	0x0000ec50


	//   ....[186]....
        /*1afc*/ 	.word	0x0000eca0


	//   ....[187]....
        /*1b00*/ 	.word	0x0000ecf0


	//   ....[188]....
        /*1b04*/ 	.word	0x0000ed40


	//   ....[189]....
        /*1b08*/ 	.word	0x0000ed90


	//   ....[190]....
        /*1b0c*/ 	.word	0x0000ede0


	//   ....[191]....
        /*1b10*/ 	.word	0x0000ee30


	//   ....[192]....
        /*1b14*/ 	.word	0x0000ee80


	//   ....[193]....
        /*1b18*/ 	.word	0x0000eee0


	//   ....[194]....
        /*1b1c*/ 	.word	0x0000ef30


	//   ....[195]....
        /*1b20*/ 	.word	0x0000ef80


	//   ....[196]....
        /*1b24*/ 	.word	0x0000efd0


	//   ....[197]....
        /*1b28*/ 	.word	0x0000f020


	//   ....[198]....
        /*1b2c*/ 	.word	0x0000f070


	//   ....[199]....
        /*1b30*/ 	.word	0x0000f0c0


	//   ....[200]....
        /*1b34*/ 	.word	0x0000f110


	//   ....[201]....
        /*1b38*/ 	.word	0x0000f160


	//   ....[202]....
        /*1b3c*/ 	.word	0x0000f1b0


	//   ....[203]....
        /*1b40*/ 	.word	0x0000f200


	//   ....[204]....
        /*1b44*/ 	.word	0x0000f370


	//   ....[205]....
        /*1b48*/ 	.word	0x0000f3c0


	//   ....[206]....
        /*1b4c*/ 	.word	0x0000f420


	//   ....[207]....
        /*1b50*/ 	.word	0x0000f490


	//   ....[208]....
        /*1b54*/ 	.word	0x0000f500


	//   ....[209]....
        /*1b58*/ 	.word	0x0000f560


	//   ....[210]....
        /*1b5c*/ 	.word	0x0000f5c0


	//   ....[211]....
        /*1b60*/ 	.word	0x0000f620


	//   ....[212]....
        /*1b64*/ 	.word	0x0000f680


	//   ....[213]....
        /*1b68*/ 	.word	0x0000f6e0


	//   ....[214]....
        /*1b6c*/ 	.word	0x0000f730


	//   ....[215]....
        /*1b70*/ 	.word	0x0000f8d0


	//   ....[216]....
        /*1b74*/ 	.word	0x0000fa80


	//   ....[217]....
        /*1b78*/ 	.word	0x0000fad0


	//   ....[218]....
        /*1b7c*/ 	.word	0x0000fb20


	//   ....[219]....
        /*1b80*/ 	.word	0x0000fb70


	//   ....[220]....
        /*1b84*/ 	.word	0x0000fbc0


	//   ....[221]....
        /*1b88*/ 	.word	0x0000fc10


	//   ....[222]....
        /*1b8c*/ 	.word	0x0000fc80


	//   ....[223]....
        /*1b90*/ 	.word	0x0000fcd0


	//   ....[224]....
        /*1b94*/ 	.word	0x0000fd20


	//   ....[225]....
        /*1b98*/ 	.word	0x0000fd90


	//   ....[226]....
        /*1b9c*/ 	.word	0x0000fe00


	//   ....[227]....
        /*1ba0*/ 	.word	0x0000fe60


	//   ....[228]....
        /*1ba4*/ 	.word	0x0000fec0


	//   ....[229]....
        /*1ba8*/ 	.word	0x0000ff30


	//   ....[230]....
        /*1bac*/ 	.word	0x0000ffa0


	//   ....[231]....
        /*1bb0*/ 	.word	0x0000fff0


	//   ....[232]....
        /*1bb4*/ 	.word	0x00010040


	//   ....[233]....
        /*1bb8*/ 	.word	0x000100b0


	//   ....[234]....
        /*1bbc*/ 	.word	0x00010160


	//   ....[235]....
        /*1bc0*/ 	.word	0x000101b0


	//   ....[236]....
        /*1bc4*/ 	.word	0x00010210


	//   ....[237]....
        /*1bc8*/ 	.word	0x00010280


	//   ....[238]....
        /*1bcc*/ 	.word	0x000102f0


	//   ....[239]....
        /*1bd0*/ 	.word	0x00010360


	//   ....[240]....
        /*1bd4*/ 	.word	0x000103d0


	//   ....[241]....
        /*1bd8*/ 	.word	0x00010440


	//   ....[242]....
        /*1bdc*/ 	.word	0x00010490


	//   ....[243]....
        /*1be0*/ 	.word	0x000104e0


	//   ....[244]....
        /*1be4*/ 	.word	0x00010530


	//   ....[245]....
        /*1be8*/ 	.word	0x00010580


	//   ....[246]....
        /*1bec*/ 	.word	0x000105f0


	//   ....[247]....
        /*1bf0*/ 	.word	0x00010830


	//   ....[248]....
        /*1bf4*/ 	.word	0x000108d0


	//   ....[249]....
        /*1bf8*/ 	.word	0x00010930


	//   ....[250]....
        /*1bfc*/ 	.word	0x00010980


	//   ....[251]....
        /*1c00*/ 	.word	0x000109e0


	//   ....[252]....
        /*1c04*/ 	.word	0x00010a30


	//   ....[253]....
        /*1c08*/ 	.word	0x00010b40


	//   ....[254]....
        /*1c0c*/ 	.word	0x00010cc0


	//   ....[255]....
        /*1c10*/ 	.word	0x00010dd0


	//   ....[0]....
        /*1c14*/ 	.word	0x00010ec0


	//   ....[1]....
        /*1c18*/ 	.word	0x00010f90


	//   ....[2]....
        /*1c1c*/ 	.word	0x00011080


	//   ....[3]....
        /*1c20*/ 	.word	0x00011190


	//   ....[4]....
        /*1c24*/ 	.word	0x00011290


	//   ....[5]....
        /*1c28*/ 	.word	0x00011360


	//   ....[6]....
        /*1c2c*/ 	.word	0x00011450


	//   ....[7]....
        /*1c30*/ 	.word	0x00011540


	//   ....[8]....
        /*1c34*/ 	.word	0x00011660


	//   ....[9]....
        /*1c38*/ 	.word	0x00011750


	//   ....[10]....
        /*1c3c*/ 	.word	0x00011810


	//   ....[11]....
        /*1c40*/ 	.word	0x00011900


	//   ....[12]....
        /*1c44*/ 	.word	0x00011a10


	//   ....[13]....
        /*1c48*/ 	.word	0x00011b00


	//   ....[14]....
        /*1c4c*/ 	.word	0x00011bd0


	//   ....[15]....
        /*1c50*/ 	.word	0x00011cd0


	//   ....[16]....
        /*1c54*/ 	.word	0x00011dc0


	//   ....[17]....
        /*1c58*/ 	.word	0x00011ed0


	//   ....[18]....
        /*1c5c*/ 	.word	0x00011fc0


	//   ....[19]....
        /*1c60*/ 	.word	0x000120b0


	//   ....[20]....
        /*1c64*/ 	.word	0x00012170


	//   ....[21]....
        /*1c68*/ 	.word	0x00012260


	//   ....[22]....
        /*1c6c*/ 	.word	0x00012380


	//   ....[23]....
        /*1c70*/ 	.word	0x00012470


	//   ....[24]....
        /*1c74*/ 	.word	0x00012550


	//   ....[25]....
        /*1c78*/ 	.word	0x00012640


	//   ....[26]....
        /*1c7c*/ 	.word	0x00012750


	//   ....[27]....
        /*1c80*/ 	.word	0x00012860


	//   ....[28]....
        /*1c84*/ 	.word	0x000128c0


	//   ....[29]....
        /*1c88*/ 	.word	0x00012910


	//   ....[30]....
        /*1c8c*/ 	.word	0x00012990


	//   ....[31]....
        /*1c90*/ 	.word	0x000129f0


	//   ....[32]....
        /*1c94*/ 	.word	0x00012a40


	//   ....[33]....
        /*1c98*/ 	.word	0x00012a90


	//   ....[34]....
        /*1c9c*/ 	.word	0x00012ae0


	//   ....[35]....
        /*1ca0*/ 	.word	0x00012b30


	//   ....[36]....
        /*1ca4*/ 	.word	0x00012b80


	//   ....[37]....
        /*1ca8*/ 	.word	0x00012bd0


	//   ....[38]....
        /*1cac*/ 	.word	0x00012c20


	//   ....[39]....
        /*1cb0*/ 	.word	0x00012c70


	//   ....[40]....
        /*1cb4*/ 	.word	0x00012cd0


	//   ....[41]....
        /*1cb8*/ 	.word	0x00012d40


	//   ....[42]....
        /*1cbc*/ 	.word	0x00012db0


	//   ....[43]....
        /*1cc0*/ 	.word	0x00012e20


	//   ....[44]....
        /*1cc4*/ 	.word	0x00012e90


	//   ....[45]....
        /*1cc8*/ 	.word	0x00012f00


	//   ....[46]....
        /*1ccc*/ 	.word	0x00012f70


	//   ....[47]....
        /*1cd0*/ 	.word	0x00012fe0


	//   ....[48]....
        /*1cd4*/ 	.word	0x00013050


	//   ....[49]....
        /*1cd8*/ 	.word	0x000130c0


	//   ....[50]....
        /*1cdc*/ 	.word	0x00013120


	//   ....[51]....
        /*1ce0*/ 	.word	0x00013190


	//   ....[52]....
        /*1ce4*/ 	.word	0x00013200


	//   ....[53]....
        /*1ce8*/ 	.word	0x00013270


	//   ....[54]....
        /*1cec*/ 	.word	0x000132e0


	//   ....[55]....
        /*1cf0*/ 	.word	0x00013330


	//   ....[56]....
        /*1cf4*/ 	.word	0x000133a0


	//   ....[57]....
        /*1cf8*/ 	.word	0x00013410


	//   ....[58]....
        /*1cfc*/ 	.word	0x00013460


	//   ....[59]....
        /*1d00*/ 	.word	0x000135d0


	//   ....[60]....
        /*1d04*/ 	.word	0x00013630


	//   ....[61]....
        /*1d08*/ 	.word	0x00013750


	//   ....[62]....
        /*1d0c*/ 	.word	0x000137a0


	//   ....[63]....
        /*1d10*/ 	.word	0x00013800


	//   ....[64]....
        /*1d14*/ 	.word	0x00013850


	//   ....[65]....
        /*1d18*/ 	.word	0x000138a0


	//   ....[66]....
        /*1d1c*/ 	.word	0x000138f0


	//   ....[67]....
        /*1d20*/ 	.word	0x00013940


	//   ....[68]....
        /*1d24*/ 	.word	0x00013990


	//   ....[69]....
        /*1d28*/ 	.word	0x000139e0


	//   ....[70]....
        /*1d2c*/ 	.word	0x00013a30


	//   ....[71]....
        /*1d30*/ 	.word	0x00013a80


	//   ....[72]....
        /*1d34*/ 	.word	0x00013be0


	//   ....[73]....
        /*1d38*/ 	.word	0x00013c30


	//   ....[74]....
        /*1d3c*/ 	.word	0x00013c80


	//   ....[75]....
        /*1d40*/ 	.word	0x00013cd0


	//   ....[76]....
        /*1d44*/ 	.word	0x00013d20


	//   ....[77]....
        /*1d48*/ 	.word	0x00013d70


	//   ....[78]....
        /*1d4c*/ 	.word	0x00013dc0


	//   ....[79]....
        /*1d50*/ 	.word	0x00013e10


	//   ....[80]....
        /*1d54*/ 	.word	0x00013e60


	//   ....[81]....
        /*1d58*/ 	.word	0x00013ee0


	//   ....[82]....
        /*1d5c*/ 	.word	0x00014060


	//   ....[83]....
        /*1d60*/ 	.word	0x000140c0


	//   ....[84]....
        /*1d64*/ 	.word	0x00014110


	//   ....[85]....
        /*1d68*/ 	.word	0x00014160


	//   ....[86]....
        /*1d6c*/ 	.word	0x000141b0


	//   ....[87]....
        /*1d70*/ 	.word	0x00014200


	//   ....[88]....
        /*1d74*/ 	.word	0x00014250


	//   ....[89]....
        /*1d78*/ 	.word	0x000142a0


	//   ....[90]....
        /*1d7c*/ 	.word	0x000142f0


	//   ....[91]....
        /*1d80*/ 	.word	0x00014350


	//   ....[92]....
        /*1d84*/ 	.word	0x000143a0


	//   ....[93]....
        /*1d88*/ 	.word	0x00014400


	//   ....[94]....
        /*1d8c*/ 	.word	0x00014490


	//   ....[95]....
        /*1d90*/ 	.word	0x00014580


	//   ....[96]....
        /*1d94*/ 	.word	0x000145e0


	//   ....[97]....
        /*1d98*/ 	.word	0x00014670


	//   ....[98]....
        /*1d9c*/ 	.word	0x000146d0


	//   ....[99]....
        /*1da0*/ 	.word	0x00014730


	//   ....[100]....
        /*1da4*/ 	.word	0x00014790


	//   ....[101]....
        /*1da8*/ 	.word	0x00014820


	//   ....[102]....
        /*1dac*/ 	.word	0x00014890


	//   ....[103]....
        /*1db0*/ 	.word	0x000148e0


	//   ....[104]....
        /*1db4*/ 	.word	0x00014960


	//   ....[105]....
        /*1db8*/ 	.word	0x000149d0


	//   ....[106]....
        /*1dbc*/ 	.word	0x00014a20


	//   ....[107]....
        /*1dc0*/ 	.word	0x00014a70


	//   ....[108]....
        /*1dc4*/ 	.word	0x00014ac0


	//   ....[109]....
        /*1dc8*/ 	.word	0x00014b10


	//   ....[110]....
        /*1dcc*/ 	.word	0x00014b60


	//   ....[111]....
        /*1dd0*/ 	.word	0x00014c50


	//   ....[112]....
        /*1dd4*/ 	.word	0x00014ca0


	//   ....[113]....
        /*1dd8*/ 	.word	0x00014d00


	//   ....[114]....
        /*1ddc*/ 	.word	0x00014d70


	//   ....[115]....
        /*1de0*/ 	.word	0x00014de0


	//   ....[116]....
        /*1de4*/ 	.word	0x00014e30


	//   ....[117]....
        /*1de8*/ 	.word	0x00014ea0


	//   ....[118]....
        /*1dec*/ 	.word	0x00014ef0


	//   ....[119]....
        /*1df0*/ 	.word	0x00014f40


	//   ....[120]....
        /*1df4*/ 	.word	0x00014f90


	//   ....[121]....
        /*1df8*/ 	.word	0x00014fe0


	//   ....[122]....
        /*1dfc*/ 	.word	0x00015050


	//   ....[123]....
        /*1e00*/ 	.word	0x00015280


	//   ....[124]....
        /*1e04*/ 	.word	0x00015350


	//   ....[125]....
        /*1e08*/ 	.word	0x000153b0


	//   ....[126]....
        /*1e0c*/ 	.word	0x00015420


	//   ....[127]....
        /*1e10*/ 	.word	0x000154a0


	//   ....[128]....
        /*1e14*/ 	.word	0x000154f0


	//   ....[129]....
        /*1e18*/ 	.word	0x00015560


	//   ....[130]....
        /*1e1c*/ 	.word	0x000155d0


	//   ....[131]....
        /*1e20*/ 	.word	0x00015640


	//   ....[132]....
        /*1e24*/ 	.word	0x000156b0


	//   ....[133]....
        /*1e28*/ 	.word	0x00015720


	//   ....[134]....
        /*1e2c*/ 	.word	0x000157a0


	//   ....[135]....
        /*1e30*/ 	.word	0x000157f0


	//   ....[136]....
        /*1e34*/ 	.word	0x00015860


	//   ....[137]....
        /*1e38*/ 	.word	0x000158d0


	//   ....[138]....
        /*1e3c*/ 	.word	0x00015940


	//   ....[139]....
        /*1e40*/ 	.word	0x000159b0


	//   ....[140]....
        /*1e44*/ 	.word	0x00015a20


	//   ....[141]....
        /*1e48*/ 	.word	0x00015a90


	//   ....[142]....
        /*1e4c*/ 	.word	0x00015b00


	//   ....[143]....
        /*1e50*/ 	.word	0x00015b70


	//   ....[144]....
        /*1e54*/ 	.word	0x00015be0


	//   ....[145]....
        /*1e58*/ 	.word	0x00015c60


	//   ....[146]....
        /*1e5c*/ 	.word	0x00015cb0


	//   ....[147]....
        /*1e60*/ 	.word	0x00015d20


	//   ....[148]....
        /*1e64*/ 	.word	0x00015d90


	//   ....[149]....
        /*1e68*/ 	.word	0x00015e00


	//   ....[150]....
        /*1e6c*/ 	.word	0x00015e70


	//   ....[151]....
        /*1e70*/ 	.word	0x00015ee0


	//   ....[152]....
        /*1e74*/ 	.word	0x00015f50


	//   ....[153]....
        /*1e78*/ 	.word	0x00015fc0


	//   ....[154]....
        /*1e7c*/ 	.word	0x00016030


	//   ....[155]....
        /*1e80*/ 	.word	0x000160a0


	//   ....[156]....
        /*1e84*/ 	.word	0x00016110


	//   ....[157]....
        /*1e88*/ 	.word	0x000161c0


	//   ....[158]....
        /*1e8c*/ 	.word	0x00016210


	//   ....[159]....
        /*1e90*/ 	.word	0x00016280


	//   ....[160]....
        /*1e94*/ 	.word	0x000162d0


	//   ....[161]....
        /*1e98*/ 	.word	0x00016320


	//   ....[162]....
        /*1e9c*/ 	.word	0x00016370


	//   ....[163]....
        /*1ea0*/ 	.word	0x000163c0


	//   ....[164]....
        /*1ea4*/ 	.word	0x00016410


	//   ....[165]....
        /*1ea8*/ 	.word	0x00016460


	//   ....[166]....
        /*1eac*/ 	.word	0x000164c0


	//   ....[167]....
        /*1eb0*/ 	.word	0x00016560


	//   ....[168]....
        /*1eb4*/ 	.word	0x000165b0


	//   ....[169]....
        /*1eb8*/ 	.word	0x00016630


	//   ....[170]....
        /*1ebc*/ 	.word	0x00016680


	//   ....[171]....
        /*1ec0*/ 	.word	0x000166f0


	//   ....[172]....
        /*1ec4*/ 	.word	0x00016750


	//   ....[173]....
        /*1ec8*/ 	.word	0x000167e0


	//   ....[174]....
        /*1ecc*/ 	.word	0x00016830


	//   ....[175]....
        /*1ed0*/ 	.word	0x00016890


	//   ....[176]....
        /*1ed4*/ 	.word	0x000168e0


	//   ....[177]....
        /*1ed8*/ 	.word	0x00016950


	//   ....[178]....
        /*1edc*/ 	.word	0x000169a0


	//   ....[179]....
        /*1ee0*/ 	.word	0x00016a10


	//   ....[180]....
        /*1ee4*/ 	.word	0x00016a70


	//   ....[181]....
        /*1ee8*/ 	.word	0x00016ae0


	//   ....[182]....
        /*1eec*/ 	.word	0x00016b50


	//   ....[183]....
        /*1ef0*/ 	.word	0x00016bc0


	//   ....[184]....
        /*1ef4*/ 	.word	0x00016c40


	//   ....[185]....
        /*1ef8*/ 	.word	0x00016cb0


	//   ....[186]....
        /*1efc*/ 	.word	0x00016d00


	//   ....[187]....
        /*1f00*/ 	.word	0x00016d50


	//   ....[188]....
        /*1f04*/ 	.word	0x00016db0


	//   ....[189]....
        /*1f08*/ 	.word	0x00017300


	//   ....[190]....
        /*1f0c*/ 	.word	0x00017390


	//   ....[191]....
        /*1f10*/ 	.word	0x00017400


	//   ....[192]....
        /*1f14*/ 	.word	0x00017450


	//   ....[193]....
        /*1f18*/ 	.word	0x000174a0


	//   ....[194]....
        /*1f1c*/ 	.word	0x000174f0


	//   ....[195]....
        /*1f20*/ 	.word	0x00017540


	//   ....[196]....
        /*1f24*/ 	.word	0x00017590


	//   ....[197]....
        /*1f28*/ 	.word	0x000175e0


	//   ....[198]....
        /*1f2c*/ 	.word	0x00017630


	//   ....[199]....
        /*1f30*/ 	.word	0x00017680


	//   ....[200]....
        /*1f34*/ 	.word	0x000176d0


	//   ....[201]....
        /*1f38*/ 	.word	0x00017720


	//   ....[202]....
        /*1f3c*/ 	.word	0x000177e0


	//   ....[203]....
        /*1f40*/ 	.word	0x00017940


	//   ....[204]....
        /*1f44*/ 	.word	0x000179b0


	//   ....[205]....
        /*1f48*/ 	.word	0x00017a20


	//   ....[206]....
        /*1f4c*/ 	.word	0x00017a90


	//   ....[207]....
        /*1f50*/ 	.word	0x00017b00


	//   ....[208]....
        /*1f54*/ 	.word	0x00017b70


	//   ....[209]....
        /*1f58*/ 	.word	0x00017be0


	//   ....[210]....
        /*1f5c*/ 	.word	0x00017c50


	//   ....[211]....
        /*1f60*/ 	.word	0x00017cc0


	//   ....[212]....
        /*1f64*/ 	.word	0x00017d30


	//   ....[213]....
        /*1f68*/ 	.word	0x00017da0


	//   ....[214]....
        /*1f6c*/ 	.word	0x00017e10


	//   ....[215]....
        /*1f70*/ 	.word	0x00017e80


	//   ....[216]....
        /*1f74*/ 	.word	0x00017ef0


	//   ....[217]....
        /*1f78*/ 	.word	0x00017f60


	//   ....[218]....
        /*1f7c*/ 	.word	0x00017fd0


	//   ....[219]....
        /*1f80*/ 	.word	0x00018040


	//   ....[220]....
        /*1f84*/ 	.word	0x000180b0


	//   ....[221]....
        /*1f88*/ 	.word	0x00018120


	//----- nvinfo : EIATTR_VRC_CTA_INIT_COUNT
	.align		4
.L_507:
        /*1f8c*/ 	.byte	0x02, 0x4a
	.zero		1
	.zero		1


	//----- nvinfo : EIATTR_EXIT_INSTR_OFFSETS
	.align		4
        /*1f90*/ 	.byte	0x04, 0x1c
        /*1f92*/ 	.short	(.L_509 - .L_508)


	//   ....[0]....
.L_508:
        /*1f94*/ 	.word	0x000093e0


	//----- nvinfo : EIATTR_CRS_STACK_SIZE
	.align		4
.L_509:
        /*1f98*/ 	.byte	0x04, 0x1e
        /*1f9a*/ 	.short	(.L_511 - .L_510)
.L_510:
        /*1f9c*/ 	.word	0x00000000


	//----- nvinfo : EIATTR_CBANK_PARAM_SIZE
	.align		4
.L_511:
        /*1fa0*/ 	.byte	0x03, 0x19
        /*1fa2*/ 	.short	0x0038


	//----- nvinfo : EIATTR_PARAM_CBANK
	.align		4
        /*1fa4*/ 	.byte	0x04, 0x0a
        /*1fa6*/ 	.short	(.L_513 - .L_512)
	.align		4
.L_512:
        /*1fa8*/ 	.word	index@(.nv.constant0._Z12_spmm_conv_2PKfPfiiPKiS3_S3_S0_)
        /*1fac*/ 	.short	0x0380
        /*1fae*/ 	.short	0x0038


	//----- nvinfo : EIATTR_SW_WAR
	.align		4
.L_513:
        /*1fb0*/ 	.byte	0x04, 0x36
        /*1fb2*/ 	.short	(.L_515 - .L_514)
.L_514:
        /*1fb4*/ 	.word	0x00000008
.L_515:


//--------------------- .nv.info._Z12_spmm_conv_1PKfPfiiPKiS3_S3_S0_ --------------------------
	.section	.nv.info._Z12_spmm_conv_1PKfPfiiPKiS3_S3_S0_,"",@"SHT_CUDA_INFO"
	.sectionflags	@""
	.align	4


	//----- nvinfo : EIATTR_CUDA_API_VERSION
	.align		4
        /*0000*/ 	.byte	0x04, 0x37
        /*0002*/ 	.short	(.L_517 - .L_516)
.L_516:
        /*0004*/ 	.word	0x00000082


	//----- nvinfo : EIATTR_KPARAM_INFO
	.align		4
.L_517:
        /*0008*/ 	.byte	0x04, 0x17
        /*000a*/ 	.short	(.L_519 - .L_518)
.L_518:
        /*000c*/ 	.word	0x00000000
        /*0010*/ 	.short	0x0007
        /*0012*/ 	.short	0x0030
        /*0014*/ 	.byte	0x00, 0xf5, 0x21, 0x00


	//----- nvinfo : EIATTR_KPARAM_INFO
	.align		4
.L_519:
        /*0018*/ 	.byte	0x04, 0x17
        /*001a*/ 	.short	(.L_521 - .L_520)
.L_520:
        /*001c*/ 	.word	0x00000000
        /*0020*/ 	.short	0x0006
        /*0022*/ 	.short	0x0028
        /*0024*/ 	.byte	0x00, 0xf5, 0x21, 0x00


	//----- nvinfo : EIATTR_KPARAM_INFO
	.align		4
.L_521:
        /*0028*/ 	.byte	0x04, 0x17
        /*002a*/ 	.short	(.L_523 - .L_522)
.L_522:
        /*002c*/ 	.word	0x00000000
        /*0030*/ 	.short	0x0005
        /*0032*/ 	.short	0x0020
        /*0034*/ 	.byte	0x00, 0xf5, 0x21, 0x00


	//----- nvinfo : EIATTR_KPARAM_INFO
	.align		4
.L_523:
        /*0038*/ 	.byte	0x04, 0x17
        /*003a*/ 	.short	(.L_525 - .L_524)
.L_524:
        /*003c*/ 	.word	0x00000000
        /*0040*/ 	.short	0x0004
        /*0042*/ 	.short	0x0018
        /*0044*/ 	.byte	0x00, 0xf5, 0x21, 0x00


	//----- nvinfo : EIATTR_KPARAM_INFO
	.align		4
.L_525:
        /*0048*/ 	.byte	0x04, 0x17
        /*004a*/ 	.short	(.L_527 - .L_526)
.L_526:
        /*004c*/ 	.word	0x00000000
        /*0050*/ 	.short	0x0003
        /*0052*/ 	.short	0x0014
        /*0054*/ 	.byte	0x00, 0xf0, 0x11, 0x00


	//----- nvinfo : EIATTR_KPARAM_INFO
	.align		4
.L_527:
        /*0058*/ 	.byte	0x04, 0x17
        /*005a*/ 	.short	(.L_529 - .L_528)
.L_528:
        /*005c*/ 	.word	0x00000000
        /*0060*/ 	.short	0x0002
        /*0062*/ 	.short	0x0010
        /*0064*/ 	.byte	0x00, 0xf0, 0x11, 0x00


	//----- nvinfo : EIATTR_KPARAM_INFO
	.align		4
.L_529:
        /*0068*/ 	.byte	0x04, 0x17
        /*006a*/ 	.short	(.L_531 - .L_530)
.L_530:
        /*006c*/ 	.word	0x00000000
        /*0070*/ 	.short	0x0001
        /*0072*/ 	.short	0x0008
        /*0074*/ 	.byte	0x00, 0xf5, 0x21, 0x00


	//----- nvinfo : EIATTR_KPARAM_INFO
	.align		4
.L_531:
        /*0078*/ 	.byte	0x04, 0x17
        /*007a*/ 	.short	(.L_533 - .L_532)
.L_532:
        /*007c*/ 	.word	0x00000000
        /*0080*/ 	.short	0x0000
        /*0082*/ 	.short	0x0000
        /*0084*/ 	.byte	0x00, 0xf5, 0x21, 0x00


	//----- nvinfo : EIATTR_SPARSE_MMA_MASK
	.align		4
.L_533:
        /*0088*/ 	.byte	0x03, 0x50
        /*008a*/ 	.short	0x0000


	//----- nvinfo : EIATTR_MAXREG_COUNT
	.align		4
        /*008c*/ 	.byte	0x03, 0x1b
        /*008e*/ 	.short	0x00ff


	//----- nvinfo : EIATTR_MERCURY_ISA_VERSION
	.align		4
        /*0090*/ 	.byte	0x03, 0x5f
        /*0092*/ 	.short	0x0101


	//----- nvinfo : EIATTR_COOP_GROUP_MASK_REGIDS
	.align		4
        /*0094*/ 	.byte	0x04, 0x29
        /*0096*/ 	.short	(.L_535 - .L_534)


	//   ....[0]....
.L_534:
        /*0098*/ 	.word	0xffffffff


	//   ....[1]....
        /*009c*/ 	.word	0xffffffff


	//   ....[2]....
        /*00a0*/ 	.word	0xffffffff


	//   ....[3]....
        /*00a4*/ 	.word	0xffffffff


	//   ....[4]....
        /*00a8*/ 	.word	0xffffffff


	//   ....[5]....
        /*00ac*/ 	.word	0xffffffff


	//   ....[6]....
        /*00b0*/ 	.word	0xffffffff


	//   ....[7]....
        /*00b4*/ 	.word	0xffffffff


	//   ....[8]....
        /*00b8*/ 	.word	0xffffffff


	//   ....[9]....
        /*00bc*/ 	.word	0xffffffff


	//   ....[10]....
        /*00c0*/ 	.word	0xffffffff


	//   ....[11]....
        /*00c4*/ 	.word	0xffffffff


	//   ....[12]....
        /*00c8*/ 	.word	0xffffffff


	//   ....[13]....
        /*00cc*/ 	.word	0xffffffff


	//   ....[14]....
        /*00d0*/ 	.word	0xffffffff


	//   ....[15]....
        /*00d4*/ 	.word	0xffffffff


	//   ....[16]....
        /*00d8*/ 	.word	0xffffffff


	//   ....[17]....
        /*00dc*/ 	.word	0xffffffff


	//   ....[18]....
        /*00e0*/ 	.word	0xffffffff


	//   ....[19]....
        /*00e4*/ 	.word	0xffffffff


	//   ....[20]....
        /*00e8*/ 	.word	0xffffffff


	//   ....[21]....
        /*00ec*/ 	.word	0xffffffff


	//   ....[22]....
        /*00f0*/ 	.word	0xffffffff


	//   ....[23]....
        /*00f4*/ 	.word	0xffffffff


	//   ....[24]....
        /*00f8*/ 	.word	0xffffffff


	//   ....[25]....
        /*00fc*/ 	.word	0xffffffff


	//   ....[26]....
        /*0100*/ 	.word	0xffffffff


	//   ....[27]....
        /*0104*/ 	.word	0xffffffff


	//   ....[28]....
        /*0108*/ 	.word	0xffffffff


	//   ....[29]....
        /*010c*/ 	.word	0xffffffff


	//   ....[30]....
        /*0110*/ 	.word	0xffffffff


	//   ....[31]....
        /*0114*/ 	.word	0xffffffff


	//   ....[32]....
        /*0118*/ 	.word	0xffffffff


	//   ....[33]....
        /*011c*/ 	.word	0xffffffff


	//   ....[34]....
        /*0120*/ 	.word	0xffffffff


	//   ....[35]....
        /*0124*/ 	.word	0xffffffff


	//   ....[36]....
        /*0128*/ 	.word	0xffffffff


	//   ....[37]....
        /*012c*/ 	.word	0xffffffff


	//   ....[38]....
        /*0130*/ 	.word	0xffffffff


	//   ....[39]....
        /*0134*/ 	.word	0xffffffff


	//   ....[40]....
        /*0138*/ 	.word	0xffffffff


	//   ....[41]....
        /*013c*/ 	.word	0xffffffff


	//   ....[42]....
        /*0140*/ 	.word	0xffffffff


	//   ....[43]....
        /*0144*/ 	.word	0xffffffff


	//   ....[44]....
        /*0148*/ 	.word	0xffffffff


	//   ....[45]....
        /*014c*/ 	.word	0xffffffff


	//   ....[46]....
        /*0150*/ 	.word	0xffffffff


	//   ....[47]....
        /*0154*/ 	.word	0xffffffff


	//   ....[48]....
        /*0158*/ 	.word	0xffffffff


	//   ....[49]....
        /*015c*/ 	.word	0xffffffff


	//   ....[50]....
        /*0160*/ 	.word	0xffffffff


	//   ....[51]....
        /*0164*/ 	.word	0xffffffff


	//   ....[52]....
        /*0168*/ 	.word	0xffffffff


	//   ....[53]....
        /*016c*/ 	.word	0xffffffff


	//   ....[54]....
        /*0170*/ 	.word	0xffffffff


	//   ....[55]....
        /*0174*/ 	.word	0xffffffff


	//   ....[56]....
        /*0178*/ 	.word	0xffffffff


	//   ....[57]....
        /*017c*/ 	.word	0xffffffff


	//   ....[58]....
        /*0180*/ 	.word	0xffffffff


	//   ....[59]....
        /*0184*/ 	.word	0xffffffff


	//   ....[60]....
        /*0188*/ 	.word	0xffffffff


	//   ....[61]....
        /*018c*/ 	.word	0xffffffff


	//   ....[62]....
        /*0190*/ 	.word	0xffffffff


	//   ....[63]....
        /*0194*/ 	.word	0xffffffff


	//   ....[64]....
        /*0198*/ 	.word	0xffffffff


	//   ....[65]....
        /*019c*/ 	.word	0xffffffff


	//   ....[66]....
        /*01a0*/ 	.word	0xffffffff


	//   ....[67]....
        /*01a4*/ 	.word	0xffffffff


	//   ....[68]....
        /*01a8*/ 	.word	0xffffffff


	//   ....[69]....
        /*01ac*/ 	.word	0xffffffff


	//   ....[70]....
        /*01b0*/ 	.word	0xffffffff


	//   ....[71]....
        /*01b4*/ 	.word	0xffffffff


	//   ....[72]....
        /*01b8*/ 	.word	0xffffffff


	//   ....[73]....
        /*01bc*/ 	.word	0xffffffff


	//   ....[74]....
        /*01c0*/ 	.word	0xffffffff


	//   ....[75]....
        /*01c4*/ 	.word	0xffffffff


	//   ....[76]....
        /*01c8*/ 	.word	0xffffffff


	//   ....[77]....
        /*01cc*/ 	.word	0xffffffff


	//   ....[78]....
        /*01d0*/ 	.word	0xffffffff


	//   ....[79]....
        /*01d4*/ 	.word	0xffffffff


	//   ....[80]....
        /*01d8*/ 	.word	0xffffffff


	//   ....[81]....
        /*01dc*/ 	.word	0xffffffff


	//   ....[82]....
        /*01e0*/ 	.word	0xffffffff


	//   ....[83]....
        /*01e4*/ 	.word	0xffffffff


	//   ....[84]....
        /*01e8*/ 	.word	0xffffffff


	//   ....[85]....
        /*01ec*/ 	.word	0xffffffff


	//   ....[86]....
        /*01f0*/ 	.word	0xffffffff


	//   ....[87]....
        /*01f4*/ 	.word	0xffffffff


	//   ....[88]....
        /*01f8*/ 	.word	0xffffffff


	//   ....[89]....
        /*01fc*/ 	.word	0xffffffff


	//   ....[90]....
        /*0200*/ 	.word	0xffffffff


	//   ....[91]....
        /*0204*/ 	.word	0xffffffff


	//   ....[92]....
        /*0208*/ 	.word	0xffffffff


	//   ....[93]....
        /*020c*/ 	.word	0xffffffff


	//   ....[94]....
        /*0210*/ 	.word	0xffffffff


	//   ....[95]....
        /*0214*/ 	.word	0xffffffff


	//   ....[96]....
        /*0218*/ 	.word	0xffffffff


	//   ....[97]....
        /*021c*/ 	.word	0xffffffff


	//   ....[98]....
        /*0220*/ 	.word	0xffffffff


	//   ....[99]....
        /*0224*/ 	.word	0xffffffff


	//   ....[100]....
        /*0228*/ 	.word	0xffffffff


	//   ....[101]....
        /*022c*/ 	.word	0xffffffff


	//   ....[102]....
        /*0230*/ 	.word	0xffffffff


	//   ....[103]....
        /*0234*/ 	.word	0xffffffff


	//   ....[104]....
        /*0238*/ 	.word	0xffffffff


	//   ....[105]....
        /*023c*/ 	.word	0xffffffff


	//   ....[106]....
        /*0240*/ 	.word	0xffffffff


	//   ....[107]....
        /*0244*/ 	.word	0xffffffff


	//   ....[108]....
        /*0248*/ 	.word	0xffffffff


	//   ....[109]....
        /*024c*/ 	.word	0xffffffff


	//   ....[110]....
        /*0250*/ 	.word	0xffffffff


	//   ....[111]....
        /*0254*/ 	.word	0xffffffff


	//   ....[112]....
        /*0258*/ 	.word	0xffffffff


	//   ....[113]....
        /*025c*/ 	.word	0xffffffff


	//   ....[114]....
        /*0260*/ 	.word	0xffffffff


	//   ....[115]....
        /*0264*/ 	.word	0xffffffff


	//   ....[116]....
        /*0268*/ 	.word	0xffffffff


	//   ....[117]....
        /*026c*/ 	.word	0xffffffff


	//   ....[118]....
        /*0270*/ 	.word	0xffffffff


	//   ....[119]....
        /*0274*/ 	.word	0xffffffff


	//   ....[120]....
        /*0278*/ 	.word	0xffffffff


	//   ....[121]....
        /*027c*/ 	.word	0xffffffff


	//   ....[122]....
        /*0280*/ 	.word	0xffffffff


	//   ....[123]....
        /*0284*/ 	.word	0xffffffff


	//   ....[124]....
        /*0288*/ 	.word	0xffffffff


	//   ....[125]....
        /*028c*/ 	.word	0xffffffff


	//   ....[126]....
        /*0290*/ 	.word	0xffffffff


	//   ....[127]....
        /*0294*/ 	.word	0xffffffff


	//   ....[128]....
        /*0298*/ 	.word	0xffffffff


	//   ....[129]....
        /*029c*/ 	.word	0xffffffff


	//   ....[130]....
        /*02a0*/ 	.word	0xffffffff


	//   ....[131]....
        /*02a4*/ 	.word	0xffffffff


	//   ....[132]....
        /*02a8*/ 	.word	0xffffffff


	//   ....[133]....
        /*02ac*/ 	.word	0xffffffff


	//   ....[134]....
        /*02b0*/ 	.word	0xffffffff


	//   ....[135]....
        /*02b4*/ 	.word	0xffffffff


	//   ....[136]....
        /*02b8*/ 	.word	0xffffffff


	//   ....[137]....
        /*02bc*/ 	.word	0xffffffff


	//   ....[138]....
        /*02c0*/ 	.word	0xffffffff


	//   ....[139]....
        /*02c4*/ 	.word	0xffffffff


	//   ....[140]....
        /*02c8*/ 	.word	0xffffffff


	//   ....[141]....
        /*02cc*/ 	.word	0xffffffff


	//   ....[142]....
        /*02d0*/ 	.word	0xffffffff


	//   ....[143]....
        /*02d4*/ 	.word	0xffffffff


	//   ....[144]....
        /*02d8*/ 	.word	0xffffffff


	//   ....[145]....
        /*02dc*/ 	.word	0xffffffff


	//   ....[146]....
        /*02e0*/ 	.word	0xffffffff


	//   ....[147]....
        /*02e4*/ 	.word	0xffffffff


	//   ....[148]....
        /*02e8*/ 	.word	0xffffffff


	//   ....[149]....
        /*02ec*/ 	.word	0xffffffff


	//   ....[150]....
        /*02f0*/ 	.word	0xffffffff


	//   ....[151]....
        /*02f4*/ 	.word	0xffffffff


	//   ....[152]....
        /*02f8*/ 	.word	0xffffffff


	//   ....[153]....
        /*02fc*/ 	.word	0xffffffff


	//   ....[154]....
        /*0300*/ 	.word	0xffffffff


	//   ....[155]....
        /*0304*/ 	.word	0xffffffff


	//   ....[156]....
        /*0308*/ 	.word	0xffffffff


	//   ....[157]....
        /*030c*/ 	.word	0xffffffff


	//   ....[158]....
        /*0310*/ 	.word	0xffffffff


	//   ....[159]....
        /*0314*/ 	.word	0xffffffff


	//   ....[160]....
        /*0318*/ 	.word	0xffffffff


	//   ....[161]....
        /*031c*/ 	.word	0xffffffff


	//   ....[162]....
        /*0320*/ 	.word	0xffffffff


	//   ....[163]....
        /*0324*/ 	.word	0xffffffff


	//   ....[164]....
        /*0328*/ 	.word	0xffffffff


	//   ....[165]....
        /*032c*/ 	.word	0xffffffff


	//   ....[166]....
        /*0330*/ 	.word	0xffffffff


	//   ....[167]....
        /*0334*/ 	.word	0xffffffff


	//   ....[168]....
        /*0338*/ 	.word	0xffffffff


	//   ....[169]....
        /*033c*/ 	.word	0xffffffff


	//   ....[170]....
        /*0340*/ 	.word	0xffffffff


	//   ....[171]....
        /*0344*/ 	.word	0xffffffff


	//   ....[172]....
        /*0348*/ 	.word	0xffffffff


	//   ....[173]....
        /*034c*/ 	.word	0xffffffff


	//   ....[174]....
        /*0350*/ 	.word	0xffffffff


	//   ....[175]....
        /*0354*/ 	.word	0xffffffff


	//   ....[176]....
        /*0358*/ 	.word	0xffffffff


	//   ....[177]....
        /*035c*/ 	.word	0xffffffff


	//   ....[178]....
        /*0360*/ 	.word	0xffffffff


	//   ....[179]....
        /*0364*/ 	.word	0xffffffff


	//   ....[180]....
        /*0368*/ 	.word	0xffffffff


	//   ....[181]....
        /*036c*/ 	.word	0xffffffff


	//   ....[182]....
        /*0370*/ 	.word	0xffffffff


	//   ....[183]....
        /*0374*/ 	.word	0xffffffff


	//   ....[184]....
        /*0378*/ 	.word	0xffffffff


	//   ....[185]....
        /*037c*/ 	.word	0xffffffff


	//   ....[186]....
        /*0380*/ 	.word	0xffffffff


	//   ....[187]....
        /*0384*/ 	.word	0xffffffff


	//   ....[188]....
        /*0388*/ 	.word	0xffffffff


	//   ....[189]....
        /*038c*/ 	.word	0xffffffff


	//   ....[190]....
        /*0390*/ 	.word	0xffffffff


	//   ....[191]....
        /*0394*/ 	.word	0xffffffff


	//   ....[192]....
        /*0398*/ 	.word	0xffffffff


	//   ....[193]....
        /*039c*/ 	.word	0xffffffff


	//   ....[194]....
        /*03a0*/ 	.word	0xffffffff


	//   ....[195]....
        /*03a4*/ 	.word	0xffffffff


	//   ....[196]....
        /*03a8*/ 	.word	0xffffffff


	//   ....[197]....
        /*03ac*/ 	.word	0xffffffff


	//   ....[198]....
        /*03b0*/ 	.word	0xffffffff


	//   ....[199]....
        /*03b4*/ 	.word	0xffffffff


	//   ....[200]....
        /*03b8*/ 	.word	0xffffffff


	//   ....[201]....
        /*03bc*/ 	.word	0xffffffff


	//   ....[202]....
        /*03c0*/ 	.word	0xffffffff


	//   ....[203]....
        /*03c4*/ 	.word	0xffffffff


	//   ....[204]....
        /*03c8*/ 	.word	0xffffffff


	//   ....[205]....
        /*03cc*/ 	.word	0xffffffff


	//   ....[206]....
        /*03d0*/ 	.word	0xffffffff


	//   ....[207]....
        /*03d4*/ 	.word	0xffffffff


	//   ....[208]....
        /*03d8*/ 	.word	0xffffffff


	//   ....[209]....
        /*03dc*/ 	.word	0xffffffff


	//   ....[210]....
        /*03e0*/ 	.word	0xffffffff


	//   ....[211]....
        /*03e4*/ 	.word	0xffffffff


	//   ....[212]....
        /*03e8*/ 	.word	0xffffffff


	//   ....[213]....
        /*03ec*/ 	.word	0xffffffff


	//   ....[214]....
        /*03f0*/ 	.word	0xffffffff


	//   ....[215]....
        /*03f4*/ 	.word	0xffffffff


	//   ....[216]....
        /*03f8*/ 	.word	0xffffffff


	//   ....[217]....
        /*03fc*/ 	.word	0xffffffff


	//   ....[218]....
        /*0400*/ 	.word	0xffffffff


	//   ....[219]....
        /*0404*/ 	.word	0xffffffff


	//   ....[220]....
        /*0408*/ 	.word	0xffffffff


	//   ....[221]....
        /*040c*/ 	.word	0xffffffff


	//   ....[222]....
        /*0410*/ 	.word	0xffffffff


	//   ....[223]....
        /*0414*/ 	.word	0xffffffff


	//   ....[224]....
        /*0418*/ 	.word	0xffffffff


	//   ....[225]....
        /*041c*/ 	.word	0xffffffff


	//   ....[226]....
        /*0420*/ 	.word	0xffffffff


	//   ....[227]....
        /*0424*/ 	.word	0xffffffff


	//   ....[228]....
        /*0428*/ 	.word	0xffffffff


	//   ....[229]....
        /*042c*/ 	.word	0xffffffff


	//   ....[230]....
        /*0430*/ 	.word	0xffffffff


	//   ....[231]....
        /*0434*/ 	.word	0xffffffff


	//   ....[232]....
        /*0438*/ 	.word	0xffffffff


	//   ....[233]....
        /*043c*/ 	.word	0xffffffff


	//   ....[234]....
        /*0440*/ 	.word	0xffffffff


	//   ....[235]....
        /*0444*/ 	.word	0xffffffff


	//   ....[236]....
        /*0448*/ 	.word	0xffffffff


	//   ....[237]....
        /*044c*/ 	.word	0xffffffff


	//   ....[238]....
        /*0450*/ 	.word	0xffffffff


	//   ....[239]....
        /*0454*/ 	.word	0xffffffff


	//   ....[240]....
        /*0458*/ 	.word	0xffffffff


	//   ....[241]....
        /*045c*/ 	.word	0xffffffff


	//   ....[242]....
        /*0460*/ 	.word	0xffffffff


	//   ....[243]....
        /*0464*/ 	.word	0xffffffff


	//   ....[244]....
        /*0468*/ 	.word	0xffffffff


	//   ....[245]....
        /*046c*/ 	.word	0xffffffff


	//   ....[246]....
        /*0470*/ 	.word	0xffffffff


	//   ....[247]....
        /*0474*/ 	.word	0xffffffff


	//   ....[248]....
        /*0478*/ 	.word	0xffffffff


	//   ....[249]....
        /*047c*/ 	.word	0xffffffff


	//   ....[250]....
        /*0480*/ 	.word	0xffffffff


	//   ....[251]....
        /*0484*/ 	.word	0xffffffff


	//   ....[252]....
        /*0488*/ 	.word	0xffffffff


	//   ....[253]....
        /*048c*/ 	.word	0xffffffff


	//   ....[254]....
        /*0490*/ 	.word	0xffffffff


	//   ....[255]....
        /*0494*/ 	.word	0xffffffff


	//   ....[0]....
        /*0498*/ 	.word	0xffffffff


	//   ....[1]....
        /*049c*/ 	.word	0xffffffff


	//   ....[2]....
        /*04a0*/ 	.word	0xffffffff


	//   ....[3]....
        /*04a4*/ 	.word	0xffffffff


	//   ....[4]....
        /*04a8*/ 	.word	0xffffffff


	//   ....[5]....
        /*04ac*/ 	.word	0xffffffff


	//   ....[6]....
        /*04b0*/ 	.word	0xffffffff


	//   ....[7]....
        /*04b4*/ 	.word	0xffffffff


	//   ....[8]....
        /*04b8*/ 	.word	0xffffffff


	//   ....[9]....
        /*04bc*/ 	.word	0xffffffff


	//   ....[10]....
        /*04c0*/ 	.word	0xffffffff


	//   ....[11]....
        /*04c4*/ 	.word	0xffffffff


	//   ....[12]....
        /*04c8*/ 	.word	0xffffffff


	//   ....[13]....
        /*04cc*/ 	.word	0xffffffff


	//   ....[14]....
        /*04d0*/ 	.word	0xffffffff


	//   ....[15]....
        /*04d4*/ 	.word	0xffffffff


	//   ....[16]....
        /*04d8*/ 	.word	0xffffffff


	//   ....[17]....
        /*04dc*/ 	.word	0xffffffff


	//   ....[18]....
        /*04e0*/ 	.word	0xffffffff


	//   ....[19]....
        /*04e4*/ 	.word	0xffffffff


	//   ....[20]....
        /*04e8*/ 	.word	0xffffffff


	//   ....[21]....
        /*04ec*/ 	.word	0xffffffff


	//   ....[22]....
        /*04f0*/ 	.word	0xffffffff


	//   ....[23]....
        /*04f4*/ 	.word	0xffffffff


	//   ....[24]....
        /*04f8*/ 	.word	0xffffffff


	//   ....[25]....
        /*04fc*/ 	.word	0xffffffff


	//   ....[26]....
        /*0500*/ 	.word	0xffffffff


	//   ....[27]....
        /*0504*/ 	.word	0xffffffff


	//   ....[28]....
        /*0508*/ 	.word	0xffffffff


	//   ....[29]....
        /*050c*/ 	.word	0xffffffff


	//   ....[30]....
        /*0510*/ 	.word	0xffffffff


	//   ....[31]....
        /*0514*/ 	.word	0xffffffff


	//   ....[32]....
        /*0518*/ 	.word	0xffffffff


	//   ....[33]....
        /*051c*/ 	.word	0xffffffff


	//   ....[34]....
        /*0520*/ 	.word	0xffffffff


	//   ....[35]....
        /*0524*/ 	.word	0xffffffff


	//   ....[36]....
        /*0528*/ 	.word	0xffffffff


	//   ....[37]....
        /*052c*/ 	.word	0xffffffff


	//   ....[38]....
        /*0530*/ 	.word	0xffffffff


	//   ....[39]....
        /*0534*/ 	.word	0xffffffff


	//   ....[40]....
        /*0538*/ 	.word	0xffffffff


	//   ....[41]....
        /*053c*/ 	.word	0xffffffff


	//   ....[42]....
        /*0540*/ 	.word	0xffffffff


	//   ....[43]....
        /*0544*/ 	.word	0xffffffff


	//   ....[44]....
        /*0548*/ 	.word	0xffffffff


	//   ....[45]....
        /*054c*/ 	.word	0xffffffff


	//   ....[46]....
        /*0550*/ 	.word	0xffffffff


	//   ....[47]....
        /*0554*/ 	.word	0xffffffff


	//   ....[48]....
        /*0558*/ 	.word	0xffffffff


	//   ....[49]....
        /*055c*/ 	.word	0xffffffff


	//   ....[50]....
        /*0560*/ 	.word	0xffffffff


	//   ....[51]....
        /*0564*/ 	.word	0xffffffff


	//   ....[52]....
        /*0568*/ 	.word	0xffffffff


	//   ....[53]....
        /*056c*/ 	.word	0xffffffff


	//   ....[54]....
        /*0570*/ 	.word	0xffffffff


	//   ....[55]....
        /*0574*/ 	.word	0xffffffff


	//   ....[56]....
        /*0578*/ 	.word	0xffffffff


	//   ....[57]....
        /*057c*/ 	.word	0xffffffff


	//   ....[58]....
        /*0580*/ 	.word	0xffffffff


	//   ....[59]....
        /*0584*/ 	.word	0xffffffff


	//   ....[60]....
        /*0588*/ 	.word	0xffffffff


	//   ....[61]....
        /*058c*/ 	.word	0xffffffff


	//   ....[62]....
        /*0590*/ 	.word	0xffffffff


	//   ....[63]....
        /*0594*/ 	.word	0xffffffff


	//   ....[64]....
        /*0598*/ 	.word	0xffffffff


	//   ....[65]....
        /*059c*/ 	.word	0xffffffff


	//   ....[66]....
        /*05a0*/ 	.word	0xffffffff


	//   ....[67]....
        /*05a4*/ 	.word	0xffffffff


	//   ....[68]....
        /*05a8*/ 	.word	0xffffffff


	//   ....[69]....
        /*05ac*/ 	.word	0xffffffff


	//   ....[70]....
        /*05b0*/ 	.word	0xffffffff


	//   ....[71]....
        /*05b4*/ 	.word	0xffffffff


	//   ....[72]....
        /*05b8*/ 	.word	0xffffffff


	//   ....[73]....
        /*05bc*/ 	.word	0xffffffff


	//   ....[74]....
        /*05c0*/ 	.word	0x05000058


	//   ....[75]....
        /*05c4*/ 	.word	0x05000058


	//   ....[76]....
        /*05c8*/ 	.word	0x05000058


	//   ....[77]....
        /*05cc*/ 	.word	0x05000058


	//   ....[78]....
        /*05d0*/ 	.word	0x05000058


	//   ....[79]....
        /*05d4*/ 	.word	0x05000058


	//   ....[80]....
        /*05d8*/ 	.word	0x05000058


	//   ....[81]....
        /*05dc*/ 	.word	0x05000058


	//   ....[82]....
        /*05e0*/ 	.word	0x05000058


	//   ....[83]....
        /*05e4*/ 	.word	0x05000058


	//   ....[84]....
        /*05e8*/ 	.word	0x05000058


	//   ....[85]....
        /*05ec*/ 	.word	0x05000058


	//   ....[86]....
        /*05f0*/ 	.word	0x05000058


	//   ....[87]....
        /*05f4*/ 	.word	0x05000058


	//   ....[88]....
        /*05f8*/ 	.word	0x05000058


	//   ....[89]....
        /*05fc*/ 	.word	0x05000058


	//   ....[90]....
        /*0600*/ 	.word	0x05000058


	//   ....[91]....
        /*0604*/ 	.word	0x05000058


	//   ....[92]....
        /*0608*/ 	.word	0x05000058


	//   ....[93]....
        /*060c*/ 	.word	0x05000058


	//   ....[94]....
        /*0610*/ 	.word	0x05000058


	//   ....[95]....
        /*0614*/ 	.word	0x05000058


	//   ....[96]....
        /*0618*/ 	.word	0x05000058


	//   ....[97]....
        /*061c*/ 	.word	0x05000058


	//   ....[98]....
        /*0620*/ 	.word	0x05000058


	//   ....[99]....
        /*0624*/ 	.word	0x05000058


	//   ....[100]....
        /*0628*/ 	.word	0x05000058


	//   ....[101]....
        /*062c*/ 	.word	0x05000058


	//   ....[102]....
        /*0630*/ 	.word	0x05000058


	//   ....[103]....
        /*0634*/ 	.word	0x05000058


	//   ....[104]....
        /*0638*/ 	.word	0x05000058


	//   ....[105]....
        /*063c*/ 	.word	0x05000058


	//   ....[106]....
        /*0640*/ 	.word	0x05000058


	//   ....[107]....
        /*0644*/ 	.word	0x05000058


	//   ....[108]....
        /*0648*/ 	.word	0x05000058


	//   ....[109]....
        /*064c*/ 	.word	0x05000058


	//   ....[110]....
        /*0650*/ 	.word	0x05000058


	//   ....[111]....
        /*0654*/ 	.word	0x05000058


	//   ....[112]....
        /*0658*/ 	.word	0x05000058


	//   ....[113]....
        /*065c*/ 	.word	0x05000058


	//   ....[114]....
        /*0660*/ 	.word	0x05000058


	//   ....[115]....
        /*0664*/ 	.word	0x05000058


	//   ....[116]....
        /*0668*/ 	.word	0x05000058


	//   ....[117]....
        /*066c*/ 	.word	0x05000058


	//   ....[118]....
        /*0670*/ 	.word	0x05000058


	//   ....[119]....
        /*0674*/ 	.word	0x05000058


	//   ....[120]....
        /*0678*/ 	.word	0x05000058


	//   ....[121]....
        /*067c*/ 	.word	0x05000058


	//   ....[122]....
        /*0680*/ 	.word	0x05000058


	//   ....[123]....
        /*0684*/ 	.word	0x05000058


	//   ....[124]....
        /*0688*/ 	.word	0x05000058


	//   ....[125]....
        /*068c*/ 	.word	0x05000058


	//   ....[126]....
        /*0690*/ 	.word	0x05000058


	//   ....[127]....
        /*0694*/ 	.word	0x05000058


	//   ....[128]....
        /*0698*/ 	.word	0x05000058


	//   ....[129]....
        /*069c*/ 	.word	0x05000058


	//   ....[130]....
        /*06a0*/ 	.word	0x05000058


	//   ....[131]....
        /*06a4*/ 	.word	0x05000058


	//   ....[132]....
        /*06a8*/ 	.word	0x05000058


	//   ....[133]....
        /*06ac*/ 	.word	0x05000058


	//   ....[134]....
        /*06b0*/ 	.word	0x05000058


	//   ....[135]....
        /*06b4*/ 	.word	0x05000058


	//   ....[136]....
        /*06b8*/ 	.word	0x05000058


	//   ....[137]....
        /*06bc*/ 	.word	0x05000058


	//   ....[138]....
        /*06c0*/ 	.word	0x05000058


	//   ....[139]....
        /*06c4*/ 	.word	0x05000058


	//   ....[140]....
        /*06c8*/ 	.word	0x05000058


	//   ....[141]....
        /*06cc*/ 	.word	0x05000058


	//   ....[142]....
        /*06d0*/ 	.word	0x05000058


	//   ....[143]....
        /*06d4*/ 	.word	0x05000058


	//   ....[144]....
        /*06d8*/ 	.word	0x05000058


	//   ....[145]....
        /*06dc*/ 	.word	0x05000058


	//   ....[146]....
        /*06e0*/ 	.word	0x05000058


	//   ....[147]....
        /*06e4*/ 	.word	0x05000058


	//   ....[148]....
        /*06e8*/ 	.word	0x05000058


	//   ....[149]....
        /*06ec*/ 	.word	0x05000058


	//   ....[150]....
        /*06f0*/ 	.word	0x05000058


	//   ....[151]....
        /*06f4*/ 	.word	0x05000058


	//   ....[152]....
        /*06f8*/ 	.word	0x05000058


	//   ....[153]....
        /*06fc*/ 	.word	0x05000058


	//   ....[154]....
        /*0700*/ 	.word	0x05000058


	//   ....[155]....
        /*0704*/ 	.word	0x05000058


	//   ....[156]....
        /*0708*/ 	.word	0x05000058


	//   ....[157]....
        /*070c*/ 	.word	0x05000058


	//   ....[158]....
        /*0710*/ 	.word	0x05000058


	//   ....[159]....
        /*0714*/ 	.word	0x05000058


	//   ....[160]....
        /*0718*/ 	.word	0x05000058


	//   ....[161]....
        /*071c*/ 	.word	0x05000058


	//   ....[162]....
        /*0720*/ 	.word	0x05000058


	//   ....[163]....
        /*0724*/ 	.word	0x05000058


	//   ....[164]....
        /*0728*/ 	.word	0x05000058


	//   ....[165]....
        /*072c*/ 	.word	0x05000058


	//   ....[166]....
        /*0730*/ 	.word	0x05000058


	//   ....[167]....
        /*0734*/ 	.word	0x05000058


	//   ....[168]....
        /*0738*/ 	.word	0x05000058


	//   ....[169]....
        /*073c*/ 	.word	0x05000058


	//   ....[170]....
        /*0740*/ 	.word	0x05000058


	//   ....[171]....
        /*0744*/ 	.word	0x05000058


	//   ....[172]....
        /*0748*/ 	.word	0x05000058


	//   ....[173]....
        /*074c*/ 	.word	0x05000058


	//   ....[174]....
        /*0750*/ 	.word	0x05000058


	//   ....[175]....
        /*0754*/ 	.word	0x05000058


	//   ....[176]....
        /*0758*/ 	.word	0x05000058


	//   ....[177]....
        /*075c*/ 	.word	0x05000058


	//   ....[178]....
        /*0760*/ 	.word	0x05000058


	//   ....[179]....
        /*0764*/ 	.word	0x05000058


	//   ....[180]....
        /*0768*/ 	.word	0x05000058


	//   ....[181]....
        /*076c*/ 	.word	0x05000058


	//   ....[182]....
        /*0770*/ 	.word	0x05000058


	//   ....[183]....
        /*0774*/ 	.word	0x05000058


	//   ....[184]....
        /*0778*/ 	.word	0x05000058


	//   ....[185]....
        /*077c*/ 	.word	0x05000058


	//   ....[186]....
        /*0780*/ 	.word	0x05000058


	//   ....[187]....
        /*0784*/ 	.word	0x05000058


	//   ....[188]....
        /*0788*/ 	.word	0x05000058


	//   ....[189]....
        /*078c*/ 	.word	0x05000058


	//   ....[190]....
        /*0790*/ 	.word	0x05000058


	//   ....[191]....
        /*0794*/ 	.word	0x05000058


	//   ....[192]....
        /*0798*/ 	.word	0x05000058


	//   ....[193]....
        /*079c*/ 	.word	0x05000058


	//   ....[194]....
        /*07a0*/ 	.word	0x05000058


	//   ....[195]....
        /*07a4*/ 	.word	0x05000058


	//   ....[196]....
        /*07a8*/ 	.word	0x05000058


	//   ....[197]....
        /*07ac*/ 	.word	0x05000058


	//   ....[198]....
        /*07b0*/ 	.word	0x05000058


	//   ....[199]....
        /*07b4*/ 	.word	0x05000058


	//   ....[200]....
        /*07b8*/ 	.word	0x05000058


	//   ....[201]....
        /*07bc*/ 	.word	0x05000058


	//   ....[202]....
        /*07c0*/ 	.word	0x05000058


	//   ....[203]....
        /*07c4*/ 	.word	0x05000058


	//   ....[204]....
        /*07c8*/ 	.word	0x05000058


	//   ....[205]....
        /*07cc*/ 	.word	0x05000058


	//   ....[206]....
        /*07d0*/ 	.word	0x05000058


	//   ....[207]....
        /*07d4*/ 	.word	0x05000058


	//   ....[208]....
        /*07d8*/ 	.word	0x05000058


	//   ....[209]....
        /*07dc*/ 	.word	0x05000058


	//   ....[210]....
        /*07e0*/ 	.word	0x05000058


	//   ....[211]....
        /*07e4*/ 	.word	0x05000058


	//   ....[212]....
        /*07e8*/ 	.word	0x05000058


	//   ....[213]....
        /*07ec*/ 	.word	0x05000058


	//   ....[214]....
        /*07f0*/ 	.word	0x05000058


	//   ....[215]....
        /*07f4*/ 	.word	0x05000058


	//   ....[216]....
        /*07f8*/ 	.word	0x05000058


	//   ....[217]....
        /*07fc*/ 	.word	0x05000058


	//   ....[218]....
        /*0800*/ 	.word	0x05000058


	//   ....[219]....
        /*0804*/ 	.word	0x05000058


	//   ....[220]....
        /*0808*/ 	.word	0x05000058


	//   ....[221]....
        /*080c*/ 	.word	0x05000058


	//   ....[222]....
        /*0810*/ 	.word	0x05000058


	//   ....[223]....
        /*0814*/ 	.word	0x05000058


	//   ....[224]....
        /*0818*/ 	.word	0x05000058


	//   ....[225]....
        /*081c*/ 	.word	0x05000058


	//   ....[226]....
        /*0820*/ 	.word	0x05000058


	//   ....[227]....
        /*0824*/ 	.word	0x05000058


	//   ....[228]....
        /*0828*/ 	.word	0x05000058


	//   ....[229]....
        /*082c*/ 	.word	0x05000058


	//   ....[230]....
        /*0830*/ 	.word	0x05000058


	//   ....[231]....
        /*0834*/ 	.word	0x05000058


	//   ....[232]....
        /*0838*/ 	.word	0x05000058


	//   ....[233]....
        /*083c*/ 	.word	0x05000058


	//   ....[234]....
        /*0840*/ 	.word	0x05000058


	//   ....[235]....
        /*0844*/ 	.word	0x05000058


	//   ....[236]....
        /*0848*/ 	.word	0x05000058


	//   ....[237]....
        /*084c*/ 	.word	0x05000058


	//   ....[238]....
        /*0850*/ 	.word	0x05000058


	//   ....[239]....
        /*0854*/ 	.word	0x05000058


	//   ....[240]....
        /*0858*/ 	.word	0x05000058


	//   ....[241]....
        /*085c*/ 	.word	0x05000058


	//   ....[242]....
        /*0860*/ 	.word	0x05000058


	//   ....[243]....
        /*0864*/ 	.word	0x05000058


	//   ....[244]....
        /*0868*/ 	.word	0x05000058


	//   ....[245]....
        /*086c*/ 	.word	0x05000058


	//   ....[246]....
        /*0870*/ 	.word	0x05000058


	//   ....[247]....
        /*0874*/ 	.word	0x05000058


	//   ....[248]....
        /*0878*/ 	.word	0x05000058


	//   ....[249]....
        /*087c*/ 	.word	0x05000058


	//   ....[250]....
        /*0880*/ 	.word	0x05000058


	//   ....[251]....
        /*0884*/ 	.word	0x05000058


	//   ....[252]....
        /*0888*/ 	.word	0x05000058


	//   ....[253]....
        /*088c*/ 	.word	0x05000058


	//   ....[254]....
        /*0890*/ 	.word	0x05000058


	//   ....[255]....
        /*0894*/ 	.word	0x05000058


	//   ....[0]....
        /*0898*/ 	.word	0x05000058


	//   ....[1]....
        /*089c*/ 	.word	0x05000058


	//   ....[2]....
        /*08a0*/ 	.word	0x05000058


	//   ....[3]....
        /*08a4*/ 	.word	0x05000058


	//   ....[4]....
        /*08a8*/ 	.word	0x05000058


	//   ....[5]....
        /*08ac*/ 	.word	0x05000058


	//   ....[6]....
        /*08b0*/ 	.word	0x05000058


	//   ....[7]....
        /*08b4*/ 	.word	0x05000058


	//   ....[8]....
        /*08b8*/ 	.word	0x05000058


	//   ....[9]....
        /*08bc*/ 	.word	0x05000058


	//   ....[10]....
        /*08c0*/ 	.word	0x05000058


	//   ....[11]....
        /*08c4*/ 	.word	0x05000058


	//   ....[12]....
        /*08c8*/ 	.word	0x05000058


	//   ....[13]....
        /*08cc*/ 	.word	0x05000058


	//   ....[14]....
        /*08d0*/ 	.word	0x05000058


	//   ....[15]....
        /*08d4*/ 	.word	0x05000058


	//   ....[16]....
        /*08d8*/ 	.word	0x05000058


	//   ....[17]....
        /*08dc*/ 	.word	0x05000058


	//   ....[18]....
        /*08e0*/ 	.word	0x05000058


	//   ....[19]....
        /*08e4*/ 	.word	0x05000058


	//   ....[20]....
        /*08e8*/ 	.word	0x05000058


	//   ....[21]....
        /*08ec*/ 	.word	0x05000058


	//   ....[22]....
        /*08f0*/ 	.word	0x05000058


	//   ....[23]....
        /*08f4*/ 	.word	0x05000058


	//   ....[24]....
        /*08f8*/ 	.word	0x05000058


	//   ....[25]....
        /*08fc*/ 	.word	0x05000058


	//   ....[26]....
        /*0900*/ 	.word	0x05000058


	//   ....[27]....
        /*0904*/ 	.word	0x05000058


	//   ....[28]....
        /*0908*/ 	.word	0x05000058


	//   ....[29]....
        /*090c*/ 	.word	0x05000058


	//   ....[30]....
        /*0910*/ 	.word	0x05000058


	//   ....[31]....
        /*0914*/ 	.word	0x05000058


	//   ....[32]....
        /*0918*/ 	.word	0x05000058


	//   ....[33]....
        /*091c*/ 	.word	0x05000058


	//   ....[34]....
        /*0920*/ 	.word	0x05000058


	//   ....[35]....
        /*0924*/ 	.word	0x05000058


	//   ....[36]....
        /*0928*/ 	.word	0x05000058


	//   ....[37]....
        /*092c*/ 	.word	0x05000058


	//   ....[38]....
        /*0930*/ 	.word	0x05000058


	//   ....[39]....
        /*0934*/ 	.word	0x05000058


	//   ....[40]....
        /*0938*/ 	.word	0x05000058


	//   ....[41]....
        /*093c*/ 	.word	0x05000058


	//   ....[42]....
        /*0940*/ 	.word	0x05000058


	//   ....[43]....
        /*0944*/ 	.word	0x05000058


	//   ....[44]....
        /*0948*/ 	.word	0x05000058


	//   ....[45]....
        /*094c*/ 	.word	0x05000058


	//   ....[46]....
        /*0950*/ 	.word	0x05000058


	//   ....[47]....
        /*0954*/ 	.word	0x05000058


	//   ....[48]....
        /*0958*/ 	.word	0x05000058


	//   ....[49]....
        /*095c*/ 	.word	0x05000058


	//   ....[50]....
        /*0960*/ 	.word	0x05000058


	//   ....[51]....
        /*0964*/ 	.word	0x05000058


	//   ....[52]....
        /*0968*/ 	.word	0x05000058


	//   ....[53]....
        /*096c*/ 	.word	0x05000058


	//   ....[54]....
        /*0970*/ 	.word	0x05000058


	//   ....[55]....
        /*0974*/ 	.word	0x05000058


	//   ....[56]....
        /*0978*/ 	.word	0x05000058


	//   ....[57]....
        /*097c*/ 	.word	0x05000058


	//   ....[58]....
        /*0980*/ 	.word	0x05000058


	//   ....[59]....
        /*0984*/ 	.word	0x05000058


	//   ....[60]....
        /*0988*/ 	.word	0x05000058


	//   ....[61]....
        /*098c*/ 	.word	0x05000058


	//   ....[62]....
        /*0990*/ 	.word	0x05000058


	//   ....[63]....
        /*0994*/ 	.word	0x05000058


	//   ....[64]....
        /*0998*/ 	.word	0x05000058


	//   ....[65]....
        /*099c*/ 	.word	0x05000058


	//   ....[66]....
        /*09a0*/ 	.word	0x05000058


	//   ....[67]....
        /*09a4*/ 	.word	0x05000058


	//   ....[68]....
        /*09a8*/ 	.word	0x05000058


	//   ....[69]....
        /*09ac*/ 	.word	0x05000058


	//   ....[70]....
        /*09b0*/ 	.word	0x05000058


	//   ....[71]....
        /*09b4*/ 	.word	0x05000058


	//   ....[72]....
        /*09b8*/ 	.word	0x05000058


	//   ....[73]....
        /*09bc*/ 	.word	0x05000058


	//   ....[74]....
        /*09c0*/ 	.word	0x05000058


	//   ....[75]....
        /*09c4*/ 	.word	0x05000058


	//   ....[76]....
        /*09c8*/ 	.word	0x05000058


	//   ....[77]....
        /*09cc*/ 	.word	0x05000058


	//   ....[78]....
        /*09d0*/ 	.word	0x05000058


	//   ....[79]....
        /*09d4*/ 	.word	0x05000058


	//   ....[80]....
        /*09d8*/ 	.word	0x05000058


	//   ....[81]....
        /*09dc*/ 	.word	0x05000058


	//   ....[82]....
        /*09e0*/ 	.word	0x05000058


	//   ....[83]....
        /*09e4*/ 	.word	0x05000058


	//   ....[84]....
        /*09e8*/ 	.word	0x05000058


	//   ....[85]....
        /*09ec*/ 	.word	0x05000058


	//   ....[86]....
        /*09f0*/ 	.word	0x05000058


	//   ....[87]....
        /*09f4*/ 	.word	0x05000058


	//   ....[88]....
        /*09f8*/ 	.word	0x05000058


	//   ....[89]....
        /*09fc*/ 	.word	0x05000058


	//   ....[90]....
        /*0a00*/ 	.word	0x05000058


	//   ....[91]....
        /*0a04*/ 	.word	0x05000058


	//   ....[92]....
        /*0a08*/ 	.word	0x05000058


	//   ....[93]....
        /*0a0c*/ 	.word	0x05000058


	//   ....[94]....
        /*0a10*/ 	.word	0x05000058


	//   ....[95]....
        /*0a14*/ 	.word	0x05000058


	//   ....[96]....
        /*0a18*/ 	.word	0x05000058


	//   ....[97]....
        /*0a1c*/ 	.word	0x05000058


	//   ....[98]....
        /*0a20*/ 	.word	0x05000058


	//   ....[99]....
        /*0a24*/ 	.word	0x05000058


	//   ....[100]....
        /*0a28*/ 	.word	0x05000058


	//   ....[101]....
        /*0a2c*/ 	.word	0x05000058


	//   ....[102]....
        /*0a30*/ 	.word	0x05000058


	//   ....[103]....
        /*0a34*/ 	.word	0x05000058


	//   ....[104]....
        /*0a38*/ 	.word	0x05000058


	//   ....[105]....
        /*0a3c*/ 	.word	0x05000058


	//   ....[106]....
        /*0a40*/ 	.word	0x05000058


	//   ....[107]....
        /*0a44*/ 	.word	0x05000058


	//   ....[108]....
        /*0a48*/ 	.word	0x05000058


	//   ....[109]....
        /*0a4c*/ 	.word	0x05000058


	//   ....[110]....
        /*0a50*/ 	.word	0x05000058


	//   ....[111]....
        /*0a54*/ 	.word	0x05000058


	//   ....[112]....
        /*0a58*/ 	.word	0x05000058


	//   ....[113]....
        /*0a5c*/ 	.word	0x05000058


	//   ....[114]....
        /*0a60*/ 	.word	0x05000058


	//   ....[115]....
        /*0a64*/ 	.word	0x05000058


	//   ....[116]....
        /*0a68*/ 	.word	0x05000058


	//   ....[117]....
        /*0a6c*/ 	.word	0x05000058


	//   ....[118]....
        /*0a70*/ 	.word	0x05000058


	//   ....[119]....
        /*0a74*/ 	.word	0x05000058


	//   ....[120]....
        /*0a78*/ 	.word	0x05000058


	//   ....[121]....
        /*0a7c*/ 	.word	0x05000058


	//   ....[122]....
        /*0a80*/ 	.word	0x05000058


	//   ....[123]....
        /*0a84*/ 	.word	0x05000058


	//   ....[124]....
        /*0a88*/ 	.word	0x05000058


	//   ....[125]....
        /*0a8c*/ 	.word	0x05000058


	//   ....[126]....
        /*0a90*/ 	.word	0x05000058


	//   ....[127]....
        /*0a94*/ 	.word	0x05000058


	//   ....[128]....
        /*0a98*/ 	.word	0x05000058


	//   ....[129]....
        /*0a9c*/ 	.word	0x05000058


	//   ....[130]....
        /*0aa0*/ 	.word	0x05000058


	//   ....[131]....
        /*0aa4*/ 	.word	0x05000058


	//   ....[132]....
        /*0aa8*/ 	.word	0x05000058


	//   ....[133]....
        /*0aac*/ 	.word	0x05000058


	//   ....[134]....
        /*0ab0*/ 	.word	0x05000058


	//   ....[135]....
        /*0ab4*/ 	.word	0x05000058


	//   ....[136]....
        /*0ab8*/ 	.word	0x05000058


	//   ....[137]....
        /*0abc*/ 	.word	0x05000058


	//   ....[138]....
        /*0ac0*/ 	.word	0x05000058


	//   ....[139]....
        /*0ac4*/ 	.word	0x05000058


	//   ....[140]....
        /*0ac8*/ 	.word	0x05000058


	//   ....[141]....
        /*0acc*/ 	.word	0x05000058


	//   ....[142]....
        /*0ad0*/ 	.word	0x05000058


	//   ....[143]....
        /*0ad4*/ 	.word	0x05000058


	//   ....[144]....
        /*0ad8*/ 	.word	0x05000058


	//   ....[145]....
        /*0adc*/ 	.word	0x05000058


	//   ....[146]....
        /*0ae0*/ 	.word	0x05000058


	//   ....[147]....
        /*0ae4*/ 	.word	0x05000058


	//----- nvinfo : EIATTR_COOP_GROUP_INSTR_OFFSETS
	.align		4
.L_535:
        /*0ae8*/ 	.byte	0x04, 0x28
        /*0aea*/ 	.short	(.L_537 - .L_536)


	//   ....[0]....
.L_536:
        /*0aec*/ 	.word	0x00000a20


	//   ....[1]....
        /*0af0*/ 	.word	0x00000a80


	//   ....[2]....
        /*0af4*/ 	.word	0x00000ad0


	//   ....[3]....
        /*0af8*/ 	.word	0x00000ae0


	//   ....[4]....
        /*0afc*/ 	.word	0x00000af0


	//   ....[5]....
        /*0b00*/ 	.word	0x00000b00


	//   ....[6]....
        /*0b04*/ 	.word	0x00000b10


	//   ....[7]....
        /*0b08*/ 	.word	0x00000b20


	//   ....[8]....
        /*0b0c*/ 	.word	0x00000b30


	//   ....[9]....
        /*0b10*/ 	.word	0x00000b40


	//   ....[10]....
        /*0b14*/ 	.word	0x00000b50


	//   ....[11]....
        /*0b18*/ 	.word	0x00000b60


	//   ....[12]....
        /*0b1c*/ 	.word	0x00000b70


	//   ....[13]....
        /*0b20*/ 	.word	0x00000be0


	//   ....[14]....
        /*0b24*/ 	.word	0x00000c20


	//   ....[15]....
        /*0b28*/ 	.word	0x00000c60


	//   ....[16]....
        /*0b2c*/ 	.word	0x00000ca0


	//   ....[17]....
        /*0b30*/ 	.word	0x00000ce0


	//   ....[18]....
        /*0b34*/ 	.word	0x00000d00


	//   ....[19]....
        /*0b38*/ 	.word	0x00000d30


	//   ....[20]....
        /*0b3c*/ 	.word	0x00000d60


	//   ....[21]....
        /*0b40*/ 	.word	0x00000d90


	//   ....[22]....
        /*0b44*/ 	.word	0x00000dd0


	//   ....[23]....
        /*0b48*/ 	.word	0x00000e10


	//   ....[24]....
        /*0b4c*/ 	.word	0x00000e40


	//   ....[25]....
        /*0b50*/ 	.word	0x00000e50


	//   ....[26]....
        /*0b54*/ 	.word	0x00000ea0


	//   ....[27]....
        /*0b58*/ 	.word	0x00000ed0


	//   ....[28]....
        /*0b5c*/ 	.word	0x00000f00


	//   ....[29]....
        /*0b60*/ 	.word	0x00000f30


	//   ....[30]....
        /*0b64*/ 	.word	0x00000f50


	//   ....[31]....
        /*0b68*/ 	.word	0x00000f80


	//   ....[32]....
        /*0b6c*/ 	.word	0x00000fc0


	//   ....[33]....
        /*0b70*/ 	.word	0x00001000


	//   ....[34]....
        /*0b74*/ 	.word	0x00001030


	//   ....[35]....
        /*0b78*/ 	.word	0x00001090


	//   ....[36]....
        /*0b7c*/ 	.word	0x000010a0


	//   ....[37]....
        /*0b80*/ 	.word	0x000010d0


	//   ....[38]....
        /*0b84*/ 	.word	0x00001100


	//   ....[39]....
        /*0b88*/ 	.word	0x00001130


	//   ....[40]....
        /*0b8c*/ 	.word	0x00001170


	//   ....[41]....
        /*0b90*/ 	.word	0x000011a0


	//   ....[42]....
        /*0b94*/ 	.word	0x000011b0


	//   ....[43]....
        /*0b98*/ 	.word	0x000011e0


	//   ....[44]....
        /*0b9c*/ 	.word	0x00001200


	//   ....[45]....
        /*0ba0*/ 	.word	0x00001220


	//   ....[46]....
        /*0ba4*/ 	.word	0x00001250


	//   ....[47]....
        /*0ba8*/ 	.word	0x000012a0


	//   ....[48]....
        /*0bac*/ 	.word	0x000012b0


	//   ....[49]....
        /*0bb0*/ 	.word	0x00001300


	//   ....[50]....
        /*0bb4*/ 	.word	0x00001350


	//   ....[51]....
        /*0bb8*/ 	.word	0x00001370


	//   ....[52]....
        /*0bbc*/ 	.word	0x000013a0


	//   ....[53]....
        /*0bc0*/ 	.word	0x000013b0


	//   ....[54]....
        /*0bc4*/ 	.word	0x00001430


	//   ....[55]....
        /*0bc8*/ 	.word	0x00001470


	//   ....[56]....
        /*0bcc*/ 	.word	0x000014d0


	//   ....[57]....
        /*0bd0*/ 	.word	0x000014e0


	//   ....[58]....
        /*0bd4*/ 	.word	0x000014f0


	//   ....[59]....
        /*0bd8*/ 	.word	0x00001500


	//   ....[60]....
        /*0bdc*/ 	.word	0x00001530


	//   ....[61]....
        /*0be0*/ 	.word	0x00001540


	//   ....[62]....
        /*0be4*/ 	.word	0x00001550


	//   ....[63]....
        /*0be8*/ 	.word	0x00001570


	//   ....[64]....
        /*0bec*/ 	.word	0x000015c0


	//   ....[65]....
        /*0bf0*/ 	.word	0x00001600


	//   ....[66]....
        /*0bf4*/ 	.word	0x00001640


	//   ....[67]....
        /*0bf8*/ 	.word	0x00001690


	//   ....[68]....
        /*0bfc*/ 	.word	0x000016c0


	//   ....[69]....
        /*0c00*/ 	.word	0x000016d0


	//   ....[70]....
        /*0c04*/ 	.word	0x000016e0


	//   ....[71]....
        /*0c08*/ 	.word	0x000016f0


	//   ....[72]....
        /*0c0c*/ 	.word	0x00001700


	//   ....[73]....
        /*0c10*/ 	.word	0x00001710


	//   ....[74]....
        /*0c14*/ 	.word	0x00001730


	//   ....[75]....
        /*0c18*/ 	.word	0x00001760


	//   ....[76]....
        /*0c1c*/ 	.word	0x000017d0


	//   ....[77]....
        /*0c20*/ 	.word	0x000017e0


	//   ....[78]....
        /*0c24*/ 	.word	0x000017f0


	//   ....[79]....
        /*0c28*/ 	.word	0x00001800


	//   ....[80]....
        /*0c2c*/ 	.word	0x00001810


	//   ....[81]....
        /*0c30*/ 	.word	0x00001820


	//   ....[82]....
        /*0c34*/ 	.word	0x00001850


	//   ....[83]....
        /*0c38*/ 	.word	0x00001920


	//   ....[84]....
        /*0c3c*/ 	.word	0x00001930


	//   ....[85]....
        /*0c40*/ 	.word	0x00001940


	//   ....[86]....
        /*0c44*/ 	.word	0x00001950


	//   ....[87]....
        /*0c48*/ 	.word	0x00001960


	//   ....[88]....
        /*0c4c*/ 	.word	0x00001970


	//   ....[89]....
        /*0c50*/ 	.word	0x00001b20


	//   ....[90]....
        /*0c54*/ 	.word	0x00001b40


	//   ....[91]....
        /*0c58*/ 	.word	0x00001b50


	//   ....[92]....
        /*0c5c*/ 	.word	0x00001b60


	//   ....[93]....
        /*0c60*/ 	.word	0x00001b70


	//   ....[94]....
        /*0c64*/ 	.word	0x00001b80


	//   ....[95]....
        /*0c68*/ 	.word	0x00001b90


	//   ....[96]....
        /*0c6c*/ 	.word	0x00001ba0


	//   ....[97]....
        /*0c70*/ 	.word	0x00001bd0


	//   ....[98]....
        /*0c74*/ 	.word	0x00001bf0


	//   ....[99]....
        /*0c78*/ 	.word	0x00001c20


	//   ....[100]....
        /*0c7c*/ 	.word	0x00001c30


	//   ....[101]....
        /*0c80*/ 	.word	0x00001c40


	//   ....[102]....
        /*0c84*/ 	.word	0x00001c50


	//   ....[103]....
        /*0c88*/ 	.word	0x00001cc0


	//   ....[104]....
        /*0c8c*/ 	.word	0x00001d70


	//   ....[105]....
        /*0c90*/ 	.word	0x00001d80


	//   ....[106]....
        /*0c94*/ 	.word	0x00001d90


	//   ....[107]....
        /*0c98*/ 	.word	0x00001da0


	//   ....[108]....
        /*0c9c*/ 	.word	0x00001db0


	//   ....[109]....
        /*0ca0*/ 	.word	0x00001dc0


	//   ....[110]....
        /*0ca4*/ 	.word	0x00001dd0


	//   ....[111]....
        /*0ca8*/ 	.word	0x00001f70


	//   ....[112]....
        /*0cac*/ 	.word	0x00001f80


	//   ....[113]....
        /*0cb0*/ 	.word	0x00001f90


	//   ....[114]....
        /*0cb4*/ 	.word	0x00001fa0


	//   ....[115]....
        /*0cb8*/ 	.word	0x00001fb0


	//   ....[116]....
        /*0cbc*/ 	.word	0x00001fc0


	//   ....[117]....
        /*0cc0*/ 	.word	0x00001fd0


	//   ....[118]....
        /*0cc4*/ 	.word	0x00001fe0


	//   ....[119]....
        /*0cc8*/ 	.word	0x00002000


	//   ....[120]....
        /*0ccc*/ 	.word	0x00002020


	//   ....[121]....
        /*0cd0*/ 	.word	0x00002060


	//   ....[122]....
        /*0cd4*/ 	.word	0x00002070


	//   ....[123]....
        /*0cd8*/ 	.word	0x00002080


	//   ....[124]....
        /*0cdc*/ 	.word	0x00002090


	//   ....[125]....
        /*0ce0*/ 	.word	0x00002100


	//   ....[126]....
        /*0ce4*/ 	.word	0x000021b0


	//   ....[127]....
        /*0ce8*/ 	.word	0x000021c0


	//   ....[128]....
        /*0cec*/ 	.word	0x000021d0


	//   ....[129]....
        /*0cf0*/ 	.word	0x000021e0


	//   ....[130]....
        /*0cf4*/ 	.word	0x000021f0


	//   ....[131]....
        /*0cf8*/ 	.word	0x00002200


	//   ....[132]....
        /*0cfc*/ 	.word	0x00002210


	//   ....[133]....
        /*0d00*/ 	.word	0x00002370


	//   ....[134]....
        /*0d04*/ 	.word	0x00002380


	//   ....[135]....
        /*0d08*/ 	.word	0x00002390


	//   ....[136]....
        /*0d0c*/ 	.word	0x000023c0


	//   ....[137]....
        /*0d10*/ 	.word	0x00002480


	//   ....[138]....
        /*0d14*/ 	.word	0x00002490


	//   ....[139]....
        /*0d18*/ 	.word	0x000024a0


	//   ....[140]....
        /*0d1c*/ 	.word	0x000024b0


	//   ....[141]....
        /*0d20*/ 	.word	0x000024c0


	//   ....[142]....
        /*0d24*/ 	.word	0x000024d0


	//   ....[143]....
        /*0d28*/ 	.word	0x000024f0


	//   ....[144]....
        /*0d2c*/ 	.word	0x00002510


	//   ....[145]....
        /*0d30*/ 	.word	0x000025f0


	//   ....[146]....
        /*0d34*/ 	.word	0x00002620


	//   ....[147]....
        /*0d38*/ 	.word	0x00002630


	//   ....[148]....
        /*0d3c*/ 	.word	0x00002640


	//   ....[149]....
        /*0d40*/ 	.word	0x00002650


	//   ....[150]....
        /*0d44*/ 	.word	0x00002660


	//   ....[151]....
        /*0d48*/ 	.word	0x00002670


	//   ....[152]....
        /*0d4c*/ 	.word	0x00002680


	//   ....[153]....
        /*0d50*/ 	.word	0x00002690


	//   ....[154]....
        /*0d54*/ 	.word	0x000026a0


	//   ....[155]....
        /*0d58*/ 	.word	0x000026b0


	//   ....[156]....
        /*0d5c*/ 	.word	0x00002790


	//   ....[157]....
        /*0d60*/ 	.word	0x000027b0


	//   ....[158]....
        /*0d64*/ 	.word	0x000027d0


	//   ....[159]....
        /*0d68*/ 	.word	0x00002800


	//   ....[160]....
        /*0d6c*/ 	.word	0x00002820


	//   ....[161]....
        /*0d70*/ 	.word	0x00002840


	//   ....[162]....
        /*0d74*/ 	.word	0x00002860


	//   ....[163]....
        /*0d78*/ 	.word	0x00002880


	//   ....[164]....
        /*0d7c*/ 	.word	0x000028c0


	//   ....[165]....
        /*0d80*/ 	.word	0x000028d0


	//   ....[166]....
        /*0d84*/ 	.word	0x000028e0


	//   ....[167]....
        /*0d88*/ 	.word	0x000028f0


	//   ....[168]....
        /*0d8c*/ 	.word	0x00002900


	//   ....[169]....
        /*0d90*/ 	.word	0x00002910


	//   ....[170]....
        /*0d94*/ 	.word	0x00002920


	//   ....[171]....
        /*0d98*/ 	.word	0x00002930


	//   ....[172]....
        /*0d9c*/ 	.word	0x00002940


	//   ....[173]....
        /*0da0*/ 	.word	0x00002950


	//   ....[174]....
        /*0da4*/ 	.word	0x00002980


	//   ....[175]....
        /*0da8*/ 	.word	0x00002a30


	//   ....[176]....
        /*0dac*/ 	.word	0x00003450


	//   ....[177]....
        /*0db0*/ 	.word	0x00003470


	//   ....[178]....
        /*0db4*/ 	.word	0x00003480


	//   ....[179]....
        /*0db8*/ 	.word	0x00003500


	//   ....[180]....
        /*0dbc*/ 	.word	0x00003510


	//   ....[181]....
        /*0dc0*/ 	.word	0x00003580


	//   ....[182]....
        /*0dc4*/ 	.word	0x00003620


	//   ....[183]....
        /*0dc8*/ 	.word	0x00003680


	//   ....[184]....
        /*0dcc*/ 	.word	0x00003750


	//   ....[185]....
        /*0dd0*/ 	.word	0x00003820


	//   ....[186]....
        /*0dd4*/ 	.word	0x000038e0


	//   ....[187]....
        /*0dd8*/ 	.word	0x00003a00


	//   ....[188]....
        /*0ddc*/ 	.word	0x00003af0


	//   ....[189]....
        /*0de0*/ 	.word	0x00003b30


	//   ....[190]....
        /*0de4*/ 	.word	0x00003bd0


	//   ....[191]....
        /*0de8*/ 	.word	0x00003c80


	//   ....[192]....
        /*0dec*/ 	.word	0x00003d70


	//   ....[193]....
        /*0df0*/ 	.word	0x00003e30


	//   ....[194]....
        /*0df4*/ 	.word	0x00003ed0


	//   ....[195]....
        /*0df8*/ 	.word	0x00003f10


	//   ....[196]....
        /*0dfc*/ 	.word	0x00004110


	//   ....[197]....
        /*0e00*/ 	.word	0x00004150


	//   ....[198]....
        /*0e04*/ 	.word	0x00004190


	//   ....[199]....
        /*0e08*/ 	.word	0x00004370


	//   ....[200]....
        /*0e0c*/ 	.word	0x00004380


	//   ....[201]....
        /*0e10*/ 	.word	0x000043c0


	//   ....[202]....
        /*0e14*/ 	.word	0x00004410


	//   ....[203]....
        /*0e18*/ 	.word	0x00004460


	//   ....[204]....
        /*0e1c*/ 	.word	0x000044d0


	//   ....[205]....
        /*0e20*/ 	.word	0x00004510


	//   ....[206]....
        /*0e24*/ 	.word	0x00004530


	//   ....[207]....
        /*0e28*/ 	.word	0x00004540


	//   ....[208]....
        /*0e2c*/ 	.word	0x00004550


	//   ....[209]....
        /*0e30*/ 	.word	0x00004560


	//   ....[210]....
        /*0e34*/ 	.word	0x000045a0


	//   ....[211]....
        /*0e38*/ 	.word	0x00004620


	//   ....[212]....
        /*0e3c*/ 	.word	0x00004650


	//   ....[213]....
        /*0e40*/ 	.word	0x00004680


	//   ....[214]....
        /*0e44*/ 	.word	0x000046b0


	//   ....[215]....
        /*0e48*/ 	.word	0x000046c0


	//   ....[216]....
        /*0e4c*/ 	.word	0x000046d0


	//   ....[217]....
        /*0e50*/ 	.word	0x000046e0


	//   ....[218]....
        /*0e54*/ 	.word	0x000046f0


	//   ....[219]....
        /*0e58*/ 	.word	0x00004700


	//   ....[220]....
        /*0e5c*/ 	.word	0x00004710


	//   ....[221]....
        /*0e60*/ 	.word	0x00004760


	//   ....[222]....
        /*0e64*/ 	.word	0x00004840


	//   ....[223]....
        /*0e68*/ 	.word	0x000048b0


	//   ....[224]....
        /*0e6c*/ 	.word	0x000048e0


	//   ....[225]....
        /*0e70*/ 	.word	0x000048f0


	//   ....[226]....
        /*0e74*/ 	.word	0x00004900


	//   ....[227]....
        /*0e78*/ 	.word	0x00004910


	//   ....[228]....
        /*0e7c*/ 	.word	0x00004920


	//   ....[229]....
        /*0e80*/ 	.word	0x000049b0


	//   ....[230]....
        /*0e84*/ 	.word	0x000049c0


	//   ....[231]....
        /*0e88*/ 	.word	0x00004a40


	//   ....[232]....
        /*0e8c*/ 	.word	0x00004a60


	//   ....[233]....
        /*0e90*/ 	.word	0x00004a70


	//   ....[234]....
        /*0e94*/ 	.word	0x00004a80


	//   ....[235]....
        /*0e98*/ 	.word	0x00004a90


	//   ....[236]....
        /*0e9c*/ 	.word	0x00004aa0


	//   ....[237]....
        /*0ea0*/ 	.word	0x00004ab0


	//   ....[238]....
        /*0ea4*/ 	.word	0x00004ac0


	//   ....[239]....
        /*0ea8*/ 	.word	0x00004ad0


	//   ....[240]....
        /*0eac*/ 	.word	0x00004ae0


	//   ....[241]....
        /*0eb0*/ 	.word	0x00004af0


	//   ....[242]....
        /*0eb4*/ 	.word	0x00004b00


	//   ....[243]....
        /*0eb8*/ 	.word	0x00004b30


	//   ....[244]....
        /*0ebc*/ 	.word	0x00004b90


	//   ....[245]....
        /*0ec0*/ 	.word	0x00004bc0


	//   ....[246]....
        /*0ec4*/ 	.word	0x00004bd0


	//   ....[247]....
        /*0ec8*/ 	.word	0x00004be0


	//   ....[248]....
        /*0ecc*/ 	.word	0x00004c20


	//   ....[249]....
        /*0ed0*/ 	.word	0x00004c50


	//   ....[250]....
        /*0ed4*/ 	.word	0x00004d60


	//   ....[251]....
        /*0ed8*/ 	.word	0x00004d90


	//   ....[252]....
        /*0edc*/ 	.word	0x00004da0


	//   ....[253]....
        /*0ee0*/ 	.word	0x00004db0


	//   ....[254]....
        /*0ee4*/ 	.word	0x00004dc0


	//   ....[255]....
        /*0ee8*/ 	.word	0x00004dd0


	//   ....[0]....
        /*0eec*/ 	.word	0x00004de0


	//   ....[1]....
        /*0ef0*/ 	.word	0x00004df0


	//   ....[2]....
        /*0ef4*/ 	.word	0x00004e20


	//   ....[3]....
        /*0ef8*/ 	.word	0x00004eb0


	//   ....[4]....
        /*0efc*/ 	.word	0x00004ec0


	//   ....[5]....
        /*0f00*/ 	.word	0x00004ed0


	//   ....[6]....
        /*0f04*/ 	.word	0x00004ee0


	//   ....[7]....
        /*0f08*/ 	.word	0x00004f10


	//   ....[8]....
        /*0f0c*/ 	.word	0x000051d0


	//   ....[9]....
        /*0f10*/ 	.word	0x00005230


	//   ....[10]....
        /*0f14*/ 	.word	0x00005240


	//   ....[11]....
        /*0f18*/ 	.word	0x00005250


	//   ....[12]....
        /*0f1c*/ 	.word	0x00005260


	//   ....[13]....
        /*0f20*/ 	.word	0x00005270


	//   ....[14]....
        /*0f24*/ 	.word	0x00005280


	//   ....[15]....
        /*0f28*/ 	.word	0x000052a0


	//   ....[16]....
        /*0f2c*/ 	.word	0x000052d0


	//   ....[17]....
        /*0f30*/ 	.word	0x000052e0


	//   ....[18]....
        /*0f34*/ 	.word	0x000052f0


	//   ....[19]....
        /*0f38*/ 	.word	0x00005300


	//   ....[20]....
        /*0f3c*/ 	.word	0x00005310


	//   ....[21]....
        /*0f40*/ 	.word	0x00005320


	//   ....[22]....
        /*0f44*/ 	.word	0x00005330


	//   ....[23]....
        /*0f48*/ 	.word	0x00005340


	//   ....[24]....
        /*0f4c*/ 	.word	0x00005350


	//   ....[25]....
        /*0f50*/ 	.word	0x00005360


	//   ....[26]....
        /*0f54*/ 	.word	0x00005370


	//   ....[27]....
        /*0f58*/ 	.word	0x00005380


	//   ....[28]....
        /*0f5c*/ 	.word	0x000053f0


	//   ....[29]....
        /*0f60*/ 	.word	0x00005460


	//   ....[30]....
        /*0f64*/ 	.word	0x000054a0


	//   ....[31]....
        /*0f68*/ 	.word	0x000054e0


	//   ....[32]....
        /*0f6c*/ 	.word	0x00005520


	//   ....[33]....
        /*0f70*/ 	.word	0x00005530


	//   ....[34]....
        /*0f74*/ 	.word	0x00005560


	//   ....[35]....
        /*0f78*/ 	.word	0x000055a0


	//   ....[36]....
        /*0f7c*/ 	.word	0x000055d0


	//   ....[37]....
        /*0f80*/ 	.word	0x00005610


	//   ....[38]....
        /*0f84*/ 	.word	0x00005640


	//   ....[39]....
        /*0f88*/ 	.word	0x00005760


	//   ....[40]....
        /*0f8c*/ 	.word	0x000057b0


	//   ....[41]....
        /*0f90*/ 	.word	0x000057d0


	//   ....[42]....
        /*0f94*/ 	.word	0x000057f0


	//   ....[43]....
        /*0f98*/ 	.word	0x00005800


	//   ....[44]....
        /*0f9c*/ 	.word	0x00005810


	//   ....[45]....
        /*0fa0*/ 	.word	0x00005820


	//   ....[46]....
        /*0fa4*/ 	.word	0x00005830


	//   ....[47]....
        /*0fa8*/ 	.word	0x00005840


	//   ....[48]....
        /*0fac*/ 	.word	0x00005850


	//   ....[49]....
        /*0fb0*/ 	.word	0x00005860


	//   ....[50]....
        /*0fb4*/ 	.word	0x00005870


	//   ....[51]....
        /*0fb8*/ 	.word	0x00005880


	//   ....[52]....
        /*0fbc*/ 	.word	0x00005ac0


	//   ....[53]....
        /*0fc0*/ 	.word	0x00005b10


	//   ....[54]....
        /*0fc4*/ 	.word	0x00005b20


	//   ....[55]....
        /*0fc8*/ 	.word	0x00005b30


	//   ....[56]....
        /*0fcc*/ 	.word	0x00005b40


	//   ....[57]....
        /*0fd0*/ 	.word	0x00005b50


	//   ....[58]....
        /*0fd4*/ 	.word	0x00005b60


	//   ....[59]....
        /*0fd8*/ 	.word	0x00005b70


	//   ....[60]....
        /*0fdc*/ 	.word	0x00005b80


	//   ....[61]....
        /*0fe0*/ 	.word	0x00005b90


	//   ....[62]....
        /*0fe4*/ 	.word	0x00005ba0


	//   ....[63]....
        /*0fe8*/ 	.word	0x00005bb0


	//   ....[64]....
        /*0fec*/ 	.word	0x00005bc0


	//   ....[65]....
        /*0ff0*/ 	.word	0x00005bd0


	//   ....[66]....
        /*0ff4*/ 	.word	0x00005be0


	//   ....[67]....
        /*0ff8*/ 	.word	0x00005bf0


	//   ....[68]....
        /*0ffc*/ 	.word	0x00005c00


	//   ....[69]....
        /*1000*/ 	.word	0x00005c10


	//   ....[70]....
        /*1004*/ 	.word	0x00005c20


	//   ....[71]....
        /*1008*/ 	.word	0x00005c30


	//   ....[72]....
        /*100c*/ 	.word	0x00005c40


	//   ....[73]....
        /*1010*/ 	.word	0x00005c50


	//   ....[74]....
        /*1014*/ 	.word	0x000066e0


	//   ....[75]....
        /*1018*/ 	.word	0x000067d0


	//   ....[76]....
        /*101c*/ 	.word	0x00006860


	//   ....[77]....
        /*1020*/ 	.word	0x000068b0


	//   ....[78]....
        /*1024*/ 	.word	0x00006900


	//   ....[79]....
        /*1028*/ 	.word	0x00006950


	//   ....[80]....
        /*102c*/ 	.word	0x000069a0


	//   ....[81]....
        /*1030*/ 	.word	0x000069f0


	//   ....[82]....
        /*1034*/ 	.word	0x00006a50


	//   ....[83]....
        /*1038*/ 	.word	0x00006ab0


	//   ....[84]....
        /*103c*/ 	.word	0x00006b00


	//   ....[85]....
        /*1040*/ 	.word	0x00006b70


	//   ....[86]....
        /*1044*/ 	.word	0x00006be0


	//   ....[87]....
        /*1048*/ 	.word	0x00006c60


	//   ....[88]....
        /*104c*/ 	.word	0x00006cb0


	//   ....[89]....
        /*1050*/ 	.word	0x00006d20


	//   ....[90]....
        /*1054*/ 	.word	0x00006d90


	//   ....[91]....
        /*1058*/ 	.word	0x00006e00


	//   ....[92]....
        /*105c*/ 	.word	0x00006e70


	//   ....[93]....
        /*1060*/ 	.word	0x00006ef0


	//   ....[94]....
        /*1064*/ 	.word	0x00006f40


	//   ....[95]....
        /*1068*/ 	.word	0x00006fb0


	//   ....[96]....
        /*106c*/ 	.word	0x00007020


	//   ....[97]....
        /*1070*/ 	.word	0x00007090


	//   ....[98]....
        /*1074*/ 	.word	0x00007100


	//   ....[99]....
        /*1078*/ 	.word	0x00007170


	//   ....[100]....
        /*107c*/ 	.word	0x000071e0


	//   ....[101]....
        /*1080*/ 	.word	0x00007250


	//   ....[102]....
        /*1084*/ 	.word	0x00007300


	//   ....[103]....
        /*1088*/ 	.word	0x00007360


	//   ....[104]....
        /*108c*/ 	.word	0x000073d0


	//   ....[105]....
        /*1090*/ 	.word	0x00007420


	//   ....[106]....
        /*1094*/ 	.word	0x00007470


	//   ....[107]....
        /*1098*/ 	.word	0x000074c0


	//   ....[108]....
        /*109c*/ 	.word	0x00007510


	//   ....[109]....
        /*10a0*/ 	.word	0x00007560


	//   ....[110]....
        /*10a4*/ 	.word	0x000075b0


	//   ....[111]....
        /*10a8*/ 	.word	0x00007600


	//   ....[112]....
        /*10ac*/ 	.word	0x00007670


	//   ....[113]....
        /*10b0*/ 	.word	0x000076e0


	//   ....[114]....
        /*10b4*/ 	.word	0x00007730


	//   ....[115]....
        /*10b8*/ 	.word	0x00007780


	//   ....[116]....
        /*10bc*/ 	.word	0x000077d0


	//   ....[117]....
        /*10c0*/ 	.word	0x00007820


	//   ....[118]....
        /*10c4*/ 	.word	0x00007870


	//   ....[119]....
        /*10c8*/ 	.word	0x000078e0


	//   ....[120]....
        /*10cc*/ 	.word	0x00007950


	//   ....[121]....
        /*10d0*/ 	.word	0x000079c0


	//   ....[122]....
        /*10d4*/ 	.word	0x00007ae0


	//   ....[123]....
        /*10d8*/ 	.word	0x00007b40


	//   ....[124]....
        /*10dc*/ 	.word	0x00007bc0


	//   ....[125]....
        /*10e0*/ 	.word	0x00007c30


	//   ....[126]....
        /*10e4*/ 	.word	0x00007ca0


	//   ....[127]....
        /*10e8*/ 	.word	0x00007d10


	//   ....[128]....
        /*10ec*/ 	.word	0x00007d60


	//   ....[129]....
        /*10f0*/ 	.word	0x00007dd0


	//   ....[130]....
        /*10f4*/ 	.word	0x00007e40


	//   ....[131]....
        /*10f8*/ 	.word	0x00007eb0


	//   ....[132]....
        /*10fc*/ 	.word	0x00007f20


	//   ....[133]....
        /*1100*/ 	.word	0x00007f70


	//   ....[134]....
        /*1104*/ 	.word	0x00007fe0


	//   ....[135]....
        /*1108*/ 	.word	0x00008050


	//   ....[136]....
        /*110c*/ 	.word	0x000080c0


	//   ....[137]....
        /*1110*/ 	.word	0x00008130


	//   ....[138]....
        /*1114*/ 	.word	0x000081a0


	//   ....[139]....
        /*1118*/ 	.word	0x00008210


	//   ....[140]....
        /*111c*/ 	.word	0x00008260


	//   ....[141]....
        /*1120*/ 	.word	0x000082b0


	//   ....[142]....
        /*1124*/ 	.word	0x00008320


	//   ....[143]....
        /*1128*/ 	.word	0x00008440


	//   ....[144]....
        /*112c*/ 	.word	0x000084a0


	//   ....[145]....
        /*1130*/ 	.word	0x00008520


	//   ....[146]....
        /*1134*/ 	.word	0x00008590


	//   ....[147]....
        /*1138*/ 	.word	0x00008600


	//   ....[148]....
        /*113c*/ 	.word	0x00008670


	//   ....[149]....
        /*1140*/ 	.word	0x000086c0


	//   ....[150]....
        /*1144*/ 	.word	0x00008730


	//   ....[151]....
        /*1148*/ 	.word	0x000087a0


	//   ....[152]....
        /*114c*/ 	.word	0x00008810


	//   ....[153]....
        /*1150*/ 	.word	0x00008860


	//   ....[154]....
        /*1154*/ 	.word	0x000088b0


	//   ....[155]....
        /*1158*/ 	.word	0x00008920


	//   ....[156]....
        /*115c*/ 	.word	0x000089a0


	//   ....[157]....
        /*1160*/ 	.word	0x00008a00


	//   ....[158]....
        /*1164*/ 	.word	0x00008a70


	//   ....[159]....
        /*1168*/ 	.word	0x00008ae0


	//   ....[160]....
        /*116c*/ 	.word	0x00008b50


	//   ....[161]....
        /*1170*/ 	.word	0x00008bc0


	//   ....[162]....
        /*1174*/ 	.word	0x00008c30


	//   ....[163]....
        /*1178*/ 	.word	0x00008ca0


	//   ....[164]....
        /*117c*/ 	.word	0x00008d10


	//   ....[165]....
        /*1180*/ 	.word	0x00008d70


	//   ....[166]....
        /*1184*/ 	.word	0x00008f00


	//   ....[167]....
        /*1188*/ 	.word	0x00008f60


	//   ....[168]....
        /*118c*/ 	.word	0x00008fc0


	//   ....[169]....
        /*1190*/ 	.word	0x00009020


	//   ....[170]....
        /*1194*/ 	.word	0x00009070


	//   ....[171]....
        /*1198*/ 	.word	0x000090d0


	//   ....[172]....
        /*119c*/ 	.word	0x00009130


	//   ....[173]....
        /*11a0*/ 	.word	0x00009190


	//   ....[174]....
        /*11a4*/ 	.word	0x000091f0


	//   ....[175]....
        /*11a8*/ 	.word	0x00009240


	//   ....[176]....
        /*11ac*/ 	.word	0x000092e0


	//   ....[177]....
        /*11b0*/ 	.word	0x00009330


	//   ....[178]....
        /*11b4*/ 	.word	0x000093a0


	//   ....[179]....
        /*11b8*/ 	.word	0x00009410


	//   ....[180]....
        /*11bc*/ 	.word	0x00009480


	//   ....[181]....
        /*11c0*/ 	.word	0x000094f0


	//   ....[182]....
        /*11c4*/ 	.word	0x00009560


	//   ....[183]....
        /*11c8*/ 	.word	0x000095d0


	//   ....[184]....
        /*11cc*/ 	.word	0x00009620


	//   ....[185]....
        /*11d0*/ 	.word	0x00009690


	//   ....[186]....
        /*11d4*/ 	.word	0x000096e0


	//   ....[187]....
        /*11d8*/ 	.word	0x00009870


	//   ....[188]....
        /*11dc*/ 	.word	0x000098d0


	//   ....[189]....
        /*11e0*/ 	.word	0x00009930


	//   ....[190]....
        /*11e4*/ 	.word	0x00009990


	//   ....[191]....
        /*11e8*/ 	.word	0x000099e0


	//   ....[192]....
        /*11ec*/ 	.word	0x00009a40


	//   ....[193]....
        /*11f0*/ 	.word	0x00009aa0


	//   ....[194]....
        /*11f4*/ 	.word	0x00009b00


	//   ....[195]....
        /*11f8*/ 	.word	0x00009b50


	//   ....[196]....
        /*11fc*/ 	.word	0x00009ba0


	//   ....[197]....
        /*1200*/ 	.word	0x00009c40


	//   ....[198]....
        /*1204*/ 	.word	0x00009c90


	//   ....[199]....
        /*1208*/ 	.word	0x00009d00


	//   ....[200]....
        /*120c*/ 	.word	0x00009d70


	//   ....[201]....
        /*1210*/ 	.word	0x00009de0


	//   ....[202]....
        /*1214*/ 	.word	0x00009e50


	//   ....[203]....
        /*1218*/ 	.word	0x00009ec0


	//   ....[204]....
        /*121c*/ 	.word	0x00009f30


	//   ....[205]....
        /*1220*/ 	.word	0x00009fa0


	//   ....[206]....
        /*1224*/ 	.word	0x00009ff0


	//   ....[207]....
        /*1228*/ 	.word	0x0000a040


	//   ....[208]....
        /*122c*/ 	.word	0x0000a1d0


	//   ....[209]....
        /*1230*/ 	.word	0x0000a230


	//   ....[210]....
        /*1234*/ 	.word	0x0000a290


	//   ....[211]....
        /*1238*/ 	.word	0x0000a2f0


	//   ....[212]....
        /*123c*/ 	.word	0x0000a340


	//   ....[213]....
        /*1240*/ 	.word	0x0000a3a0


	//   ....[214]....
        /*1244*/ 	.word	0x0000a400


	//   ....[215]....
        /*1248*/ 	.word	0x0000a460


	//   ....[216]....
        /*124c*/ 	.word	0x0000a4b0


	//   ....[217]....
        /*1250*/ 	.word	0x0000a500


	//   ....[218]....
        /*1254*/ 	.word	0x0000a560


	//   ....[219]....
        /*1258*/ 	.word	0x0000a5c0


	//   ....[220]....
        /*125c*/ 	.word	0x0000a630


	//   ....[221]....
        /*1260*/ 	.word	0x0000a6a0


	//   ....[222]....
        /*1264*/ 	.word	0x0000a710


	//   ....[223]....
        /*1268*/ 	.word	0x0000a780


	//   ....[224]....
        /*126c*/ 	.word	0x0000a7f0


	//   ....[225]....
        /*1270*/ 	.word	0x0000a860


	//   ....[226]....
        /*1274*/ 	.word	0x0000a930


	//   ....[227]....
        /*1278*/ 	.word	0x0000a980


	//   ....[228]....
        /*127c*/ 	.word	0x0000a9d0


	//   ....[229]....
        /*1280*/ 	.word	0x0000aa40


	//   ....[230]....
        /*1284*/ 	.word	0x0000aa90


	//   ....[231]....
        /*1288*/ 	.word	0x0000aae0


	//   ....[232]....
        /*128c*/ 	.word	0x0000ab30


	//   ....[233]....
        /*1290*/ 	.word	0x0000ab80


	//   ....[234]....
        /*1294*/ 	.word	0x0000abd0


	//   ....[235]....
        /*1298*/ 	.word	0x0000ac20


	//   ....[236]....
        /*129c*/ 	.word	0x0000ac70


	//   ....[237]....
        /*12a0*/ 	.word	0x0000acc0


	//   ....[238]....
        /*12a4*/ 	.word	0x0000ad40


	//   ....[239]....
        /*12a8*/ 	.word	0x0000ae40


	//   ....[240]....
        /*12ac*/ 	.word	0x0000ae90


	//   ....[241]....
        /*12b0*/ 	.word	0x0000aef0


	//   ....[242]....
        /*12b4*/ 	.word	0x0000afe0


	//   ....[243]....
        /*12b8*/ 	.word	0x0000b030


	//   ....[244]....
        /*12bc*/ 	.word	0x0000b080


	//   ....[245]....
        /*12c0*/ 	.word	0x0000b0d0


	//   ....[246]....
        /*12c4*/ 	.word	0x0000b120


	//   ....[247]....
        /*12c8*/ 	.word	0x0000b180


	//   ....[248]....
        /*12cc*/ 	.word	0x0000b1d0


	//   ....[249]....
        /*12d0*/ 	.word	0x0000b220


	//   ....[250]....
        /*12d4*/ 	.word	0x0000b5b0


	//   ....[251]....
        /*12d8*/ 	.word	0x0000b650


	//   ....[252]....
        /*12dc*/ 	.word	0x0000b6b0


	//   ....[253]....
        /*12e0*/ 	.word	0x0000b700


	//   ....[254]....
        /*12e4*/ 	.word	0x0000b760


	//   ....[255]....
        /*12e8*/ 	.word	0x0000b7b0


	//   ....[0]....
        /*12ec*/ 	.word	0x0000b930


	//   ....[1]....
        /*12f0*/ 	.word	0x0000ba20


	//   ....[2]....
        /*12f4*/ 	.word	0x0000bb20


	//   ....[3]....
        /*12f8*/ 	.word	0x0000bc20


	//   ....[4]....
        /*12fc*/ 	.word	0x0000bd10


	//   ....[5]....
        /*1300*/ 	.word	0x0000be10


	//   ....[6]....
        /*1304*/ 	.word	0x0000bf10


	//   ....[7]....
        /*1308*/ 	.word	0x0000c010


	//   ....[8]....
        /*130c*/ 	.word	0x0000c110


	//   ....[9]....
        /*1310*/ 	.word	0x0000c200


	//   ....[10]....
        /*1314*/ 	.word	0x0000c300


	//   ....[11]....
        /*1318*/ 	.word	0x0000c400


	//   ....[12]....
        /*131c*/ 	.word	0x0000c500


	//   ....[13]....
        /*1320*/ 	.word	0x0000c600


	//   ....[14]....
        /*1324*/ 	.word	0x0000c700


	//   ....[15]....
        /*1328*/ 	.word	0x0000c800


	//   ....[16]....
        /*132c*/ 	.word	0x0000c900


	//   ....[17]....
        /*1330*/ 	.word	0x0000c9f0


	//   ....[18]....
        /*1334*/ 	.word	0x0000cae0


	//   ....[19]....
        /*1338*/ 	.word	0x0000cc30


	//   ....[20]....
        /*133c*/ 	.word	0x0000cca0


	//   ....[21]....
        /*1340*/ 	.word	0x0000cd00


	//   ....[22]....
        /*1344*/ 	.word	0x0000cd50


	//   ....[23]....
        /*1348*/ 	.word	0x0000cda0


	//   ....[24]....
        /*134c*/ 	.word	0x0000cdf0


	//   ....[25]....
        /*1350*/ 	.word	0x0000ce40


	//   ....[26]....
        /*1354*/ 	.word	0x0000ce90


	//   ....[27]....
        /*1358*/ 	.word	0x0000cee0


	//   ....[28]....
        /*135c*/ 	.word	0x0000cf30


	//   ....[29]....
        /*1360*/ 	.word	0x0000cf80


	//   ....[30]....
        /*1364*/ 	.word	0x0000d080


	//   ....[31]....
        /*1368*/ 	.word	0x0000d0f0


	//   ....[32]....
        /*136c*/ 	.word	0x0000d160


	//   ....[33]....
        /*1370*/ 	.word	0x0000d1b0


	//   ....[34]....
        /*1374*/ 	.word	0x0000d220


	//   ....[35]....
        /*1378*/ 	.word	0x0000d270


	//   ....[36]....
        /*137c*/ 	.word	0x0000d2c0


	//   ....[37]....
        /*1380*/ 	.word	0x0000d310


	//   ....[38]....
        /*1384*/ 	.word	0x0000d360


	//   ....[39]....
        /*1388*/ 	.word	0x0000d3d0


	//   ....[40]....
        /*138c*/ 	.word	0x0000d450


	//   ....[41]....
        /*1390*/ 	.word	0x0000d4b0


	//   ....[42]....
        /*1394*/ 	.word	0x0000d500


	//   ....[43]....
        /*1398*/ 	.word	0x0000d570


	//   ....[44]....
        /*139c*/ 	.word	0x0000d5e0


	//   ....[45]....
        /*13a0*/ 	.word	0x0000d650


	//   ....[46]....
        /*13a4*/ 	.word	0x0000d6c0


	//   ....[47]....
        /*13a8*/ 	.word	0x0000d730


	//   ....[48]....
        /*13ac*/ 	.word	0x0000d780


	//   ....[49]....
        /*13b0*/ 	.word	0x0000d7d0


	//   ....[50]....
        /*13b4*/ 	.word	0x0000d8c0


	//   ....[51]....
        /*13b8*/ 	.word	0x0000d930


	//   ....[52]....
        /*13bc*/ 	.word	0x0000d990


	//   ....[53]....
        /*13c0*/ 	.word	0x0000d9f0


	//   ....[54]....
        /*13c4*/ 	.word	0x0000da50


	//   ....[55]....
        /*13c8*/ 	.word	0x0000dab0


	//   ....[56]....
        /*13cc*/ 	.word	0x0000db00


	//   ....[57]....
        /*13d0*/ 	.word	0x0000db70


	//   ....[58]....
        /*13d4*/ 	.word	0x0000dbe0


	//   ....[59]....
        /*13d8*/ 	.word	0x0000dc50


	//   ....[60]....
        /*13dc*/ 	.word	0x0000dca0


	//   ....[61]....
        /*13e0*/ 	.word	0x0000dd10


	//   ....[62]....
        /*13e4*/ 	.word	0x0000dd90


	//   ....[63]....
        /*13e8*/ 	.word	0x0000def0


	//   ....[64]....
        /*13ec*/ 	.word	0x0000df40


	//   ....[65]....
        /*13f0*/ 	.word	0x0000df90


	//   ....[66]....
        /*13f4*/ 	.word	0x0000dfe0


	//   ....[67]....
        /*13f8*/ 	.word	0x0000e030


	//   ....[68]....
        /*13fc*/ 	.word	0x0000e080


	//   ....[69]....
        /*1400*/ 	.word	0x0000e0d0


	//   ....[70]....
        /*1404*/ 	.word	0x0000e130


	//   ....[71]....
        /*1408*/ 	.word	0x0000e1a0


	//   ....[72]....
        /*140c*/ 	.word	0x0000e210


	//   ....[73]....
        /*1410*/ 	.word	0x0000e290


	//   ....[74]....
        /*1414*/ 	.word	0x0000e310


	//   ....[75]....
        /*1418*/ 	.word	0x0000e370


	//   ....[76]....
        /*141c*/ 	.word	0x0000e420


	//   ....[77]....
        /*1420*/ 	.word	0x0000e470


	//   ....[78]....
        /*1424*/ 	.word	0x0000e4e0


	//   ....[79]....
        /*1428*/ 	.word	0x0000e530


	//   ....[80]....
        /*142c*/ 	.word	0x0000e580


	//   ....[81]....
        /*1430*/ 	.word	0x0000e5d0


	//   ....[82]....
        /*1434*/ 	.word	0x0000e840


	//   ....[83]....
        /*1438*/ 	.word	0x0000e910


	//   ....[84]....
        /*143c*/ 	.word	0x0000e970


	//   ....[85]....
        /*1440*/ 	.word	0x0000ea00


	//   ....[86]....
        /*1444*/ 	.word	0x0000ea50


	//   ....[87]....
        /*1448*/ 	.word	0x0000eac0


	//   ....[88]....
        /*144c*/ 	.word	0x0000eb30


	//   ....[89]....
        /*1450*/ 	.word	0x0000eba0


	//   ....[90]....
        /*1454*/ 	.word	0x0000ec10


	//   ....[91]....
        /*1458*/ 	.word	0x0000ec80


	//   ....[92]....
        /*145c*/ 	.word	0x0000ecf0


	//   ....[93]....
        /*1460*/ 	.word	0x0000ed60


	//   ....[94]....
        /*1464*/ 	.word	0x0000edd0


	//   ....[95]....
        /*1468*/ 	.word	0x0000ee40


	//   ....[96]....
        /*146c*/ 	.word	0x0000eeb0


	//   ....[97]....
        /*1470*/ 	.word	0x0000ef20


	//   ....[98]....
        /*1474*/ 	.word	0x0000ef90


	//   ....[99]....
        /*1478*/ 	.word	0x0000f000


	//   ....[100]....
        /*147c*/ 	.word	0x0000f070


	//   ....[101]....
        /*1480*/ 	.word	0x0000f0e0


	//   ....[102]....
        /*1484*/ 	.word	0x0000f150


	//   ....[103]....
        /*1488*/ 	.word	0x0000f1c0


	//   ....[104]....
        /*148c*/ 	.word	0x0000f230


	//   ....[105]....
        /*1490*/ 	.word	0x0000f2c0


	//   ....[106]....
        /*1494*/ 	.word	0x0000f310


	//   ....[107]....
        /*1498*/ 	.word	0x0000f360


	//   ....[108]....
        /*149c*/ 	.word	0x0000f3b0


	//   ....[109]....
        /*14a0*/ 	.word	0x0000f400


	//   ....[110]....
        /*14a4*/ 	.word	0x0000f450


	//   ....[111]....
        /*14a8*/ 	.word	0x0000f4a0


	//   ....[112]....
        /*14ac*/ 	.word	0x0000f4f0


	//   ....[113]....
        /*14b0*/ 	.word	0x0000f550


	//   ....[114]....
        /*14b4*/ 	.word	0x0000f5a0


	//   ....[115]....
        /*14b8*/ 	.word	0x0000f610


	//   ....[116]....
        /*14bc*/ 	.word	0x0000f680


	//   ....[117]....
        /*14c0*/ 	.word	0x0000f6f0


	//   ....[118]....
        /*14c4*/ 	.word	0x0000f760


	//   ....[119]....
        /*14c8*/ 	.word	0x0000f7b0


	//   ....[120]....
        /*14cc*/ 	.word	0x0000f820


	//   ....[121]....
        /*14d0*/ 	.word	0x0000f870


	//   ....[122]....
        /*14d4*/ 	.word	0x0000f8c0


	//   ....[123]....
        /*14d8*/ 	.word	0x0000f910


	//   ....[124]....
        /*14dc*/ 	.word	0x0000f960


	//   ....[125]....
        /*14e0*/ 	.word	0x0000f9c0


	//   ....[126]....
        /*14e4*/ 	.word	0x0000fbe0


	//   ....[127]....
        /*14e8*/ 	.word	0x0000fc70


	//   ....[128]....
        /*14ec*/ 	.word	0x0000fce0


	//   ....[129]....
        /*14f0*/ 	.word	0x0000fd30


	//   ....[130]....
        /*14f4*/ 	.word	0x0000fd80


	//   ....[131]....
        /*14f8*/ 	.word	0x0000fdd0


	//   ....[132]....
        /*14fc*/ 	.word	0x0000fe20


	//   ....[133]....
        /*1500*/ 	.word	0x0000fe70


	//   ....[134]....
        /*1504*/ 	.word	0x0000fec0


	//   ....[135]....
        /*1508*/ 	.word	0x0000ff10


	//   ....[136]....
        /*150c*/ 	.word	0x0000ff60


	//   ....[137]....
        /*1510*/ 	.word	0x0000ffb0


	//   ....[138]....
        /*1514*/ 	.word	0x00010000


	//   ....[139]....
        /*1518*/ 	.word	0x000100c0


	//   ....[140]....
        /*151c*/ 	.word	0x00010220


	//   ....[141]....
        /*1520*/ 	.word	0x00010290


	//   ....[142]....
        /*1524*/ 	.word	0x00010300


	//   ....[143]....
        /*1528*/ 	.word	0x00010370


	//   ....[144]....
        /*152c*/ 	.word	0x000103e0


	//   ....[145]....
        /*1530*/ 	.word	0x00010450


	//   ....[146]....
        /*1534*/ 	.word	0x000104c0


	//   ....[147]....
        /*1538*/ 	.word	0x00010530


	//----- nvinfo : EIATTR_VRC_CTA_INIT_COUNT
	.align		4
.L_537:
        /*153c*/ 	.byte	0x02, 0x4a
	.zero		1
	.zero		1


	//----- nvinfo : EIATTR_EXIT_INSTR_OFFSETS
	.align		4
        /*1540*/ 	.byte	0x04, 0x1c
        /*1542*/ 	.short	(.L_539 - .L_538)


	//   ....[0]....
.L_538:
        /*1544*/ 	.word	0x00006670


	//----- nvinfo : EIATTR_CRS_STACK_SIZE
	.align		4
.L_539:
        /*1548*/ 	.byte	0x04, 0x1e
        /*154a*/ 	.short	(.L_541 - .L_540)
.L_540:
        /*154c*/ 	.word	0x00000000


	//----- nvinfo : EIATTR_CBANK_PARAM_SIZE
	.align		4
.L_541:
        /*1550*/ 	.byte	0x03, 0x19
        /*1552*/ 	.short	0x0038


	//----- nvinfo : EIATTR_PARAM_CBANK
	.align		4
        /*1554*/ 	.byte	0x04, 0x0a
        /*1556*/ 	.short	(.L_543 - .L_542)
	.align		4
.L_542:
        /*1558*/ 	.word	index@(.nv.constant0._Z12_spmm_conv_1PKfPfiiPKiS3_S3_S0_)
        /*155c*/ 	.short	0x0380
        /*155e*/ 	.short	0x0038


	//----- nvinfo : EIATTR_SW_WAR
	.align		4
.L_543:
        /*1560*/ 	.byte	0x04, 0x36
        /*1562*/ 	.short	(.L_545 - .L_544)
.L_544:
        /*1564*/ 	.word	0x00000008
.L_545:


//--------------------- .nv.info._Z12_spmm_conv_0PKfPfiiPKiS3_S3_S0_ --------------------------
	.section	.nv.info._Z12_spmm_conv_0PKfPfiiPKiS3_S3_S0_,"",@"SHT_CUDA_INFO"
	.sectionflags	@""
	.align	4


	//----- nvinfo : EIATTR_CUDA_API_VERSION
	.align		4
        /*0000*/ 	.byte	0x04, 0x37
        /*0002*/ 	.short	(.L_547 - .L_546)
.L_546:
        /*0004*/ 	.word	0x00000082


	//----- nvinfo : EIATTR_KPARAM_INFO
	.align		4
.L_547:
        /*0008*/ 	.byte	0x04, 0x17
        /*000a*/ 	.short	(.L_549 - .L_548)
.L_548:
        /*000c*/ 	.word	0x00000000
        /*0010*/ 	.short	0x0007
        /*0012*/ 	.short	0x0030
        /*0014*/ 	.byte	0x00, 0xf5, 0x21, 0x00


	//----- nvinfo : EIATTR_KPARAM_INFO
	.align		4
.L_549:
        /*0018*/ 	.byte	0x04, 0x17
        /*001a*/ 	.short	(.L_551 - .L_550)
.L_550:
        /*001c*/ 	.word	0x00000000
        /*0020*/ 	.short	0x0006
        /*0022*/ 	.short	0x0028
        /*0024*/ 	.byte	0x00, 0xf5, 0x21, 0x00


	//----- nvinfo : EIATTR_KPARAM_INFO
	.align		4
.L_551:
        /*0028*/ 	.byte	0x04, 0x17
        /*002a*/ 	.short	(.L_553 - .L_552)
.L_552:
        /*002c*/ 	.word	0x00000000
        /*0030*/ 	.short	0x0005
        /*0032*/ 	.short	0x0020
        /*0034*/ 	.byte	0x00, 0xf5, 0x21, 0x00


	//----- nvinfo : EIATTR_KPARAM_INFO
	.align		4
.L_553:
        /*0038*/ 	.byte	0x04, 0x17
        /*003a*/ 	.short	(.L_555 - .L_554)
.L_554:
        /*003c*/ 	.word	0x00000000
        /*0040*/ 	.short	0x0004
        /*0042*/ 	.short	0x0018
        /*0044*/ 	.byte	0x00, 0xf5, 0x21, 0x00


	//----- nvinfo : EIATTR_KPARAM_INFO
	.align		4
.L_555:
        /*0048*/ 	.byte	0x04, 0x17
        /*004a*/ 	.short	(.L_557 - .L_556)
.L_556:
        /*004c*/ 	.word	0x00000000
        /*0050*/ 	.short	0x0003
        /*0052*/ 	.short	0x0014
        /*0054*/ 	.byte	0x00, 0xf0, 0x11, 0x00


	//----- nvinfo : EIATTR_KPARAM_INFO
	.align		4
.L_557:
        /*0058*/ 	.byte	0x04, 0x17
        /*005a*/ 	.short	(.L_559 - .L_558)
.L_558:
        /*005c*/ 	.word	0x00000000
        /*0060*/ 	.short	0x0002
        /*0062*/ 	.short	0x0010
        /*0064*/ 	.byte	0x00, 0xf0, 0x11, 0x00


	//----- nvinfo : EIATTR_KPARAM_INFO
	.align		4
.L_559:
        /*0068*/ 	.byte	0x04, 0x17
        /*006a*/ 	.short	(.L_561 - .L_560)
.L_560:
        /*006c*/ 	.word	0x00000000
        /*0070*/ 	.short	0x0001
        /*0072*/ 	.short	0x0008
        /*0074*/ 	.byte	0x00, 0xf5, 0x21, 0x00


	//----- nvinfo : EIATTR_KPARAM_INFO
	.align		4
.L_561:
        /*0078*/ 	.byte	0x04, 0x17
        /*007a*/ 	.short	(.L_563 - .L_562)
.L_562:
        /*007c*/ 	.word	0x00000000
        /*0080*/ 	.short	0x0000
        /*0082*/ 	.short	0x0000
        /*0084*/ 	.byte	0x00, 0xf5, 0x21, 0x00


	//----- nvinfo : EIATTR_SPARSE_MMA_MASK
	.align		4
.L_563:
        /*0088*/ 	.byte	0x03, 0x50
        /*008a*/ 	.short	0x0000


	//----- nvinfo : EIATTR_MAXREG_COUNT
	.align		4
        /*008c*/ 	.byte	0x03, 0x1b
        /*008e*/ 	.short	0x00ff


	//----- nvinfo : EIATTR_MERCURY_ISA_VERSION
	.align		4
        /*0090*/ 	.byte	0x03, 0x5f
        /*0092*/ 	.short	0x0101


	//----- nvinfo : EIATTR_COOP_GROUP_MASK_REGIDS
	.align		4
        /*0094*/ 	.byte	0x04, 0x29
        /*0096*/ 	.short	(.L_565 - .L_564)


	//   ....[0]....
.L_564:
        /*0098*/ 	.word	0xffffffff


	//   ....[1]....
        /*009c*/ 	.word	0xffffffff


	//   ....[2]....
        /*00a0*/ 	.word	0xffffffff


	//   ....[3]....
        /*00a4*/ 	.word	0xffffffff


	//   ....[4]....
        /*00a8*/ 	.word	0xffffffff


	//   ....[5]....
        /*00ac*/ 	.word	0xffffffff


	//   ....[6]....
        /*00b0*/ 	.word	0xffffffff


	//   ....[7]....
        /*00b4*/ 	.word	0xffffffff


	//   ....[8]....
        /*00b8*/ 	.word	0xffffffff


	//   ....[9]....
        /*00bc*/ 	.word	0xffffffff


	//   ....[10]....
        /*00c0*/ 	.word	0xffffffff


	//   ....[11]....
        /*00c4*/ 	.word	0xffffffff


	//   ....[12]....
        /*00c8*/ 	.word	0xffffffff


	//   ....[13]....
        /*00cc*/ 	.word	0xffffffff


	//   ....[14]....
        /*00d0*/ 	.word	0xffffffff


	//   ....[15]....
        /*00d4*/ 	.word	0xffffffff


	//   ....[16]....
        /*00d8*/ 	.word	0xffffffff


	//   ....[17]....
        /*00dc*/ 	.word	0xffffffff


	//   ....[18]....
        /*00e0*/ 	.word	0xffffffff


	//   ....[19]....
        /*00e4*/ 	.word	0xffffffff


	//   ....[20]....
        /*00e8*/ 	.word	0xffffffff


	//   ....[21]....
        /*00ec*/ 	.word	0xffffffff


	//   ....[22]....
        /*00f0*/ 	.word	0xffffffff


	//   ....[23]....
        /*00f4*/ 	.word	0xffffffff


	//   ....[24]....
        /*00f8*/ 	.word	0xffffffff


	//   ....[25]....
        /*00fc*/ 	.word	0xffffffff


	//   ....[26]....
        /*0100*/ 	.word	0xffffffff


	//   ....[27]....
        /*0104*/ 	.word	0xffffffff


	//   ....[28]....
        /*0108*/ 	.word	0xffffffff


	//   ....[29]....
        /*010c*/ 	.word	0xffffffff


	//   ....[30]....
        /*0110*/ 	.word	0xffffffff


	//   ....[31]....
        /*0114*/ 	.word	0xffffffff


	//   ....[32]....
        /*0118*/ 	.word	0xffffffff


	//   ....[33]....
        /*011c*/ 	.word	0xffffffff


	//   ....[34]....
        /*0120*/ 	.word	0xffffffff


	//   ....[35]....
        /*0124*/ 	.word	0xffffffff


	//   ....[36]....
        /*0128*/ 	.word	0xffffffff


	//   ....[37]....
        /*012c*/ 	.word	0xffffffff


	//   ....[38]....
        /*0130*/ 	.word	0xffffffff


	//   ....[39]....
        /*0134*/ 	.word	0xffffffff


	//   ....[40]....
        /*0138*/ 	.word	0xffffffff


	//   ....[41]....
        /*013c*/ 	.word	0xffffffff


	//   ....[42]....
        /*0140*/ 	.word	0xffffffff


	//   ....[43]....
        /*0144*/ 	.word	0xffffffff


	//   ....[44]....
        /*0148*/ 	.word	0xffffffff


	//   ....[45]....
        /*014c*/ 	.word	0xffffffff


	//   ....[46]....
        /*0150*/ 	.word	0xffffffff


	//   ....[47]....
        /*0154*/ 	.word	0xffffffff


	//   ....[48]....
        /*0158*/ 	.word	0xffffffff


	//   ....[49]....
        /*015c*/ 	.word	0xffffffff


	//   ....[50]....
        /*0160*/ 	.word	0xffffffff


	//   ....[51]....
        /*0164*/ 	.word	0xffffffff


	//   ....[52]....
        /*0168*/ 	.word	0xffffffff


	//   ....[53]....
        /*016c*/ 	.word	0xffffffff


	//   ....[54]....
        /*0170*/ 	.word	0xffffffff


	//   ....[55]....
        /*0174*/ 	.word	0xffffffff


	//   ....[56]....
        /*0178*/ 	.word	0xffffffff


	//   ....[57]....
        /*017c*/ 	.word	0xffffffff


	//   ....[58]....
        /*0180*/ 	.word	0xffffffff


	//   ....[59]....
        /*0184*/ 	.word	0xffffffff


	//   ....[60]....
        /*0188*/ 	.word	0xffffffff


	//   ....[61]....
        /*018c*/ 	.word	0xffffffff


	//   ....[62]....
        /*0190*/ 	.word	0xffffffff


	//   ....[63]....
        /*0194*/ 	.word	0xffffffff


	//   ....[64]....
        /*0198*/ 	.word	0xffffffff


	//   ....[65]....
        /*019c*/ 	.word	0xffffffff


	//   ....[66]....
        /*01a0*/ 	.word	0xffffffff


	//   ....[67]....
        /*01a4*/ 	.word	0xffffffff


	//   ....[68]....
        /*01a8*/ 	.word	0xffffffff


	//   ....[69]....
        /*01ac*/ 	.word	0xffffffff


	//   ....[70]....
        /*01b0*/ 	.word	0xffffffff


	//   ....[71]....
        /*01b4*/ 	.word	0xffffffff


	//   ....[72]....
        /*01b8*/ 	.word	0xffffffff


	//   ....[73]....
        /*01bc*/ 	.word	0xffffffff


	//   ....[74]....
        /*01c0*/ 	.word	0xffffffff


	//   ....[75]....
        /*01c4*/ 	.word	0xffffffff


	//   ....[76]....
        /*01c8*/ 	.word	0xffffffff


	//   ....[77]....
        /*01cc*/ 	.word	0xffffffff


	//   ....[78]....
        /*01d0*/ 	.word	0xffffffff


	//   ....[79]....
        /*01d4*/ 	.word	0xffffffff


	//   ....[80]....
        /*01d8*/ 	.word	0xffffffff


	//   ....[81]....
        /*01dc*/ 	.word	0xffffffff


	//   ....[82]....
        /*01e0*/ 	.word	0xffffffff


	//   ....[83]....
        /*01e4*/ 	.word	0xffffffff


	//   ....[84]....
        /*01e8*/ 	.word	0xffffffff


	//   ....[85]....
        /*01ec*/ 	.word	0xffffffff


	//   ....[86]....
        /*01f0*/ 	.word	0xffffffff


	//   ....[87]....
        /*01f4*/ 	.word	0xffffffff


	//   ....[88]....
        /*01f8*/ 	.word	0xffffffff


	//   ....[89]....
        /*01fc*/ 	.word	0xffffffff


	//   ....[90]....
        /*0200*/ 	.word	0xffffffff


	//   ....[91]....
        /*0204*/ 	.word	0xffffffff


	//   ....[92]....
        /*0208*/ 	.word	0xffffffff


	//   ....[93]....
        /*020c*/ 	.word	0xffffffff


	//   ....[94]....
        /*0210*/ 	.word	0xffffffff


	//   ....[95]....
        /*0214*/ 	.word	0xffffffff


	//   ....[96]....
        /*0218*/ 	.word	0xffffffff


	//   ....[97]....
        /*021c*/ 	.word	0xffffffff


	//   ....[98]....
        /*0220*/ 	.word	0xffffffff


	//   ....[99]....
        /*0224*/ 	.word	0xffffffff


	//   ....[100]....
        /*0228*/ 	.word	0xffffffff


	//   ....[101]....
        /*022c*/ 	.word	0xffffffff


	//   ....[102]....
        /*0230*/ 	.word	0xffffffff


	//   ....[103]....
        /*0234*/ 	.word	0xffffffff


	//   ....[104]....
        /*0238*/ 	.word	0xffffffff


	//   ....[105]....
        /*023c*/ 	.word	0xffffffff


	//   ....[106]....
        /*0240*/ 	.word	0xffffffff


	//   ....[107]....
        /*0244*/ 	.word	0xffffffff


	//   ....[108]....
        /*0248*/ 	.word	0xffffffff


	//   ....[109]....
        /*024c*/ 	.word	0xffffffff


	//   ....[110]....
        /*0250*/ 	.word	0xffffffff


	//   ....[111]....
        /*0254*/ 	.word	0xffffffff


	//   ....[112]....
        /*0258*/ 	.word	0xffffffff


	//   ....[113]....
        /*025c*/ 	.word	0xffffffff


	//   ....[114]....
        /*0260*/ 	.word	0xffffffff


	//   ....[115]....
        /*0264*/ 	.word	0xffffffff


	//   ....[116]....
        /*0268*/ 	.word	0xffffffff


	//   ....[117]....
        /*026c*/ 	.word	0xffffffff


	//   ....[118]....
        /*0270*/ 	.word	0xffffffff


	//   ....[119]....
        /*0274*/ 	.word	0xffffffff


	//   ....[120]....
        /*0278*/ 	.word	0xffffffff


	//   ....[121]....
        /*027c*/ 	.word	0xffffffff


	//   ....[122]....
        /*0280*/ 	.word	0xffffffff


	//   ....[123]....
        /*0284*/ 	.word	0xffffffff


	//   ....[124]....
        /*0288*/ 	.word	0xffffffff


	//   ....[125]....
        /*028c*/ 	.word	0xffffffff


	//   ....[126]....
        /*0290*/ 	.word	0xffffffff


	//   ....[127]....
        /*0294*/ 	.word	0xffffffff


	//   ....[128]....
        /*0298*/ 	.word	0xffffffff


	//   ....[129]....
        /*029c*/ 	.word	0xffffffff


	//   ....[130]....
        /*02a0*/ 	.word	0xffffffff


	//   ....[131]....
        /*02a4*/ 	.word	0xffffffff


	//   ....[132]....
        /*02a8*/ 	.word	0xffffffff


	//   ....[133]....
        /*02ac*/ 	.word	0xffffffff


	//   ....[134]....
        /*02b0*/ 	.word	0xffffffff


	//   ....[135]....
        /*02b4*/ 	.word	0xffffffff


	//   ....[136]....
        /*02b8*/ 	.word	0xffffffff


	//   ....[137]....
        /*02bc*/ 	.word	0xffffffff


	//   ....[138]....
        /*02c0*/ 	.word	0xffffffff


	//   ....[139]....
        /*02c4*/ 	.word	0xffffffff


	//   ....[140]....
        /*02c8*/ 	.word	0xffffffff


	//   ....[141]....
        /*02cc*/ 	.word	0xffffffff


	//   ....[142]....
        /*02d0*/ 	.word	0xffffffff


	//   ....[143]....
        /*02d4*/ 	.word	0xffffffff


	//   ....[144]....
        /*02d8*/ 	.word	0xffffffff


	//   ....[145]....
        /*02dc*/ 	.word	0xffffffff


	//   ....[146]....
        /*02e0*/ 	.word	0xffffffff


	//   ....[147]....
        /*02e4*/ 	.word	0xffffffff


	//   ....[148]....
        /*02e8*/ 	.word	0xffffffff


	//   ....[149]....
        /*02ec*/ 	.word	0xffffffff


	//   ....[150]....
        /*02f0*/ 	.word	0xffffffff


	//   ....[151]....
        /*02f4*/ 	.word	0xffffffff


	//   ....[152]....
        /*02f8*/ 	.word	0xffffffff


	//   ....[153]....
        /*02fc*/ 	.word	0xffffffff


	//   ....[154]....
        /*0300*/ 	.word	0xffffffff


	//   ....[155]....
        /*0304*/ 	.word	0xffffffff


	//   ....[156]....
        /*0308*/ 	.word	0xffffffff


	//   ....[157]....
        /*030c*/ 	.word	0xffffffff


	//   ....[158]....
        /*0310*/ 	.word	0xffffffff


	//   ....[159]....
        /*0314*/ 	.word	0xffffffff


	//   ....[160]....
        /*0318*/ 	.word	0xffffffff


	//   ....[161]....
        /*031c*/ 	.word	0xffffffff


	//   ....[162]....
        /*0320*/ 	.word	0xffffffff


	//   ....[163]....
        /*0324*/ 	.word	0xffffffff


	//   ....[164]....
        /*0328*/ 	.word	0xffffffff


	//   ....[165]....
        /*032c*/ 	.word	0xffffffff


	//   ....[166]....
        /*0330*/ 	.word	0xffffffff


	//   ....[167]....
        /*0334*/ 	.word	0xffffffff


	//   ....[168]....
        /*0338*/ 	.word	0xffffffff


	//   ....[169]....
        /*033c*/ 	.word	0xffffffff


	//   ....[170]....
        /*0340*/ 	.word	0xffffffff


	//   ....[171]....
        /*0344*/ 	.word	0xffffffff


	//   ....[172]....
        /*0348*/ 	.word	0xffffffff


	//   ....[173]....
        /*034c*/ 	.word	0xffffffff


	//   ....[174]....
        /*0350*/ 	.word	0xffffffff


	//   ....[175]....
        /*0354*/ 	.word	0xffffffff


	//   ....[176]....
        /*0358*/ 	.word	0xffffffff


	//   ....[177]....
        /*035c*/ 	.word	0xffffffff


	//   ....[178]....
        /*0360*/ 	.word	0xffffffff


	//   ....[179]....
        /*0364*/ 	.word	0xffffffff


	//   ....[180]....
        /*0368*/ 	.word	0xffffffff


	//   ....[181]....
        /*036c*/ 	.word	0xffffffff


	//   ....[182]....
        /*0370*/ 	.word	0xffffffff


	//   ....[183]....
        /*0374*/ 	.word	0xffffffff


	//   ....[184]....
        /*0378*/ 	.word	0xffffffff


	//   ....[185]....
        /*037c*/ 	.word	0xffffffff


	//   ....[186]....
        /*0380*/ 	.word	0xffffffff


	//   ....[187]....
        /*0384*/ 	.word	0xffffffff


	//   ....[188]....
        /*0388*/ 	.word	0xffffffff


	//   ....[189]....
        /*038c*/ 	.word	0xffffffff


	//   ....[190]....
        /*0390*/ 	.word	0xffffffff


	//   ....[191]....
        /*0394*/ 	.word	0xffffffff


	//   ....[192]....
        /*0398*/ 	.word	0xffffffff


	//   ....[193]....
        /*039c*/ 	.word	0xffffffff


	//   ....[194]....
        /*03a0*/ 	.word	0xffffffff


	//   ....[195]....
        /*03a4*/ 	.word	0xffffffff


	//   ....[196]....
        /*03a8*/ 	.word	0xffffffff


	//   ....[197]....
        /*03ac*/ 	.word	0xffffffff


	//   ....[198]....
        /*03b0*/ 	.word	0xffffffff


	//   ....[199]....
        /*03b4*/ 	.word	0xffffffff


	//   ....[200]....
        /*03b8*/ 	.word	0xffffffff


	//   ....[201]....
        /*03bc*/ 	.word	0xffffffff


	//   ....[202]....
        /*03c0*/ 	.word	0xffffffff


	//   ....[203]....
        /*03c4*/ 	.word	0xffffffff


	//   ....[204]....
        /*03c8*/ 	.word	0xffffffff


	//   ....[205]....
        /*03cc*/ 	.word	0xffffffff


	//   ....[206]....
        /*03d0*/ 	.word	0xffffffff


	//   ....[207]....
        /*03d4*/ 	.word	0xffffffff


	//   ....[208]....
        /*03d8*/ 	.word	0xffffffff


	//   ....[209]....
        /*03dc*/ 	.word	0xffffffff


	//   ....[210]....
        /*03e0*/ 	.word	0xffffffff


	//   ....[211]....
        /*03e4*/ 	.word	0xffffffff


	//   ....[212]....
        /*03e8*/ 	.word	0xffffffff


	//   ....[213]....
        /*03ec*/ 	.word	0xffffffff


	//   ....[214]....
        /*03f0*/ 	.word	0xffffffff


	//   ....[215]....
        /*03f4*/ 	.word	0xffffffff


	//   ....[216]....
        /*03f8*/ 	.word	0xffffffff


	//   ....[217]....
        /*03fc*/ 	.word	0xffffffff


	//   ....[218]....
        /*0400*/ 	.word	0xffffffff


	//   ....[219]....
        /*0404*/ 	.word	0xffffffff


	//   ....[220]....
        /*0408*/ 	.word	0xffffffff


	//   ....[221]....
        /*040c*/ 	.word	0xffffffff


	//   ....[222]....
        /*0410*/ 	.word	0xffffffff


	//   ....[223]....
        /*0414*/ 	.word	0xffffffff


	//   ....[224]....
        /*0418*/ 	.word	0xffffffff


	//   ....[225]....
        /*041c*/ 	.word	0xffffffff


	//   ....[226]....
        /*0420*/ 	.word	0xffffffff


	//   ....[227]....
        /*0424*/ 	.word	0xffffffff


	//   ....[228]....
        /*0428*/ 	.word	0xffffffff


	//   ....[229]....
        /*042c*/ 	.word	0xffffffff


	//   ....[230]....
        /*0430*/ 	.word	0xffffffff


	//   ....[231]....
        /*0434*/ 	.word	0xffffffff


	//   ....[232]....
        /*0438*/ 	.word	0xffffffff


	//   ....[233]....
        /*043c*/ 	.word	0xffffffff


	//   ....[234]....
        /*0440*/ 	.word	0xffffffff


	//   ....[235]....
        /*0444*/ 	.word	0xffffffff


	//   ....[236]....
        /*0448*/ 	.word	0xffffffff


	//   ....[237]....
        /*044c*/ 	.word	0xffffffff


	//   ....[238]....
        /*0450*/ 	.word	0xffffffff


	//   ....[239]....
        /*0454*/ 	.word	0xffffffff


	//   ....[240]....
        /*0458*/ 	.word	0xffffffff


	//   ....[241]....
        /*045c*/ 	.word	0xffffffff


	//   ....[242]....
        /*0460*/ 	.word	0xffffffff


	//   ....[243]....
        /*0464*/ 	.word	0xffffffff


	//   ....[244]....
        /*0468*/ 	.word	0xffffffff


	//   ....[245]....
        /*046c*/ 	.word	0xffffffff


	//   ....[246]....
        /*0470*/ 	.word	0xffffffff


	//   ....[247]....
        /*0474*/ 	.word	0xffffffff


	//   ....[248]....
        /*0478*/ 	.word	0xffffffff


	//   ....[249]....
        /*047c*/ 	.word	0xffffffff


	//   ....[250]....
        /*0480*/ 	.word	0xffffffff


	//   ....[251]....
        /*0484*/ 	.word	0xffffffff


	//   ....[252]....
        /*0488*/ 	.word	0xffffffff


	//   ....[253]....
        /*048c*/ 	.word	0xffffffff


	//   ....[254]....
        /*0490*/ 	.word	0xffffffff


	//   ....[255]....
        /*0494*/ 	.word	0xffffffff


	//   ....[0]....
        /*0498*/ 	.word	0xffffffff


	//   ....[1]....
        /*049c*/ 	.word	0xffffffff


	//   ....[2]....
        /*04a0*/ 	.word	0xffffffff


	//   ....[3]....
        /*04a4*/ 	.word	0xffffffff


	//   ....[4]....
        /*04a8*/ 	.word	0xffffffff


	//   ....[5]....
        /*04ac*/ 	.word	0xffffffff


	//   ....[6]....
        /*04b0*/ 	.word	0xffffffff


	//   ....[7]....
        /*04b4*/ 	.word	0xffffffff


	//   ....[8]....
        /*04b8*/ 	.word	0xffffffff


	//   ....[9]....
        /*04bc*/ 	.word	0xffffffff


	//   ....[10]....
        /*04c0*/ 	.word	0xffffffff


	//   ....[11]....
        /*04c4*/ 	.word	0xffffffff


	//   ....[12]....
        /*04c8*/ 	.word	0xffffffff


	//   ....[13]....
        /*04cc*/ 	.word	0xffffffff


	//   ....[14]....
        /*04d0*/ 	.word	0xffffffff


	//   ....[15]....
        /*04d4*/ 	.word	0xffffffff


	//   ....[16]....
        /*04d8*/ 	.word	0xffffffff


	//   ....[17]....
        /*04dc*/ 	.word	0xffffffff


	//   ....[18]....
        /*04e0*/ 	.word	0xffffffff


	//   ....[19]....
        /*04e4*/ 	.word	0xffffffff


	//   ....[20]....
        /*04e8*/ 	.word	0xffffffff


	//   ....[21]....
        /*04ec*/ 	.word	0xffffffff


	//   ....[22]....
        /*04f0*/ 	.word	0xffffffff


	//   ....[23]....
        /*04f4*/ 	.word	0xffffffff


	//   ....[24]....
        /*04f8*/ 	.word	0xffffffff


	//   ....[25]....
        /*04fc*/ 	.word	0xffffffff


	//   ....[26]....
        /*0500*/ 	.word	0xffffffff


	//   ....[27]....
        /*0504*/ 	.word	0xffffffff


	//   ....[28]....
        /*0508*/ 	.word	0xffffffff


	//   ....[29]....
        /*050c*/ 	.word	0xffffffff


	//   ....[30]....
        /*0510*/ 	.word	0xffffffff


	//   ....[31]....
        /*0514*/ 	.word	0xffffffff


	//   ....[32]....
        /*0518*/ 	.word	0xffffffff


	//   ....[33]....
        /*051c*/ 	.word	0xffffffff


	//   ....[34]....
        /*0520*/ 	.word	0xffffffff


	//   ....[35]....
        /*0524*/ 	.word	0xffffffff


	//   ....[36]....
        /*0528*/ 	.word	0xffffffff


	//   ....[37]....
        /*052c*/ 	.word	0xffffffff


	//   ....[38]....
        /*0530*/ 	.word	0xffffffff


	//   ....[39]....
        /*0534*/ 	.word	0xffffffff


	//   ....[40]....
        /*0538*/ 	.word	0xffffffff


	//   ....[41]....
        /*053c*/ 	.word	0xffffffff


	//   ....[42]....
        /*0540*/ 	.word	0xffffffff


	//   ....[43]....
        /*0544*/ 	.word	0xffffffff


	//   ....[44]....
        /*0548*/ 	.word	0xffffffff


	//   ....[45]....
        /*054c*/ 	.word	0xffffffff


	//   ....[46]....
        /*0550*/ 	.word	0xffffffff


	//   ....[47]....
        /*0554*/ 	.word	0xffffffff


	//   ....[48]....
        /*0558*/ 	.word	0xffffffff


	//   ....[49]....
        /*055c*/ 	.word	0xffffffff


	//   ....[50]....
        /*0560*/ 	.word	0xffffffff


	//   ....[51]....
        /*0564*/ 	.word	0xffffffff


	//   ....[52]....
        /*0568*/ 	.word	0xffffffff


	//   ....[53]....
        /*056c*/ 	.word	0xffffffff


	//   ....[54]....
        /*0570*/ 	.word	0xffffffff


	//   ....[55]....
        /*0574*/ 	.word	0xffffffff


	//   ....[56]....
        /*0578*/ 	.word	0xffffffff


	//   ....[57]....
        /*057c*/ 	.word	0xffffffff


	//   ....[58]....
        /*0580*/ 	.word	0xffffffff


	//   ....[59]....
        /*0584*/ 	.word	0xffffffff


	//   ....[60]....
        /*0588*/ 	.word	0xffffffff


	//   ....[61]....
        /*058c*/ 	.word	0xffffffff


	//   ....[62]....
        /*0590*/ 	.word	0xffffffff


	//   ....[63]....
        /*0594*/ 	.word	0xffffffff


	//   ....[64]....
        /*0598*/ 	.word	0xffffffff


	//   ....[65]....
        /*059c*/ 	.word	0xffffffff


	//   ....[66]....
        /*05a0*/ 	.word	0xffffffff


	//   ....[67]....
        /*05a4*/ 	.word	0xffffffff


	//   ....[68]....
        /*05a8*/ 	.word	0xffffffff


	//   ....[69]....
        /*05ac*/ 	.word	0xffffffff


	//   ....[70]....
        /*05b0*/ 	.word	0xffffffff


	//   ....[71]....
        /*05b4*/ 	.word	0xffffffff


	//   ....[72]....
        /*05b8*/ 	.word	0xffffffff


	//   ....[73]....
        /*05bc*/ 	.word	0xffffffff


	//   ....[74]....
        /*05c0*/ 	.word	0xffffffff


	//   ....[75]....
        /*05c4*/ 	.word	0xffffffff


	//   ....[76]....
        /*05c8*/ 	.word	0xffffffff


	//   ....[77]....
        /*05cc*/ 	.word	0xffffffff


	//   ....[78]....
        /*05d0*/ 	.word	0xffffffff


	//   ....[79]....
        /*05d4*/ 	.word	0xffffffff


	//   ....[80]....
        /*05d8*/ 	.word	0xffffffff


	//   ....[81]....
        /*05dc*/ 	.word	0xffffffff


	//   ....[82]....
        /*05e0*/ 	.word	0xffffffff


	//   ....[83]....
        /*05e4*/ 	.word	0xffffffff


	//   ....[84]....
        /*05e8*/ 	.word	0xffffffff


	//   ....[85]....
        /*05ec*/ 	.word	0xffffffff


	//   ....[86]....
        /*05f0*/ 	.word	0xffffffff


	//   ....[87]....
        /*05f4*/ 	.word	0xffffffff


	//   ....[88]....
        /*05f8*/ 	.word	0xffffffff


	//   ....[89]....
        /*05fc*/ 	.word	0xffffffff


	//   ....[90]....
        /*0600*/ 	.word	0xffffffff


	//   ....[91]....
        /*0604*/ 	.word	0xffffffff


	//   ....[92]....
        /*0608*/ 	.word	0xffffffff


	//   ....[93]....
        /*060c*/ 	.word	0xffffffff


	//   ....[94]....
        /*0610*/ 	.word	0xffffffff


	//   ....[95]....
        /*0614*/ 	.word	0xffffffff


	//   ....[96]....
        /*0618*/ 	.word	0xffffffff


	//   ....[97]....
        /*061c*/ 	.word	0xffffffff


	//   ....[98]....
        /*0620*/ 	.word	0xffffffff


	//   ....[99]....
        /*0624*/ 	.word	0xffffffff


	//   ....[100]....
        /*0628*/ 	.word	0xffffffff


	//   ....[101]....
        /*062c*/ 	.word	0xffffffff


	//   ....[102]....
        /*0630*/ 	.word	0xffffffff


	//   ....[103]....
        /*0634*/ 	.word	0xffffffff


	//   ....[104]....
        /*0638*/ 	.word	0xffffffff


	//   ....[105]....
        /*063c*/ 	.word	0xffffffff


	//   ....[106]....
        /*0640*/ 	.word	0xffffffff


	//   ....[107]....
        /*0644*/ 	.word	0xffffffff


	//   ....[108]....
        /*0648*/ 	.word	0xffffffff


	//   ....[109]....
        /*064c*/ 	.word	0xffffffff


	//   ....[110]....
        /*0650*/ 	.word	0xffffffff


	//   ....[111]....
        /*0654*/ 	.word	0xffffffff


	//   ....[112]....
        /*0658*/ 	.word	0xffffffff


	//   ....[113]....
        /*065c*/ 	.word	0xffffffff


	//   ....[114]....
        /*0660*/ 	.word	0xffffffff


	//   ....[115]....
        /*0664*/ 	.word	0xffffffff


	//   ....[116]....
        /*0668*/ 	.word	0xffffffff


	//   ....[117]....
        /*066c*/ 	.word	0xffffffff


	//   ....[118]....
        /*0670*/ 	.word	0xffffffff


	//   ....[119]....
        /*0674*/ 	.word	0xffffffff


	//   ....[120]....
        /*0678*/ 	.word	0xffffffff


	//   ....[121]....
        /*067c*/ 	.word	0xffffffff


	//   ....[122]....
        /*0680*/ 	.word	0xffffffff


	//   ....[123]....
        /*0684*/ 	.word	0xffffffff


	//   ....[124]....
        /*0688*/ 	.word	0xffffffff


	//   ....[125]....
        /*068c*/ 	.word	0xffffffff


	//   ....[126]....
        /*0690*/ 	.word	0xffffffff


	//   ....[127]....
        /*0694*/ 	.word	0xffffffff


	//   ....[128]....
        /*0698*/ 	.word	0xffffffff


	//   ....[129]....
        /*069c*/ 	.word	0xffffffff


	//   ....[130]....
        /*06a0*/ 	.word	0xffffffff


	//   ....[131]....
        /*06a4*/ 	.word	0xffffffff


	//   ....[132]....
        /*06a8*/ 	.word	0xffffffff


	//   ....[133]....
        /*06ac*/ 	.word	0xffffffff


	//   ....[134]....
        /*06b0*/ 	.word	0xffffffff


	//   ....[135]....
        /*06b4*/ 	.word	0xffffffff


	//   ....[136]....
        /*06b8*/ 	.word	0xffffffff


	//   ....[137]....
        /*06bc*/ 	.word	0xffffffff


	//   ....[138]....
        /*06c0*/ 	.word	0xffffffff


	//   ....[139]....
        /*06c4*/ 	.word	0xffffffff


	//   ....[140]....
        /*06c8*/ 	.word	0xffffffff


	//   ....[141]....
        /*06cc*/ 	.word	0xffffffff


	//   ....[142]....
        /*06d0*/ 	.word	0xffffffff


	//   ....[143]....
        /*06d4*/ 	.word	0xffffffff


	//   ....[144]....
        /*06d8*/ 	.word	0xffffffff


	//   ....[145]....
        /*06dc*/ 	.word	0xffffffff


	//   ....[146]....
        /*06e0*/ 	.word	0xffffffff


	//   ....[147]....
        /*06e4*/ 	.word	0xffffffff


	//   ....[148]....
        /*06e8*/ 	.word	0xffffffff


	//   ....[149]....
        /*06ec*/ 	.word	0xffffffff


	//   ....[150]....
        /*06f0*/ 	.word	0xffffffff


	//   ....[151]....
        /*06f4*/ 	.word	0xffffffff


	//   ....[152]....
        /*06f8*/ 	.word	0xffffffff


	//   ....[153]....
        /*06fc*/ 	.word	0xffffffff


	//   ....[154]....
        /*0700*/ 	.word	0xffffffff


	//   ....[155]....
        /*0704*/ 	.word	0xffffffff


	//   ....[156]....
        /*0708*/ 	.word	0xffffffff


	//   ....[157]....
        /*070c*/ 	.word	0xffffffff


	//   ....[158]....
        /*0710*/ 	.word	0xffffffff


	//   ....[159]....
        /*0714*/ 	.word	0xffffffff


	//   ....[160]....
        /*0718*/ 	.word	0xffffffff


	//   ....[161]....
        /*071c*/ 	.word	0xffffffff


	//   ....[162]....
        /*0720*/ 	.word	0xffffffff


	//   ....[163]....
        /*0724*/ 	.word	0xffffffff


	//   ....[164]....
        /*0728*/ 	.word	0xffffffff


	//   ....[165]....
        /*072c*/ 	.word	0xffffffff


	//   ....[166]....
        /*0730*/ 	.word	0xffffffff


	//   ....[167]....
        /*0734*/ 	.word	0xffffffff


	//   ....[168]....
        /*0738*/ 	.word	0xffffffff


	//   ....[169]....
        /*073c*/ 	.word	0xffffffff


	//   ....[170]....
        /*0740*/ 	.word	0xffffffff


	//   ....[171]....
        /*0744*/ 	.word	0xffffffff


	//   ....[172]....
        /*0748*/ 	.word	0xffffffff


	//   ....[173]....
        /*074c*/ 	.word	0xffffffff


	//   ....[174]....
        /*0750*/ 	.word	0xffffffff


	//   ....[175]....
        /*0754*/ 	.word	0xffffffff


	//   ....[176]....
        /*0758*/ 	.word	0xffffffff


	//   ....[177]....
        /*075c*/ 	.word	0xffffffff


	//   ....[178]....
        /*0760*/ 	.word	0xffffffff


	//   ....[179]....
        /*0764*/ 	.word	0xffffffff


	//   ....[180]....
        /*0768*/ 	.word	0xffffffff


	//   ....[181]....
        /*076c*/ 	.word	0xffffffff


	//   ....[182]....
        /*0770*/ 	.word	0xffffffff


	//   ....[183]....
        /*0774*/ 	.word	0xffffffff


	//   ....[184]....
        /*0778*/ 	.word	0xffffffff


	//   ....[185]....
        /*077c*/ 	.word	0xffffffff


	//   ....[186]....
        /*0780*/ 	.word	0xffffffff


	//   ....[187]....
        /*0784*/ 	.word	0xffffffff


	//   ....[188]....
        /*0788*/ 	.word	0xffffffff


	//   ....[189]....
        /*078c*/ 	.word	0xffffffff


	//   ....[190]....
        /*0790*/ 	.word	0xffffffff


	//   ....[191]....
        /*0794*/ 	.word	0xffffffff


	//   ....[192]....
        /*0798*/ 	.word	0xffffffff


	//   ....[193]....
        /*079c*/ 	.word	0xffffffff


	//   ....[194]....
        /*07a0*/ 	.word	0xffffffff


	//   ....[195]....
        /*07a4*/ 	.word	0xffffffff


	//   ....[196]....
        /*07a8*/ 	.word	0xffffffff


	//   ....[197]....
        /*07ac*/ 	.word	0xffffffff


	//   ....[198]....
        /*07b0*/ 	.word	0xffffffff


	//   ....[199]....
        /*07b4*/ 	.word	0xffffffff


	//   ....[200]....
        /*07b8*/ 	.word	0xffffffff


	//   ....[201]....
        /*07bc*/ 	.word	0xffffffff


	//   ....[202]....
        /*07c0*/ 	.word	0xffffffff


	//   ....[203]....
        /*07c4*/ 	.word	0xffffffff


	//   ....[204]....
        /*07c8*/ 	.word	0xffffffff


	//   ....[205]....
        /*07cc*/ 	.word	0xffffffff


	//   ....[206]....
        /*07d0*/ 	.word	0xffffffff


	//   ....[207]....
        /*07d4*/ 	.word	0xffffffff


	//   ....[208]....
        /*07d8*/ 	.word	0xffffffff


	//   ....[209]....
        /*07dc*/ 	.word	0xffffffff


	//   ....[210]....
        /*07e0*/ 	.word	0xffffffff


	//   ....[211]....
        /*07e4*/ 	.word	0xffffffff


	//   ....[212]....
        /*07e8*/ 	.word	0xffffffff


	//   ....[213]....
        /*07ec*/ 	.word	0xffffffff


	//   ....[214]....
        /*07f0*/ 	.word	0xffffffff


	//   ....[215]....
        /*07f4*/ 	.word	0xffffffff


	//   ....[216]....
        /*07f8*/ 	.word	0xffffffff


	//   ....[217]....
        /*07fc*/ 	.word	0xffffffff


	//   ....[218]....
        /*0800*/ 	.word	0xffffffff


	//   ....[219]....
        /*0804*/ 	.word	0xffffffff


	//   ....[220]....
        /*0808*/ 	.word	0xffffffff


	//   ....[221]....
        /*080c*/ 	.word	0xffffffff


	//   ....[222]....
        /*0810*/ 	.word	0xffffffff


	//   ....[223]....
        /*0814*/ 	.word	0xffffffff


	//   ....[224]....
        /*0818*/ 	.word	0xffffffff


	//   ....[225]....
        /*081c*/ 	.word	0xffffffff


	//   ....[226]....
        /*0820*/ 	.word	0xffffffff


	//   ....[227]....
        /*0824*/ 	.word	0xffffffff


	//   ....[228]....
        /*0828*/ 	.word	0xffffffff


	//   ....[229]....
        /*082c*/ 	.word	0xffffffff


	//   ....[230]....
        /*0830*/ 	.word	0xffffffff


	//   ....[231]....
        /*0834*/ 	.word	0xffffffff


	//   ....[232]....
        /*0838*/ 	.word	0xffffffff


	//   ....[233]....
        /*083c*/ 	.word	0xffffffff


	//   ....[234]....
        /*0840*/ 	.word	0xffffffff


	//   ....[235]....
        /*0844*/ 	.word	0xffffffff


	//   ....[236]....
        /*0848*/ 	.word	0xffffffff


	//   ....[237]....
        /*084c*/ 	.word	0xffffffff


	//   ....[238]....
        /*0850*/ 	.word	0xffffffff


	//   ....[239]....
        /*0854*/ 	.word	0x0500005b


	//   ....[240]....
        /*0858*/ 	.word	0x0500005b


	//   ....[241]....
        /*085c*/ 	.word	0x0500005b


	//   ....[242]....
        /*0860*/ 	.word	0x0500005b


	//   ....[243]....
        /*0864*/ 	.word	0x0500005b


	//   ....[244]....
        /*0868*/ 	.word	0x0500005b


	//   ....[245]....
        /*086c*/ 	.word	0x0500005b


	//   ....[246]....
        /*0870*/ 	.word	0x0500005b


	//   ....[247]....
        /*0874*/ 	.word	0x0500005b


	//   ....[248]....
        /*0878*/ 	.word	0x0500005b


	//   ....[249]....
        /*087c*/ 	.word	0x0500005b


	//   ....[250]....
        /*0880*/ 	.word	0x0500005b


	//   ....[251]....
        /*0884*/ 	.word	0x0500005b


	//   ....[252]....
        /*0888*/ 	.word	0x0500005b


	//   ....[253]....
        /*088c*/ 	.word	0x0500005b


	//   ....[254]....
        /*0890*/ 	.word	0x0500005b


	//   ....[255]....
        /*0894*/ 	.word	0x0500005b


	//   ....[0]....
        /*0898*/ 	.word	0x0500005b


	//   ....[1]....
        /*089c*/ 	.word	0x0500005b


	//   ....[2]....
        /*08a0*/ 	.word	0x0500005b


	//   ....[3]....
        /*08a4*/ 	.word	0x0500005b


	//   ....[4]....
        /*08a8*/ 	.word	0x0500005b


	//   ....[5]....
        /*08ac*/ 	.word	0x0500005b


	//   ....[6]....
        /*08b0*/ 	.word	0x0500005b


	//   ....[7]....
        /*08b4*/ 	.word	0x0500005b


	//   ....[8]....
        /*08b8*/ 	.word	0x0500005b


	//   ....[9]....
        /*08bc*/ 	.word	0x0500005b


	//   ....[10]....
        /*08c0*/ 	.word	0x0500005b


	//   ....[11]....
        /*08c4*/ 	.word	0x0500005b


	//   ....[12]....
        /*08c8*/ 	.word	0x0500005b


	//   ....[13]....
        /*08cc*/ 	.word	0x0500005b


	//   ....[14]....
        /*08d0*/ 	.word	0x0500005b


	//   ....[15]....
        /*08d4*/ 	.word	0x0500005b


	//   ....[16]....
        /*08d8*/ 	.word	0x0500005b


	//   ....[17]....
        /*08dc*/ 	.word	0x0500005b


	//   ....[18]....
        /*08e0*/ 	.word	0x0500005b


	//   ....[19]....
        /*08e4*/ 	.word	0x0500005b


	//   ....[20]....
        /*08e8*/ 	.word	0x0500005b


	//   ....[21]....
        /*08ec*/ 	.word	0x0500005b


	//   ....[22]....
        /*08f0*/ 	.word	0x0500005b


	//   ....[23]....
        /*08f4*/ 	.word	0x0500005b


	//   ....[24]....
        /*08f8*/ 	.word	0x0500005b


	//   ....[25]....
        /*08fc*/ 	.word	0x0500005b


	//   ....[26]....
        /*0900*/ 	.word	0x0500005b


	//   ....[27]....
        /*0904*/ 	.word	0x0500005b


	//   ....[28]....
        /*0908*/ 	.word	0x0500005b


	//   ....[29]....
        /*090c*/ 	.word	0x0500005b


	//   ....[30]....
        /*0910*/ 	.word	0x0500005b


	//   ....[31]....
        /*0914*/ 	.word	0x0500005b


	//   ....[32]....
        /*0918*/ 	.word	0x0500005b


	//   ....[33]....
        /*091c*/ 	.word	0x0500005b


	//   ....[34]....
        /*0920*/ 	.word	0x0500005b


	//   ....[35]....
        /*0924*/ 	.word	0x0500005b


	//   ....[36]....
        /*0928*/ 	.word	0x0500005b


	//   ....[37]....
        /*092c*/ 	.word	0x0500005b


	//   ....[38]....
        /*0930*/ 	.word	0x0500005b


	//   ....[39]....
        /*0934*/ 	.word	0x0500005b


	//   ....[40]....
        /*0938*/ 	.word	0x0500005b


	//   ....[41]....
        /*093c*/ 	.word	0x0500005b


	//   ....[42]....
        /*0940*/ 	.word	0x0500005b


	//   ....[43]....
        /*0944*/ 	.word	0x0500005b


	//   ....[44]....
        /*0948*/ 	.word	0x0500005b


	//   ....[45]....
        /*094c*/ 	.word	0x0500005b


	//   ....[46]....
        /*0950*/ 	.word	0x0500005b


	//   ....[47]....
        /*0954*/ 	.word	0x0500005b


	//   ....[48]....
        /*0958*/ 	.word	0x0500005b


	//   ....[49]....
        /*095c*/ 	.word	0x0500005b


	//   ....[50]....
        /*0960*/ 	.word	0x0500005b


	//   ....[51]....
        /*0964*/ 	.word	0x0500005b


	//   ....[52]....
        /*0968*/ 	.word	0x0500005b


	//   ....[53]....
        /*096c*/ 	.word	0x0500005b


	//   ....[54]....
        /*0970*/ 	.word	0x0500005b


	//   ....[55]....
        /*0974*/ 	.word	0x0500005b


	//   ....[56]....
        /*0978*/ 	.word	0x0500005b


	//   ....[57]....
        /*097c*/ 	.word	0x0500005b


	//   ....[58]....
        /*0980*/ 	.word	0x0500005b


	//   ....[59]....
        /*0984*/ 	.word	0x0500005b


	//   ....[60]....
        /*0988*/ 	.word	0x0500005b


	//   ....[61]....
        /*098c*/ 	.word	0x0500005b


	//   ....[62]....
        /*0990*/ 	.word	0x0500005b


	//   ....[63]....
        /*0994*/ 	.word	0x0500005b


	//   ....[64]....
        /*0998*/ 	.word	0x0500005b


	//   ....[65]....
        /*099c*/ 	.word	0x0500005b


	//   ....[66]....
        /*09a0*/ 	.word	0x0500005b


	//   ....[67]....
        /*09a4*/ 	.word	0x0500005b


	//   ....[68]....
        /*09a8*/ 	.word	0x0500005b


	//   ....[69]....
        /*09ac*/ 	.word	0x0500005b


	//   ....[70]....
        /*09b0*/ 	.word	0x0500005b


	//   ....[71]....
        /*09b4*/ 	.word	0x0500005b


	//   ....[72]....
        /*09b8*/ 	.word	0x0500005b


	//   ....[73]....
        /*09bc*/ 	.word	0x0500005b


	//   ....[74]....
        /*09c0*/ 	.word	0x0500005b


	//   ....[75]....
        /*09c4*/ 	.word	0x0500005b


	//   ....[76]....
        /*09c8*/ 	.word	0x0500005b


	//   ....[77]....
        /*09cc*/ 	.word	0x0500005b


	//   ....[78]....
        /*09d0*/ 	.word	0x0500005b


	//   ....[79]....
        /*09d4*/ 	.word	0x0500005b


	//   ....[80]....
        /*09d8*/ 	.word	0x0500005b


	//   ....[81]....
        /*09dc*/ 	.word	0x0500005b


	//   ....[82]....
        /*09e0*/ 	.word	0x0500005b


	//   ....[83]....
        /*09e4*/ 	.word	0x0500005b


	//   ....[84]....
        /*09e8*/ 	.word	0x0500005b


	//   ....[85]....
        /*09ec*/ 	.word	0x0500005b


	//   ....[86]....
        /*09f0*/ 	.word	0x0500005b


	//   ....[87]....
        /*09f4*/ 	.word	0x0500005b


	//   ....[88]....
        /*09f8*/ 	.word	0x0500005b


	//   ....[89]....
        /*09fc*/ 	.word	0x0500005b


	//   ....[90]....
        /*0a00*/ 	.word	0x0500005b


	//   ....[91]....
        /*0a04*/ 	.word	0x0500005b


	//   ....[92]....
        /*0a08*/ 	.word	0x0500005b


	//   ....[93]....
        /*0a0c*/ 	.word	0x0500005b


	//   ....[94]....
        /*0a10*/ 	.word	0x0500005b


	//   ....[95]....
        /*0a14*/ 	.word	0x0500005b


	//   ....[96]....
        /*0a18*/ 	.word	0x0500005b


	//   ....[97]....
        /*0a1c*/ 	.word	0x0500005b


	//   ....[98]....
        /*0a20*/ 	.word	0x0500005b


	//   ....[99]....
        /*0a24*/ 	.word	0x0500005b


	//   ....[100]....
        /*0a28*/ 	.word	0x0500005b


	//   ....[101]....
        /*0a2c*/ 	.word	0x0500005b


	//   ....[102]....
        /*0a30*/ 	.word	0x0500005b


	//   ....[103]....
        /*0a34*/ 	.word	0x0500005b


	//   ....[104]....
        /*0a38*/ 	.word	0x0500005b


	//   ....[105]....
        /*0a3c*/ 	.word	0x0500005b


	//   ....[106]....
        /*0a40*/ 	.word	0x0500005b


	//   ....[107]....
        /*0a44*/ 	.word	0x0500005b


	//   ....[108]....
        /*0a48*/ 	.word	0x0500005b


	//   ....[109]....
        /*0a4c*/ 	.word	0x0500005b


	//   ....[110]....
        /*0a50*/ 	.word	0x0500005b


	//   ....[111]....
        /*0a54*/ 	.word	0x0500005b


	//   ....[112]....
        /*0a58*/ 	.word	0x0500005b


	//   ....[113]....
        /*0a5c*/ 	.word	0x0500005b


	//   ....[114]....
        /*0a60*/ 	.word	0x0500005b


	//   ....[115]....
        /*0a64*/ 	.word	0x0500005b


	//   ....[116]....
        /*0a68*/ 	.word	0x0500005b


	//   ....[117]....
        /*0a6c*/ 	.word	0x0500005b


	//   ....[118]....
        /*0a70*/ 	.word	0x0500005b


	//   ....[119]....
        /*0a74*/ 	.word	0x0500005b


	//   ....[120]....
        /*0a78*/ 	.word	0x0500005b


	//   ....[121]....
        /*0a7c*/ 	.word	0x0500005b


	//   ....[122]....
        /*0a80*/ 	.word	0x0500005b


	//   ....[123]....
        /*0a84*/ 	.word	0x0500005b


	//   ....[124]....
        /*0a88*/ 	.word	0x0500005b


	//   ....[125]....
        /*0a8c*/ 	.word	0x0500005b


	//   ....[126]....
        /*0a90*/ 	.word	0x0500005b


	//   ....[127]....
        /*0a94*/ 	.word	0x0500005b


	//   ....[128]....
        /*0a98*/ 	.word	0x0500005b


	//   ....[129]....
        /*0a9c*/ 	.word	0x0500005b


	//   ....[130]....
        /*0aa0*/ 	.word	0x0500005b


	//   ....[131]....
        /*0aa4*/ 	.word	0x0500005b


	//   ....[132]....
        /*0aa8*/ 	.word	0x0500005b


	//   ....[133]....
        /*0aac*/ 	.word	0x0500005b


	//   ....[134]....
        /*0ab0*/ 	.word	0x0500005b


	//   ....[135]....
        /*0ab4*/ 	.word	0x0500005b


	//   ....[136]....
        /*0ab8*/ 	.word	0x0500005b


	//   ....[137]....
        /*0abc*/ 	.word	0x0500005b


	//   ....[138]....
        /*0ac0*/ 	.word	0x0500005b


	//   ....[139]....
        /*0ac4*/ 	.word	0x0500005b


	//   ....[140]....
        /*0ac8*/ 	.word	0x0500005b


	//   ....[141]....
        /*0acc*/ 	.word	0x0500005b


	//   ....[142]....
        /*0ad0*/ 	.word	0x0500005b


	//   ....[143]....
        /*0ad4*/ 	.word	0x0500005b


	//   ....[144]....
        /*0ad8*/ 	.word	0x0500005b


	//   ....[145]....
        /*0adc*/ 	.word	0x0500005b


	//   ....[146]....
        /*0ae0*/ 	.word	0x0500005b


	//   ....[147]....
        /*0ae4*/ 	.word	0x0500005b


	//   ....[148]....
        /*0ae8*/ 	.word	0x0500005b


	//   ....[149]....
        /*0aec*/ 	.word	0x0500005b


	//   ....[150]....
        /*0af0*/ 	.word	0x0500005b


	//   ....[151]....
        /*0af4*/ 	.word	0x0500005b


	//   ....[152]....
        /*0af8*/ 	.word	0x0500005b


	//   ....[153]....
        /*0afc*/ 	.word	0x0500005b


	//   ....[154]....
        /*0b00*/ 	.word	0x0500005b


	//   ....[155]....
        /*0b04*/ 	.word	0x0500005b


	//   ....[156]....
        /*0b08*/ 	.word	0x0500005b


	//   ....[157]....
        /*0b0c*/ 	.word	0x0500005b


	//   ....[158]....
        /*0b10*/ 	.word	0x0500005b


	//   ....[159]....
        /*0b14*/ 	.word	0x0500005b


	//   ....[160]....
        /*0b18*/ 	.word	0x0500005b


	//   ....[161]....
        /*0b1c*/ 	.word	0x0500005b


	//   ....[162]....
        /*0b20*/ 	.word	0x0500005b


	//   ....[163]....
        /*0b24*/ 	.word	0x0500005b


	//   ....[164]....
        /*0b28*/ 	.word	0x0500005b


	//   ....[165]....
        /*0b2c*/ 	.word	0x0500005b


	//   ....[166]....
        /*0b30*/ 	.word	0x0500005b


	//   ....[167]....
        /*0b34*/ 	.word	0x0500005b


	//   ....[168]....
        /*0b38*/ 	.word	0x0500005b


	//   ....[169]....
        /*0b3c*/ 	.word	0x0500005b


	//   ....[170]....
        /*0b40*/ 	.word	0x0500005b


	//   ....[171]....
        /*0b44*/ 	.word	0x0500005b


	//   ....[172]....
        /*0b48*/ 	.word	0x0500005b


	//   ....[173]....
        /*0b4c*/ 	.word	0x0500005b


	//   ....[174]....
        /*0b50*/ 	.word	0x0500005b


	//   ....[175]....
        /*0b54*/ 	.word	0x0500005b


	//   ....[176]....
        /*0b58*/ 	.word	0x0500005b


	//   ....[177]....
        /*0b5c*/ 	.word	0x0500005b


	//   ....[178]....
        /*0b60*/ 	.word	0x0500005b


	//   ....[179]....
        /*0b64*/ 	.word	0x0500005b


	//   ....[180]....
        /*0b68*/ 	.word	0x0500005b


	//   ....[181]....
        /*0b6c*/ 	.word	0x0500005b


	//   ....[182]....
        /*0b70*/ 	.word	0x0500005b


	//   ....[183]....
        /*0b74*/ 	.word	0x0500005b


	//   ....[184]....
        /*0b78*/ 	.word	0x0500005b


	//   ....[185]....
        /*0b7c*/ 	.word	0x0500005b


	//   ....[186]....
        /*0b80*/ 	.word	0x0500005b


	//   ....[187]....
        /*0b84*/ 	.word	0x0500005b


	//   ....[188]....
        /*0b88*/ 	.word	0x0500005b


	//   ....[189]....
        /*0b8c*/ 	.word	0x0500005b


	//   ....[190]....
        /*0b90*/ 	.word	0x0500005b


	//   ....[191]....
        /*0b94*/ 	.word	0x0500005b


	//   ....[192]....
        /*0b98*/ 	.word	0x0500005b


	//   ....[193]....
        /*0b9c*/ 	.word	0x0500005b


	//   ....[194]....
        /*0ba0*/ 	.word	0x0500005b


	//   ....[195]....
        /*0ba4*/ 	.word	0x0500005b


	//   ....[196]....
        /*0ba8*/ 	.word	0x0500005b


	//   ....[197]....
        /*0bac*/ 	.word	0x0500005b


	//   ....[198]....
        /*0bb0*/ 	.word	0x0500005b


	//   ....[199]....
        /*0bb4*/ 	.word	0x0500005b


	//   ....[200]....
        /*0bb8*/ 	.word	0x0500005b


	//   ....[201]....
        /*0bbc*/ 	.word	0x0500005b


	//   ....[202]....
        /*0bc0*/ 	.word	0x0500005b


	//   ....[203]....
        /*0bc4*/ 	.word	0x0500005b


	//   ....[204]....
        /*0bc8*/ 	.word	0x0500005b


	//   ....[205]....
        /*0bcc*/ 	.word	0x0500005b


	//   ....[206]....
        /*0bd0*/ 	.word	0x0500005b


	//   ....[207]....
        /*0bd4*/ 	.word	0x0500005b


	//   ....[208]....
        /*0bd8*/ 	.word	0x0500005b


	//   ....[209]....
        /*0bdc*/ 	.word	0x0500005b


	//   ....[210]....
        /*0be0*/ 	.word	0x0500005b


	//   ....[211]....
        /*0be4*/ 	.word	0x0500005b


	//   ....[212]....
        /*0be8*/ 	.word	0x0500005b


	//   ....[213]....
        /*0bec*/ 	.word	0x0500005b


	//   ....[214]....
        /*0bf0*/ 	.word	0x0500005b


	//   ....[215]....
        /*0bf4*/ 	.word	0x0500005b


	//   ....[216]....
        /*0bf8*/ 	.word	0x0500005b


	//   ....[217]....
        /*0bfc*/ 	.word	0x0500005b


	//   ....[218]....
        /*0c00*/ 	.word	0x0500005b


	//   ....[219]....
        /*0c04*/ 	.word	0x0500005b


	//   ....[220]....
        /*0c08*/ 	.word	0x0500005b


	//   ....[221]....
        /*0c0c*/ 	.word	0x0500005b


	//   ....[222]....
        /*0c10*/ 	.word	0x0500005b


	//   ....[223]....
        /*0c14*/ 	.word	0x0500005b


	//   ....[224]....
        /*0c18*/ 	.word	0x0500005b


	//   ....[225]....
        /*0c1c*/ 	.word	0x0500005b


	//   ....[226]....
        /*0c20*/ 	.word	0x0500005b


	//   ....[227]....
        /*0c24*/ 	.word	0x0500005b


	//   ....[228]....
        /*0c28*/ 	.word	0x0500005b


	//   ....[229]....
        /*0c2c*/ 	.word	0x0500005b


	//   ....[230]....
        /*0c30*/ 	.word	0x0500005b


	//   ....[231]....
        /*0c34*/ 	.word	0x0500005b


	//   ....[232]....
        /*0c38*/ 	.word	0x0500005b


	//   ....[233]....
        /*0c3c*/ 	.word	0x0500005b


	//   ....[234]....
        /*0c40*/ 	.word	0x0500005b


	//   ....[235]....
        /*0c44*/ 	.word	0x0500005b


	//   ....[236]....
        /*0c48*/ 	.word	0x0500005b


	//   ....[237]....
        /*0c4c*/ 	.word	0x0500005b


	//   ....[238]....
        /*0c50*/ 	.word	0x0500005b


	//   ....[239]....
        /*0c54*/ 	.word	0x0500005b


	//   ....[240]....
        /*0c58*/ 	.word	0x0500005b


	//   ....[241]....
        /*0c5c*/ 	.word	0x0500005b


	//   ....[242]....
        /*0c60*/ 	.word	0x0500005b


	//   ....[243]....
        /*0c64*/ 	.word	0x0500005b


	//   ....[244]....
        /*0c68*/ 	.word	0x0500005b


	//   ....[245]....
        /*0c6c*/ 	.word	0x0500005b


	//   ....[246]....
        /*0c70*/ 	.word	0x0500005b


	//   ....[247]....
        /*0c74*/ 	.word	0x0500005b


	//   ....[248]....
        /*0c78*/ 	.word	0x0500005b


	//   ....[249]....
        /*0c7c*/ 	.word	0x0500005b


	//   ....[250]....
        /*0c80*/ 	.word	0x0500005b


	//   ....[251]....
        /*0c84*/ 	.word	0x0500005b


	//   ....[252]....
        /*0c88*/ 	.word	0x0500005b


	//   ....[253]....
        /*0c8c*/ 	.word	0x0500005b


	//   ....[254]....
        /*0c90*/ 	.word	0x0500005b


	//   ....[255]....
        /*0c94*/ 	.word	0x0500005b


	//   ....[0]....
        /*0c98*/ 	.word	0x0500005b


	//   ....[1]....
        /*0c9c*/ 	.word	0x0500005b


	//   ....[2]....
        /*0ca0*/ 	.word	0x0500005b


	//   ....[3]....
        /*0ca4*/ 	.word	0x0500005b


	//   ....[4]....
        /*0ca8*/ 	.word	0x0500005b


	//   ....[5]....
        /*0cac*/ 	.word	0x0500005b


	//   ....[6]....
        /*0cb0*/ 	.word	0x0500005b


	//   ....[7]....
        /*0cb4*/ 	.word	0x0500005b


	//   ....[8]....
        /*0cb8*/ 	.word	0x0500005b


	//   ....[9]....
        /*0cbc*/ 	.word	0x0500005b


	//   ....[10]....
        /*0cc0*/ 	.word	0x0500005b


	//   ....[11]....
        /*0cc4*/ 	.word	0x0500005b


	//   ....[12]....
        /*0cc8*/ 	.word	0x0500005b


	//   ....[13]....
        /*0ccc*/ 	.word	0x0500005b


	//   ....[14]....
        /*0cd0*/ 	.word	0x0500005b


	//   ....[15]....
        /*0cd4*/ 	.word	0x0500005b


	//   ....[16]....
        /*0cd8*/ 	.word	0x0500005b


	//   ....[17]....
        /*0cdc*/ 	.word	0x0500005b


	//   ....[18]....
        /*0ce0*/ 	.word	0x0500005b


	//   ....[19]....
        /*0ce4*/ 	.word	0x0500005b


	//   ....[20]....
        /*0ce8*/ 	.word	0x0500005b


	//   ....[21]....
        /*0cec*/ 	.word	0x0500005b


	//   ....[22]....
        /*0cf0*/ 	.word	0x0500005b


	//   ....[23]....
        /*0cf4*/ 	.word	0x0500005b


	//   ....[24]....
        /*0cf8*/ 	.word	0x0500005b


	//   ....[25]....
        /*0cfc*/ 	.word	0x0500005b


	//   ....[26]....
        /*0d00*/ 	.word	0x0500005b


	//   ....[27]....
        /*0d04*/ 	.word	0x0500005b


	//   ....[28]....
        /*0d08*/ 	.word	0x0500005b


	//   ....[29]....
        /*0d0c*/ 	.word	0x0500005b


	//   ....[30]....
        /*0d10*/ 	.word	0x0500005b


	//   ....[31]....
        /*0d14*/ 	.word	0x0500005b


	//   ....[32]....
        /*0d18*/ 	.word	0x0500005b


	//   ....[33]....
        /*0d1c*/ 	.word	0x0500005b


	//   ....[34]....
        /*0d20*/ 	.word	0x0500005b


	//   ....[35]....
        /*0d24*/ 	.word	0x0500005b


	//   ....[36]....
        /*0d28*/ 	.word	0x0500005b


	//   ....[37]....
        /*0d2c*/ 	.word	0x0500005b


	//   ....[38]....
        /*0d30*/ 	.word	0x0500005b


	//   ....[39]....
        /*0d34*/ 	.word	0x0500005b


	//   ....[40]....
        /*0d38*/ 	.word	0x0500005b


	//   ....[41]....
        /*0d3c*/ 	.word	0x0500005b


	//   ....[42]....
        /*0d40*/ 	.word	0x0500005b


	//   ....[43]....
        /*0d44*/ 	.word	0x0500005b


	//   ....[44]....
        /*0d48*/ 	.word	0x0500005b


	//   ....[45]....
        /*0d4c*/ 	.word	0x0500005b


	//   ....[46]....
        /*0d50*/ 	.word	0x0500005b


	//   ....[47]....
        /*0d54*/ 	.word	0x0500005b


	//   ....[48]....
        /*0d58*/ 	.word	0x0500005b


	//   ....[49]....
        /*0d5c*/ 	.word	0x0500005b


	//   ....[50]....
        /*0d60*/ 	.word	0x0500005b


	//   ....[51]....
        /*0d64*/ 	.word	0x0500005b


	//   ....[52]....
        /*0d68*/ 	.word	0x0500005b


	//   ....[53]....
        /*0d6c*/ 	.word	0x0500005b


	//   ....[54]....
        /*0d70*/ 	.word	0x0500005b


	//   ....[55]....
        /*0d74*/ 	.word	0x0500005b


	//   ....[56]....
        /*0d78*/ 	.word	0x0500005b


	//   ....[57]....
        /*0d7c*/ 	.word	0x0500005b


	//   ....[58]....
        /*0d80*/ 	.word	0x0500005b


	//   ....[59]....
        /*0d84*/ 	.word	0x0500005b


	//   ....[60]....
        /*0d88*/ 	.word	0x0500005b


	//   ....[61]....
        /*0d8c*/ 	.word	0x0500005b


	//   ....[62]....
        /*0d90*/ 	.word	0x0500005b


	//   ....[63]....
        /*0d94*/ 	.word	0x0500005b


	//   ....[64]....
        /*0d98*/ 	.word	0x0500005b


	//   ....[65]....
        /*0d9c*/ 	.word	0x0500005b


	//   ....[66]....
        /*0da0*/ 	.word	0x0500005b


	//   ....[67]....
        /*0da4*/ 	.word	0x0500005b


	//   ....[68]....
        /*0da8*/ 	.word	0x0500005b


	//   ....[69]....
        /*0dac*/ 	.word	0x0500005b


	//   ....[70]....
        /*0db0*/ 	.word	0x0500005b


	//   ....[71]....
        /*0db4*/ 	.word	0x0500005b


	//   ....[72]....
        /*0db8*/ 	.word	0x0500005b


	//   ....[73]....
        /*0dbc*/ 	.word	0x0500005b


	//   ....[74]....
        /*0dc0*/ 	.word	0x0500005b


	//   ....[75]....
        /*0dc4*/ 	.word	0x0500005b


	//   ....[76]....
        /*0dc8*/ 	.word	0x0500005b


	//   ....[77]....
        /*0dcc*/ 	.word	0x0500005b


	//   ....[78]....
        /*0dd0*/ 	.word	0x0500005b


	//   ....[79]....
        /*0dd4*/ 	.word	0x0500005b


	//   ....[80]....
        /*0dd8*/ 	.word	0x0500005b


	//   ....[81]....
        /*0ddc*/ 	.word	0x0500005b


	//   ....[82]....
        /*0de0*/ 	.word	0x0500005b


	//   ....[83]....
        /*0de4*/ 	.word	0x0500005b


	//   ....[84]....
        /*0de8*/ 	.word	0x0500005b


	//   ....[85]....
        /*0dec*/ 	.word	0x0500005b


	//   ....[86]....
        /*0df0*/ 	.word	0x0500005b


	//   ....[87]....
        /*0df4*/ 	.word	0x0500005b


	//   ....[88]....
        /*0df8*/ 	.word	0x0500005b


	//   ....[89]....
        /*0dfc*/ 	.word	0x0500005b


	//   ....[90]....
        /*0e00*/ 	.word	0x0500005b


	//   ....[91]....
        /*0e04*/ 	.word	0x0500005b


	//   ....[92]....
        /*0e08*/ 	.word	0x0500005b


	//   ....[93]....
        /*0e0c*/ 	.word	0x0500005b


	//   ....[94]....
        /*0e10*/ 	.word	0x0500005b


	//   ....[95]....
        /*0e14*/ 	.word	0x0500005b


	//   ....[96]....
        /*0e18*/ 	.word	0x0500005b


	//   ....[97]....
        /*0e1c*/ 	.word	0x0500005b


	//   ....[98]....
        /*0e20*/ 	.word	0x0500005b


	//   ....[99]....
        /*0e24*/ 	.word	0x0500005b


	//   ....[100]....
        /*0e28*/ 	.word	0x0500005b


	//   ....[101]....
        /*0e2c*/ 	.word	0x0500005b


	//   ....[102]....
        /*0e30*/ 	.word	0x0500005b


	//   ....[103]....
        /*0e34*/ 	.word	0x0500005b


	//   ....[104]....
        /*0e38*/ 	.word	0x0500005b


	//   ....[105]....
        /*0e3c*/ 	.word	0x0500005b


	//   ....[106]....
        /*0e40*/ 	.word	0x0500005b


	//   ....[107]....
        /*0e44*/ 	.word	0x0500005b


	//   ....[108]....
        /*0e48*/ 	.word	0x0500005b


	//   ....[109]....
        /*0e4c*/ 	.word	0x0500005b


	//   ....[110]....
        /*0e50*/ 	.word	0x0500005b


	//   ....[111]....
        /*0e54*/ 	.word	0x0500005b


	//   ....[112]....
        /*0e58*/ 	.word	0x0500005b


	//   ....[113]....
        /*0e5c*/ 	.word	0x0500005b


	//   ....[114]....
        /*0e60*/ 	.word	0x0500005b


	//   ....[115]....
        /*0e64*/ 	.word	0x0500005b


	//   ....[116]....
        /*0e68*/ 	.word	0x0500005b


	//   ....[117]....
        /*0e6c*/ 	.word	0x0500005b


	//   ....[118]....
        /*0e70*/ 	.word	0x0500005b


	//   ....[119]....
        /*0e74*/ 	.word	0x0500005b


	//   ....[120]....
        /*0e78*/ 	.word	0x0500005b


	//   ....[121]....
        /*0e7c*/ 	.word	0x0500005b


	//   ....[122]....
        /*0e80*/ 	.word	0x0500005b


	//   ....[123]....
        /*0e84*/ 	.word	0x0500005b


	//   ....[124]....
        /*0e88*/ 	.word	0x0500005b


	//   ....[125]....
        /*0e8c*/ 	.word	0x0500005b


	//   ....[126]....
        /*0e90*/ 	.word	0x0500005b


	//   ....[127]....
        /*0e94*/ 	.word	0x0500005b


	//   ....[128]....
        /*0e98*/ 	.word	0x0500005b


	//   ....[129]....
        /*0e9c*/ 	.word	0x0500005b


	//   ....[130]....
        /*0ea0*/ 	.word	0x0500005b


	//   ....[131]....
        /*0ea4*/ 	.word	0x0500005b


	//   ....[132]....
        /*0ea8*/ 	.word	0x0500005b


	//   ....[133]....
        /*0eac*/ 	.word	0x0500005b


	//   ....[134]....
        /*0eb0*/ 	.word	0x0500005b


	//   ....[135]....
        /*0eb4*/ 	.word	0x0500005b


	//   ....[136]....
        /*0eb8*/ 	.word	0x0500005b


	//   ....[137]....
        /*0ebc*/ 	.word	0x0500005b


	//   ....[138]....
        /*0ec0*/ 	.word	0x0500005b


	//   ....[139]....
        /*0ec4*/ 	.word	0x0500005b


	//   ....[140]....
        /*0ec8*/ 	.word	0x0500005b


	//   ....[141]....
        /*0ecc*/ 	.word	0x0500005b


	//   ....[142]....
        /*0ed0*/ 	.word	0x0500005b


	//   ....[143]....
        /*0ed4*/ 	.word	0x0500005b


	//   ....[144]....
        /*0ed8*/ 	.word	0x0500005b


	//   ....[145]....
        /*0edc*/ 	.word	0x0500005b


	//   ....[146]....
        /*0ee0*/ 	.word	0x0500005b


	//   ....[147]....
        /*0ee4*/ 	.word	0x0500005b


	//   ....[148]....
        /*0ee8*/ 	.word	0x0500005b


	//   ....[149]....
        /*0eec*/ 	.word	0x0500005b


	//   ....[150]....
        /*0ef0*/ 	.word	0x0500005b


	//   ....[151]....
        /*0ef4*/ 	.word	0x0500005b


	//   ....[152]....
        /*0ef8*/ 	.word	0x0500005b


	//   ....[153]....
        /*0efc*/ 	.word	0x0500005b


	//   ....[154]....
        /*0f00*/ 	.word	0x0500005b


	//   ....[155]....
        /*0f04*/ 	.word	0x0500005b


	//   ....[156]....
        /*0f08*/ 	.word	0x0500005b


	//   ....[157]....
        /*0f0c*/ 	.word	0x0500005b


	//   ....[158]....
        /*0f10*/ 	.word	0x0500005b


	//   ....[159]....
        /*0f14*/ 	.word	0x0500005b


	//   ....[160]....
        /*0f18*/ 	.word	0x0500005b


	//   ....[161]....
        /*0f1c*/ 	.word	0x0500005b


	//   ....[162]....
        /*0f20*/ 	.word	0x0500005b


	//   ....[163]....
        /*0f24*/ 	.word	0x0500005b


	//   ....[164]....
        /*0f28*/ 	.word	0x0500005b


	//   ....[165]....
        /*0f2c*/ 	.word	0x0500005b


	//   ....[166]....
        /*0f30*/ 	.word	0x0500005b


	//   ....[167]....
        /*0f34*/ 	.word	0x0500005b


	//   ....[168]....
        /*0f38*/ 	.word	0x0500005b


	//   ....[169]....
        /*0f3c*/ 	.word	0x0500005b


	//   ....[170]....
        /*0f40*/ 	.word	0x0500005b


	//   ....[171]....
        /*0f44*/ 	.word	0x0500005b


	//   ....[172]....
        /*0f48*/ 	.word	0x0500005b


	//   ....[173]....
        /*0f4c*/ 	.word	0x0500005b


	//   ....[174]....
        /*0f50*/ 	.word	0x0500005b


	//   ....[175]....
        /*0f54*/ 	.word	0x0500005b


	//   ....[176]....
        /*0f58*/ 	.word	0x0500005b


	//   ....[177]....
        /*0f5c*/ 	.word	0x0500005b


	//   ....[178]....
        /*0f60*/ 	.word	0x0500005b


	//   ....[179]....
        /*0f64*/ 	.word	0x0500005b


	//   ....[180]....
        /*0f68*/ 	.word	0x0500005b


	//   ....[181]....
        /*0f6c*/ 	.word	0x0500005b


	//   ....[182]....
        /*0f70*/ 	.word	0x0500005b


	//   ....[183]....
        /*0f74*/ 	.word	0x0500005b


	//   ....[184]....
        /*0f78*/ 	.word	0x0500005b


	//   ....[185]....
        /*0f7c*/ 	.word	0x0500005b


	//   ....[186]....
        /*0f80*/ 	.word	0x0500005b


	//   ....[187]....
        /*0f84*/ 	.word	0x0500005b


	//   ....[188]....
        /*0f88*/ 	.word	0x0500005b


	//   ....[189]....
        /*0f8c*/ 	.word	0x0500005b


	//   ....[190]....
        /*0f90*/ 	.word	0x0500005b


	//   ....[191]....
        /*0f94*/ 	.word	0x0500005b


	//   ....[192]....
        /*0f98*/ 	.word	0x0500005b


	//   ....[193]....
        /*0f9c*/ 	.word	0x0500005b


	//   ....[194]....
        /*0fa0*/ 	.word	0x0500005b


	//   ....[195]....
        /*0fa4*/ 	.word	0x0500005b


	//   ....[196]....
        /*0fa8*/ 	.word	0x0500005b


	//   ....[197]....
        /*0fac*/ 	.word	0x0500005b


	//   ....[198]....
        /*0fb0*/ 	.word	0x0500005b


	//   ....[199]....
        /*0fb4*/ 	.word	0x0500005b


	//   ....[200]....
        /*0fb8*/ 	.word	0x0500005b


	//   ....[201]....
        /*0fbc*/ 	.word	0x0500005b


	//   ....[202]....
        /*0fc0*/ 	.word	0x0500005b


	//   ....[203]....
        /*0fc4*/ 	.word	0x0500005b


	//   ....[204]....
        /*0fc8*/ 	.word	0x0500005b


	//   ....[205]....
        /*0fcc*/ 	.word	0x0500005b


	//   ....[206]....
        /*0fd0*/ 	.word	0x0500005b


	//   ....[207]....
        /*0fd4*/ 	.word	0x0500005b


	//   ....[208]....
        /*0fd8*/ 	.word	0x0500005b


	//   ....[209]....
        /*0fdc*/ 	.word	0x0500005b


	//   ....[210]....
        /*0fe0*/ 	.word	0x0500005b


	//   ....[211]....
        /*0fe4*/ 	.word	0x0500005b


	//   ....[212]....
        /*0fe8*/ 	.word	0x0500005b


	//   ....[213]....
        /*0fec*/ 	.word	0x0500005b


	//   ....[214]....
        /*0ff0*/ 	.word	0x0500005b


	//   ....[215]....
        /*0ff4*/ 	.word	0x0500005b


	//   ....[216]....
        /*0ff8*/ 	.word	0x0500005b


	//   ....[217]....
        /*0ffc*/ 	.word	0x0500005b


	//   ....[218]....
        /*1000*/ 	.word	0x0500005b


	//   ....[219]....
        /*1004*/ 	.word	0x0500005b


	//   ....[220]....
        /*1008*/ 	.word	0x0500005b


	//   ....[221]....
        /*100c*/ 	.word	0x0500005b


	//----- nvinfo : EIATTR_COOP_GROUP_INSTR_OFFSETS
	.align		4
.L_565:
        /*1010*/ 	.byte	0x04, 0x28
        /*1012*/ 	.short	(.L_567 - .L_566)


	//   ....[0]....
.L_566:
        /*1014*/ 	.word	0x00000cc0


	//   ....[1]....
        /*1018*/ 	.word	0x00000d20


	//   ....[2]....
        /*101c*/ 	.word	0x00000d70


	//   ....[3]....
        /*1020*/ 	.word	0x00000d80


	//   ....[4]....
        /*1024*/ 	.word	0x00000d90


	//   ....[5]....
        /*1028*/ 	.word	0x00000da0


	//   ....[6]....
        /*102c*/ 	.word	0x00000db0


	//   ....[7]....
        /*1030*/ 	.word	0x00000dc0


	//   ....[8]....
        /*1034*/ 	.word	0x00000dd0


	//   ....[9]....
        /*1038*/ 	.word	0x00000de0


	//   ....[10]....
        /*103c*/ 	.word	0x00000df0


	//   ....[11]....
        /*1040*/ 	.word	0x00000e00


	//   ....[12]....
        /*1044*/ 	.word	0x00000e10


	//   ....[13]....
        /*1048*/ 	.word	0x00000e40


	//   ....[14]....
        /*104c*/ 	.word	0x00000eb0


	//   ....[15]....
        /*1050*/ 	.word	0x00000ef0


	//   ....[16]....
        /*1054*/ 	.word	0x00000f30


	//   ....[17]....
        /*1058*/ 	.word	0x00000f70


	//   ....[18]....
        /*105c*/ 	.word	0x00000f90


	//   ....[19]....
        /*1060*/ 	.word	0x00000fc0


	//   ....[20]....
        /*1064*/ 	.word	0x00000ff0


	//   ....[21]....
        /*1068*/ 	.word	0x00001020


	//   ....[22]....
        /*106c*/ 	.word	0x00001050


	//   ....[23]....
        /*1070*/ 	.word	0x00001090


	//   ....[24]....
        /*1074*/ 	.word	0x000010d0


	//   ....[25]....
        /*1078*/ 	.word	0x00001100


	//   ....[26]....
        /*107c*/ 	.word	0x00001110


	//   ....[27]....
        /*1080*/ 	.word	0x00001140


	//   ....[28]....
        /*1084*/ 	.word	0x00001190


	//   ....[29]....
        /*1088*/ 	.word	0x000011c0


	//   ....[30]....
        /*108c*/ 	.word	0x000011f0


	//   ....[31]....
        /*1090*/ 	.word	0x00001220


	//   ....[32]....
        /*1094*/ 	.word	0x00001250


	//   ....[33]....
        /*1098*/ 	.word	0x00001280


	//   ....[34]....
        /*109c*/ 	.word	0x00001290


	//   ....[35]....
        /*10a0*/ 	.word	0x000012c0


	//   ....[36]....
        /*10a4*/ 	.word	0x00001310


	//   ....[37]....
        /*10a8*/ 	.word	0x00001340


	//   ....[38]....
        /*10ac*/ 	.word	0x00001370


	//   ....[39]....
        /*10b0*/ 	.word	0x000013a0


	//   ....[40]....
        /*10b4*/ 	.word	0x000013d0


	//   ....[41]....
        /*10b8*/ 	.word	0x00001400


	//   ....[42]....
        /*10bc*/ 	.word	0x00001410


	//   ....[43]....
        /*10c0*/ 	.word	0x00001440


	//   ....[44]....
        /*10c4*/ 	.word	0x00001470


	//   ....[45]....
        /*10c8*/ 	.word	0x000014c0


	//   ....[46]....
        /*10cc*/ 	.word	0x000014f0


	//   ....[47]....
        /*10d0*/ 	.word	0x00001520


	//   ....[48]....
        /*10d4*/ 	.word	0x00001550


	//   ....[49]....
        /*10d8*/ 	.word	0x00001580


	//   ....[50]....
        /*10dc*/ 	.word	0x000015b0


	//   ....[51]....
        /*10e0*/ 	.word	0x000015c0


	//   ....[52]....
        /*10e4*/ 	.word	0x000015f0


	//   ....[53]....
        /*10e8*/ 	.word	0x00001620


	//   ....[54]....
        /*10ec*/ 	.word	0x00001650


	//   ....[55]....
        /*10f0*/ 	.word	0x00001680


	//   ....[56]....
        /*10f4*/ 	.word	0x000016b0


	//   ....[57]....
        /*10f8*/ 	.word	0x00001700


	//   ....[58]....
        /*10fc*/ 	.word	0x00001730


	//   ....[59]....
        /*1100*/ 	.word	0x00001760


	//   ....[60]....
        /*1104*/ 	.word	0x00001790


	//   ....[61]....
        /*1108*/ 	.word	0x000017c0


	//   ....[62]....
        /*110c*/ 	.word	0x000017f0


	//   ....[63]....
        /*1110*/ 	.word	0x00001800


	//   ....[64]....
        /*1114*/ 	.word	0x00001830


	//   ....[65]....
        /*1118*/ 	.word	0x00001850


	//   ....[66]....
        /*111c*/ 	.word	0x00001860


	//   ....[67]....
        /*1120*/ 	.word	0x00001990


	//   ....[68]....
        /*1124*/ 	.word	0x000019c0


	//   ....[69]....
        /*1128*/ 	.word	0x000019d0


	//   ....[70]....
        /*112c*/ 	.word	0x000019e0


	//   ....[71]....
        /*1130*/ 	.word	0x000019f0


	//   ....[72]....
        /*1134*/ 	.word	0x00001a00


	//   ....[73]....
        /*1138*/ 	.word	0x00001a10


	//   ....[74]....
        /*113c*/ 	.word	0x00001a20


	//   ....[75]....
        /*1140*/ 	.word	0x00001a30


	//   ....[76]....
        /*1144*/ 	.word	0x00001a40


	//   ....[77]....
        /*1148*/ 	.word	0x00001a60


	//   ....[78]....
        /*114c*/ 	.word	0x00001a70


	//   ....[79]....
        /*1150*/ 	.word	0x00001a80


	//   ....[80]....
        /*1154*/ 	.word	0x00001a90


	//   ....[81]....
        /*1158*/ 	.word	0x00001bc0


	//   ....[82]....
        /*115c*/ 	.word	0x00001bd0


	//   ....[83]....
        /*1160*/ 	.word	0x00001be0


	//   ....[84]....
        /*1164*/ 	.word	0x00001bf0


	//   ....[85]....
        /*1168*/ 	.word	0x00001c00


	//   ....[86]....
        /*116c*/ 	.word	0x00001c10


	//   ....[87]....
        /*1170*/ 	.word	0x00001c20


	//   ....[88]....
        /*1174*/ 	.word	0x00001c30


	//   ....[89]....
        /*1178*/ 	.word	0x00001c40


	//   ....[90]....
        /*117c*/ 	.word	0x00001d30


	//   ....[91]....
        /*1180*/ 	.word	0x00001d60


	//   ....[92]....
        /*1184*/ 	.word	0x00001d90


	//   ....[93]....
        /*1188*/ 	.word	0x00001dc0


	//   ....[94]....
        /*118c*/ 	.word	0x00001dd0


	//   ....[95]....
        /*1190*/ 	.word	0x00001de0


	//   ....[96]....
        /*1194*/ 	.word	0x00001df0


	//   ....[97]....
        /*1198*/ 	.word	0x00001e00


	//   ....[98]....
        /*119c*/ 	.word	0x00001e10


	//   ....[99]....
        /*11a0*/ 	.word	0x00001e20


	//   ....[100]....
        /*11a4*/ 	.word	0x00001f40


	//   ....[101]....
        /*11a8*/ 	.word	0x00001fd0


	//   ....[102]....
        /*11ac*/ 	.word	0x00001fe0


	//   ....[103]....
        /*11b0*/ 	.word	0x00001ff0


	//   ....[104]....
        /*11b4*/ 	.word	0x00002000


	//   ....[105]....
        /*11b8*/ 	.word	0x00002010


	//   ....[106]....
        /*11bc*/ 	.word	0x00002020


	//   ....[107]....
        /*11c0*/ 	.word	0x00002030


	//   ....[108]....
        /*11c4*/ 	.word	0x00002040


	//   ....[109]....
        /*11c8*/ 	.word	0x00002080


	//   ....[110]....
        /*11cc*/ 	.word	0x000020b0


	//   ....[111]....
        /*11d0*/ 	.word	0x000020c0


	//   ....[112]....
        /*11d4*/ 	.word	0x000020d0


	//   ....[113]....
        /*11d8*/ 	.word	0x000020e0


	//   ....[114]....
        /*11dc*/ 	.word	0x000020f0


	//   ....[115]....
        /*11e0*/ 	.word	0x00002190


	//   ....[116]....
        /*11e4*/ 	.word	0x00002230


	//   ....[117]....
        /*11e8*/ 	.word	0x00002240


	//   ....[118]....
        /*11ec*/ 	.word	0x00002250


	//   ....[119]....
        /*11f0*/ 	.word	0x00002260


	//   ....[120]....
        /*11f4*/ 	.word	0x00002270


	//   ....[121]....
        /*11f8*/ 	.word	0x00002280


	//   ....[122]....
        /*11fc*/ 	.word	0x00002290


	//   ....[123]....
        /*1200*/ 	.word	0x000022a0


	//   ....[124]....
        /*1204*/ 	.word	0x000022d0


	//   ....[125]....
        /*1208*/ 	.word	0x00002380


	//   ....[126]....
        /*120c*/ 	.word	0x000023b0


	//   ....[127]....
        /*1210*/ 	.word	0x000023e0


	//   ....[128]....
        /*1214*/ 	.word	0x00002410


	//   ....[129]....
        /*1218*/ 	.word	0x00002420


	//   ....[130]....
        /*121c*/ 	.word	0x00002430


	//   ....[131]....
        /*1220*/ 	.word	0x00002440


	//   ....[132]....
        /*1224*/ 	.word	0x00002450


	//   ....[133]....
        /*1228*/ 	.word	0x000025f0


	//   ....[134]....
        /*122c*/ 	.word	0x00002620


	//   ....[135]....
        /*1230*/ 	.word	0x00002630


	//   ....[136]....
        /*1234*/ 	.word	0x00002640


	//   ....[137]....
        /*1238*/ 	.word	0x00002650


	//   ....[138]....
        /*123c*/ 	.word	0x00002660


	//   ....[139]....
        /*1240*/ 	.word	0x00002670


	//   ....[140]....
        /*1244*/ 	.word	0x00002680


	//   ....[141]....
        /*1248*/ 	.word	0x00002690


	//   ....[142]....
        /*124c*/ 	.word	0x000026b0


	//   ....[143]....
        /*1250*/ 	.word	0x000026d0


	//   ....[144]....
        /*1254*/ 	.word	0x00002710


	//   ....[145]....
        /*1258*/ 	.word	0x00002720


	//   ....[146]....
        /*125c*/ 	.word	0x00002730


	//   ....[147]....
        /*1260*/ 	.word	0x00002740


	//   ....[148]....
        /*1264*/ 	.word	0x000027b0


	//   ....[149]....
        /*1268*/ 	.word	0x00002880


	//   ....[150]....
        /*126c*/ 	.word	0x00002890


	//   ....[151]....
        /*1270*/ 	.word	0x000028a0


	//   ....[152]....
        /*1274*/ 	.word	0x000028b0


	//   ....[153]....
        /*1278*/ 	.word	0x000028c0


	//   ....[154]....
        /*127c*/ 	.word	0x000028d0


	//   ....[155]....
        /*1280*/ 	.word	0x000028e0


	//   ....[156]....
        /*1284*/ 	.word	0x000028f0


	//   ....[157]....
        /*1288*/ 	.word	0x00002920


	//   ....[158]....
        /*128c*/ 	.word	0x000029d0


	//   ....[159]....
        /*1290*/ 	.word	0x00002a00


	//   ....[160]....
        /*1294*/ 	.word	0x00002a30


	//   ....[161]....
        /*1298*/ 	.word	0x00002a60


	//   ....[162]....
        /*129c*/ 	.word	0x00002a70


	//   ....[163]....
        /*12a0*/ 	.word	0x00002a80


	//   ....[164]....
        /*12a4*/ 	.word	0x00002a90


	//   ....[165]....
        /*12a8*/ 	.word	0x00002aa0


	//   ....[166]....
        /*12ac*/ 	.word	0x00002c50


	//   ....[167]....
        /*12b0*/ 	.word	0x00002c60


	//   ....[168]....
        /*12b4*/ 	.word	0x00002c70


	//   ....[169]....
        /*12b8*/ 	.word	0x00002c80


	//   ....[170]....
        /*12bc*/ 	.word	0x00002c90


	//   ....[171]....
        /*12c0*/ 	.word	0x00002ca0


	//   ....[172]....
        /*12c4*/ 	.word	0x00002cb0


	//   ....[173]....
        /*12c8*/ 	.word	0x00002cc0


	//   ....[174]....
        /*12cc*/ 	.word	0x00002ce0


	//   ....[175]....
        /*12d0*/ 	.word	0x00002d20


	//   ....[176]....
        /*12d4*/ 	.word	0x00002d50


	//   ....[177]....
        /*12d8*/ 	.word	0x00002d60


	//   ....[178]....
        /*12dc*/ 	.word	0x00002d70


	//   ....[179]....
        /*12e0*/ 	.word	0x00002d80


	//   ....[180]....
        /*12e4*/ 	.word	0x00002d90


	//   ....[181]....
        /*12e8*/ 	.word	0x00002da0


	//   ....[182]....
        /*12ec*/ 	.word	0x00002eb0


	//   ....[183]....
        /*12f0*/ 	.word	0x00002ec0


	//   ....[184]....
        /*12f4*/ 	.word	0x00002ed0


	//   ....[185]....
        /*12f8*/ 	.word	0x00002ee0


	//   ....[186]....
        /*12fc*/ 	.word	0x00002ef0


	//   ....[187]....
        /*1300*/ 	.word	0x00002f00


	//   ....[188]....
        /*1304*/ 	.word	0x00002f10


	//   ....[189]....
        /*1308*/ 	.word	0x00002f20


	//   ....[190]....
        /*130c*/ 	.word	0x00002fd0


	//   ....[191]....
        /*1310*/ 	.word	0x00003000


	//   ....[192]....
        /*1314*/ 	.word	0x00003030


	//   ....[193]....
        /*1318*/ 	.word	0x00003060


	//   ....[194]....
        /*131c*/ 	.word	0x00003090


	//   ....[195]....
        /*1320*/ 	.word	0x000030a0


	//   ....[196]....
        /*1324*/ 	.word	0x000030b0


	//   ....[197]....
        /*1328*/ 	.word	0x000030c0


	//   ....[198]....
        /*132c*/ 	.word	0x000030d0


	//   ....[199]....
        /*1330*/ 	.word	0x00003220


	//   ....[200]....
        /*1334*/ 	.word	0x00003280


	//   ....[201]....
        /*1338*/ 	.word	0x00003290


	//   ....[202]....
        /*133c*/ 	.word	0x000032a0


	//   ....[203]....
        /*1340*/ 	.word	0x000032b0


	//   ....[204]....
        /*1344*/ 	.word	0x000032c0


	//   ....[205]....
        /*1348*/ 	.word	0x000032d0


	//   ....[206]....
        /*134c*/ 	.word	0x000032e0


	//   ....[207]....
        /*1350*/ 	.word	0x000032f0


	//   ....[208]....
        /*1354*/ 	.word	0x00003300


	//   ....[209]....
        /*1358*/ 	.word	0x00003320


	//   ....[210]....
        /*135c*/ 	.word	0x00003330


	//   ....[211]....
        /*1360*/ 	.word	0x00003350


	//   ....[212]....
        /*1364*/ 	.word	0x00003380


	//   ....[213]....
        /*1368*/ 	.word	0x000033b0


	//   ....[214]....
        /*136c*/ 	.word	0x000033c0


	//   ....[215]....
        /*1370*/ 	.word	0x000033d0


	//   ....[216]....
        /*1374*/ 	.word	0x000033e0


	//   ....[217]....
        /*1378*/ 	.word	0x000033f0


	//   ....[218]....
        /*137c*/ 	.word	0x00003400


	//   ....[219]....
        /*1380*/ 	.word	0x00003410


	//   ....[220]....
        /*1384*/ 	.word	0x00003420


	//   ....[221]....
        /*1388*/ 	.word	0x00003480


	//   ....[222]....
        /*138c*/ 	.word	0x00003510


	//   ....[223]....
        /*1390*/ 	.word	0x00003520


	//   ....[224]....
        /*1394*/ 	.word	0x00003530


	//   ....[225]....
        /*1398*/ 	.word	0x00003540


	//   ....[226]....
        /*139c*/ 	.word	0x00003570


	//   ....[227]....
        /*13a0*/ 	.word	0x00003580


	//   ....[228]....
        /*13a4*/ 	.word	0x00003590


	//   ....[229]....
        /*13a8*/ 	.word	0x000035a0


	//   ....[230]....
        /*13ac*/ 	.word	0x000035b0


	//   ....[231]....
        /*13b0*/ 	.word	0x000035c0


	//   ....[232]....
        /*13b4*/ 	.word	0x000037f0


	//   ....[233]....
        /*13b8*/ 	.word	0x00003820


	//   ....[234]....
        /*13bc*/ 	.word	0x00003830


	//   ....[235]....
        /*13c0*/ 	.word	0x00003840


	//   ....[236]....
        /*13c4*/ 	.word	0x00003970


	//   ....[237]....
        /*13c8*/ 	.word	0x00003990


	//   ....[238]....
        /*13cc*/ 	.word	0x000039a0


	//   ....[239]....
        /*13d0*/ 	.word	0x000039b0


	//   ....[240]....
        /*13d4*/ 	.word	0x000039c0


	//   ....[241]....
        /*13d8*/ 	.word	0x000039d0


	//   ....[242]....
        /*13dc*/ 	.word	0x000039e0


	//   ....[243]....
        /*13e0*/ 	.word	0x00003a10


	//   ....[244]....
        /*13e4*/ 	.word	0x00003a60


	//   ....[245]....
        /*13e8*/ 	.word	0x00003a80


	//   ....[246]....
        /*13ec*/ 	.word	0x00003ab0


	//   ....[247]....
        /*13f0*/ 	.word	0x00003b90


	//   ....[248]....
        /*13f4*/ 	.word	0x00003ba0


	//   ....[249]....
        /*13f8*/ 	.word	0x00003bb0


	//   ....[250]....
        /*13fc*/ 	.word	0x00003bc0


	//   ....[251]....
        /*1400*/ 	.word	0x00003be0


	//   ....[252]....
        /*1404*/ 	.word	0x00003c00


	//   ....[253]....
        /*1408*/ 	.word	0x00003c50


	//   ....[254]....
        /*140c*/ 	.word	0x00003c80


	//   ....[255]....
        /*1410*/ 	.word	0x00003cb0


	//   ....[0]....
        /*1414*/ 	.word	0x00003ce0


	//   ....[1]....
        /*1418*/ 	.word	0x00003d10


	//   ....[2]....
        /*141c*/ 	.word	0x00003d20


	//   ....[3]....
        /*1420*/ 	.word	0x00003d40


	//   ....[4]....
        /*1424*/ 	.word	0x00003d60


	//   ....[5]....
        /*1428*/ 	.word	0x00003d70


	//   ....[6]....
        /*142c*/ 	.word	0x00003d80


	//   ....[7]....
        /*1430*/ 	.word	0x00003d90


	//   ....[8]....
        /*1434*/ 	.word	0x00004860


	//   ....[9]....
        /*1438*/ 	.word	0x00004880


	//   ....[10]....
        /*143c*/ 	.word	0x000048d0


	//   ....[11]....
        /*1440*/ 	.word	0x000048e0


	//   ....[12]....
        /*1444*/ 	.word	0x00004950


	//   ....[13]....
        /*1448*/ 	.word	0x00004a00


	//   ....[14]....
        /*144c*/ 	.word	0x00004ab0


	//   ....[15]....
        /*1450*/ 	.word	0x00004ae0


	//   ....[16]....
        /*1454*/ 	.word	0x00004c10


	//   ....[17]....
        /*1458*/ 	.word	0x00004cc0


	//   ....[18]....
        /*145c*/ 	.word	0x00004ce0


	//   ....[19]....
        /*1460*/ 	.word	0x00004dd0


	//   ....[20]....
        /*1464*/ 	.word	0x00004e60


	//   ....[21]....
        /*1468*/ 	.word	0x00004f10


	//   ....[22]....
        /*146c*/ 	.word	0x00004f90


	//   ....[23]....
        /*1470*/ 	.word	0x000050c0


	//   ....[24]....
        /*1474*/ 	.word	0x000050f0


	//   ....[25]....
        /*1478*/ 	.word	0x000051d0


	//   ....[26]....
        /*147c*/ 	.word	0x00005300


	//   ....[27]....
        /*1480*/ 	.word	0x00005310


	//   ....[28]....
        /*1484*/ 	.word	0x000053a0


	//   ....[29]....
        /*1488*/ 	.word	0x000054b0


	//   ....[30]....
        /*148c*/ 	.word	0x00005520


	//   ....[31]....
        /*1490*/ 	.word	0x00005640


	//   ....[32]....
        /*1494*/ 	.word	0x000056b0


	//   ....[33]....
        /*1498*/ 	.word	0x00005720


	//   ....[34]....
        /*149c*/ 	.word	0x00005810


	//   ....[35]....
        /*14a0*/ 	.word	0x00005940


	//   ....[36]....
        /*14a4*/ 	.word	0x00005a00


	//   ....[37]....
        /*14a8*/ 	.word	0x00005a70


	//   ....[38]....
        /*14ac*/ 	.word	0x00005ad0


	//   ....[39]....
        /*14b0*/ 	.word	0x00005b60


	//   ....[40]....
        /*14b4*/ 	.word	0x00005d20


	//   ....[41]....
        /*14b8*/ 	.word	0x00005d80


	//   ....[42]....
        /*14bc*/ 	.word	0x00005e70


	//   ....[43]....
        /*14c0*/ 	.word	0x00005e90


	//   ....[44]....
        /*14c4*/ 	.word	0x00005ea0


	//   ....[45]....
        /*14c8*/ 	.word	0x00005eb0


	//   ....[46]....
        /*14cc*/ 	.word	0x00005ec0


	//   ....[47]....
        /*14d0*/ 	.word	0x00005ed0


	//   ....[48]....
        /*14d4*/ 	.word	0x00005f00


	//   ....[49]....
        /*14d8*/ 	.word	0x00005f20


	//   ....[50]....
        /*14dc*/ 	.word	0x00005f30


	//   ....[51]....
        /*14e0*/ 	.word	0x00005f40


	//   ....[52]....
        /*14e4*/ 	.word	0x00005f80


	//   ....[53]....
        /*14e8*/ 	.word	0x00005f90


	//   ....[54]....
        /*14ec*/ 	.word	0x00005fa0


	//   ....[55]....
        /*14f0*/ 	.word	0x00005fb0


	//   ....[56]....
        /*14f4*/ 	.word	0x00006010


	//   ....[57]....
        /*14f8*/ 	.word	0x000060e0


	//   ....[58]....
        /*14fc*/ 	.word	0x000060f0


	//   ....[59]....
        /*1500*/ 	.word	0x00006120


	//   ....[60]....
        /*1504*/ 	.word	0x00006130


	//   ....[61]....
        /*1508*/ 	.word	0x00006140


	//   ....[62]....
        /*150c*/ 	.word	0x00006150


	//   ....[63]....
        /*1510*/ 	.word	0x00006160


	//   ....[64]....
        /*1514*/ 	.word	0x00006290


	//   ....[65]....
        /*1518*/ 	.word	0x000062c0


	//   ....[66]....
        /*151c*/ 	.word	0x000062f0


	//   ....[67]....
        /*1520*/ 	.word	0x00006300


	//   ....[68]....
        /*1524*/ 	.word	0x00006310


	//   ....[69]....
        /*1528*/ 	.word	0x00006320


	//   ....[70]....
        /*152c*/ 	.word	0x00006330


	//   ....[71]....
        /*1530*/ 	.word	0x00006340


	//   ....[72]....
        /*1534*/ 	.word	0x00006350


	//   ....[73]....
        /*1538*/ 	.word	0x00006360


	//   ....[74]....
        /*153c*/ 	.word	0x00006370


	//   ....[75]....
        /*1540*/ 	.word	0x000064e0


	//   ....[76]....
        /*1544*/ 	.word	0x00006530


	//   ....[77]....
        /*1548*/ 	.word	0x00006570


	//   ....[78]....
        /*154c*/ 	.word	0x00006580


	//   ....[79]....
        /*1550*/ 	.word	0x00006590


	//   ....[80]....
        /*1554*/ 	.word	0x000065b0


	//   ....[81]....
        /*1558*/ 	.word	0x000065e0


	//   ....[82]....
        /*155c*/ 	.word	0x00006610


	//   ....[83]....
        /*1560*/ 	.word	0x00006640


	//   ....[84]....
        /*1564*/ 	.word	0x00006650


	//   ....[85]....
        /*1568*/ 	.word	0x00006660


	//   ....[86]....
        /*156c*/ 	.word	0x00006670


	//   ....[87]....
        /*1570*/ 	.word	0x00006680


	//   ....[88]....
        /*1574*/ 	.word	0x000066a0


	//   ....[89]....
        /*1578*/ 	.word	0x000066b0


	//   ....[90]....
        /*157c*/ 	.word	0x000066c0


	//   ....[91]....
        /*1580*/ 	.word	0x000066d0


	//   ....[92]....
        /*1584*/ 	.word	0x000066e0


	//   ....[93]....
        /*1588*/ 	.word	0x000066f0


	//   ....[94]....
        /*158c*/ 	.word	0x00006700


	//   ....[95]....
        /*1590*/ 	.word	0x00006710


	//   ....[96]....
        /*1594*/ 	.word	0x00006750


	//   ....[97]....
        /*1598*/ 	.word	0x000067d0


	//   ....[98]....
        /*159c*/ 	.word	0x000068a0


	//   ....[99]....
        /*15a0*/ 	.word	0x000068b0


	//   ....[100]....
        /*15a4*/ 	.word	0x000068c0


	//   ....[101]....
        /*15a8*/ 	.word	0x000068f0


	//   ....[102]....
        /*15ac*/ 	.word	0x00006900


	//   ....[103]....
        /*15b0*/ 	.word	0x00006910


	//   ....[104]....
        /*15b4*/ 	.word	0x00006920


	//   ....[105]....
        /*15b8*/ 	.word	0x00006930


	//   ....[106]....
        /*15bc*/ 	.word	0x00006940


	//   ....[107]....
        /*15c0*/ 	.word	0x00006950


	//   ....[108]....
        /*15c4*/ 	.word	0x00006ab0


	//   ....[109]....
        /*15c8*/ 	.word	0x00006ae0


	//   ....[110]....
        /*15cc*/ 	.word	0x00006af0


	//   ....[111]....
        /*15d0*/ 	.word	0x00006b60


	//   ....[112]....
        /*15d4*/ 	.word	0x00006be0


	//   ....[113]....
        /*15d8*/ 	.word	0x00006c20


	//   ....[114]....
        /*15dc*/ 	.word	0x00006c80


	//   ....[115]....
        /*15e0*/ 	.word	0x00006ca0


	//   ....[116]....
        /*15e4*/ 	.word	0x00006cb0


	//   ....[117]....
        /*15e8*/ 	.word	0x00006ce0


	//   ....[118]....
        /*15ec*/ 	.word	0x00006d00


	//   ....[119]....
        /*15f0*/ 	.word	0x00006d20


	//   ....[120]....
        /*15f4*/ 	.word	0x00006d50


	//   ....[121]....
        /*15f8*/ 	.word	0x00006d60


	//   ....[122]....
        /*15fc*/ 	.word	0x00006d80


	//   ....[123]....
        /*1600*/ 	.word	0x00006da0


	//   ....[124]....
        /*1604*/ 	.word	0x00006e10


	//   ....[125]....
        /*1608*/ 	.word	0x00006e40


	//   ....[126]....
        /*160c*/ 	.word	0x00006e90


	//   ....[127]....
        /*1610*/ 	.word	0x00006ef0


	//   ....[128]....
        /*1614*/ 	.word	0x00006f10


	//   ....[129]....
        /*1618*/ 	.word	0x00006f20


	//   ....[130]....
        /*161c*/ 	.word	0x00006f50


	//   ....[131]....
        /*1620*/ 	.word	0x00006fb0


	//   ....[132]....
        /*1624*/ 	.word	0x00006fe0


	//   ....[133]....
        /*1628*/ 	.word	0x00007010


	//   ....[134]....
        /*162c*/ 	.word	0x00007020


	//   ....[135]....
        /*1630*/ 	.word	0x00007030


	//   ....[136]....
        /*1634*/ 	.word	0x00007040


	//   ....[137]....
        /*1638*/ 	.word	0x00007060


	//   ....[138]....
        /*163c*/ 	.word	0x00007080


	//   ....[139]....
        /*1640*/ 	.word	0x00007090


	//   ....[140]....
        /*1644*/ 	.word	0x000072a0


	//   ....[141]....
        /*1648*/ 	.word	0x00007300


	//   ....[142]....
        /*164c*/ 	.word	0x00007310


	//   ....[143]....
        /*1650*/ 	.word	0x00007320


	//   ....[144]....
        /*1654*/ 	.word	0x00007330


	//   ....[145]....
        /*1658*/ 	.word	0x00007340


	//   ....[146]....
        /*165c*/ 	.word	0x00007350


	//   ....[147]....
        /*1660*/ 	.word	0x00007360


	//   ....[148]....
        /*1664*/ 	.word	0x00007370


	//   ....[149]....
        /*1668*/ 	.word	0x00007380


	//   ....[150]....
        /*166c*/ 	.word	0x00007390


	//   ....[151]....
        /*1670*/ 	.word	0x000073a0


	//   ....[152]....
        /*1674*/ 	.word	0x000073b0


	//   ....[153]....
        /*1678*/ 	.word	0x000073c0


	//   ....[154]....
        /*167c*/ 	.word	0x000073d0


	//   ....[155]....
        /*1680*/ 	.word	0x000073e0


	//   ....[156]....
        /*1684*/ 	.word	0x000073f0


	//   ....[157]....
        /*1688*/ 	.word	0x00007400


	//   ....[158]....
        /*168c*/ 	.word	0x00007410


	//   ....[159]....
        /*1690*/ 	.word	0x00007430


	//   ....[160]....
        /*1694*/ 	.word	0x00007440


	//   ....[161]....
        /*1698*/ 	.word	0x00007450


	//   ....[162]....
        /*169c*/ 	.word	0x00007460


	//   ....[163]....
        /*16a0*/ 	.word	0x00007470


	//   ....[164]....
        /*16a4*/ 	.word	0x00007480


	//   ....[165]....
        /*16a8*/ 	.word	0x00007500


	//   ....[166]....
        /*16ac*/ 	.word	0x00007540


	//   ....[167]....
        /*16b0*/ 	.word	0x00007580


	//   ....[168]....
        /*16b4*/ 	.word	0x000075c0


	//   ....[169]....
        /*16b8*/ 	.word	0x00007600


	//   ....[170]....
        /*16bc*/ 	.word	0x00007640


	//   ....[171]....
        /*16c0*/ 	.word	0x000076b0


	//   ....[172]....
        /*16c4*/ 	.word	0x00007730


	//   ....[173]....
        /*16c8*/ 	.word	0x000077d0


	//   ....[174]....
        /*16cc*/ 	.word	0x00007880


	//   ....[175]....
        /*16d0*/ 	.word	0x00007890


	//   ....[176]....
        /*16d4*/ 	.word	0x000078a0


	//   ....[177]....
        /*16d8*/ 	.word	0x000078c0


	//   ....[178]....
        /*16dc*/ 	.word	0x000078e0


	//   ....[179]....
        /*16e0*/ 	.word	0x00007920


	//   ....[180]....
        /*16e4*/ 	.word	0x000079a0


	//   ....[181]....
        /*16e8*/ 	.word	0x000079d0


	//   ....[182]....
        /*16ec*/ 	.word	0x00007a20


	//   ....[183]....
        /*16f0*/ 	.word	0x00007a40


	//   ....[184]....
        /*16f4*/ 	.word	0x00007a50


	//   ....[185]....
        /*16f8*/ 	.word	0x00007a60


	//   ....[186]....
        /*16fc*/ 	.word	0x00007ac0


	//   ....[187]....
        /*1700*/ 	.word	0x00007af0


	//   ....[188]....
        /*1704*/ 	.word	0x00007b00


	//   ....[189]....
        /*1708*/ 	.word	0x00007b60


	//   ....[190]....
        /*170c*/ 	.word	0x00007ba0


	//   ....[191]....
        /*1710*/ 	.word	0x00007be0


	//   ....[192]....
        /*1714*/ 	.word	0x00007c00


	//   ....[193]....
        /*1718*/ 	.word	0x00007c10


	//   ....[194]....
        /*171c*/ 	.word	0x00007c20


	//   ....[195]....
        /*1720*/ 	.word	0x00007c30


	//   ....[196]....
        /*1724*/ 	.word	0x00007c60


	//   ....[197]....
        /*1728*/ 	.word	0x00007cb0


	//   ....[198]....
        /*172c*/ 	.word	0x00007ce0


	//   ....[199]....
        /*1730*/ 	.word	0x00007d10


	//   ....[200]....
        /*1734*/ 	.word	0x00007d40


	//   ....[201]....
        /*1738*/ 	.word	0x00007d70


	//   ....[202]....
        /*173c*/ 	.word	0x00007d90


	//   ....[203]....
        /*1740*/ 	.word	0x00007da0


	//   ....[204]....
        /*1744*/ 	.word	0x00007db0


	//   ....[205]....
        /*1748*/ 	.word	0x00007de0


	//   ....[206]....
        /*174c*/ 	.word	0x00008340


	//   ....[207]....
        /*1750*/ 	.word	0x00008390


	//   ....[208]....
        /*1754*/ 	.word	0x000083a0


	//   ....[209]....
        /*1758*/ 	.word	0x000083b0


	//   ....[210]....
        /*175c*/ 	.word	0x000083c0


	//   ....[211]....
        /*1760*/ 	.word	0x000083d0


	//   ....[212]....
        /*1764*/ 	.word	0x000083e0


	//   ....[213]....
        /*1768*/ 	.word	0x000083f0


	//   ....[214]....
        /*176c*/ 	.word	0x00008400


	//   ....[215]....
        /*1770*/ 	.word	0x00008410


	//   ....[216]....
        /*1774*/ 	.word	0x00008420


	//   ....[217]....
        /*1778*/ 	.word	0x00008430


	//   ....[218]....
        /*177c*/ 	.word	0x00008440


	//   ....[219]....
        /*1780*/ 	.word	0x00008450


	//   ....[220]....
        /*1784*/ 	.word	0x00008460


	//   ....[221]....
        /*1788*/ 	.word	0x00008470


	//   ....[222]....
        /*178c*/ 	.word	0x00008480


	//   ....[223]....
        /*1790*/ 	.word	0x00008490


	//   ....[224]....
        /*1794*/ 	.word	0x000084a0


	//   ....[225]....
        /*1798*/ 	.word	0x000084b0


	//   ....[226]....
        /*179c*/ 	.word	0x000084c0


	//   ....[227]....
        /*17a0*/ 	.word	0x000084d0


	//   ....[228]....
        /*17a4*/ 	.word	0x000084e0


	//   ....[229]....
        /*17a8*/ 	.word	0x000084f0


	//   ....[230]....
        /*17ac*/ 	.word	0x00008500


	//   ....[231]....
        /*17b0*/ 	.word	0x00008510


	//   ....[232]....
        /*17b4*/ 	.word	0x00008520


	//   ....[233]....
        /*17b8*/ 	.word	0x00008530


	//   ....[234]....
        /*17bc*/ 	.word	0x00008540


	//   ....[235]....
        /*17c0*/ 	.word	0x00008550


	//   ....[236]....
        /*17c4*/ 	.word	0x00008560


	//   ....[237]....
        /*17c8*/ 	.word	0x00008570


	//   ....[238]....
        /*17cc*/ 	.word	0x00008580


	//   ....[239]....
        /*17d0*/ 	.word	0x00009450


	//   ....[240]....
        /*17d4*/ 	.word	0x00009570


	//   ....[241]....
        /*17d8*/ 	.word	0x000095d0


	//   ....[242]....
        /*17dc*/ 	.word	0x00009620


	//   ....[243]....
        /*17e0*/ 	.word	0x00009670


	//   ....[244]....
        /*17e4*/ 	.word	0x000096c0


	//   ....[245]....
        /*17e8*/ 	.word	0x00009710


	//   ....[246]....
        /*17ec*/ 	.word	0x00009760


	//   ....[247]....
        /*17f0*/ 	.word	0x000097c0


	//   ....[248]....
        /*17f4*/ 	.word	0x00009810


	//   ....[249]....
        /*17f8*/ 	.word	0x00009860


	//   ....[250]....
        /*17fc*/ 	.word	0x000098b0


	//   ....[251]....
        /*1800*/ 	.word	0x00009900


	//   ....[252]....
        /*1804*/ 	.word	0x000099d0


	//   ....[253]....
        /*1808*/ 	.word	0x00009a50


	//   ....[254]....
        /*180c*/ 	.word	0x00009aa0


	//   ....[255]....
        /*1810*/ 	.word	0x00009b10


	//   ....[0]....
        /*1814*/ 	.word	0x00009b90


	//   ....[1]....
        /*1818*/ 	.word	0x00009be0


	//   ....[2]....
        /*181c*/ 	.word	0x00009c50


	//   ....[3]....
        /*1820*/ 	.word	0x00009cc0


	//   ....[4]....
        /*1824*/ 	.word	0x00009d30


	//   ....[5]....
        /*1828*/ 	.word	0x00009da0


	//   ....[6]....
        /*182c*/ 	.word	0x00009e10


	//   ....[7]....
        /*1830*/ 	.word	0x00009e80


	//   ....[8]....
        /*1834*/ 	.word	0x00009f00


	//   ....[9]....
        /*1838*/ 	.word	0x00009f50


	//   ....[10]....
        /*183c*/ 	.word	0x00009fc0


	//   ....[11]....
        /*1840*/ 	.word	0x0000a030


	//   ....[12]....
        /*1844*/ 	.word	0x0000a0a0


	//   ....[13]....
        /*1848*/ 	.word	0x0000a110


	//   ....[14]....
        /*184c*/ 	.word	0x0000a180


	//   ....[15]....
        /*1850*/ 	.word	0x0000a1f0


	//   ....[16]....
        /*1854*/ 	.word	0x0000a270


	//   ....[17]....
        /*1858*/ 	.word	0x0000a2c0


	//   ....[18]....
        /*185c*/ 	.word	0x0000a360


	//   ....[19]....
        /*1860*/ 	.word	0x0000a3d0


	//   ....[20]....
        /*1864*/ 	.word	0x0000a440


	//   ....[21]....
        /*1868*/ 	.word	0x0000a4b0


	//   ....[22]....
        /*186c*/ 	.word	0x0000a520


	//   ....[23]....
        /*1870*/ 	.word	0x0000a5a0


	//   ....[24]....
        /*1874*/ 	.word	0x0000a620


	//   ....[25]....
        /*1878*/ 	.word	0x0000a670


	//   ....[26]....
        /*187c*/ 	.word	0x0000a6c0


	//   ....[27]....
        /*1880*/ 	.word	0x0000a710


	//   ....[28]....
        /*1884*/ 	.word	0x0000a760


	//   ....[29]....
        /*1888*/ 	.word	0x0000a7b0


	//   ....[30]....
        /*188c*/ 	.word	0x0000a800


	//   ....[31]....
        /*1890*/ 	.word	0x0000a850


	//   ....[32]....
        /*1894*/ 	.word	0x0000a8a0


	//   ....[33]....
        /*1898*/ 	.word	0x0000a900


	//   ....[34]....
        /*189c*/ 	.word	0x0000a970


	//   ....[35]....
        /*18a0*/ 	.word	0x0000a9e0


	//   ....[36]....
        /*18a4*/ 	.word	0x0000aa50


	//   ....[37]....
        /*18a8*/ 	.word	0x0000aac0


	//   ....[38]....
        /*18ac*/ 	.word	0x0000ab30


	//   ....[39]....
        /*18b0*/ 	.word	0x0000aba0


	//   ....[40]....
        /*18b4*/ 	.word	0x0000ac10


	//   ....[41]....
        /*18b8*/ 	.word	0x0000ac80


	//   ....[42]....
        /*18bc*/ 	.word	0x0000acd0


	//   ....[43]....
        /*18c0*/ 	.word	0x0000ad20


	//   ....[44]....
        /*18c4*/ 	.word	0x0000ad80


	//   ....[45]....
        /*18c8*/ 	.word	0x0000adf0


	//   ....[46]....
        /*18cc*/ 	.word	0x0000aed0


	//   ....[47]....
        /*18d0*/ 	.word	0x0000af40


	//   ....[48]....
        /*18d4*/ 	.word	0x0000afb0


	//   ....[49]....
        /*18d8*/ 	.word	0x0000b020


	//   ....[50]....
        /*18dc*/ 	.word	0x0000b090


	//   ....[51]....
        /*18e0*/ 	.word	0x0000b100


	//   ....[52]....
        /*18e4*/ 	.word	0x0000b170


	//   ....[53]....
        /*18e8*/ 	.word	0x0000b1e0


	//   ....[54]....
        /*18ec*/ 	.word	0x0000b250


	//   ....[55]....
        /*18f0*/ 	.word	0x0000b2b0


	//   ....[56]....
        /*18f4*/ 	.word	0x0000b320


	//   ....[57]....
        /*18f8*/ 	.word	0x0000b380


	//   ....[58]....
        /*18fc*/ 	.word	0x0000b3f0


	//   ....[59]....
        /*1900*/ 	.word	0x0000b460


	//   ....[60]....
        /*1904*/ 	.word	0x0000b4d0


	//   ....[61]....
        /*1908*/ 	.word	0x0000b540


	//   ....[62]....
        /*190c*/ 	.word	0x0000b5d0


	//   ....[63]....
        /*1910*/ 	.word	0x0000b640


	//   ....[64]....
        /*1914*/ 	.word	0x0000b6b0


	//   ....[65]....
        /*1918*/ 	.word	0x0000b710


	//   ....[66]....
        /*191c*/ 	.word	0x0000b780


	//   ....[67]....
        /*1920*/ 	.word	0x0000b7f0


	//   ....[68]....
        /*1924*/ 	.word	0x0000b860


	//   ....[69]....
        /*1928*/ 	.word	0x0000b8d0


	//   ....[70]....
        /*192c*/ 	.word	0x0000b940


	//   ....[71]....
        /*1930*/ 	.word	0x0000b9b0


	//   ....[72]....
        /*1934*/ 	.word	0x0000ba20


	//   ....[73]....
        /*1938*/ 	.word	0x0000ba90


	//   ....[74]....
        /*193c*/ 	.word	0x0000bae0


	//   ....[75]....
        /*1940*/ 	.word	0x0000bb30


	//   ....[76]....
        /*1944*/ 	.word	0x0000bb90


	//   ....[77]....
        /*1948*/ 	.word	0x0000bc00


	//   ....[78]....
        /*194c*/ 	.word	0x0000bc70


	//   ....[79]....
        /*1950*/ 	.word	0x0000bce0


	//   ....[80]....
        /*1954*/ 	.word	0x0000bd50


	//   ....[81]....
        /*1958*/ 	.word	0x0000bdc0


	//   ....[82]....
        /*195c*/ 	.word	0x0000be30


	//   ....[83]....
        /*1960*/ 	.word	0x0000bea0


	//   ....[84]....
        /*1964*/ 	.word	0x0000bf10


	//   ....[85]....
        /*1968*/ 	.word	0x0000bf80


	//   ....[86]....
        /*196c*/ 	.word	0x0000bfd0


	//   ....[87]....
        /*1970*/ 	.word	0x0000c120


	//   ....[88]....
        /*1974*/ 	.word	0x0000c180


	//   ....[89]....
        /*1978*/ 	.word	0x0000c250


	//   ....[90]....
        /*197c*/ 	.word	0x0000c2a0


	//   ....[91]....
        /*1980*/ 	.word	0x0000c2f0


	//   ....[92]....
        /*1984*/ 	.word	0x0000c340


	//   ....[93]....
        /*1988*/ 	.word	0x0000c390


	//   ....[94]....
        /*198c*/ 	.word	0x0000c3e0


	//   ....[95]....
        /*1990*/ 	.word	0x0000c430


	//   ....[96]....
        /*1994*/ 	.word	0x0000c480


	//   ....[97]....
        /*1998*/ 	.word	0x0000c4e0


	//   ....[98]....
        /*199c*/ 	.word	0x0000c550


	//   ....[99]....
        /*19a0*/ 	.word	0x0000c5c0


	//   ....[100]....
        /*19a4*/ 	.word	0x0000c630


	//   ....[101]....
        /*19a8*/ 	.word	0x0000c6a0


	//   ....[102]....
        /*19ac*/ 	.word	0x0000c710


	//   ....[103]....
        /*19b0*/ 	.word	0x0000c780


	//   ....[104]....
        /*19b4*/ 	.word	0x0000c7f0


	//   ....[105]....
        /*19b8*/ 	.word	0x0000c860


	//   ....[106]....
        /*19bc*/ 	.word	0x0000c8c0


	//   ....[107]....
        /*19c0*/ 	.word	0x0000c920


	//   ....[108]....
        /*19c4*/ 	.word	0x0000c980


	//   ....[109]....
        /*19c8*/ 	.word	0x0000c9f0


	//   ....[110]....
        /*19cc*/ 	.word	0x0000ca60


	//   ....[111]....
        /*19d0*/ 	.word	0x0000cad0


	//   ....[112]....
        /*19d4*/ 	.word	0x0000cb40


	//   ....[113]....
        /*19d8*/ 	.word	0x0000cbb0


	//   ....[114]....
        /*19dc*/ 	.word	0x0000cc20


	//   ....[115]....
        /*19e0*/ 	.word	0x0000cc90


	//   ....[116]....
        /*19e4*/ 	.word	0x0000cd00


	//   ....[117]....
        /*19e8*/ 	.word	0x0000cd70


	//   ....[118]....
        /*19ec*/ 	.word	0x0000cdc0


	//   ....[119]....
        /*19f0*/ 	.word	0x0000cf40


	//   ....[120]....
        /*19f4*/ 	.word	0x0000cfa0


	//   ....[121]....
        /*19f8*/ 	.word	0x0000d060


	//   ....[122]....
        /*19fc*/ 	.word	0x0000d0b0


	//   ....[123]....
        /*1a00*/ 	.word	0x0000d100


	//   ....[124]....
        /*1a04*/ 	.word	0x0000d150


	//   ....[125]....
        /*1a08*/ 	.word	0x0000d1a0


	//   ....[126]....
        /*1a0c*/ 	.word	0x0000d1f0


	//   ....[127]....
        /*1a10*/ 	.word	0x0000d240


	//   ....[128]....
        /*1a14*/ 	.word	0x0000d290


	//   ....[129]....
        /*1a18*/ 	.word	0x0000d2f0


	//   ....[130]....
        /*1a1c*/ 	.word	0x0000d360


	//   ....[131]....
        /*1a20*/ 	.word	0x0000d3d0


	//   ....[132]....
        /*1a24*/ 	.word	0x0000d440


	//   ....[133]....
        /*1a28*/ 	.word	0x0000d4b0


	//   ....[134]....
        /*1a2c*/ 	.word	0x0000d520


	//   ....[135]....
        /*1a30*/ 	.word	0x0000d590


	//   ....[136]....
        /*1a34*/ 	.word	0x0000d600


	//   ....[137]....
        /*1a38*/ 	.word	0x0000d670


	//   ....[138]....
        /*1a3c*/ 	.word	0x0000d6d0


	//   ....[139]....
        /*1a40*/ 	.word	0x0000d730


	//   ....[140]....
        /*1a44*/ 	.word	0x0000d790


	//   ....[141]....
        /*1a48*/ 	.word	0x0000d800


	//   ....[142]....
        /*1a4c*/ 	.word	0x0000d850


	//   ....[143]....
        /*1a50*/ 	.word	0x0000d8c0


	//   ....[144]....
        /*1a54*/ 	.word	0x0000d930


	//   ....[145]....
        /*1a58*/ 	.word	0x0000d9a0


	//   ....[146]....
        /*1a5c*/ 	.word	0x0000da10


	//   ....[147]....
        /*1a60*/ 	.word	0x0000da80


	//   ....[148]....
        /*1a64*/ 	.word	0x0000daf0


	//   ....[149]....
        /*1a68*/ 	.word	0x0000db60


	//   ....[150]....
        /*1a6c*/ 	.word	0x0000dbd0


	//   ....[151]....
        /*1a70*/ 	.word	0x0000dd50


	//   ....[152]....
        /*1a74*/ 	.word	0x0000ddb0


	//   ....[153]....
        /*1a78*/ 	.word	0x0000de70


	//   ....[154]....
        /*1a7c*/ 	.word	0x0000dec0


	//   ....[155]....
        /*1a80*/ 	.word	0x0000df10


	//   ....[156]....
        /*1a84*/ 	.word	0x0000df60


	//   ....[157]....
        /*1a88*/ 	.word	0x0000dfb0


	//   ....[158]....
        /*1a8c*/ 	.word	0x0000e000


	//   ....[159]....
        /*1a90*/ 	.word	0x0000e050


	//   ....[160]....
        /*1a94*/ 	.word	0x0000e0a0


	//   ....[161]....
        /*1a98*/ 	.word	0x0000e100


	//   ....[162]....
        /*1a9c*/ 	.word	0x0000e170


	//   ....[163]....
        /*1aa0*/ 	.word	0x0000e1e0


	//   ....[164]....
        /*1aa4*/ 	.word	0x0000e250


	//   ....[165]....
        /*1aa8*/ 	.word	0x0000e2c0


	//   ....[166]....
        /*1aac*/ 	.word	0x0000e330


	//   ....[167]....
        /*1ab0*/ 	.word	0x0000e3a0


	//   ....[168]....
        /*1ab4*/ 	.word	0x0000e410


	//   ....[169]....
        /*1ab8*/ 	.word	0x0000e480


	//   ....[170]....
        /*1abc*/ 	.word	0x0000e4e0


	//   ....[171]....
        /*1ac0*/ 	.word	0x0000e540


	//   ....[172]....
        /*1ac4*/ 	.word	0x0000e5a0


	//   ....[173]....
        /*1ac8*/ 	.word	0x0000e610


	//   ....[174]....
        /*1acc*/ 	.word	0x0000e680


	//   ....[175]....
        /*1ad0*/ 	.word	0x0000e6f0


	//   ....[176]....
        /*1ad4*/ 	.word	0x0000e740


	//   ....[177]....
        /*1ad8*/ 	.word	0x0000e7b0


	//   ....[178]....
        /*1adc*/ 	.word	0x0000e820


	//   ....[179]....
        /*1ae0*/ 	.word	0x0000e890


	//   ....[180]....
        /*1ae4*/ 	.word	0x0000e900


	//   ....[181]....
        /*1ae8*/ 	.word	0x0000e970


	//   ....[182]....
        /*1aec*/ 	.word	0x0000e9c0


	//   ....[183]....
        /*1af0*/ 	.word	0x0000eb40


	//   ....[184]....
        /*1af4*/ 	.word	0x0000eba0


	//   ....[185]....
        /*1af8*/ 	.word	0x0000ec50


	//   ....[186]....
        /*1afc*/ 	.word	0x0000eca0


	//   ....[187]....
        /*1b00*/ 	.word	0x0000ecf0


	//   ....[188]....
        /*1b04*/ 	.word	0x0000ed40


	//   ....[189]....
        /*1b08*/ 	.word	0x0000ed90


	//   ....[190]....
        /*1b0c*/ 	.word	0x0000ede0


	//   ....[191]....
        /*1b10*/ 	.word	0x0000ee30


	//   ....[192]....
        /*1b14*/ 	.word	0x0000ee80


	//   ....[193]....
        /*1b18*/ 	.word	0x0000eee0


	//   ....[194]....
        /*1b1c*/ 	.word	0x0000ef30


	//   ....[195]....
        /*1b20*/ 	.word	0x0000ef80


	//   ....[196]....
        /*1b24*/ 	.word	0x0000efd0


	//   ....[197]....
        /*1b28*/ 	.word	0x0000f020


	//   ....[198]....
        /*1b2c*/ 	.word	0x0000f070


	//   ....[199]....
        /*1b30*/ 	.word	0x0000f0c0


	//   ....[200]....
        /*1b34*/ 	.word	0x0000f110


	//   ....[201]....
        /*1b38*/ 	.word	0x0000f160


	//   ....[202]....
        /*1b3c*/ 	.word	0x0000f1b0


	//   ....[203]....
        /*1b40*/ 	.word	0x0000f200


	//   ....[204]....
        /*1b44*/ 	.word	0x0000f370


	//   ....[205]....
        /*1b48*/ 	.word	0x0000f3c0


	//   ....[206]....
        /*1b4c*/ 	.word	0x0000f420


	//   ....[207]....
        /*1b50*/ 	.word	0x0000f490


	//   ....[208]....
        /*1b54*/ 	.word	0x0000f500


	//   ....[209]....
        /*1b58*/ 	.word	0x0000f560


	//   ....[210]....
        /*1b5c*/ 	.word	0x0000f5c0


	//   ....[211]....
        /*1b60*/ 	.word	0x0000f620


	//   ....[212]....
        /*1b64*/ 	.word	0x0000f680


	//   ....[213]....
        /*1b68*/ 	.word	0x0000f6e0


	//   ....[214]....
        /*1b6c*/ 	.word	0x0000f730


	//   ....[215]....
        /*1b70*/ 	.word	0x0000f8d0


	//   ....[216]....
        /*1b74*/ 	.word	0x0000fa80


	//   ....[217]....
        /*1b78*/ 	.word	0x0000fad0


	//   ....[218]....
        /*1b7c*/ 	.word	0x0000fb20


	//   ....[219]....
        /*1b80*/ 	.word	0x0000fb70


	//   ....[220]....
        /*1b84*/ 	.word	0x0000fbc0


	//   ....[221]....
        /*1b88*/ 	.word	0x0000fc10


	//   ....[222]....
        /*1b8c*/ 	.word	0x0000fc80


	//   ....[223]....
        /*1b90*/ 	.word	0x0000fcd0


	//   ....[224]....
        /*1b94*/ 	.word	0x0000fd20


	//   ....[225]....
        /*1b98*/ 	.word	0x0000fd90


	//   ....[226]....
        /*1b9c*/ 	.word	0x0000fe00


	//   ....[227]....
        /*1ba0*/ 	.word	0x0000fe60


	//   ....[228]....
        /*1ba4*/ 	.word	0x0000fec0


	//   ....[229]....
        /*1ba8*/ 	.word	0x0000ff30


	//   ....[230]....
        /*1bac*/ 	.word	0x0000ffa0


	//   ....[231]....
        /*1bb0*/ 	.word	0x0000fff0


	//   ....[232]....
        /*1bb4*/ 	.word	0x00010040


	//   ....[233]....
        /*1bb8*/ 	.word	0x000100b0


	//   ....[234]....
        /*1bbc*/ 	.word	0x00010160


	//   ....[235]....
        /*1bc0*/ 	.word	0x000101b0


	//   ....[236]....
        /*1bc4*/ 	.word	0x00010210


	//   ....[237]....
        /*1bc8*/ 	.word	0x00010280


	//   ....[238]....
        /*1bcc*/ 	.word	0x000102f0


	//   ....[239]....
        /*1bd0*/ 	.word	0x00010360


	//   ....[240]....
        /*1bd4*/ 	.word	0x000103d0


	//   ....[241]....
        /*1bd8*/ 	.word	0x00010440


	//   ....[242]....
        /*1bdc*/ 	.word	0x00010490


	//   ....[243]....
        /*1be0*/ 	.word	0x000104e0


	//   ....[244]....
        /*1be4*/ 	.word	0x00010530


	//   ....[245]....
        /*1be8*/ 	.word	0x00010580


	//   ....[246]....
        /*1bec*/ 	.word	0x000105f0


	//   ....[247]....
        /*1bf0*/ 	.word	0x00010830


	//   ....[248]....
        /*1bf4*/ 	.word	0x000108d0


	//   ....[249]....
        /*1bf8*/ 	.word	0x00010930


	//   ....[250]....
        /*1bfc*/ 	.word	0x00010980


	//   ....[251]....
        /*1c00*/ 	.word	0x000109e0


	//   ....[252]....
        /*1c04*/ 	.word	0x00010a30


	//   ....[253]....
        /*1c08*/ 	.word	0x00010b40


	//   ....[254]....
        /*1c0c*/ 	.word	0x00010cc0


	//   ....[255]....
        /*1c10*/ 	.word	0x00010dd0


	//   ....[0]....
        /*1c14*/ 	.word	0x00010ec0


	//   ....[1]....
        /*1c18*/ 	.word	0x00010f90


	//   ....[2]....
        /*1c1c*/ 	.word	0x00011080


	//   ....[3]....
        /*1c20*/ 	.word	0x00011190


	//   ....[4]....
        /*1c24*/ 	.word	0x00011290


	//   ....[5]....
        /*1c28*/ 	.word	0x00011360


	//   ....[6]....
        /*1c2c*/ 	.word	0x00011450


	//   ....[7]....
        /*1c30*/ 	.word	0x00011540


	//   ....[8]....
        /*1c34*/ 	.word	0x00011660


	//   ....[9]....
        /*1c38*/ 	.word	0x00011750


	//   ....[10]....
        /*1c3c*/ 	.word	0x00011810


	//   ....[11]....
        /*1c40*/ 	.word	0x00011900


	//   ....[12]....
        /*1c44*/ 	.word	0x00011a10


	//   ....[13]....
        /*1c48*/ 	.word	0x00011b00


	//   ....[14]....
        /*1c4c*/ 	.word	0x00011bd0


	//   ....[15]....
        /*1c50*/ 	.word	0x00011cd0


	//   ....[16]....
        /*1c54*/ 	.word	0x00011dc0


	//   ....[17]....
        /*1c58*/ 	.word	0x00011ed0


	//   ....[18]....
        /*1c5c*/ 	.word	0x00011fc0


	//   ....[19]....
        /*1c60*/ 	.word	0x000120b0


	//   ....[20]....
        /*1c64*/ 	.word	0x00012170


	//   ....[21]....
        /*1c68*/ 	.word	0x00012260


	//   ....[22]....
        /*1c6c*/ 	.word	0x00012380


	//   ....[23]....
        /*1c70*/ 	.word	0x00012470


	//   ....[24]....
        /*1c74*/ 	.word	0x00012550


	//   ....[25]....
        /*1c78*/ 	.word	0x00012640


	//   ....[26]....
        /*1c7c*/ 	.word	0x00012750


	//   ....[27]....
        /*1c80*/ 	.word	0x00012860


	//   ....[28]....
        /*1c84*/ 	.word	0x000128c0


	//   ....[29]....
        /*1c88*/ 	.word	0x00012910


	//   ....[30]....
        /*1c8c*/ 	.word	0x00012990


	//   ....[31]....
        /*1c90*/ 	.word	0x000129f0


	//   ....[32]....
        /*1c94*/ 	.word	0x00012a40


	//   ....[33]....
        /*1c98*/ 	.word	0x00012a90


	//   ....[34]....
        /*1c9c*/ 	.word	0x00012ae0


	//   ....[35]....
        /*1ca0*/ 	.word	0x00012b30


	//   ....[36]....
        /*1ca4*/ 	.word	0x00012b80


	//   ....[37]....
        /*1ca8*/ 	.word	0x00012bd0


	//   ....[38]....
        /*1cac*/ 	.word	0x00012c20


	//   ....[39]....
        /*1cb0*/ 	.word	0x00012c70


	//   ....[40]....
        /*1cb4*/ 	.word	0x00012cd0


	//   ....[41]....
        /*1cb8*/ 	.word	0x00012d40


	//   ....[42]....
        /*1cbc*/ 	.word	0x00012db0


	//   ....[43]....
        /*1cc0*/ 	.word	0x00012e20


	//   ....[44]....
        /*1cc4*/ 	.word	0x00012e90


	//   ....[45]....
        /*1cc8*/ 	.word	0x00012f00


	//   ....[46]....
        /*1ccc*/ 	.word	0x00012f70


	//   ....[47]....
        /*1cd0*/ 	.word	0x00012fe0


	//   ....[48]....
        /*1cd4*/ 	.word	0x00013050


	//   ....[49]....
        /*1cd8*/ 	.word	0x000130c0


	//   ....[50]....
        /*1cdc*/ 	.word	0x00013120


	//   ....[51]....
        /*1ce0*/ 	.word	0x00013190


	//   ....[52]....
        /*1ce4*/ 	.word	0x00013200


	//   ....[53]....
        /*1ce8*/ 	.word	0x00013270


	//   ....[54]....
        /*1cec*/ 	.word	0x000132e0


	//   ....[55]....
        /*1cf0*/ 	.word	0x00013330


	//   ....[56]....
        /*1cf4*/ 	.word	0x000133a0


	//   ....[57]....
        /*1cf8*/ 	.word	0x00013410


	//   ....[58]....
        /*1cfc*/ 	.word	0x00013460


	//   ....[59]....
        /*1d00*/ 	.word	0x000135d0


	//   ....[60]....
        /*1d04*/ 	.word	0x00013630


	//   ....[61]....
        /*1d08*/ 	.word	0x00013750


	//   ....[62]....
        /*1d0c*/ 	.word	0x000137a0


	//   ....[63]....
        /*1d10*/ 	.word	0x00013800


	//   ....[64]....
        /*1d14*/ 	.word	0x00013850


	//   ....[65]....
        /*1d18*/ 	.word	0x000138a0


	//   ....[66]....
        /*1d1c*/ 	.word	0x000138f0


	//   ....[67]....
        /*1d20*/ 	.word	0x00013940


	//   ....[68]....
        /*1d24*/ 	.word	0x00013990


	//   ....[69]....
        /*1d28*/ 	.word	0x000139e0


	//   ....[70]....
        /*1d2c*/ 	.word	0x00013a30


	//   ....[71]....
        /*1d30*/ 	.word	0x00013a80


	//   ....[72]....
        /*1d34*/ 	.word	0x00013be0


	//   ....[73]....
        /*1d38*/ 	.word	0x00013c30


	//   ....[74]....
        /*1d3c*/ 	.word	0x00013c80


	//   ....[75]....
        /*1d40*/ 	.word	0x00013cd0


	//   ....[76]....
        /*1d44*/ 	.word	0x00013d20


	//   ....[77]....
        /*1d48*/ 	.word	0x00013d70


	//   ....[78]....
        /*1d4c*/ 	.word	0x00013dc0


	//   ....[79]....
        /*1d50*/ 	.word	0x00013e10


	//   ....[80]....
        /*1d54*/ 	.word	0x00013e60


	//   ....[81]....
        /*1d58*/ 	.word	0x00013ee0


	//   ....[82]....
        /*1d5c*/ 	.word	0x00014060


	//   ....[83]....
        /*1d60*/ 	.word	0x000140c0


	//   ....[84]....
        /*1d64*/ 	.word	0x00014110


	//   ....[85]....
        /*1d68*/ 	.word	0x00014160


	//   ....[86]....
        /*1d6c*/ 	.word	0x000141b0


	//   ....[87]....
        /*1d70*/ 	.word	0x00014200


	//   ....[88]....
        /*1d74*/ 	.word	0x00014250


	//   ....[89]....
        /*1d78*/ 	.word	0x000142a0


	//   ....[90]....
        /*1d7c*/ 	.word	0x000142f0


	//   ....[91]....
        /*1d80*/ 	.word	0x00014350


	//   ....[92]....
        /*1d84*/ 	.word	0x000143a0


	//   ....[93]....
        /*1d88*/ 	.word	0x00014400


	//   ....[94]....
        /*1d8c*/ 	.word	0x00014490


	//   ....[95]....
        /*1d90*/ 	.word	0x00014580


	//   ....[96]....
        /*1d94*/ 	.word	0x000145e0


	//   ....[97]....
        /*1d98*/ 	.word	0x00014670


	//   ....[98]....
        /*1d9c*/ 	.word	0x000146d0


	//   ....[99]....
        /*1da0*/ 	.word	0x00014730


	//   ....[100]....
        /*1da4*/ 	.word	0x00014790


	//   ....[101]....
        /*1da8*/ 	.word	0x00014820


	//   ....[102]....
        /*1dac*/ 	.word	0x00014890


	//   ....[103]....
        /*1db0*/ 	.word	0x000148e0


	//   ....[104]....
        /*1db4*/ 	.word	0x00014960


	//   ....[105]....
        /*1db8*/ 	.word	0x000149d0


	//   ....[106]....
        /*1dbc*/ 	.word	0x00014a20


	//   ....[107]....
        /*1dc0*/ 	.word	0x00014a70


	//   ....[108]....
        /*1dc4*/ 	.word	0x00014ac0


	//   ....[109]....
        /*1dc8*/ 	.word	0x00014b10


	//   ....[110]....
        /*1dcc*/ 	.word	0x00014b60


	//   ....[111]....
        /*1dd0*/ 	.word	0x00014c50


	//   ....[112]....
        /*1dd4*/ 	.word	0x00014ca0


	//   ....[113]....
        /*1dd8*/ 	.word	0x00014d00


	//   ....[114]....
        /*1ddc*/ 	.word	0x00014d70


	//   ....[115]....
        /*1de0*/ 	.word	0x00014de0


	//   ....[116]....
        /*1de4*/ 	.word	0x00014e30


	//   ....[117]....
        /*1de8*/ 	.word	0x00014ea0


	//   ....[118]....
        /*1dec*/ 	.word	0x00014ef0


	//   ....[119]....
        /*1df0*/ 	.word	0x00014f40


	//   ....[120]....
        /*1df4*/ 	.word	0x00014f90


	//   ....[121]....
        /*1df8*/ 	.word	0x00014fe0


	//   ....[122]....
        /*1dfc*/ 	.word	0x00015050


	//   ....[123]....
        /*1e00*/ 	.word	0x00015280


	//   ....[124]....
        /*1e04*/ 	.word	0x00015350


	//   ....[125]....
        /*1e08*/ 	.word	0x000153b0


	//   ....[126]....
        /*1e0c*/ 	.word	0x00015420


	//   ....[127]....
        /*1e10*/ 	.word	0x000154a0


	//   ....[128]....
        /*1e14*/ 	.word	0x000154f0


	//   ....[129]....
        /*1e18*/ 	.word	0x00015560


	//   ....[130]....
        /*1e1c*/ 	.word	0x000155d0


	//   ....[131]....
        /*1e20*/ 	.word	0x00015640


	//   ....[132]....
        /*1e24*/ 	.word	0x000156b0


	//   ....[133]....
        /*1e28*/ 	.word	0x00015720


	//   ....[134]....
        /*1e2c*/ 	.word	0x000157a0


	//   ....[135]....
        /*1e30*/ 	.word	0x000157f0


	//   ....[136]....
        /*1e34*/ 	.word	0x00015860


	//   ....[137]....
        /*1e38*/ 	.word	0x000158d0


	//   ....[138]....
        /*1e3c*/ 	.word	0x00015940


	//   ....[139]....
        /*1e40*/ 	.word	0x000159b0


	//   ....[140]....
        /*1e44*/ 	.word	0x00015a20


	//   ....[141]....
        /*1e48*/ 	.word	0x00015a90


	//   ....[142]....
        /*1e4c*/ 	.word	0x00015b00


	//   ....[143]....
        /*1e50*/ 	.word	0x00015b70


	//   ....[144]....
        /*1e54*/ 	.word	0x00015be0


	//   ....[145]....
        /*1e58*/ 	.word	0x00015c60


	//   ....[146]....
        /*1e5c*/ 	.word	0x00015cb0


	//   ....[147]....
        /*1e60*/ 	.word	0x00015d20


	//   ....[148]....
        /*1e64*/ 	.word	0x00015d90


	//   ....[149]....
        /*1e68*/ 	.word	0x00015e00


	//   ....[150]....
        /*1e6c*/ 	.word	0x00015e70


	//   ....[151]....
        /*1e70*/ 	.word	0x00015ee0


	//   ....[152]....
        /*1e74*/ 	.word	0x00015f50


	//   ....[153]....
        /*1e78*/ 	.word	0x00015fc0


	//   ....[154]....
        /*1e7c*/ 	.word	0x00016030


	//   ....[155]....
        /*1e80*/ 	.word	0x000160a0


	//   ....[156]....
        /*1e84*/ 	.word	0x00016110


	//   ....[157]....
        /*1e88*/ 	.word	0x000161c0


	//   ....[158]....
        /*1e8c*/ 	.word	0x00016210


	//   ....[159]....
        /*1e90*/ 	.word	0x00016280


	//   ....[160]....
        /*1e94*/ 	.word	0x000162d0


	//   ....[161]....
        /*1e98*/ 	.word	0x00016320


	//   ....[162]....
        /*1e9c*/ 	.word	0x00016370


	//   ....[163]....
        /*1ea0*/ 	.word	0x000163c0


	//   ....[164]....
        /*1ea4*/ 	.word	0x00016410


	//   ....[165]....
        /*1ea8*/ 	.word	0x00016460


	//   ....[166]....
        /*1eac*/ 	.word	0x000164c0


	//   ....[167]....
        /*1eb0*/ 	.word	0x00016560


	//   ....[168]....
        /*1eb4*/ 	.word	0x000165b0


	//   ....[169]....
        /*1eb8*/ 	.word	0x00016630


	//   ....[170]....
        /*1ebc*/ 	.word	0x00016680


	//   ....[171]....
        /*1ec0*/ 	.word	0x000166f0


	//   ....[172]....
        /*1ec4*/ 	.word	0x00016750


	//   ....[173]....
        /*1ec8*/ 	.word	0x000167e0


	//   ....[174]....
        /*1ecc*/ 	.word	0x00016830


	//   ....[175]....
        /*1ed0*/ 	.word	0x00016890


	//   ....[176]....
        /*1ed4*/ 	.word	0x000168e0


	//   ....[177]....
        /*1ed8*/ 	.word	0x00016950


	//   ....[178]....
        /*1edc*/ 	.word	0x000169a0


	//   ....[179]....
        /*1ee0*/ 	.word	0x00016a10


	//   ....[180]....
        /*1ee4*/ 	.word	0x00016a70


	//   ....[181]....
        /*1ee8*/ 	.word	0x00016ae0


	//   ....[182]....
        /*1eec*/ 	.word	0x00016b50


	//   ....[183]....
        /*1ef0*/ 	.word	0x00016bc0


	//   ....[184]....
        /*1ef4*/ 	.word	0x00016c40


	//   ....[185]....
        /*1ef8*/ 	.word	0x00016cb0


	//   ....[186]....
        /*1efc*/ 	.word	0x00016d00


	//   ....[187]....
        /*1f00*/ 	.word	0x00016d50


	//   ....[188]....
        /*1f04*/ 	.word	0x00016db0


	//   ....[189]....
        /*1f08*/ 	.word	0x00017300


	//   ....[190]....
        /*1f0c*/ 	.word	0x00017390


	//   ....[191]....
        /*1f10*/ 	.word	0x00017400


	//   ....[192]....
        /*1f14*/ 	.word	0x00017450


	//   ....[193]....
        /*1f18*/ 	.word	0x000174a0


	//   ....[194]....
        /*1f1c*/ 	.word	0x000174f0


	//   ....[195]....
        /*1f20*/ 	.word	0x00017540


	//   ....[196]....
        /*1f24*/ 	.word	0x00017590


	//   ....[197]....
        /*1f28*/ 	.word	0x000175e0


	//   ....[198]....
        /*1f2c*/ 	.word	0x00017630


	//   ....[199]....
        /*1f30*/ 	.word	0x00017680


	//   ....[200]....
        /*1f34*/ 	.word	0x000176d0


	//   ....[201]....
        /*1f38*/ 	.word	0x00017720


	//   ....[202]....
        /*1f3c*/ 	.word	0x000177e0


	//   ....[203]....
        /*1f40*/ 	.word	0x00017940


	//   ....[204]....
        /*1f44*/ 	.word	0x000179b0


	//   ....[205]....
        /*1f48*/ 	.word	0x00017a20


	//   ....[206]....
        /*1f4c*/ 	.word	0x00017a90


	//   ....[207]....
        /*1f50*/ 	.word	0x00017b00


	//   ....[208]....
        /*1f54*/ 	.word	0x00017b70


	//   ....[209]....
        /*1f58*/ 	.word	0x00017be0


	//   ....[210]....
        /*1f5c*/ 	.word	0x00017c50


	//   ....[211]....
        /*1f60*/ 	.word	0x00017cc0


	//   ....[212]....
        /*1f64*/ 	.word	0x00017d30


	//   ....[213]....
        /*1f68*/ 	.word	0x00017da0


	//   ....[214]....
        /*1f6c*/ 	.word	0x00017e10


	//   ....[215]....
        /*1f70*/ 	.word	0x00017e80


	//   ....[216]....
        /*1f74*/ 	.word	0x00017ef0


	//   ....[217]....
        /*1f78*/ 	.word	0x00017f60


	//   ....[218]....
        /*1f7c*/ 	.word	0x00017fd0


	//   ....[219]....
        /*1f80*/ 	.word	0x00018040


	//   ....[220]....
        /*1f84*/ 	.word	0x000180b0


	//   ....[221]....
        /*1f88*/ 	.word	0x00018120


	//----- nvinfo : EIATTR_VRC_CTA_INIT_COUNT
	.align		4
.L_567:
        /*1f8c*/ 	.byte	0x02, 0x4a
	.zero		1
	.zero		1


	//----- nvinfo : EIATTR_EXIT_INSTR_OFFSETS
	.align		4
        /*1f90*/ 	.byte	0x04, 0x1c
        /*1f92*/ 	.short	(.L_569 - .L_568)


	//   ....[0]....
.L_568:
        /*1f94*/ 	.word	0x000093e0


	//----- nvinfo : EIATTR_CRS_STACK_SIZE
	.align		4
.L_569:
        /*1f98*/ 	.byte	0x04, 0x1e
        /*1f9a*/ 	.short	(.L_571 - .L_570)
.L_570:
        /*1f9c*/ 	.word	0x00000000


	//----- nvinfo : EIATTR_CBANK_PARAM_SIZE
	.align		4
.L_571:
        /*1fa0*/ 	.byte	0x03, 0x19
        /*1fa2*/ 	.short	0x0038


	//----- nvinfo : EIATTR_PARAM_CBANK
	.align		4
        /*1fa4*/ 	.byte	0x04, 0x0a
        /*1fa6*/ 	.short	(.L_573 - .L_572)
	.align		4
.L_572:
        /*1fa8*/ 	.word	index@(.nv.constant0._Z12_spmm_conv_0PKfPfiiPKiS3_S3_S0_)
        /*1fac*/ 	.short	0x0380
        /*1fae*/ 	.short	0x0038


	//----- nvinfo : EIATTR_SW_WAR
	.align		4
.L_573:
        /*1fb0*/ 	.byte	0x04, 0x36
        /*1fb2*/ 	.short	(.L_575 - .L_574)
.L_574:
        /*1fb4*/ 	.word	0x00000008
.L_575:


//--------------------- .nv.callgraph             --------------------------
	.section	.nv.callgraph,"",@"SHT_CUDA_CALLGRAPH"
	.align	4
	.sectionentsize	8
	.align		4
        /*0000*/ 	.word	0x00000000
	.align		4
        /*0004*/ 	.word	0xffffffff
	.align		4
        /*0008*/ 	.word	0x00000000
	.align		4
        /*000c*/ 	.word	0xfffffffe
	.align		4
        /*0010*/ 	.word	0x00000000
	.align		4
        /*0014*/ 	.word	0xfffffffd
	.align		4
        /*0018*/ 	.word	0x00000000
	.align		4
        /*001c*/ 	.word	0xfffffffc


//--------------------- .text._Z13_spmm_conv_15PKfPfiiPKiS3_S3_S0_ --------------------------
	.section	.text._Z13_spmm_conv_15PKfPfiiPKiS3_S3_S0_,"ax",@progbits
	.align	128
        .global         _Z13_spmm_conv_15PKfPfiiPKiS3_S3_S0_
        .type           _Z13_spmm_conv_15PKfPfiiPKiS3_S3_S0_,@function
        .size           _Z13_spmm_conv_15PKfPfiiPKiS3_S3_S0_,(.L_x_3242 - _Z13_spmm_conv_15PKfPfiiPKiS3_S3_S0_)
        .other          _Z13_spmm_conv_15PKfPfiiPKiS3_S3_S0_,@"STO_CUDA_ENTRY STV_DEFAULT"
_Z13_spmm_conv_15PKfPfiiPKiS3_S3_S0_:
.text._Z13_spmm_conv_15PKfPfiiPKiS3_S3_S0_:
[----:B------:R-:W-:Y:S08]  /*0000*/  LDC R1, c[0x0][0x37c] ;  /* 0x0000df00ff017b82 */ /* 0x000ff00000000800 */
[----:B------:R-:W0:Y:S01]  /*0010*/  LDC R5, c[0x0][0x390] ;  /* 0x0000e400ff057b82 */ /* 0x000e220000000800 */
[----:B------:R-:W1:Y:S07]  /*0020*/  LDCU.64 UR14, c[0x0][0x358] ;  /* 0x00006b00ff0e77ac */ /* 0x000e6e0008000a00 */
[----:B------:R-:W0:Y:S02]  /*0030*/  LDC.64 R2, c[0x0][0x398] ;  /* 0x0000e600ff027b82 */ /* 0x000e240000000a00 */
[----:B0-----:R-:W-:-:S05]  /*0040*/  IMAD.WIDE R2, R5, 0x4, R2 ;  /* 0x0000000405027825 */ /* 0x001fca00078e0202 */
[----:B-1----:R-:W2:Y:S04]  /*0050*/  LDG.E.CONSTANT R9, desc[UR14][R2.64] ;  /* 0x0000000e02097981 */ /* 0x002ea8000c1e9900 */
[----:B------:R0:W3:Y:S01]  /*0060*/  LDG.E.CONSTANT R8, desc[UR14][R2.64+0x4] ;  /* 0x0000040e02087981 */ /* 0x0000e2000c1e9900 */
[----:B------:R-:W-:Y:S01]  /*0070*/  HFMA2 R37, -RZ, RZ, 0, 0 ;  /* 0x00000000ff257431 */ /* 0x000fe200000001ff */
[----:B------:R-:W-:Y:S01]  /*0080*/  MOV R55, RZ ;  /* 0x000000ff00377202 */ /* 0x000fe20000000f00 */
[----:B------:R-:W-:Y:S01]  /*0090*/  HFMA2 R56, -RZ, RZ, 0, 0 ;  /* 0x00000000ff387431 */ /* 0x000fe200000001ff */
[----:B------:R-:W1:Y:S01]  /*00a0*/  S2R R0, SR_TID.Y ;  /* 0x0000000000007919 */ /* 0x000e620000002200 */
[----:B------:R-:W-:Y:S01]  /*00b0*/  HFMA2 R41, -RZ, RZ, 0, 0 ;  /* 0x00000000ff297431 */ /* 0x000fe200000001ff */
[----:B------:R-:W-:-:S02]  /*00c0*/  CS2R R52, SRZ ;  /* 0x0000000000347805 */ /* 0x000fc4000001ff00 */
[----:B------:R-:W-:Y:S01]  /*00d0*/  CS2R R50, SRZ ;  /* 0x0000000000327805 */ /* 0x000fe2000001ff00 */
[----:B------:R-:W1:Y:S01]  /*00e0*/  S2R R5, SR_CTAID.X ;  /* 0x0000000000057919 */ /* 0x000e620000002500 */
[----:B------:R-:W-:Y:S02]  /*00f0*/  CS2R R48, SRZ ;  /* 0x0000000000307805 */ /* 0x000fe4000001ff00 */
[----:B------:R-:W-:Y:S02]  /*0100*/  CS2R R46, SRZ ;  /* 0x00000000002e7805 */ /* 0x000fe4000001ff00 */
[----:B------:R-:W-:Y:S01]  /*0110*/  CS2R R44, SRZ ;  /* 0x00000000002c7805 */ /* 0x000fe2000001ff00 */
[----:B------:R-:W4:Y:S01]  /*0120*/  S2R R18, SR_TID.X ;  /* 0x0000000000127919 */ /* 0x000f220000002100 */
[----:B------:R-:W-:Y:S02]  /*0130*/  CS2R R42, SRZ ;  /* 0x00000000002a7805 */ /* 0x000fe4000001ff00 */
[----:B------:R-:W-:-:S02]  /*0140*/  CS2R R72, SRZ ;  /* 0x0000000000487805 */ /* 0x000fc4000001ff00 */
[----:B------:R-:W-:Y:S01]  /*0150*/  CS2R R70, SRZ ;  /* 0x0000000000467805 */ /* 0x000fe2000001ff00 */
[----:B------:R-:W4:Y:S01]  /*0160*/  S2R R7, SR_CTAID.Y ;  /* 0x0000000000077919 */ /* 0x000f220000002600 */
[----:B------:R-:W-:Y:S02]  /*0170*/  CS2R R68, SRZ ;  /* 0x0000000000447805 */ /* 0x000fe4000001ff00 */
[----:B------:R-:W-:Y:S02]  /*0180*/  CS2R R66, SRZ ;  /* 0x0000000000427805 */ /* 0x000fe4000001ff00 */
[----:B------:R-:W-:Y:S02]  /*0190*/  CS2R R64, SRZ ;  /* 0x0000000000407805 */ /* 0x000fe4000001ff00 */
[----:B------:R-:W-:Y:S02]  /*01a0*/  CS2R R62, SRZ ;  /* 0x00000000003e7805 */ /* 0x000fe4000001ff00 */
[----:B------:R-:W-:-:S02]  /*01b0*/  CS2R R60, SRZ ;  /* 0x00000000003c7805 */ /* 0x000fc4000001ff00 */
[----:B------:R-:W-:Y:S01]  /*01c0*/  MOV R59, RZ ;  /* 0x000000ff003b7202 */ /* 0x000fe20000000f00 */
[----:B------:R-:W-:Y:S01]  /*01d0*/  UMOV UR4, URZ ;  /* 0x000000ff00047c82 */ /* 0x000fe20008000000 */
[----:B-1----:R-:W-:-:S04]  /*01e0*/  LEA R0, R5, R0, 0x2 ;  /* 0x0000000005007211 */ /* 0x002fc800078e10ff */
[----:B------:R-:W-:-:S04]  /*01f0*/  SHF.L.U32 R0, R0, 0x4, RZ ;  /* 0x0000000400007819 */ /* 0x000fc800000006ff */
[----:B------:R-:W-:Y:S01]  /*0200*/  SHF.R.S32.HI R4, RZ, 0x4, R0 ;  /* 0x00000004ff047819 */ /* 0x000fe20000011400 */
[----:B------:R-:W-:-:S04]  /*0210*/  IMAD.HI R0, R0, 0x7e07e07f, RZ ;  /* 0x7e07e07f00007827 */ /* 0x000fc800078e02ff */
[----:B------:R-:W-:Y:S01]  /*0220*/  IMAD.HI R6, R4, 0x7e07e07f, RZ ;  /* 0x7e07e07f04067827 */ /* 0x000fe200078e02ff */
[----:B------:R-:W-:-:S04]  /*0230*/  SHF.R.U32.HI R5, RZ, 0x1f, R0 ;  /* 0x0000001fff057819 */ /* 0x000fc80000011600 */
[----:B0-----:R-:W-:Y:S02]  /*0240*/  SHF.R.U32.HI R3, RZ, 0x1f, R6 ;  /* 0x0000001fff037819 */ /* 0x001fe40000011606 */
[----:B------:R-:W-:Y:S02]  /*0250*/  LEA.HI R5, R0, R5, RZ, 0x17 ;  /* 0x0000000500057211 */ /* 0x000fe400078fb8ff */
[----:B----4-:R-:W-:Y:S02]  /*0260*/  LEA R0, R7, R18, 0x6 ;  /* 0x0000001207007211 */ /* 0x010fe400078e30ff */
[----:B------:R-:W-:-:S03]  /*0270*/  LEA.HI R3, R6, R3, RZ, 0x1b ;  /* 0x0000000306037211 */ /* 0x000fc600078fd8ff */
[----:B------:R-:W-:Y:S02]  /*0280*/  IMAD R5, R5, 0x208000, R0 ;  /* 0x0020800005057824 */ /* 0x000fe400078e0200 */
[----:B------:R-:W-:Y:S01]  /*0290*/  IMAD R0, R3, -0x41, R4 ;  /* 0xffffffbf03007824 */ /* 0x000fe200078e0204 */
[----:B------:R-:W-:-:S04]  /*02a0*/  MOV R4, RZ ;  /* 0x000000ff00047202 */ /* 0x000fc80000000f00 */
[----:B------:R-:W-:Y:S02]  /*02b0*/  LEA R0, R0, R5, 0xf ;  /* 0x0000000500007211 */ /* 0x000fe400078e78ff */
[----:B--2---:R-:W-:Y:S02]  /*02c0*/  R2UR UR5, R9 ;  /* 0x00000000090572ca */ /* 0x004fe400000e0000 */
[----:B---3--:R-:W-:-:S13]  /*02d0*/  R2UR UR6, R8 ;  /* 0x00000000080672ca */ /* 0x008fda00000e0000 */
[----:B------:R-:W-:-:S04]  /*02e0*/  UIADD3 UR7, UPT, UPT, -UR5, UR6, URZ ;  /* 0x0000000605077290 */ /* 0x000fc8000fffe1ff */
[----:B------:R-:W-:-:S09]  /*02f0*/  UISETP.GE.AND UP0, UPT, UR7, 0x8, UPT ;  /* 0x000000080700788c */ /* 0x000fd2000bf06270 */
[----:B------:R-:W-:Y:S05]  /*0300*/  BRA.U !UP0, `(.L_x_0) ;  /* 0x00000025080c7547 */ /* 0x000fea000b800000 */
[----:B------:R-:W-:Y:S01]  /*0310*/  MOV R3, UR6 ;  /* 0x0000000600037c02 */ /* 0x000fe20008000f00 */
[----:B------:R-:W-:Y:S01]  /*0320*/  UMOV UR8, UR7 ;  /* 0x0000000700087c82 */ /* 0x000fe20008000000 */
[----:B------:R-:W-:Y:S01]  /*0330*/  MOV R5, UR5 ;  /* 0x0000000500057c02 */ /* 0x000fe20008000f00 */
[----:B------:R-:W-:Y:S01]  /*0340*/  UIADD3 UR9, UPT, UPT, UR5, 0x3, URZ ;  /* 0x0000000305097890 */ /* 0x000fe2000fffe0ff */
[----:B------:R-:W-:Y:S01]  /*0350*/  MOV R13, UR6 ;  /* 0x00000006000d7c02 */ /* 0x000fe20008000f00 */
[----:B------:R-:W-:Y:S01]  /*0360*/  IMAD R20, R3, 0x3, R18 ;  /* 0x0000000303147824 */ /* 0x000fe200078e0212 */
[----:B------:R-:W-:Y:S01]  /*0370*/  MOV R7, UR6 ;  /* 0x0000000600077c02 */ /* 0x000fe20008000f00 */
[----:B------:R-:W-:Y:S02]  /*0380*/  UIADD3 UR7, UPT, UPT, -UR5, UR6, URZ ;  /* 0x0000000605077290 */ /* 0x000fe4000fffe1ff */
[----:B------:R-:W-:Y:S01]  /*0390*/  MOV R11, UR6 ;  /* 0x00000006000b7c02 */ /* 0x000fe20008000f00 */
[----:B------:R-:W-:Y:S01]  /*03a0*/  IMAD R20, R5, -0x2, R20 ;  /* 0xfffffffe05147824 */ /* 0x000fe200078e0214 */
[-C--:B------:R-:W-:Y:S01]  /*03b0*/  LEA R5, R3, R18.reuse, 0x2 ;  /* 0x0000001203057211 */ /* 0x080fe200078e10ff */
[--C-:B------:R-:W-:Y:S01]  /*03c0*/  IMAD R8, R13, 0x7, R18.reuse ;  /* 0x000000070d087824 */ /* 0x100fe200078e0212 */
[----:B------:R-:W-:Y:S01]  /*03d0*/  MOV R3, UR5 ;  /* 0x0000000500037c02 */ /* 0x000fe20008000f00 */
[--C-:B------:R-:W-:Y:S01]  /*03e0*/  IMAD R6, R7, 0x5, R18.reuse ;  /* 0x0000000507067824 */ /* 0x100fe200078e0212 */
[----:B------:R-:W-:Y:S01]  /*03f0*/  MOV R10, UR5 ;  /* 0x00000005000a7c02 */ /* 0x000fe20008000f00 */
[----:B------:R-:W-:Y:S01]  /*0400*/  IMAD R7, R11, 0x6, R18 ;  /* 0x000000060b077824 */ /* 0x000fe200078e0212 */
[----:B------:R-:W-:Y:S01]  /*0410*/  MOV R9, UR5 ;  /* 0x0000000500097c02 */ /* 0x000fe20008000f00 */
[----:B------:R-:W-:Y:S01]  /*0420*/  IMAD R8, R3, -0x6, R8 ;  /* 0xfffffffa03087824 */ /* 0x000fe200078e0208 */
[----:B------:R-:W-:Y:S01]  /*0430*/  MOV R3, UR6 ;  /* 0x0000000600037c02 */ /* 0x000fe20008000f00 */
[----:B------:R-:W-:Y:S01]  /*0440*/  IMAD R7, R10, -0x5, R7 ;  /* 0xfffffffb0a077824 */ /* 0x000fe200078e0207 */
[----:B------:R-:W-:Y:S01]  /*0450*/  MOV R13, UR5 ;  /* 0x00000005000d7c02 */ /* 0x000fe20008000f00 */
[----:B------:R-:W-:Y:S01]  /*0460*/  IMAD R6, R9, -0x4, R6 ;  /* 0xfffffffc09067824 */ /* 0x000fe200078e0206 */
[----:B------:R-:W-:Y:S01]  /*0470*/  MOV R15, UR6 ;  /* 0x00000006000f7c02 */ /* 0x000fe20008000f00 */
[--C-:B------:R-:W-:Y:S01]  /*0480*/  IMAD R10, R3, 0x9, R18.reuse ;  /* 0x00000009030a7824 */ /* 0x100fe200078e0212 */
[----:B------:R-:W-:Y:S01]  /*0490*/  MOV R9, UR6 ;  /* 0x0000000600097c02 */ /* 0x000fe20008000f00 */
[----:B------:R-:W-:Y:S01]  /*04a0*/  IMAD R11, R11, 0xa, R18 ;  /* 0x0000000a0b0b7824 */ /* 0x000fe200078e0212 */
[----:B------:R-:W-:Y:S01]  /*04b0*/  MOV R14, UR5 ;  /* 0x00000005000e7c02 */ /* 0x000fe20008000f00 */
[----:B------:R-:W-:Y:S01]  /*04c0*/  IMAD R10, R13, -0x8, R10 ;  /* 0xfffffff80d0a7824 */ /* 0x000fe200078e020a */
[----:B------:R-:W-:Y:S01]  /*04d0*/  MOV R13, UR6 ;  /* 0x00000006000d7c02 */ /* 0x000fe20008000f00 */
[C-C-:B------:R-:W-:Y:S01]  /*04e0*/  IMAD R12, R15.reuse, 0xb, R18.reuse ;  /* 0x0000000b0f0c7824 */ /* 0x140fe200078e0212 */
[----:B------:R-:W-:Y:S01]  /*04f0*/  MOV R16, UR5 ;  /* 0x0000000500107c02 */ /* 0x000fe20008000f00 */
[--C-:B------:R-:W-:Y:S01]  /*0500*/  IMAD R15, R15, 0xe, R18.reuse ;  /* 0x0000000e0f0f7824 */ /* 0x100fe200078e0212 */
[----:B------:R-:W-:Y:S01]  /*0510*/  MOV R2, UR5 ;  /* 0x0000000500027c02 */ /* 0x000fe20008000f00 */
[--C-:B------:R-:W-:Y:S01]  /*0520*/  IMAD R13, R13, 0xc, R18.reuse ;  /* 0x0000000c0d0d7824 */ /* 0x100fe200078e0212 */
[----:B------:R-:W-:Y:S01]  /*0530*/  LEA R9, R9, R18, 0x3 ;  /* 0x0000001209097211 */ /* 0x000fe200078e18ff */
[----:B------:R-:W-:Y:S01]  /*0540*/  IMAD R11, R14, -0x9, R11 ;  /* 0xfffffff70e0b7824 */ /* 0x000fe200078e020b */
[----:B------:R-:W-:Y:S01]  /*0550*/  MOV R17, UR5 ;  /* 0x0000000500117c02 */ /* 0x000fe20008000f00 */
[----:B------:R-:W-:Y:S01]  /*0560*/  IMAD R15, R16, -0xd, R15 ;  /* 0xfffffff3100f7824 */ /* 0x000fe200078e020f */
[----:B------:R-:W-:Y:S01]  /*0570*/  MOV R37, RZ ;  /* 0x000000ff00257202 */ /* 0x000fe20000000f00 */
[C-C-:B------:R-:W-:Y:S01]  /*0580*/  IMAD R14, R3.reuse, 0xd, R18.reuse ;  /* 0x0000000d030e7824 */ /* 0x140fe200078e0212 */
[----:B------:R-:W-:Y:S01]  /*0590*/  UMOV UR4, URZ ;  /* 0x000000ff00047c82 */ /* 0x000fe20008000000 */
[----:B------:R-:W-:Y:S01]  /*05a0*/  IMAD R16, R3, 0xf, R18 ;  /* 0x0000000f03107824 */ /* 0x000fe200078e0212 */
[----:B------:R-:W-:Y:S01]  /*05b0*/  UMOV UR11, 0x3 ;  /* 0x00000003000b7882 */ /* 0x000fe20000000000 */
[----:B------:R-:W-:-:S02]  /*05c0*/  IMAD R5, R2, -0x3, R5 ;  /* 0xfffffffd02057824 */ /* 0x000fc400078e0205 */
[C---:B------:R-:W-:Y:S02]  /*05d0*/  IMAD R9, R2.reuse, -0x7, R9 ;  /* 0xfffffff902097824 */ /* 0x040fe400078e0209 */
[----:B------:R-:W-:Y:S01]  /*05e0*/  IMAD R13, R2, -0xb, R13 ;  /* 0xfffffff5020d7824 */ /* 0x000fe200078e020d */
[----:B------:R-:W-:Y:S01]  /*05f0*/  LEA R2, R3, R18, 0x1 ;  /* 0x0000001203027211 */ /* 0x000fe200078e08ff */
[C---:B------:R-:W-:Y:S02]  /*0600*/  IMAD R12, R17.reuse, -0xa, R12 ;  /* 0xfffffff6110c7824 */ /* 0x040fe400078e020c */
[C---:B------:R-:W-:Y:S01]  /*0610*/  IMAD R14, R17.reuse, -0xc, R14 ;  /* 0xfffffff4110e7824 */ /* 0x040fe200078e020e */
[----:B------:R-:W-:Y:S01]  /*0620*/  IADD3 R2, PT, PT, R2, -UR5, RZ ;  /* 0x8000000502027c10 */ /* 0x000fe2000fffe0ff */
[----:B------:R-:W-:Y:S01]  /*0630*/  IMAD R16, R17, -0xe, R16 ;  /* 0xfffffff211107824 */ /* 0x000fe200078e0210 */
[C---:B------:R-:W-:Y:S02]  /*0640*/  IADD3 R17, PT, PT, R18.reuse, UR6, RZ ;  /* 0x0000000612117c10 */ /* 0x040fe4000fffe0ff */
[----:B------:R-:W-:-:S07]  /*0650*/  IADD3 R18, PT, PT, R18, UR5, RZ ;  /* 0x0000000512127c10 */ /* 0x000fce000fffe0ff */
.L_x_3:
[----:B------:R-:W-:-:S04]  /*0660*/  UIADD3 UR10, UPT, UPT, UR11, -0x3, URZ ;  /* 0xfffffffd0b0a7890 */ /* 0x000fc8000fffe0ff */
[----:B------:R-:W-:-:S09]  /*0670*/  ULOP3.LUT UP0, URZ, UR10, 0x1f, URZ, 0xc0, !UPT ;  /* 0x0000001f0aff7892 */ /* 0x000fd2000f80c0ff */
[----:B------:R-:W-:Y:S05]  /*0680*/  BRA.U UP0, `(.L_x_1) ;  /* 0x0000000100e07547 */ /* 0x000fea000b800000 */
[----:B------:R-:W0:Y:S01]  /*0690*/  S2R R3, SR_TID.X ;  /* 0x0000000000037919 */ /* 0x000e220000002100 */
[----:B------:R-:W-:Y:S01]  /*06a0*/  UIADD3 UR4, UPT, UPT, UR9, -0x3, URZ ;  /* 0xfffffffd09047890 */ /* 0x000fe2000fffe0ff */
[----:B------:R-:W-:Y:S01]  /*06b0*/  BSSY.RECONVERGENT B0, `(.L_x_1) ;  /* 0x0000035000007945 */ /* 0x000fe20003800200 */
[----:B0-----:R-:W-:-:S13]  /*06c0*/  ISETP.GE.U32.AND P0, PT, R3, UR8, PT ;  /* 0x0000000803007c0c */ /* 0x001fda000bf06070 */
[----:B------:R-:W-:Y:S05]  /*06d0*/  @P0 BRA `(.L_x_2) ;  /* 0x0000000000c80947 */ /* 0x000fea0003800000 */
[----:B------:R-:W0:Y:S08]  /*06e0*/  LDC.64 R22, c[0x0][0x3a8] ;  /* 0x0000ea00ff167b82 */ /* 0x000e300000000a00 */
[----:B------:R-:W1:Y:S01]  /*06f0*/  LDC.64 R38, c[0x0][0x3b0] ;  /* 0x0000ec00ff267b82 */ /* 0x000e620000000a00 */
[----:B0-----:R-:W-:-:S05]  /*0700*/  IMAD.WIDE.U32 R22, R18, 0x4, R22 ;  /* 0x0000000412167825 */ /* 0x001fca00078e0016 */
[----:B------:R0:W2:Y:S01]  /*0710*/  LDG.E.CONSTANT R3, desc[UR14][R22.64] ;  /* 0x0000000e16037981 */ /* 0x0000a2000c1e9900 */
[----:B-1----:R-:W-:-:S04]  /*0720*/  IMAD.WIDE.U32 R26, R2, 0x4, R38 ;  /* 0x00000004021a7825 */ /* 0x002fc800078e0026 */
[----:B------:R-:W-:-:S04]  /*0730*/  IMAD.WIDE.U32 R28, R18, 0x4, R38 ;  /* 0x00000004121c7825 */ /* 0x000fc800078e0026 */
[--C-:B0-----:R-:W-:Y:S01]  /*0740*/  IMAD.WIDE.U32 R22, R17, 0x4, R38.reuse ;  /* 0x0000000411167825 */ /* 0x101fe200078e0026 */
[----:B------:R0:W5:Y:S03]  /*0750*/  LDG.E.CONSTANT R21, desc[UR14][R28.64] ;  /* 0x0000000e1c157981 */ /* 0x000166000c1e9900 */
[--C-:B------:R-:W-:Y:S02]  /*0760*/  IMAD.WIDE.U32 R24, R20, 0x4, R38.reuse ;  /* 0x0000000414187825 */ /* 0x100fe400078e0026 */
[----:B------:R-:W5:Y:S02]  /*0770*/  LDG.E.CONSTANT R22, desc[UR14][R22.64] ;  /* 0x0000000e16167981 */ /* 0x000f64000c1e9900 */
[--C-:B------:R-:W-:Y:S02]  /*0780*/  IMAD.WIDE.U32 R32, R7, 0x4, R38.reuse ;  /* 0x0000000407207825 */ /* 0x100fe400078e0026 */
[----:B------:R-:W5:Y:S02]  /*0790*/  LDG.E.CONSTANT R24, desc[UR14][R24.64] ;  /* 0x0000000e18187981 */ /* 0x000f64000c1e9900 */
[----:B0-----:R-:W-:-:S02]  /*07a0*/  IMAD.WIDE.U32 R28, R8, 0x4, R38 ;  /* 0x00000004081c7825 */ /* 0x001fc400078e0026 */
[----:B------:R0:W5:Y:S02]  /*07b0*/  LDG.E.CONSTANT R23, desc[UR14][R26.64] ;  /* 0x0000000e1a177981 */ /* 0x000164000c1e9900 */
[--C-:B------:R-:W-:Y:S02]  /*07c0*/  IMAD.WIDE.U32 R30, R9, 0x4, R38.reuse ;  /* 0x00000004091e7825 */ /* 0x100fe400078e0026 */
[----:B------:R-:W5:Y:S02]  /*07d0*/  LDG.E.CONSTANT R28, desc[UR14][R28.64] ;  /* 0x0000000e1c1c7981 */ /* 0x000f64000c1e9900 */
[----:B------:R-:W-:-:S04]  /*07e0*/  IMAD.WIDE.U32 R34, R5, 0x4, R38 ;  /* 0x0000000405227825 */ /* 0x000fc800078e0026 */
[--C-:B0-----:R-:W-:Y:S01]  /*07f0*/  IMAD.WIDE.U32 R26, R6, 0x4, R38.reuse ;  /* 0x00000004061a7825 */ /* 0x101fe200078e0026 */
[----:B------:R0:W5:Y:S04]  /*0800*/  LDG.E.CONSTANT R25, desc[UR14][R34.64] ;  /* 0x0000000e22197981 */ /* 0x000168000c1e9900 */
[----:B------:R1:W5:Y:S04]  /*0810*/  LDG.E.CONSTANT R29, desc[UR14][R30.64] ;  /* 0x0000000e1e1d7981 */ /* 0x000368000c1e9900 */
[----:B------:R-:W5:Y:S01]  /*0820*/  LDG.E.CONSTANT R26, desc[UR14][R26.64] ;  /* 0x0000000e1a1a7981 */ /* 0x000f62000c1e9900 */
[----:B------:R-:W-:-:S04]  /*0830*/  IMAD.WIDE.U32 R74, R11, 0x4, R38 ;  /* 0x000000040b4a7825 */ /* 0x000fc800078e0026 */
[--C-:B0-----:R-:W-:Y:S01]  /*0840*/  IMAD.WIDE.U32 R34, R13, 0x4, R38.reuse ;  /* 0x000000040d227825 */ /* 0x101fe200078e0026 */
[----:B------:R0:W5:Y:S03]  /*0850*/  LDG.E.CONSTANT R27, desc[UR14][R32.64] ;  /* 0x0000000e201b7981 */ /* 0x000166000c1e9900 */
[----:B-1----:R-:W-:-:S06]  /*0860*/  IMAD.WIDE.U32 R30, R10, 0x4, R38 ;  /* 0x000000040a1e7825 */ /* 0x002fcc00078e0026 */
[----:B------:R-:W5:Y:S01]  /*0870*/  LDG.E.CONSTANT R30, desc[UR14][R30.64] ;  /* 0x0000000e1e1e7981 */ /* 0x000f62000c1e9900 */
[----:B0-----:R-:W-:-:S06]  /*0880*/  IMAD.WIDE.U32 R32, R12, 0x4, R38 ;  /* 0x000000040c207825 */ /* 0x001fcc00078e0026 */
[----:B------:R-:W5:Y:S04]  /*0890*/  LDG.E.CONSTANT R32, desc[UR14][R32.64] ;  /* 0x0000000e20207981 */ /* 0x000f68000c1e9900 */
[----:B------:R0:W5:Y:S04]  /*08a0*/  LDG.E.CONSTANT R31, desc[UR14][R74.64] ;  /* 0x0000000e4a1f7981 */ /* 0x000168000c1e9900 */
[----:B------:R1:W5:Y:S01]  /*08b0*/  LDG.E.CONSTANT R33, desc[UR14][R34.64] ;  /* 0x0000000e22217981 */ /* 0x000362000c1e9900 */
[----:B0-----:R-:W-:-:S04]  /*08c0*/  IMAD.WIDE.U32 R74, R15, 0x4, R38 ;  /* 0x000000040f4a7825 */ /* 0x001fc800078e0026 */
[----:B-1----:R-:W-:-:S04]  /*08d0*/  IMAD.WIDE.U32 R34, R14, 0x4, R38 ;  /* 0x000000040e227825 */ /* 0x002fc800078e0026 */
[----:B------:R-:W-:Y:S02]  /*08e0*/  IMAD.WIDE.U32 R38, R16, 0x4, R38 ;  /* 0x0000000410267825 */ /* 0x000fe400078e0026 */
[----:B------:R0:W5:Y:S04]  /*08f0*/  LDG.E.CONSTANT R34, desc[UR14][R34.64] ;  /* 0x0000000e22227981 */ /* 0x000168000c1e9900 */
[----:B------:R0:W5:Y:S04]  /*0900*/  LDG.E.CONSTANT R36, desc[UR14][R38.64] ;  /* 0x0000000e26247981 */ /* 0x000168000c1e9900 */
[----:B------:R0:W5:Y:S01]  /*0910*/  LDG.E.CONSTANT R35, desc[UR14][R74.64] ;  /* 0x0000000e4a237981 */ /* 0x000162000c1e9900 */
[----:B--2---:R-:W-:-:S04]  /*0920*/  SHF.R.S32.HI R40, RZ, 0x1f, R3 ;  /* 0x0000001fff287819 */ /* 0x004fc80000011403 */
[----:B------:R-:W-:Y:S01]  /*0930*/  LEA.HI R54, R40, R3, RZ, 0x9 ;  /* 0x0000000328367211 */ /* 0x000fe200078f48ff */
[----:B------:R-:W-:-:S03]  /*0940*/  IMAD.HI R19, R3, 0x2aaaaaab, RZ ;  /* 0x2aaaaaab03137827 */ /* 0x000fc600078e02ff */
[----:B------:R-:W-:Y:S02]  /*0950*/  SHF.R.S32.HI R57, RZ, 0x9, R54 ;  /* 0x00000009ff397819 */ /* 0x000fe40000011436 */
[----:B------:R-:W-:-:S03]  /*0960*/  SHF.R.U32.HI R40, RZ, 0x1f, R19 ;  /* 0x0000001fff287819 */ /* 0x000fc60000011613 */
[----:B------:R-:W-:Y:S01]  /*0970*/  IMAD.HI R58, R57, 0x55555556, RZ ;  /* 0x55555556393a7827 */ /* 0x000fe200078e02ff */
[----:B------:R-:W-:-:S04]  /*0980*/  LEA.HI R19, R19, R40, RZ, 0x18 ;  /* 0x0000002813137211 */ /* 0x000fc800078fc0ff */
[----:B------:R-:W-:Y:S01]  /*0990*/  LEA.HI R58, R58, R58, RZ, 0x1 ;  /* 0x0000003a3a3a7211 */ /* 0x000fe200078f08ff */
[----:B------:R-:W-:Y:S01]  /*09a0*/  IMAD R19, R19, 0x208000, R0 ;  /* 0x0020800013137824 */ /* 0x000fe200078e0200 */
[----:B------:R-:W-:-:S03]  /*09b0*/  LOP3.LUT R54, R54, 0x3fffe00, RZ, 0xc0, !PT ;  /* 0x03fffe0036367812 */ /* 0x000fc600078ec0ff */
[----:B------:R-:W-:Y:S01]  /*09c0*/  IMAD R58, R58, -0x3, R57 ;  /* 0xfffffffd3a3a7824 */ /* 0x000fe200078e0239 */
[----:B------:R-:W-:-:S04]  /*09d0*/  IADD3 R54, PT, PT, R3, -R54, RZ ;  /* 0x8000003603367210 */ /* 0x000fc80007ffe0ff */
[----:B------:R-:W-:-:S04]  /*09e0*/  LEA R19, R58, R19, 0xf ;  /* 0x000000133a137211 */ /* 0x000fc800078e78ff */
[----:B0-----:R-:W-:-:S07]  /*09f0*/  LEA R19, R54, R19, 0x6 ;  /* 0x0000001336137211 */ /* 0x001fce00078e30ff */
.L_x_2:
[----:B------:R-:W-:Y:S05]  /*0a00*/  BSYNC.RECONVERGENT B0 ;  /* 0x0000000000007941 */ /* 0x000fea0003800200 */
.L_x_1:
[----:B------:R-:W-:Y:S01]  /*0a10*/  UIADD3 UR10, UPT, UPT, -UR4, UR9, URZ ;  /* 0x00000009040a7290 */ /* 0x000fe2000fffe1ff */
[----:B------:R-:W0:Y:S05]  /*0a20*/  LDC.64 R38, c[0x0][0x380] ;  /* 0x0000e000ff267b82 */ /* 0x000e2a0000000a00 */
[----:B------:R-:W-:-:S04]  /*0a30*/  MOV R54, UR10 ;  /* 0x0000000a00367c02 */ /* 0x000fc80008000f00 */
[----:B------:R-:W-:-:S05]  /*0a40*/  IADD3 R54, PT, PT, R54, -0x3, RZ ;  /* 0xfffffffd36367810 */ /* 0x000fca0007ffe0ff */
[----:B------:R-:W0:Y:S02]  /*0a50*/  SHFL.IDX PT, R75, R19, R54, 0x1f ;  /* 0x00001f36134b7589 */ /* 0x000e2400000e0000 */
[----:B0-----:R-:W-:-:S05]  /*0a60*/  IMAD.WIDE R74, R75, 0x4, R38 ;  /* 0x000000044b4a7825 */ /* 0x001fca00078e0226 */
[----:B------:R-:W2:Y:S04]  /*0a70*/  LDG.E.CONSTANT R40, desc[UR14][R74.64] ;  /* 0x0000000e4a287981 */ /* 0x000ea8000c1e9900 */
[----:B------:R0:W3:Y:S04]  /*0a80*/  LDG.E.CONSTANT R3, desc[UR14][R74.64+0x80] ;  /* 0x0000800e4a037981 */ /* 0x0000e8000c1e9900 */
[----:B-----5:R-:W2:Y:S04]  /*0a90*/  SHFL.IDX PT, R57, R22, R54, 0x1f ;  /* 0x00001f3616397589 */ /* 0x020ea800000e0000 */
[----:B------:R-:W1:Y:S04]  /*0aa0*/  SHFL.IDX PT, R58, R21, R54, 0x1f ;  /* 0x00001f36153a7589 */ /* 0x000e6800000e0000 */
[----:B0-----:R-:W0:Y:S04]  /*0ab0*/  SHFL.IDX PT, R75, R31, R54, 0x1f ;  /* 0x00001f361f4b7589 */ /* 0x001e2800000e0000 */
[----:B------:R-:W4:Y:S01]  /*0ac0*/  SHFL.IDX PT, R74, R34, R54, 0x1f ;  /* 0x00001f36224a7589 */ /* 0x000f2200000e0000 */
[----:B--2---:R-:W-:Y:S01]  /*0ad0*/  FFMA R61, R40, R57, R61 ;  /* 0x00000039283d7223 */ /* 0x004fe2000000003d */
[----:B-1----:R-:W-:Y:S01]  /*0ae0*/  FFMA R59, R58, R40, R59 ;  /* 0x000000283a3b7223 */ /* 0x002fe2000000003b */
[C---:B0-----:R-:W-:Y:S01]  /*0af0*/  FFMA R46, R40.reuse, R75, R46 ;  /* 0x0000004b282e7223 */ /* 0x041fe2000000002e */
[-C--:B----4-:R-:W-:Y:S01]  /*0b00*/  FFMA R52, R40, R74.reuse, R52 ;  /* 0x0000004a28347223 */ /* 0x090fe20000000034 */
[C---:B---3--:R-:W-:Y:S01]  /*0b10*/  FFMA R62, R3.reuse, R57, R62 ;  /* 0x00000039033e7223 */ /* 0x048fe2000000003e */
[----:B------:R-:W-:Y:S01]  /*0b20*/  FFMA R60, R58, R3, R60 ;  /* 0x000000033a3c7223 */ /* 0x000fe2000000003c */
[----:B------:R-:W0:Y:S01]  /*0b30*/  SHFL.IDX PT, R57, R24, R54, 0x1f ;  /* 0x00001f3618397589 */ /* 0x000e2200000e0000 */
[C---:B------:R-:W-:Y:S01]  /*0b40*/  FFMA R47, R3.reuse, R75, R47 ;  /* 0x0000004b032f7223 */ /* 0x040fe2000000002f */
[----:B------:R-:W-:-:S02]  /*0b50*/  FFMA R53, R3, R74, R53 ;  /* 0x0000004a03357223 */ /* 0x000fc40000000035 */
[----:B------:R-:W1:Y:S04]  /*0b60*/  SHFL.IDX PT, R58, R23, R54, 0x1f ;  /* 0x00001f36173a7589 */ /* 0x000e6800000e0000 */
[----:B------:R-:W2:Y:S01]  /*0b70*/  SHFL.IDX PT, R75, R33, R54, 0x1f ;  /* 0x00001f36214b7589 */ /* 0x000ea200000e0000 */
[CC--:B0-----:R-:W-:Y:S01]  /*0b80*/  FFMA R65, R40.reuse, R57.reuse, R65 ;  /* 0x0000003928417223 */ /* 0x0c1fe20000000041 */
[C---:B------:R-:W-:Y:S02]  /*0b90*/  FFMA R66, R3.reuse, R57, R66 ;  /* 0x0000003903427223 */ /* 0x040fe40000000042 */
[----:B------:R-:W0:Y:S01]  /*0ba0*/  SHFL.IDX PT, R57, R26, R54, 0x1f ;  /* 0x00001f361a397589 */ /* 0x000e2200000e0000 */
[-C--:B-1----:R-:W-:Y:S01]  /*0bb0*/  FFMA R63, R40, R58.reuse, R63 ;  /* 0x0000003a283f7223 */ /* 0x082fe2000000003f */
[----:B------:R-:W-:-:S02]  /*0bc0*/  FFMA R64, R3, R58, R64 ;  /* 0x0000003a03407223 */ /* 0x000fc40000000040 */
[----:B------:R-:W1:Y:S01]  /*0bd0*/  SHFL.IDX PT, R58, R25, R54, 0x1f ;  /* 0x00001f36193a7589 */ /* 0x000e6200000e0000 */
[CC--:B--2---:R-:W-:Y:S01]  /*0be0*/  FFMA R50, R40.reuse, R75.reuse, R50 ;  /* 0x0000004b28327223 */ /* 0x0c4fe20000000032 */
[C---:B------:R-:W-:Y:S01]  /*0bf0*/  FFMA R51, R3.reuse, R75, R51 ;  /* 0x0000004b03337223 */ /* 0x040fe20000000033 */
[CC--:B0-----:R-:W-:Y:S01]  /*0c00*/  FFMA R69, R40.reuse, R57.reuse, R69 ;  /* 0x0000003928457223 */ /* 0x0c1fe20000000045 */
[C---:B------:R-:W-:Y:S02]  /*0c10*/  FFMA R70, R3.reuse, R57, R70 ;  /* 0x0000003903467223 */ /* 0x040fe40000000046 */
[----:B------:R-:W0:Y:S01]  /*0c20*/  SHFL.IDX PT, R57, R29, R54, 0x1f ;  /* 0x00001f361d397589 */ /* 0x000e2200000e0000 */
[CC--:B-1----:R-:W-:Y:S01]  /*0c30*/  FFMA R67, R40.reuse, R58.reuse, R67 ;  /* 0x0000003a28437223 */ /* 0x0c2fe20000000043 */
[C---:B------:R-:W-:Y:S02]  /*0c40*/  FFMA R68, R3.reuse, R58, R68 ;  /* 0x0000003a03447223 */ /* 0x040fe40000000044 */
[----:B------:R-:W1:Y:S01]  /*0c50*/  SHFL.IDX PT, R58, R27, R54, 0x1f ;  /* 0x00001f361b3a7589 */ /* 0x000e6200000e0000 */
[-C--:B0-----:R-:W-:Y:S01]  /*0c60*/  FFMA R42, R40, R57.reuse, R42 ;  /* 0x00000039282a7223 */ /* 0x081fe2000000002a */
[----:B------:R-:W-:-:S02]  /*0c70*/  FFMA R43, R3, R57, R43 ;  /* 0x00000039032b7223 */ /* 0x000fc4000000002b */
[----:B------:R-:W0:Y:S01]  /*0c80*/  SHFL.IDX PT, R57, R30, R54, 0x1f ;  /* 0x00001f361e397589 */ /* 0x000e2200000e0000 */
[CC--:B-1----:R-:W-:Y:S01]  /*0c90*/  FFMA R71, R40.reuse, R58.reuse, R71 ;  /* 0x0000003a28477223 */ /* 0x0c2fe20000000047 */
[C---:B------:R-:W-:Y:S02]  /*0ca0*/  FFMA R72, R3.reuse, R58, R72 ;  /* 0x0000003a03487223 */ /* 0x040fe40000000048 */
[----:B------:R-:W1:Y:S01]  /*0cb0*/  SHFL.IDX PT, R58, R28, R54, 0x1f ;  /* 0x00001f361c3a7589 */ /* 0x000e6200000e0000 */
[CC--:B0-----:R-:W-:Y:S01]  /*0cc0*/  FFMA R44, R40.reuse, R57.reuse, R44 ;  /* 0x00000039282c7223 */ /* 0x0c1fe2000000002c */
[C---:B------:R-:W-:Y:S02]  /*0cd0*/  FFMA R45, R3.reuse, R57, R45 ;  /* 0x00000039032d7223 */ /* 0x040fe4000000002d */
[----:B------:R-:W0:Y:S01]  /*0ce0*/  SHFL.IDX PT, R57, R32, R54, 0x1f ;  /* 0x00001f3620397589 */ /* 0x000e2200000e0000 */
[-C--:B-1----:R-:W-:Y:S01]  /*0cf0*/  FFMA R73, R40, R58.reuse, R73 ;  /* 0x0000003a28497223 */ /* 0x082fe20000000049 */
[----:B------:R-:W-:-:S02]  /*0d00*/  FFMA R41, R3, R58, R41 ;  /* 0x0000003a03297223 */ /* 0x000fc40000000029 */
[----:B------:R-:W1:Y:S01]  /*0d10*/  SHFL.IDX PT, R58, R35, R54, 0x1f ;  /* 0x00001f36233a7589 */ /* 0x000e6200000e0000 */
[CC--:B0-----:R-:W-:Y:S01]  /*0d20*/  FFMA R48, R40.reuse, R57.reuse, R48 ;  /* 0x0000003928307223 */ /* 0x0c1fe20000000030 */
[C---:B------:R-:W-:Y:S02]  /*0d30*/  FFMA R49, R3.reuse, R57, R49 ;  /* 0x0000003903317223 */ /* 0x040fe40000000031 */
[----:B------:R-:W0:Y:S01]  /*0d40*/  SHFL.IDX PT, R57, R36, R54, 0x1f ;  /* 0x00001f3624397589 */ /* 0x000e2200000e0000 */
[CC--:B-1----:R-:W-:Y:S01]  /*0d50*/  FFMA R55, R40.reuse, R58.reuse, R55 ;  /* 0x0000003a28377223 */ /* 0x0c2fe20000000037 */
[C---:B------:R-:W-:Y:S01]  /*0d60*/  FFMA R56, R3.reuse, R58, R56 ;  /* 0x0000003a03387223 */ /* 0x040fe20000000038 */
[-C--:B0-----:R-:W-:Y:S01]  /*0d70*/  FFMA R4, R40, R57.reuse, R4 ;  /* 0x0000003928047223 */ /* 0x081fe20000000004 */
[----:B------:R-:W-:Y:S01]  /*0d80*/  MOV R40, UR10 ;  /* 0x0000000a00287c02 */ /* 0x000fe20008000f00 */
[----:B------:R-:W-:-:S03]  /*0d90*/  FFMA R37, R3, R57, R37 ;  /* 0x0000003903257223 */ /* 0x000fc60000000025 */
[----:B------:R-:W-:-:S05]  /*0da0*/  IADD3 R54, PT, PT, R40, -0x2, RZ ;  /* 0xfffffffe28367810 */ /* 0x000fca0007ffe0ff */
[----:B------:R-:W0:Y:S02]  /*0db0*/  SHFL.IDX PT, R75, R19, R54, 0x1f ;  /* 0x00001f36134b7589 */ /* 0x000e2400000e0000 */
[----:B0-----:R-:W-:-:S05]  /*0dc0*/  IMAD.WIDE R74, R75, 0x4, R38 ;  /* 0x000000044b4a7825 */ /* 0x001fca00078e0226 */
[----:B------:R-:W2:Y:S04]  /*0dd0*/  LDG.E.CONSTANT R40, desc[UR14][R74.64] ;  /* 0x0000000e4a287981 */ /* 0x000ea8000c1e9900 */
[----:B------:R0:W3:Y:S04]  /*0de0*/  LDG.E.CONSTANT R3, desc[UR14][R74.64+0x80] ;  /* 0x0000800e4a037981 */ /* 0x0000e8000c1e9900 */
[----:B------:R-:W2:Y:S04]  /*0df0*/  SHFL.IDX PT, R57, R22, R54, 0x1f ;  /* 0x00001f3616397589 */ /* 0x000ea800000e0000 */
[----:B------:R-:W1:Y:S04]  /*0e00*/  SHFL.IDX PT, R58, R21, R54, 0x1f ;  /* 0x00001f36153a7589 */ /* 0x000e6800000e0000 */
[----:B0-----:R-:W0:Y:S01]  /*0e10*/  SHFL.IDX PT, R75, R31, R54, 0x1f ;  /* 0x00001f361f4b7589 */ /* 0x001e2200000e0000 */
[----:B--2---:R-:W-:Y:S01]  /*0e20*/  FFMA R61, R40, R57, R61 ;  /* 0x00000039283d7223 */ /* 0x004fe2000000003d */
[----:B-1----:R-:W-:Y:S01]  /*0e30*/  FFMA R59, R58, R40, R59 ;  /* 0x000000283a3b7223 */ /* 0x002fe2000000003b */
[----:B0-----:R-:W-:Y:S01]  /*0e40*/  FFMA R46, R40, R75, R46 ;  /* 0x0000004b282e7223 */ /* 0x001fe2000000002e */
[C---:B---3--:R-:W-:Y:S01]  /*0e50*/  FFMA R62, R3.reuse, R57, R62 ;  /* 0x00000039033e7223 */ /* 0x048fe2000000003e */
[----:B------:R-:W-:Y:S01]  /*0e60*/  FFMA R60, R58, R3, R60 ;  /* 0x000000033a3c7223 */ /* 0x000fe2000000003c */
[----:B------:R-:W0:Y:S01]  /*0e70*/  SHFL.IDX PT, R57, R24, R54, 0x1f ;  /* 0x00001f3618397589 */ /* 0x000e2200000e0000 */
[----:B------:R-:W-:-:S03]  /*0e80*/  FFMA R47, R3, R75, R47 ;  /* 0x0000004b032f7223 */ /* 0x000fc6000000002f */
        /* <DEDUP_REMOVED lines=32> */
[C---:B------:R-:W-:Y:S02]  /*1090*/  FFMA R53, R3.reuse, R58, R53 ;  /* 0x0000003a03357223 */ /* 0x040fe40000000035 */
[----:B------:R-:W1:Y:S01]  /*10a0*/  SHFL.IDX PT, R54, R36, R54, 0x1f ;  /* 0x00001f3624367589 */ /* 0x000e6200000e0000 */
[CC--:B0-----:R-:W-:Y:S01]  /*10b0*/  FFMA R55, R40.reuse, R57.reuse, R55 ;  /* 0x0000003928377223 */ /* 0x0c1fe20000000037 */
[C---:B------:R-:W-:Y:S01]  /*10c0*/  FFMA R56, R3.reuse, R57, R56 ;  /* 0x0000003903387223 */ /* 0x040fe20000000038 */
[-C--:B-1----:R-:W-:Y:S01]  /*10d0*/  FFMA R4, R40, R54.reuse, R4 ;  /* 0x0000003628047223 */ /* 0x082fe20000000004 */
[----:B------:R-:W-:Y:S01]  /*10e0*/  MOV R40, UR10 ;  /* 0x0000000a00287c02 */ /* 0x000fe20008000f00 */
[----:B------:R-:W-:-:S03]  /*10f0*/  FFMA R37, R3, R54, R37 ;  /* 0x0000003603257223 */ /* 0x000fc60000000025 */
[----:B------:R-:W-:-:S05]  /*1100*/  IADD3 R40, PT, PT, R40, -0x1, RZ ;  /* 0xffffffff28287810 */ /* 0x000fca0007ffe0ff */
[----:B------:R-:W0:Y:S02]  /*1110*/  SHFL.IDX PT, R75, R19, R40, 0x1f ;  /* 0x00001f28134b7589 */ /* 0x000e2400000e0000 */
[----:B0-----:R-:W-:-:S05]  /*1120*/  IMAD.WIDE R74, R75, 0x4, R38 ;  /* 0x000000044b4a7825 */ /* 0x001fca00078e0226 */
[----:B------:R-:W2:Y:S04]  /*1130*/  LDG.E.CONSTANT R3, desc[UR14][R74.64] ;  /* 0x0000000e4a037981 */ /* 0x000ea8000c1e9900 */
[----:B------:R0:W3:Y:S01]  /*1140*/  LDG.E.CONSTANT R54, desc[UR14][R74.64+0x80] ;  /* 0x0000800e4a367981 */ /* 0x0000e2000c1e9900 */
[----:B------:R-:W-:-:S03]  /*1150*/  MOV R76, UR10 ;  /* 0x0000000a004c7c02 */ /* 0x000fc60008000f00 */
[----:B------:R-:W2:Y:S04]  /*1160*/  SHFL.IDX PT, R57, R22, R40, 0x1f ;  /* 0x00001f2816397589 */ /* 0x000ea800000e0000 */
[----:B------:R-:W1:Y:S04]  /*1170*/  SHFL.IDX PT, R58, R21, R40, 0x1f ;  /* 0x00001f28153a7589 */ /* 0x000e6800000e0000 */
[----:B0-----:R-:W0:Y:S04]  /*1180*/  SHFL.IDX PT, R75, R31, R40, 0x1f ;  /* 0x00001f281f4b7589 */ /* 0x001e2800000e0000 */
[----:B------:R-:W4:Y:S01]  /*1190*/  SHFL.IDX PT, R74, R34, R40, 0x1f ;  /* 0x00001f28224a7589 */ /* 0x000f2200000e0000 */
[C---:B--2---:R-:W-:Y:S01]  /*11a0*/  FFMA R61, R3.reuse, R57, R61 ;  /* 0x00000039033d7223 */ /* 0x044fe2000000003d */
[----:B-1----:R-:W-:Y:S01]  /*11b0*/  FFMA R59, R58, R3, R59 ;  /* 0x000000033a3b7223 */ /* 0x002fe2000000003b */
[C---:B0-----:R-:W-:Y:S01]  /*11c0*/  FFMA R46, R3.reuse, R75, R46 ;  /* 0x0000004b032e7223 */ /* 0x041fe2000000002e */
[----:B----4-:R-:W-:Y:S01]  /*11d0*/  FFMA R52, R3, R74, R52 ;  /* 0x0000004a03347223 */ /* 0x010fe20000000034 */
[----:B---3--:R-:W-:Y:S01]  /*11e0*/  FFMA R62, R54, R57, R62 ;  /* 0x00000039363e7223 */ /* 0x008fe2000000003e */
        /* <DEDUP_REMOVED lines=13> */
[C---:B------:R-:W-:Y:S02]  /*12c0*/  FFMA R51, R54.reuse, R75, R51 ;  /* 0x0000004b36337223 */ /* 0x040fe40000000033 */
[----:B------:R-:W2:Y:S01]  /*12d0*/  SHFL.IDX PT, R75, R19, R76, 0x1f ;  /* 0x00001f4c134b7589 */ /* 0x000ea200000e0000 */
[CC--:B0-----:R-:W-:Y:S01]  /*12e0*/  FFMA R69, R3.reuse, R57.reuse, R69 ;  /* 0x0000003903457223 */ /* 0x0c1fe20000000045 */
[C---:B------:R-:W-:Y:S02]  /*12f0*/  FFMA R70, R54.reuse, R57, R70 ;  /* 0x0000003936467223 */ /* 0x040fe40000000046 */
[----:B------:R-:W0:Y:S01]  /*1300*/  SHFL.IDX PT, R57, R29, R40, 0x1f ;  /* 0x00001f281d397589 */ /* 0x000e2200000e0000 */
[-C--:B-1----:R-:W-:Y:S01]  /*1310*/  FFMA R67, R3, R58.reuse, R67 ;  /* 0x0000003a03437223 */ /* 0x082fe20000000043 */
[----:B------:R-:W-:-:S02]  /*1320*/  FFMA R68, R54, R58, R68 ;  /* 0x0000003a36447223 */ /* 0x000fc40000000044 */
[----:B------:R-:W1:Y:S01]  /*1330*/  SHFL.IDX PT, R58, R27, R40, 0x1f ;  /* 0x00001f281b3a7589 */ /* 0x000e6200000e0000 */
[----:B--2---:R-:W-:-:S04]  /*1340*/  IMAD.WIDE R74, R75, 0x4, R38 ;  /* 0x000000044b4a7825 */ /* 0x004fc800078e0226 */
[CC--:B0-----:R-:W-:Y:S01]  /*1350*/  FFMA R42, R3.reuse, R57.reuse, R42 ;  /* 0x00000039032a7223 */ /* 0x0c1fe2000000002a */
[C---:B------:R-:W-:Y:S02]  /*1360*/  FFMA R43, R54.reuse, R57, R43 ;  /* 0x00000039362b7223 */ /* 0x040fe4000000002b */
        /* <DEDUP_REMOVED lines=12> */
[----:B------:R0:W2:Y:S01]  /*1430*/  SHFL.IDX PT, R57, R36, R40, 0x1f ;  /* 0x00001f2824397589 */ /* 0x0000a200000e0000 */
[CC--:B-1----:R-:W-:Y:S01]  /*1440*/  FFMA R55, R3.reuse, R58.reuse, R55 ;  /* 0x0000003a03377223 */ /* 0x0c2fe20000000037 */
[----:B------:R-:W-:Y:S02]  /*1450*/  FFMA R56, R54, R58, R56 ;  /* 0x0000003a36387223 */ /* 0x000fe40000000038 */
[----:B0-----:R-:W3:Y:S01]  /*1460*/  LDG.E.CONSTANT R40, desc[UR14][R74.64+0x80] ;  /* 0x0000800e4a287981 */ /* 0x001ee2000c1e9900 */
[----:B--2---:R-:W-:-:S03]  /*1470*/  FFMA R4, R3, R57, R4 ;  /* 0x0000003903047223 */ /* 0x004fc60000000004 */
[----:B------:R0:W2:Y:S01]  /*1480*/  LDG.E.CONSTANT R3, desc[UR14][R74.64] ;  /* 0x0000000e4a037981 */ /* 0x0000a2000c1e9900 */
[----:B------:R-:W-:Y:S01]  /*1490*/  FFMA R37, R54, R57, R37 ;  /* 0x0000003936257223 */ /* 0x000fe20000000025 */
[----:B------:R-:W-:-:S06]  /*14a0*/  MOV R54, UR10 ;  /* 0x0000000a00367c02 */ /* 0x000fcc0008000f00 */
[----:B------:R-:W3:Y:S01]  /*14b0*/  SHFL.IDX PT, R54, R21, R54, 0x1f ;  /* 0x00001f3615367589 */ /* 0x000ee200000e0000 */
[----:B------:R-:W-:Y:S02]  /*14c0*/  MOV R77, UR10 ;  /* 0x0000000a004d7c02 */ /* 0x000fe40008000f00 */
[----:B0-----:R-:W-:-:S03]  /*14d0*/  MOV R74, UR10 ;  /* 0x0000000a004a7c02 */ /* 0x001fc60008000f00 */
[----:B------:R-:W0:Y:S01]  /*14e0*/  SHFL.IDX PT, R57, R22, R77, 0x1f ;  /* 0x00001f4d16397589 */ /* 0x000e2200000e0000 */
[----:B------:R-:W-:-:S05]  /*14f0*/  MOV R75, UR10 ;  /* 0x0000000a004b7c02 */ /* 0x000fca0008000f00 */
[----:B------:R-:W1:Y:S01]  /*1500*/  SHFL.IDX PT, R58, R24, R75, 0x1f ;  /* 0x00001f4b183a7589 */ /* 0x000e6200000e0000 */
[C---:B---3--:R-:W-:Y:S01]  /*1510*/  FFMA R60, R54.reuse, R40, R60 ;  /* 0x00000028363c7223 */ /* 0x048fe2000000003c */
[----:B--2---:R-:W-:Y:S02]  /*1520*/  FFMA R59, R54, R3, R59 ;  /* 0x00000003363b7223 */ /* 0x004fe4000000003b */
[----:B------:R-:W2:Y:S01]  /*1530*/  SHFL.IDX PT, R54, R25, R74, 0x1f ;  /* 0x00001f4a19367589 */ /* 0x000ea200000e0000 */
[CC--:B0-----:R-:W-:Y:S01]  /*1540*/  FFMA R61, R3.reuse, R57.reuse, R61 ;  /* 0x00000039033d7223 */ /* 0x0c1fe2000000003d */
[C---:B------:R-:W-:Y:S02]  /*1550*/  FFMA R62, R40.reuse, R57, R62 ;  /* 0x00000039283e7223 */ /* 0x040fe4000000003e */
[----:B------:R-:W0:Y:S01]  /*1560*/  SHFL.IDX PT, R57, R23, R76, 0x1f ;  /* 0x00001f4c17397589 */ /* 0x000e2200000e0000 */
[CC--:B-1----:R-:W-:Y:S01]  /*1570*/  FFMA R65, R3.reuse, R58.reuse, R65 ;  /* 0x0000003a03417223 */ /* 0x0c2fe20000000041 */
[C---:B------:R-:W-:Y:S01]  /*1580*/  FFMA R66, R40.reuse, R58, R66 ;  /* 0x0000003a28427223 */ /* 0x040fe20000000042 */
[----:B------:R-:W-:Y:S01]  /*1590*/  MOV R58, UR10 ;  /* 0x0000000a003a7c02 */ /* 0x000fe20008000f00 */
[-C--:B--2---:R-:W-:Y:S01]  /*15a0*/  FFMA R67, R3, R54.reuse, R67 ;  /* 0x0000003603437223 */ /* 0x084fe20000000043 */
[----:B------:R-:W-:-:S02]  /*15b0*/  FFMA R68, R40, R54, R68 ;  /* 0x0000003628447223 */ /* 0x000fc40000000044 */
[----:B------:R-:W1:Y:S01]  /*15c0*/  SHFL.IDX PT, R54, R28, R75, 0x1f ;  /* 0x00001f4b1c367589 */ /* 0x000e6200000e0000 */
[CC--:B0-----:R-:W-:Y:S01]  /*15d0*/  FFMA R63, R3.reuse, R57.reuse, R63 ;  /* 0x00000039033f7223 */ /* 0x0c1fe2000000003f */
[C---:B------:R-:W-:Y:S01]  /*15e0*/  FFMA R64, R40.reuse, R57, R64 ;  /* 0x0000003928407223 */ /* 0x040fe20000000040 */
[----:B------:R-:W-:Y:S01]  /*15f0*/  MOV R57, UR10 ;  /* 0x0000000a00397c02 */ /* 0x000fe20008000f00 */
[----:B------:R-:W0:Y:S05]  /*1600*/  SHFL.IDX PT, R58, R27, R58, 0x1f ;  /* 0x00001f3a1b3a7589 */ /* 0x000e2a00000e0000 */
[----:B------:R-:W2:Y:S01]  /*1610*/  SHFL.IDX PT, R57, R26, R57, 0x1f ;  /* 0x00001f391a397589 */ /* 0x000ea200000e0000 */
[-C--:B-1----:R-:W-:Y:S01]  /*1620*/  FFMA R73, R3, R54.reuse, R73 ;  /* 0x0000003603497223 */ /* 0x082fe20000000049 */
[----:B------:R-:W-:Y:S01]  /*1630*/  FFMA R41, R40, R54, R41 ;  /* 0x0000003628297223 */ /* 0x000fe20000000029 */
[----:B------:R-:W-:-:S06]  /*1640*/  MOV R54, UR10 ;  /* 0x0000000a00367c02 */ /* 0x000fcc0008000f00 */
[----:B------:R-:W1:Y:S01]  /*1650*/  SHFL.IDX PT, R54, R29, R54, 0x1f ;  /* 0x00001f361d367589 */ /* 0x000e6200000e0000 */
[CC--:B0-----:R-:W-:Y:S01]  /*1660*/  FFMA R71, R3.reuse, R58.reuse, R71 ;  /* 0x0000003a03477223 */ /* 0x0c1fe20000000047 */
[C---:B------:R-:W-:Y:S01]  /*1670*/  FFMA R72, R40.reuse, R58, R72 ;  /* 0x0000003a28487223 */ /* 0x040fe20000000048 */
[----:B------:R-:W-:Y:S01]  /*1680*/  MOV R58, UR10 ;  /* 0x0000000a003a7c02 */ /* 0x000fe20008000f00 */
[----:B------:R-:W0:Y:S01]  /*1690*/  SHFL.IDX PT, R75, R30, R77, 0x1f ;  /* 0x00001f4d1e4b7589 */ /* 0x000e2200000e0000 */
[CC--:B--2---:R-:W-:Y:S01]  /*16a0*/  FFMA R69, R3.reuse, R57.reuse, R69 ;  /* 0x0000003903457223 */ /* 0x0c4fe20000000045 */
[C---:B------:R-:W-:Y:S02]  /*16b0*/  FFMA R70, R40.reuse, R57, R70 ;  /* 0x0000003928467223 */ /* 0x040fe40000000046 */
[----:B------:R-:W2:Y:S01]  /*16c0*/  SHFL.IDX PT, R57, R31, R58, 0x1f ;  /* 0x00001f3a1f397589 */ /* 0x000ea200000e0000 */
[-C--:B-1----:R-:W-:Y:S01]  /*16d0*/  FFMA R42, R3, R54.reuse, R42 ;  /* 0x00000036032a7223 */ /* 0x082fe2000000002a */
[----:B------:R-:W-:Y:S01]  /*16e0*/  FFMA R43, R40, R54, R43 ;  /* 0x00000036282b7223 */ /* 0x000fe2000000002b */
[----:B------:R-:W-:-:S06]  /*16f0*/  MOV R54, UR10 ;  /* 0x0000000a00367c02 */ /* 0x000fcc0008000f00 */
[----:B------:R-:W1:Y:S01]  /*1700*/  SHFL.IDX PT, R54, R32, R54, 0x1f ;  /* 0x00001f3620367589 */ /* 0x000e6200000e0000 */
[CC--:B0-----:R-:W-:Y:S01]  /*1710*/  FFMA R44, R3.reuse, R75.reuse, R44 ;  /* 0x0000004b032c7223 */ /* 0x0c1fe2000000002c */
[C---:B------:R-:W-:Y:S02]  /*1720*/  FFMA R45, R40.reuse, R75, R45 ;  /* 0x0000004b282d7223 */ /* 0x040fe4000000002d */
[----:B------:R-:W0:Y:S01]  /*1730*/  SHFL.IDX PT, R75, R33, R74, 0x1f ;  /* 0x00001f4a214b7589 */ /* 0x000e2200000e0000 */
[CC--:B--2---:R-:W-:Y:S01]  /*1740*/  FFMA R46, R3.reuse, R57.reuse, R46 ;  /* 0x00000039032e7223 */ /* 0x0c4fe2000000002e */
[C---:B------:R-:W-:Y:S02]  /*1750*/  FFMA R47, R40.reuse, R57, R47 ;  /* 0x00000039282f7223 */ /* 0x040fe4000000002f */
[----:B------:R-:W2:Y:S01]  /*1760*/  SHFL.IDX PT, R57, R34, R77, 0x1f ;  /* 0x00001f4d22397589 */ /* 0x000ea200000e0000 */
[-C--:B-1----:R-:W-:Y:S01]  /*1770*/  FFMA R48, R3, R54.reuse, R48 ;  /* 0x0000003603307223 */ /* 0x082fe20000000030 */
[----:B------:R-:W-:Y:S01]  /*1780*/  FFMA R49, R40, R54, R49 ;  /* 0x0000003628317223 */ /* 0x000fe20000000031 */
[----:B------:R-:W-:-:S04]  /*1790*/  MOV R54, UR10 ;  /* 0x0000000a00367c02 */ /* 0x000fc80008000f00 */
[----:B------:R-:W-:Y:S01]  /*17a0*/  IADD3 R54, PT, PT, R54, 0x1, RZ ;  /* 0x0000000136367810 */ /* 0x000fe20007ffe0ff */
[-C--:B0-----:R-:W-:Y:S01]  /*17b0*/  FFMA R50, R3, R75.reuse, R50 ;  /* 0x0000004b03327223 */ /* 0x081fe20000000032 */
[----:B------:R-:W-:-:S03]  /*17c0*/  FFMA R51, R40, R75, R51 ;  /* 0x0000004b28337223 */ /* 0x000fc60000000033 */
[----:B------:R-:W0:Y:S01]  /*17d0*/  SHFL.IDX PT, R75, R19, R54, 0x1f ;  /* 0x00001f36134b7589 */ /* 0x000e2200000e0000 */
[-C--:B--2---:R-:W-:Y:S01]  /*17e0*/  FFMA R52, R3, R57.reuse, R52 ;  /* 0x0000003903347223 */ /* 0x084fe20000000034 */
[----:B------:R-:W-:Y:S02]  /*17f0*/  FFMA R53, R40, R57, R53 ;  /* 0x0000003928357223 */ /* 0x000fe40000000035 */
[----:B------:R-:W1:Y:S01]  /*1800*/  SHFL.IDX PT, R57, R35, R58, 0x1f ;  /* 0x00001f3a23397589 */ /* 0x000e6200000e0000 */
[----:B0-----:R-:W-:-:S04]  /*1810*/  IMAD.WIDE R74, R75, 0x4, R38 ;  /* 0x000000044b4a7825 */ /* 0x001fc800078e0226 */
[-C--:B-1----:R-:W-:Y:S01]  /*1820*/  FFMA R55, R3, R57.reuse, R55 ;  /* 0x0000003903377223 */ /* 0x082fe20000000037 */
[----:B------:R-:W-:Y:S01]  /*1830*/  FFMA R56, R40, R57, R56 ;  /* 0x0000003928387223 */ /* 0x000fe20000000038 */
[----:B------:R-:W2:Y:S04]  /*1840*/  LDG.E.CONSTANT R58, desc[UR14][R74.64+0x80] ;  /* 0x0000800e4a3a7981 */ /* 0x000ea8000c1e9900 */
[----:B------:R0:W3:Y:S04]  /*1850*/  LDG.E.CONSTANT R57, desc[UR14][R74.64] ;  /* 0x0000000e4a397981 */ /* 0x0000e8000c1e9900 */
[----:B0-----:R-:W2:Y:S04]  /*1860*/  SHFL.IDX PT, R74, R25, R54, 0x1f ;  /* 0x00001f36194a7589 */ /* 0x001ea800000e0000 */
[----:B------:R-:W0:Y:S04]  /*1870*/  SHFL.IDX PT, R75, R29, R54, 0x1f ;  /* 0x00001f361d4b7589 */ /* 0x000e2800000e0000 */
[----:B------:R-:W-:Y:S01]  /*1880*/  SHFL.IDX PT, R76, R21, R54, 0x1f ;  /* 0x00001f36154c7589 */ /* 0x000fe200000e0000 */
[-C--:B--2---:R-:W-:Y:S01]  /*1890*/  FFMA R68, R58, R74.reuse, R68 ;  /* 0x0000004a3a447223 */ /* 0x084fe20000000044 */
[----:B---3--:R-:W-:-:S02]  /*18a0*/  FFMA R67, R57, R74, R67 ;  /* 0x0000004a39437223 */ /* 0x008fc40000000043 */
[----:B------:R-:W1:Y:S01]  /*18b0*/  SHFL.IDX PT, R74, R26, R54, 0x1f ;  /* 0x00001f361a4a7589 */ /* 0x000e6200000e0000 */
        /* <DEDUP_REMOVED lines=12> */
[-C--:B0-----:R-:W-:Y:S01]  /*1980*/  FFMA R46, R57, R75.reuse, R46 ;  /* 0x0000004b392e7223 */ /* 0x081fe2000000002e */
[----:B------:R-:W-:Y:S02]  /*1990*/  FFMA R47, R58, R75, R47 ;  /* 0x0000004b3a2f7223 */ /* 0x000fe4000000002f */
[----:B------:R-:W0:Y:S01]  /*19a0*/  SHFL.IDX PT, R75, R32, R54, 0x1f ;  /* 0x00001f36204b7589 */ /* 0x000e2200000e0000 */
[C---:B------:R-:W-:Y:S01]  /*19b0*/  FFMA R59, R76.reuse, R57, R59 ;  /* 0x000000394c3b7223 */ /* 0x040fe2000000003b */
[----:B------:R-:W-:-:S02]  /*19c0*/  FFMA R60, R76, R58, R60 ;  /* 0x0000003a4c3c7223 */ /* 0x000fc4000000003c */
[----:B------:R-:W2:Y:S01]  /*19d0*/  SHFL.IDX PT, R76, R22, R54, 0x1f ;  /* 0x00001f36164c7589 */ /* 0x000ea200000e0000 */
[CC--:B-1----:R-:W-:Y:S01]  /*19e0*/  FFMA R73, R57.reuse, R74.reuse, R73 ;  /* 0x0000004a39497223 */ /* 0x0c2fe20000000049 */
[C---:B------:R-:W-:Y:S02]  /*19f0*/  FFMA R41, R58.reuse, R74, R41 ;  /* 0x0000004a3a297223 */ /* 0x040fe40000000029 */
[----:B------:R-:W1:Y:S01]  /*1a00*/  SHFL.IDX PT, R74, R35, R54, 0x1f ;  /* 0x00001f36234a7589 */ /* 0x000e6200000e0000 */
[CC--:B0-----:R-:W-:Y:S01]  /*1a10*/  FFMA R48, R57.reuse, R75.reuse, R48 ;  /* 0x0000004b39307223 */ /* 0x0c1fe20000000030 */
[C---:B------:R-:W-:Y:S02]  /*1a20*/  FFMA R49, R58.reuse, R75, R49 ;  /* 0x0000004b3a317223 */ /* 0x040fe40000000031 */
[----:B------:R-:W0:Y:S01]  /*1a30*/  SHFL.IDX PT, R75, R33, R54, 0x1f ;  /* 0x00001f36214b7589 */ /* 0x000e2200000e0000 */
[-C--:B--2---:R-:W-:Y:S01]  /*1a40*/  FFMA R61, R57, R76.reuse, R61 ;  /* 0x0000004c393d7223 */ /* 0x084fe2000000003d */
        /* <DEDUP_REMOVED lines=11> */
[----:B-1----:R-:W-:Y:S01]  /*1b00*/  FFMA R4, R3, R74, R4 ;  /* 0x0000004a03047223 */ /* 0x002fe20000000004 */
[----:B------:R-:W-:-:S04]  /*1b10*/  MOV R3, UR10 ;  /* 0x0000000a00037c02 */ /* 0x000fc80008000f00 */
[----:B------:R-:W-:Y:S01]  /*1b20*/  IADD3 R3, PT, PT, R3, 0x2, RZ ;  /* 0x0000000203037810 */ /* 0x000fe20007ffe0ff */
[-C--:B0-----:R-:W-:Y:S01]  /*1b30*/  FFMA R52, R57, R75.reuse, R52 ;  /* 0x0000004b39347223 */ /* 0x081fe20000000034 */
[----:B------:R-:W-:-:S03]  /*1b40*/  FFMA R53, R58, R75, R53 ;  /* 0x0000004b3a357223 */ /* 0x000fc60000000035 */
[----:B------:R-:W0:Y:S01]  /*1b50*/  SHFL.IDX PT, R75, R19, R3, 0x1f ;  /* 0x00001f03134b7589 */ /* 0x000e2200000e0000 */
[----:B------:R-:W-:-:S03]  /*1b60*/  FFMA R37, R40, R74, R37 ;  /* 0x0000004a28257223 */ /* 0x000fc60000000025 */
[----:B------:R-:W1:Y:S01]  /*1b70*/  SHFL.IDX PT, R40, R36, R54, 0x1f ;  /* 0x00001f3624287589 */ /* 0x000e6200000e0000 */
[-C--:B--2---:R-:W-:Y:S01]  /*1b80*/  FFMA R65, R57, R76.reuse, R65 ;  /* 0x0000004c39417223 */ /* 0x084fe20000000041 */
[----:B------:R-:W-:Y:S01]  /*1b90*/  FFMA R66, R58, R76, R66 ;  /* 0x0000004c3a427223 */ /* 0x000fe20000000042 */
[----:B0-----:R-:W-:-:S04]  /*1ba0*/  IMAD.WIDE R74, R75, 0x4, R38 ;  /* 0x000000044b4a7825 */ /* 0x001fc800078e0226 */
[-C--:B-1----:R-:W-:Y:S01]  /*1bb0*/  FFMA R57, R57, R40.reuse, R4 ;  /* 0x0000002839397223 */ /* 0x082fe20000000004 */
[----:B------:R-:W-:Y:S01]  /*1bc0*/  FFMA R58, R58, R40, R37 ;  /* 0x000000283a3a7223 */ /* 0x000fe20000000025 */
[----:B------:R-:W2:Y:S04]  /*1bd0*/  LDG.E.CONSTANT R4, desc[UR14][R74.64] ;  /* 0x0000000e4a047981 */ /* 0x000ea8000c1e9900 */
[----:B------:R0:W3:Y:S04]  /*1be0*/  LDG.E.CONSTANT R37, desc[UR14][R74.64+0x80] ;  /* 0x0000800e4a257981 */ /* 0x0000e8000c1e9900 */
[----:B------:R-:W2:Y:S04]  /*1bf0*/  SHFL.IDX PT, R40, R21, R3, 0x1f ;  /* 0x00001f0315287589 */ /* 0x000ea800000e0000 */
[----:B------:R-:W-:Y:S04]  /*1c00*/  SHFL.IDX PT, R54, R23, R3, 0x1f ;  /* 0x00001f0317367589 */ /* 0x000fe800000e0000 */
[----:B0-----:R-:W-:Y:S04]  /*1c10*/  SHFL.IDX PT, R75, R29, R3, 0x1f ;  /* 0x00001f031d4b7589 */ /* 0x001fe800000e0000 */
[----:B------:R-:W-:Y:S01]  /*1c20*/  SHFL.IDX PT, R74, R34, R3, 0x1f ;  /* 0x00001f03224a7589 */ /* 0x000fe200000e0000 */
[C---:B--2---:R-:W-:Y:S01]  /*1c30*/  FFMA R59, R40.reuse, R4, R59 ;  /* 0x00000004283b7223 */ /* 0x044fe2000000003b */
[----:B---3--:R-:W-:-:S02]  /*1c40*/  FFMA R60, R40, R37, R60 ;  /* 0x00000025283c7223 */ /* 0x008fc4000000003c */
[----:B------:R-:W0:Y:S02]  /*1c50*/  SHFL.IDX PT, R40, R22, R3, 0x1f ;  /* 0x00001f0316287589 */ /* 0x000e2400000e0000 */
[CC--:B0-----:R-:W-:Y:S01]  /*1c60*/  FFMA R61, R4.reuse, R40.reuse, R61 ;  /* 0x00000028043d7223 */ /* 0x0c1fe2000000003d */
[C---:B------:R-:W-:Y:S02]  /*1c70*/  FFMA R62, R37.reuse, R40, R62 ;  /* 0x00000028253e7223 */ /* 0x040fe4000000003e */
[----:B------:R-:W0:Y:S02]  /*1c80*/  SHFL.IDX PT, R40, R24, R3, 0x1f ;  /* 0x00001f0318287589 */ /* 0x000e2400000e0000 */
[CC--:B0-----:R-:W-:Y:S01]  /*1c90*/  FFMA R65, R4.reuse, R40.reuse, R65 ;  /* 0x0000002804417223 */ /* 0x0c1fe20000000041 */
[C---:B------:R-:W-:Y:S02]  /*1ca0*/  FFMA R66, R37.reuse, R40, R66 ;  /* 0x0000002825427223 */ /* 0x040fe40000000042 */
[----:B------:R-:W0:Y:S02]  /*1cb0*/  SHFL.IDX PT, R40, R26, R3, 0x1f ;  /* 0x00001f031a287589 */ /* 0x000e2400000e0000 */
[-C--:B0-----:R-:W-:Y:S01]  /*1cc0*/  FFMA R69, R4, R40.reuse, R69 ;  /* 0x0000002804457223 */ /* 0x081fe20000000045 */
[----:B------:R-:W-:-:S02]  /*1cd0*/  FFMA R70, R37, R40, R70 ;  /* 0x0000002825467223 */ /* 0x000fc40000000046 */
[----:B------:R-:W0:Y:S01]  /*1ce0*/  SHFL.IDX PT, R40, R28, R3, 0x1f ;  /* 0x00001f031c287589 */ /* 0x000e2200000e0000 */
[CC--:B------:R-:W-:Y:S01]  /*1cf0*/  FFMA R63, R4.reuse, R54.reuse, R63 ;  /* 0x00000036043f7223 */ /* 0x0c0fe2000000003f */
[C---:B------:R-:W-:Y:S02]  /*1d00*/  FFMA R64, R37.reuse, R54, R64 ;  /* 0x0000003625407223 */ /* 0x040fe40000000040 */
[----:B------:R-:W1:Y:S01]  /*1d10*/  SHFL.IDX PT, R54, R25, R3, 0x1f ;  /* 0x00001f0319367589 */ /* 0x000e6200000e0000 */
[CC--:B0-----:R-:W-:Y:S01]  /*1d20*/  FFMA R73, R4.reuse, R40.reuse, R73 ;  /* 0x0000002804497223 */ /* 0x0c1fe20000000049 */
[C---:B------:R-:W-:Y:S02]  /*1d30*/  FFMA R41, R37.reuse, R40, R41 ;  /* 0x0000002825297223 */ /* 0x040fe40000000029 */
[----:B------:R-:W0:Y:S01]  /*1d40*/  SHFL.IDX PT, R40, R30, R3, 0x1f ;  /* 0x00001f031e287589 */ /* 0x000e2200000e0000 */
[CC--:B-1----:R-:W-:Y:S01]  /*1d50*/  FFMA R67, R4.reuse, R54.reuse, R67 ;  /* 0x0000003604437223 */ /* 0x0c2fe20000000043 */
[C---:B------:R-:W-:Y:S01]  /*1d60*/  FFMA R68, R37.reuse, R54, R68 ;  /* 0x0000003625447223 */ /* 0x040fe20000000044 */
[CC--:B------:R-:W-:Y:S01]  /*1d70*/  FFMA R42, R4.reuse, R75.reuse, R42 ;  /* 0x0000004b042a7223 */ /* 0x0c0fe2000000002a */
[C---:B------:R-:W-:Y:S01]  /*1d80*/  FFMA R43, R37.reuse, R75, R43 ;  /* 0x0000004b252b7223 */ /* 0x040fe2000000002b */
[----:B------:R-:W1:Y:S04]  /*1d90*/  SHFL.IDX PT, R54, R27, R3, 0x1f ;  /* 0x00001f031b367589 */ /* 0x000e6800000e0000 */
[----:B------:R-:W2:Y:S01]  /*1da0*/  SHFL.IDX PT, R75, R31, R3, 0x1f ;  /* 0x00001f031f4b7589 */ /* 0x000ea200000e0000 */
[-C--:B0-----:R-:W-:Y:S01]  /*1db0*/  FFMA R44, R4, R40.reuse, R44 ;  /* 0x00000028042c7223 */ /* 0x081fe2000000002c */
[----:B------:R-:W-:-:S02]  /*1dc0*/  FFMA R45, R37, R40, R45 ;  /* 0x00000028252d7223 */ /* 0x000fc4000000002d */
[----:B------:R-:W0:Y:S01]  /*1dd0*/  SHFL.IDX PT, R40, R32, R3, 0x1f ;  /* 0x00001f0320287589 */ /* 0x000e2200000e0000 */
[CC--:B-1----:R-:W-:Y:S01]  /*1de0*/  FFMA R71, R4.reuse, R54.reuse, R71 ;  /* 0x0000003604477223 */ /* 0x0c2fe20000000047 */
[C---:B------:R-:W-:Y:S02]  /*1df0*/  FFMA R72, R37.reuse, R54, R72 ;  /* 0x0000003625487223 */ /* 0x040fe40000000048 */
[----:B------:R-:W1:Y:S01]  /*1e00*/  SHFL.IDX PT, R54, R35, R3, 0x1f ;  /* 0x00001f0323367589 */ /* 0x000e6200000e0000 */
[CC--:B--2---:R-:W-:Y:S01]  /*1e10*/  FFMA R46, R4.reuse, R75.reuse, R46 ;  /* 0x0000004b042e7223 */ /* 0x0c4fe2000000002e */
[C---:B------:R-:W-:Y:S02]  /*1e20*/  FFMA R47, R37.reuse, R75, R47 ;  /* 0x0000004b252f7223 */ /* 0x040fe4000000002f */
[----:B------:R-:W2:Y:S01]  /*1e30*/  SHFL.IDX PT, R75, R33, R3, 0x1f ;  /* 0x00001f03214b7589 */ /* 0x000ea200000e0000 */
[-C--:B0-----:R-:W-:Y:S01]  /*1e40*/  FFMA R48, R4, R40.reuse, R48 ;  /* 0x0000002804307223 */ /* 0x081fe20000000030 */
[----:B------:R-:W-:-:S02]  /*1e50*/  FFMA R49, R37, R40, R49 ;  /* 0x0000002825317223 */ /* 0x000fc40000000031 */
[----:B------:R-:W0:Y:S01]  /*1e60*/  SHFL.IDX PT, R40, R36, R3, 0x1f ;  /* 0x00001f0324287589 */ /* 0x000e2200000e0000 */
[C---:B------:R-:W-:Y:S01]  /*1e70*/  FFMA R52, R4.reuse, R74, R52 ;  /* 0x0000004a04347223 */ /* 0x040fe20000000034 */
[C---:B-1----:R-:W-:Y:S01]  /*1e80*/  FFMA R55, R4.reuse, R54, R55 ;  /* 0x0000003604377223 */ /* 0x042fe20000000037 */
[CC--:B--2---:R-:W-:Y:S01]  /*1e90*/  FFMA R50, R4.reuse, R75.reuse, R50 ;  /* 0x0000004b04327223 */ /* 0x0c4fe20000000032 */
[----:B------:R-:W-:Y:S01]  /*1ea0*/  FFMA R51, R37, R75, R51 ;  /* 0x0000004b25337223 */ /* 0x000fe20000000033 */
[----:B0-----:R-:W-:Y:S01]  /*1eb0*/  FFMA R57, R4, R40, R57 ;  /* 0x0000002804397223 */ /* 0x001fe20000000039 */
[----:B------:R-:W-:-:S04]  /*1ec0*/  MOV R4, UR10 ;  /* 0x0000000a00047c02 */ /* 0x000fc80008000f00 */
[----:B------:R-:W-:-:S05]  /*1ed0*/  IADD3 R3, PT, PT, R4, 0x3, RZ ;  /* 0x0000000304037810 */ /* 0x000fca0007ffe0ff */
[----:B------:R-:W0:Y:S01]  /*1ee0*/  SHFL.IDX PT, R75, R19, R3, 0x1f ;  /* 0x00001f03134b7589 */ /* 0x000e2200000e0000 */
[C---:B------:R-:W-:Y:S01]  /*1ef0*/  FFMA R53, R37.reuse, R74, R53 ;  /* 0x0000004a25357223 */ /* 0x040fe20000000035 */
[C---:B------:R-:W-:Y:S01]  /*1f00*/  FFMA R56, R37.reuse, R54, R56 ;  /* 0x0000003625387223 */ /* 0x040fe20000000038 */
[----:B------:R-:W-:Y:S01]  /*1f10*/  FFMA R58, R37, R40, R58 ;  /* 0x00000028253a7223 */ /* 0x000fe2000000003a */
[----:B0-----:R-:W-:-:S05]  /*1f20*/  IMAD.WIDE R74, R75, 0x4, R38 ;  /* 0x000000044b4a7825 */ /* 0x001fca00078e0226 */
        /* <DEDUP_REMOVED lines=17> */
[----:B------:R-:W0:Y:S02]  /*2040*/  SHFL.IDX PT, R40, R28, R3, 0x1f ;  /* 0x00001f031c287589 */ /* 0x000e2400000e0000 */
[CC--:B0-----:R-:W-:Y:S01]  /*2050*/  FFMA R73, R4.reuse, R40.reuse, R73 ;  /* 0x0000002804497223 */ /* 0x0c1fe20000000049 */
[C---:B------:R-:W-:Y:S02]  /*2060*/  FFMA R41, R37.reuse, R40, R41 ;  /* 0x0000002825297223 */ /* 0x040fe40000000029 */
[----:B------:R-:W0:Y:S01]  /*2070*/  SHFL.IDX PT, R40, R30, R3, 0x1f ;  /* 0x00001f031e287589 */ /* 0x000e2200000e0000 */
[CC--:B------:R-:W-:Y:S01]  /*2080*/  FFMA R63, R4.reuse, R54.reuse, R63 ;  /* 0x00000036043f7223 */ /* 0x0c0fe2000000003f */
        /* <DEDUP_REMOVED lines=15> */
[----:B------:R-:W-:Y:S01]  /*2180*/  FFMA R49, R37, R40, R49 ;  /* 0x0000002825317223 */ /* 0x000fe20000000031 */
[----:B------:R-:W-:-:S04]  /*2190*/  MOV R40, UR10 ;  /* 0x0000000a00287c02 */ /* 0x000fc80008000f00 */
[----:B------:R-:W-:-:S05]  /*21a0*/  IADD3 R40, PT, PT, R40, 0x4, RZ ;  /* 0x0000000428287810 */ /* 0x000fca0007ffe0ff */
[----:B------:R-:W0:Y:S01]  /*21b0*/  SHFL.IDX PT, R77, R19, R40, 0x1f ;  /* 0x00001f28134d7589 */ /* 0x000e2200000e0000 */
[CC--:B-1----:R-:W-:Y:S01]  /*21c0*/  FFMA R71, R4.reuse, R54.reuse, R71 ;  /* 0x0000003604477223 */ /* 0x0c2fe20000000047 */
[C---:B------:R-:W-:Y:S01]  /*21d0*/  FFMA R72, R37.reuse, R54, R72 ;  /* 0x0000003625487223 */ /* 0x040fe20000000048 */
[-C--:B--2---:R-:W-:Y:S01]  /*21e0*/  FFMA R50, R4, R75.reuse, R50 ;  /* 0x0000004b04327223 */ /* 0x084fe20000000032 */
[----:B------:R-:W-:Y:S01]  /*21f0*/  FFMA R51, R37, R75, R51 ;  /* 0x0000004b25337223 */ /* 0x000fe20000000033 */
[----:B------:R-:W-:Y:S04]  /*2200*/  SHFL.IDX PT, R54, R36, R3, 0x1f ;  /* 0x00001f0324367589 */ /* 0x000fe800000e0000 */
[----:B------:R1:W2:Y:S01]  /*2210*/  SHFL.IDX PT, R75, R34, R3, 0x1f ;  /* 0x00001f03224b7589 */ /* 0x0002a200000e0000 */
[----:B0-----:R-:W-:-:S05]  /*2220*/  IMAD.WIDE R76, R77, 0x4, R38 ;  /* 0x000000044d4c7825 */ /* 0x001fca00078e0226 */
[----:B------:R-:W3:Y:S04]  /*2230*/  LDG.E.CONSTANT R38, desc[UR14][R76.64] ;  /* 0x0000000e4c267981 */ /* 0x000ee8000c1e9900 */
[----:B-1----:R-:W4:Y:S01]  /*2240*/  LDG.E.CONSTANT R3, desc[UR14][R76.64+0x80] ;  /* 0x0000800e4c037981 */ /* 0x002f22000c1e9900 */
[CC--:B--2---:R-:W-:Y:S01]  /*2250*/  FFMA R52, R4.reuse, R75.reuse, R52 ;  /* 0x0000004b04347223 */ /* 0x0c4fe20000000034 */
[CC--:B------:R-:W-:Y:S01]  /*2260*/  FFMA R55, R4.reuse, R74.reuse, R55 ;  /* 0x0000004a04377223 */ /* 0x0c0fe20000000037 */
[C---:B------:R-:W-:Y:S01]  /*2270*/  FFMA R53, R37.reuse, R75, R53 ;  /* 0x0000004b25357223 */ /* 0x040fe20000000035 */
[C---:B------:R-:W-:Y:S01]  /*2280*/  FFMA R56, R37.reuse, R74, R56 ;  /* 0x0000004a25387223 */ /* 0x040fe20000000038 */
[-C--:B------:R-:W-:Y:S01]  /*2290*/  FFMA R4, R4, R54.reuse, R57 ;  /* 0x0000003604047223 */ /* 0x080fe20000000039 */
[----:B------:R-:W-:Y:S01]  /*22a0*/  FFMA R37, R37, R54, R58 ;  /* 0x0000003625257223 */ /* 0x000fe2000000003a */
[----:B------:R-:W-:Y:S04]  /*22b0*/  SHFL.IDX PT, R39, R22, R40, 0x1f ;  /* 0x00001f2816277589 */ /* 0x000fe800000e0000 */
[----:B------:R-:W3:Y:S04]  /*22c0*/  SHFL.IDX PT, R54, R21, R40, 0x1f ;  /* 0x00001f2815367589 */ /* 0x000ee800000e0000 */
[----:B------:R-:W0:Y:S04]  /*22d0*/  SHFL.IDX PT, R58, R23, R40, 0x1f ;  /* 0x00001f28173a7589 */ /* 0x000e2800000e0000 */
[----:B------:R-:W-:Y:S04]  /*22e0*/  SHFL.IDX PT, R57, R30, R40, 0x1f ;  /* 0x00001f281e397589 */ /* 0x000fe800000e0000 */
[----:B------:R-:W-:Y:S04]  /*22f0*/  SHFL.IDX PT, R74, R25, R40, 0x1f ;  /* 0x00001f28194a7589 */ /* 0x000fe800000e0000 */
[----:B------:R-:W-:Y:S01]  /*2300*/  SHFL.IDX PT, R75, R29, R40, 0x1f ;  /* 0x00001f281d4b7589 */ /* 0x000fe200000e0000 */
[----:B------:R-:W-:-:S02]  /*2310*/  UIADD3 UR12, UPT, UPT, UR9, 0x5, URZ ;  /* 0x00000005090c7890 */ /* 0x000fc4000fffe0ff */
[----:B------:R-:W-:-:S04]  /*2320*/  ULOP3.LUT UR10, UR7, 0xfffffff8, URZ, 0xc0, !UPT ;  /* 0xfffffff8070a7892 */ /* 0x000fc8000f8ec0ff */
[----:B------:R-:W-:Y:S02]  /*2330*/  UIADD3 UR10, UPT, UPT, UR5, UR10, URZ ;  /* 0x0000000a050a7290 */ /* 0x000fe4000fffe0ff */
[----:B------:R-:W-:Y:S02]  /*2340*/  UIADD3 UR11, UPT, UPT, UR11, 0x8, URZ ;  /* 0x000000080b0b7890 */ /* 0x000fe4000fffe0ff */
[----:B------:R-:W-:Y:S02]  /*2350*/  UIADD3 UR9, UPT, UPT, UR9, 0x8, URZ ;  /* 0x0000000809097890 */ /* 0x000fe4000fffe0ff */
[----:B------:R-:W-:Y:S01]  /*2360*/  UIADD3 UR8, UPT, UPT, UR8, -0x8, URZ ;  /* 0xfffffff808087890 */ /* 0x000fe2000fffe0ff */
[----:B------:R-:W-:Y:S02]  /*2370*/  IADD3 R2, PT, PT, R2, 0x8, RZ ;  /* 0x0000000802027810 */ /* 0x000fe40007ffe0ff */
[----:B------:R-:W-:Y:S02]  /*2380*/  IADD3 R20, PT, PT, R20, 0x8, RZ ;  /* 0x0000000814147810 */ /* 0x000fe40007ffe0ff */
[----:B------:R-:W-:-:S02]  /*2390*/  IADD3 R5, PT, PT, R5, 0x8, RZ ;  /* 0x0000000805057810 */ /* 0x000fc40007ffe0ff */
[----:B------:R-:W-:Y:S02]  /*23a0*/  IADD3 R6, PT, PT, R6, 0x8, RZ ;  /* 0x0000000806067810 */ /* 0x000fe40007ffe0ff */
[----:B------:R-:W-:Y:S02]  /*23b0*/  IADD3 R7, PT, PT, R7, 0x8, RZ ;  /* 0x0000000807077810 */ /* 0x000fe40007ffe0ff */
[----:B------:R-:W-:Y:S02]  /*23c0*/  IADD3 R8, PT, PT, R8, 0x8, RZ ;  /* 0x0000000808087810 */ /* 0x000fe40007ffe0ff */
        /* <DEDUP_REMOVED lines=9> */
[----:B------:R-:W-:Y:S01]  /*2460*/  IADD3 R18, PT, PT, R18, 0x8, RZ ;  /* 0x0000000812127810 */ /* 0x000fe20007ffe0ff */
[----:B---3--:R-:W-:Y:S01]  /*2470*/  FFMA R59, R54, R38, R59 ;  /* 0x00000026363b7223 */ /* 0x008fe2000000003b */
[----:B------:R-:W-:Y:S01]  /*2480*/  FFMA R61, R38, R39, R61 ;  /* 0x00000027263d7223 */ /* 0x000fe2000000003d */
[----:B----4-:R-:W-:Y:S01]  /*2490*/  FFMA R60, R54, R3, R60 ;  /* 0x00000003363c7223 */ /* 0x010fe2000000003c */
        /* <DEDUP_REMOVED lines=12> */
[CC--:B0-----:R-:W-:Y:S01]  /*2560*/  FFMA R69, R38.reuse, R58.reuse, R69 ;  /* 0x0000003a26457223 */ /* 0x0c1fe20000000045 */
[C---:B------:R-:W-:Y:S01]  /*2570*/  FFMA R70, R3.reuse, R58, R70 ;  /* 0x0000003a03467223 */ /* 0x040fe20000000046 */
[CC--:B------:R-:W-:Y:S01]  /*2580*/  FFMA R44, R38.reuse, R57.reuse, R44 ;  /* 0x00000039262c7223 */ /* 0x0c0fe2000000002c */
[C---:B------:R-:W-:Y:S01]  /*2590*/  FFMA R45, R3.reuse, R57, R45 ;  /* 0x00000039032d7223 */ /* 0x040fe2000000002d */
[----:B------:R-:W0:Y:S04]  /*25a0*/  SHFL.IDX PT, R58, R32, R40, 0x1f ;  /* 0x00001f28203a7589 */ /* 0x000e2800000e0000 */
[----:B------:R-:W3:Y:S01]  /*25b0*/  SHFL.IDX PT, R57, R33, R40, 0x1f ;  /* 0x00001f2821397589 */ /* 0x000ee200000e0000 */
[-C--:B-1----:R-:W-:Y:S01]  /*25c0*/  FFMA R73, R38, R54.reuse, R73 ;  /* 0x0000003626497223 */ /* 0x082fe20000000049 */
[----:B------:R-:W-:-:S02]  /*25d0*/  FFMA R41, R3, R54, R41 ;  /* 0x0000003603297223 */ /* 0x000fc40000000029 */
[----:B------:R-:W1:Y:S01]  /*25e0*/  SHFL.IDX PT, R54, R34, R40, 0x1f ;  /* 0x00001f2822367589 */ /* 0x000e6200000e0000 */
[CC--:B--2---:R-:W-:Y:S01]  /*25f0*/  FFMA R46, R38.reuse, R39.reuse, R46 ;  /* 0x00000027262e7223 */ /* 0x0c4fe2000000002e */
[----:B------:R-:W-:Y:S02]  /*2600*/  FFMA R47, R3, R39, R47 ;  /* 0x00000027032f7223 */ /* 0x000fe4000000002f */
[----:B------:R-:W2:Y:S04]  /*2610*/  SHFL.IDX PT, R39, R35, R40, 0x1f ;  /* 0x00001f2823277589 */ /* 0x000ea800000e0000 */
[----:B------:R-:W4:Y:S01]  /*2620*/  SHFL.IDX PT, R40, R36, R40, 0x1f ;  /* 0x00001f2824287589 */ /* 0x000f2200000e0000 */
[C---:B------:R-:W-:Y:S01]  /*2630*/  FFMA R67, R38.reuse, R74, R67 ;  /* 0x0000004a26437223 */ /* 0x040fe20000000043 */
[C---:B------:R-:W-:Y:S01]  /*2640*/  FFMA R42, R38.reuse, R75, R42 ;  /* 0x0000004b262a7223 */ /* 0x040fe2000000002a */
[C---:B0-----:R-:W-:Y:S01]  /*2650*/  FFMA R48, R38.reuse, R58, R48 ;  /* 0x0000003a26307223 */ /* 0x041fe20000000030 */
[C---:B---3--:R-:W-:Y:S01]  /*2660*/  FFMA R50, R38.reuse, R57, R50 ;  /* 0x0000003926327223 */ /* 0x048fe20000000032 */
[C---:B-1----:R-:W-:Y:S01]  /*2670*/  FFMA R52, R38.reuse, R54, R52 ;  /* 0x0000003626347223 */ /* 0x042fe20000000034 */
[C---:B--2---:R-:W-:Y:S01]  /*2680*/  FFMA R55, R38.reuse, R39, R55 ;  /* 0x0000002726377223 */ /* 0x044fe20000000037 */
[----:B----4-:R-:W-:Y:S01]  /*2690*/  FFMA R4, R38, R40, R4 ;  /* 0x0000002826047223 */ /* 0x010fe20000000004 */
[----:B------:R-:W-:-:S04]  /*26a0*/  MOV R38, UR12 ;  /* 0x0000000c00267c02 */ /* 0x000fc80008000f00 */
[----:B------:R-:W-:Y:S01]  /*26b0*/  ISETP.GE.AND P0, PT, R38, UR10, PT ;  /* 0x0000000a26007c0c */ /* 0x000fe2000bf06270 */
[C---:B------:R-:W-:Y:S01]  /*26c0*/  FFMA R68, R3.reuse, R74, R68 ;  /* 0x0000004a03447223 */ /* 0x040fe20000000044 */
[C---:B------:R-:W-:Y:S01]  /*26d0*/  FFMA R43, R3.reuse, R75, R43 ;  /* 0x0000004b032b7223 */ /* 0x040fe2000000002b */
[C---:B------:R-:W-:Y:S01]  /*26e0*/  FFMA R49, R3.reuse, R58, R49 ;  /* 0x0000003a03317223 */ /* 0x040fe20000000031 */
[C---:B------:R-:W-:Y:S01]  /*26f0*/  FFMA R51, R3.reuse, R57, R51 ;  /* 0x0000003903337223 */ /* 0x040fe20000000033 */
[C---:B------:R-:W-:Y:S01]  /*2700*/  FFMA R53, R3.reuse, R54, R53 ;  /* 0x0000003603357223 */ /* 0x040fe20000000035 */
[C---:B------:R-:W-:Y:S01]  /*2710*/  FFMA R56, R3.reuse, R39, R56 ;  /* 0x0000002703387223 */ /* 0x040fe20000000038 */
[----:B------:R-:W-:-:S06]  /*2720*/  FFMA R37, R3, R40, R37 ;  /* 0x0000002803257223 */ /* 0x000fcc0000000025 */
[----:B------:R-:W-:Y:S05]  /*2730*/  @!P0 BRA `(.L_x_3) ;  /* 0xffffffdc00c88947 */ /* 0x000fea000383ffff */
.L_x_0:
[----:B------:R-:W0:Y:S08]  /*2740*/  LDC R5, c[0x0][0x390] ;  /* 0x0000e400ff057b82 */ /* 0x000e300000000800 */
[----:B------:R-:W0:Y:S02]  /*2750*/  LDC.64 R2, c[0x0][0x3a0] ;  /* 0x0000e800ff027b82 */ /* 0x000e240000000a00 */
[----:B0-----:R-:W-:-:S05]  /*2760*/  IMAD.WIDE R2, R5, 0x4, R2 ;  /* 0x0000000405027825 */ /* 0x001fca00078e0202 */
[----:B------:R0:W5:Y:S04]  /*2770*/  LDG.E.CONSTANT R11, desc[UR14][R2.64] ;  /* 0x0000000e020b7981 */ /* 0x000168000c1e9900 */
[----:B------:R0:W5:Y:S04]  /*2780*/  LDG.E.CONSTANT R10, desc[UR14][R2.64+0x4] ;  /* 0x0000040e020a7981 */ /* 0x000168000c1e9900 */
[----:B------:R0:W5:Y:S04]  /*2790*/  LDG.E.CONSTANT R9, desc[UR14][R2.64+0x8] ;  /* 0x0000080e02097981 */ /* 0x000168000c1e9900 */
[----:B------:R0:W5:Y:S04]  /*27a0*/  LDG.E.CONSTANT R8, desc[UR14][R2.64+0xc] ;  /* 0x00000c0e02087981 */ /* 0x000168000c1e9900 */
[----:B------:R0:W5:Y:S04]  /*27b0*/  LDG.E.CONSTANT R7, desc[UR14][R2.64+0x10] ;  /* 0x0000100e02077981 */ /* 0x000168000c1e9900 */
[----:B------:R0:W5:Y:S04]  /*27c0*/  LDG.E.CONSTANT R6, desc[UR14][R2.64+0x14] ;  /* 0x0000140e02067981 */ /* 0x000168000c1e9900 */
[----:B------:R0:W5:Y:S01]  /*27d0*/  LDG.E.CONSTANT R5, desc[UR14][R2.64+0x18] ;  /* 0x0000180e02057981 */ /* 0x000162000c1e9900 */
[----:B------:R-:W-:-:S02]  /*27e0*/  ULOP3.LUT UR10, UR7, 0xfffffff8, URZ, 0xc0, !UPT ;  /* 0xfffffff8070a7892 */ /* 0x000fc4000f8ec0ff */
[----:B------:R-:W-:Y:S02]  /*27f0*/  ULOP3.LUT UP0, URZ, UR7, 0x18, URZ, 0xc0, !UPT ;  /* 0x0000001807ff7892 */ /* 0x000fe4000f80c0ff */
[----:B------:R-:W-:Y:S01]  /*2800*/  UIADD3 UR9, UPT, UPT, UR5, UR10, URZ ;  /* 0x0000000a05097290 */ /* 0x000fe2000fffe0ff */
[----:B------:R-:W-:-:S03]  /*2810*/  UMOV UR8, UR4 ;  /* 0x0000000400087c82 */ /* 0x000fc60008000000 */
[----:B------:R-:W-:-:S09]  /*2820*/  UISETP.LE.OR UP0, UPT, UR6, UR9, UP0 ;  /* 0x000000090600728c */ /* 0x000fd20008703670 */
[----:B0-----:R-:W-:Y:S05]  /*2830*/  BRA.U UP0, `(.L_x_4) ;  /* 0x0000000500247547 */ /* 0x001fea000b800000 */
[----:B------:R-:W0:Y:S01]  /*2840*/  S2R R17, SR_TID.X ;  /* 0x0000000000117919 */ /* 0x000e220000002100 */
[----:B------:R-:W-:Y:S01]  /*2850*/  UIADD3 UR6, UPT, UPT, UR6, -UR9, URZ ;  /* 0x8000000906067290 */ /* 0x000fe2000fffe0ff */
[----:B------:R-:W-:Y:S01]  /*2860*/  BSSY.RECONVERGENT B0, `(.L_x_4) ;  /* 0x0000046000007945 */ /* 0x000fe20003800200 */
[----:B------:R-:W-:-:S04]  /*2870*/  UMOV UR8, UR9 ;  /* 0x0000000900087c82 */ /* 0x000fc80008000000 */
[----:B0-----:R-:W-:-:S13]  /*2880*/  ISETP.GE.U32.AND P0, PT, R17, UR6, PT ;  /* 0x0000000611007c0c */ /* 0x001fda000bf06070 */
[----:B------:R-:W-:Y:S05]  /*2890*/  @P0 BRA `(.L_x_5) ;  /* 0x0000000400080947 */ /* 0x000fea0003800000 */
[----:B------:R-:W-:Y:S01]  /*28a0*/  IADD3 R17, PT, PT, R17, UR9, RZ ;  /* 0x0000000911117c10 */ /* 0x000fe2000fffe0ff */
[----:B------:R-:W0:Y:S03]  /*28b0*/  LDC.64 R14, c[0x0][0x3a8] ;  /* 0x0000ea00ff0e7b82 */ /* 0x000e260000000a00 */
[----:B------:R-:W-:-:S04]  /*28c0*/  IADD3 R23, PT, PT, R17, UR7, RZ ;  /* 0x0000000711177c10 */ /* 0x000fc8000fffe0ff */
[----:B------:R-:W-:Y:S01]  /*28d0*/  IADD3 R21, PT, PT, R23, UR7, RZ ;  /* 0x0000000717157c10 */ /* 0x000fe2000fffe0ff */
[----:B------:R-:W1:Y:S03]  /*28e0*/  LDC.64 R12, c[0x0][0x3b0] ;  /* 0x0000ec00ff0c7b82 */ /* 0x000e660000000a00 */
[----:B------:R-:W-:-:S04]  /*28f0*/  IADD3 R25, PT, PT, R21, UR7, RZ ;  /* 0x0000000715197c10 */ /* 0x000fc8000fffe0ff */
[----:B------:R-:W-:-:S04]  /*2900*/  IADD3 R27, PT, PT, R25, UR7, RZ ;  /* 0x00000007191b7c10 */ /* 0x000fc8000fffe0ff */
[----:B------:R-:W-:-:S04]  /*2910*/  IADD3 R33, PT, PT, R27, UR7, RZ ;  /* 0x000000071b217c10 */ /* 0x000fc8000fffe0ff */
[----:B------:R-:W-:Y:S01]  /*2920*/  IADD3 R35, PT, PT, R33, UR7, RZ ;  /* 0x0000000721237c10 */ /* 0x000fe2000fffe0ff */
[----:B0-----:R-:W-:-:S03]  /*2930*/  IMAD.WIDE.U32 R14, R17, 0x4, R14 ;  /* 0x00000004110e7825 */ /* 0x001fc600078e000e */
[----:B------:R-:W-:Y:S02]  /*2940*/  IADD3 R29, PT, PT, R35, UR7, RZ ;  /* 0x00000007231d7c10 */ /* 0x000fe4000fffe0ff */
[----:B------:R0:W2:Y:S02]  /*2950*/  LDG.E.CONSTANT R18, desc[UR14][R14.64] ;  /* 0x0000000e0e127981 */ /* 0x0000a4000c1e9900 */
[----:B------:R-:W-:Y:S01]  /*2960*/  IADD3 R19, PT, PT, R29, UR7, RZ ;  /* 0x000000071d137c10 */ /* 0x000fe2000fffe0ff */
[----:B-1----:R-:W-:-:S03]  /*2970*/  IMAD.WIDE.U32 R16, R17, 0x4, R12 ;  /* 0x0000000411107825 */ /* 0x002fc600078e000c */
[----:B------:R-:W-:Y:S01]  /*2980*/  IADD3 R31, PT, PT, R19, UR7, RZ ;  /* 0x00000007131f7c10 */ /* 0x000fe2000fffe0ff */
[----:B------:R-:W-:-:S03]  /*2990*/  IMAD.WIDE.U32 R22, R23, 0x4, R12 ;  /* 0x0000000417167825 */ /* 0x000fc600078e000c */
[----:B------:R-:W-:Y:S01]  /*29a0*/  IADD3 R39, PT, PT, R31, UR7, RZ ;  /* 0x000000071f277c10 */ /* 0x000fe2000fffe0ff */
[--C-:B0-----:R-:W-:Y:S02]  /*29b0*/  IMAD.WIDE.U32 R14, R21, 0x4, R12.reuse ;  /* 0x00000004150e7825 */ /* 0x101fe400078e000c */
[----:B------:R0:W5:Y:S02]  /*29c0*/  LDG.E.CONSTANT R21, desc[UR14][R16.64] ;  /* 0x0000000e10157981 */ /* 0x000164000c1e9900 */
[--C-:B------:R-:W-:Y:S02]  /*29d0*/  IMAD.WIDE.U32 R24, R25, 0x4, R12.reuse ;  /* 0x0000000419187825 */ /* 0x100fe400078e000c */
[----:B------:R-:W5:Y:S04]  /*29e0*/  LDG.E.CONSTANT R22, desc[UR14][R22.64] ;  /* 0x0000000e16167981 */ /* 0x000f68000c1e9900 */
[----:B------:R-:W5:Y:S01]  /*29f0*/  LDG.E.CONSTANT R24, desc[UR14][R24.64] ;  /* 0x0000000e18187981 */ /* 0x000f62000c1e9900 */
[----:B0-----:R-:W-:-:S04]  /*2a00*/  IMAD.WIDE.U32 R16, R27, 0x4, R12 ;  /* 0x000000041b107825 */ /* 0x001fc800078e000c */
[--C-:B------:R-:W-:Y:S01]  /*2a10*/  IMAD.WIDE.U32 R26, R33, 0x4, R12.reuse ;  /* 0x00000004211a7825 */ /* 0x100fe200078e000c */
[----:B------:R-:W-:Y:S01]  /*2a20*/  IADD3 R33, PT, PT, R39, UR7, RZ ;  /* 0x0000000727217c10 */ /* 0x000fe2000fffe0ff */
[----:B------:R0:W5:Y:S04]  /*2a30*/  LDG.E.CONSTANT R23, desc[UR14][R14.64] ;  /* 0x0000000e0e177981 */ /* 0x000168000c1e9900 */
[----:B------:R1:W5:Y:S01]  /*2a40*/  LDG.E.CONSTANT R25, desc[UR14][R16.64] ;  /* 0x0000000e10197981 */ /* 0x000362000c1e9900 */
[----:B------:R-:W-:-:S03]  /*2a50*/  IMAD.WIDE.U32 R28, R29, 0x4, R12 ;  /* 0x000000041d1c7825 */ /* 0x000fc600078e000c */
[----:B------:R-:W5:Y:S01]  /*2a60*/  LDG.E.CONSTANT R26, desc[UR14][R26.64] ;  /* 0x0000000e1a1a7981 */ /* 0x000f62000c1e9900 */
[--C-:B0-----:R-:W-:Y:S01]  /*2a70*/  IMAD.WIDE.U32 R14, R35, 0x4, R12.reuse ;  /* 0x00000004230e7825 */ /* 0x101fe200078e000c */
[----:B------:R-:W-:Y:S02]  /*2a80*/  IADD3 R35, PT, PT, R33, UR7, RZ ;  /* 0x0000000721237c10 */ /* 0x000fe4000fffe0ff */
[----:B------:R-:W5:Y:S01]  /*2a90*/  LDG.E.CONSTANT R28, desc[UR14][R28.64] ;  /* 0x0000000e1c1c7981 */ /* 0x000f62000c1e9900 */
[--C-:B-1----:R-:W-:Y:S01]  /*2aa0*/  IMAD.WIDE.U32 R16, R19, 0x4, R12.reuse ;  /* 0x0000000413107825 */ /* 0x102fe200078e000c */
[----:B------:R-:W-:Y:S02]  /*2ab0*/  IADD3 R19, PT, PT, R35, UR7, RZ ;  /* 0x0000000723137c10 */ /* 0x000fe4000fffe0ff */
[----:B------:R0:W5:Y:S01]  /*2ac0*/  LDG.E.CONSTANT R27, desc[UR14][R14.64] ;  /* 0x0000000e0e1b7981 */ /* 0x000162000c1e9900 */
[----:B------:R-:W-:-:S03]  /*2ad0*/  IMAD.WIDE.U32 R30, R31, 0x4, R12 ;  /* 0x000000041f1e7825 */ /* 0x000fc600078e000c */
[----:B------:R1:W5:Y:S01]  /*2ae0*/  LDG.E.CONSTANT R29, desc[UR14][R16.64] ;  /* 0x0000000e101d7981 */ /* 0x000362000c1e9900 */
[----:B------:R-:W-:-:S03]  /*2af0*/  IMAD.WIDE.U32 R32, R33, 0x4, R12 ;  /* 0x0000000421207825 */ /* 0x000fc600078e000c */
[----:B------:R-:W5:Y:S01]  /*2b00*/  LDG.E.CONSTANT R30, desc[UR14][R30.64] ;  /* 0x0000000e1e1e7981 */ /* 0x000f62000c1e9900 */
[--C-:B0-----:R-:W-:Y:S01]  /*2b10*/  IMAD.WIDE.U32 R14, R39, 0x4, R12.reuse ;  /* 0x00000004270e7825 */ /* 0x101fe200078e000c */
[----:B------:R-:W-:Y:S02]  /*2b20*/  IADD3 R39, PT, PT, R19, UR7, RZ ;  /* 0x0000000713277c10 */ /* 0x000fe4000fffe0ff */
[----:B------:R-:W5:Y:S02]  /*2b30*/  LDG.E.CONSTANT R32, desc[UR14][R32.64] ;  /* 0x0000000e20207981 */ /* 0x000f64000c1e9900 */
[----:B------:R-:W-:Y:S01]  /*2b40*/  IADD3 R57, PT, PT, R39, UR7, RZ ;  /* 0x0000000727397c10 */ /* 0x000fe2000fffe0ff */
[--C-:B-1----:R-:W-:Y:S01]  /*2b50*/  IMAD.WIDE.U32 R16, R35, 0x4, R12.reuse ;  /* 0x0000000423107825 */ /* 0x102fe200078e000c */
[----:B------:R0:W5:Y:S03]  /*2b60*/  LDG.E.CONSTANT R31, desc[UR14][R14.64] ;  /* 0x0000000e0e1f7981 */ /* 0x000166000c1e9900 */
[--C-:B------:R-:W-:Y:S01]  /*2b70*/  IMAD.WIDE.U32 R34, R19, 0x4, R12.reuse ;  /* 0x0000000413227825 */ /* 0x100fe200078e000c */
[----:B------:R-:W5:Y:S05]  /*2b80*/  LDG.E.CONSTANT R33, desc[UR14][R16.64] ;  /* 0x0000000e10217981 */ /* 0x000f6a000c1e9900 */
[----:B------:R-:W5:Y:S01]  /*2b90*/  LDG.E.CONSTANT R34, desc[UR14][R34.64] ;  /* 0x0000000e22227981 */ /* 0x000f62000c1e9900 */
[----:B0-----:R-:W-:-:S04]  /*2ba0*/  IMAD.WIDE.U32 R14, R39, 0x4, R12 ;  /* 0x00000004270e7825 */ /* 0x001fc800078e000c */
[----:B------:R-:W-:Y:S01]  /*2bb0*/  IMAD.WIDE.U32 R12, R57, 0x4, R12 ;  /* 0x00000004390c7825 */ /* 0x000fe200078e000c */
        /* <DEDUP_REMOVED lines=11> */
[----:B0-----:R-:W-:-:S03]  /*2c70*/  LOP3.LUT R15, R38, 0x3fffe00, RZ, 0xc0, !PT ;  /* 0x03fffe00260f7812 */ /* 0x001fc600078ec0ff */
[----:B------:R-:W-:Y:S01]  /*2c80*/  IMAD R40, R40, -0x3, R39 ;  /* 0xfffffffd28287824 */ /* 0x000fe200078e0227 */
[----:B------:R-:W-:-:S04]  /*2c90*/  IADD3 R18, PT, PT, R18, -R15, RZ ;  /* 0x8000000f12127210 */ /* 0x000fc80007ffe0ff */
[----:B------:R-:W-:-:S04]  /*2ca0*/  LEA R19, R40, R19, 0xf ;  /* 0x0000001328137211 */ /* 0x000fc800078e78ff */
[----:B-1----:R-:W-:-:S07]  /*2cb0*/  LEA R19, R18, R19, 0x6 ;  /* 0x0000001312137211 */ /* 0x002fce00078e30ff */
.L_x_5:
[----:B------:R-:W-:Y:S05]  /*2cc0*/  BSYNC.RECONVERGENT B0 ;  /* 0x0000000000007941 */ /* 0x000fea0003800200 */
.L_x_4:
[----:B------:R0:W5:Y:S01]  /*2cd0*/  LDG.E.CONSTANT R13, desc[UR14][R2.64+0x1c] ;  /* 0x00001c0e020d7981 */ /* 0x000162000c1e9900 */
[----:B------:R-:W-:-:S04]  /*2ce0*/  ULOP3.LUT UR4, UR7, 0xfffffffc, URZ, 0xc0, !UPT ;  /* 0xfffffffc07047892 */ /* 0x000fc8000f8ec0ff */
[----:B------:R-:W-:-:S09]  /*2cf0*/  UISETP.GE.AND UP0, UPT, UR10, UR4, UPT ;  /* 0x000000040a00728c */ /* 0x000fd2000bf06270 */
[----:B0-----:R-:W-:Y:S05]  /*2d00*/  BRA.U UP0, `(.L_x_6) ;  /* 0x00000015000c7547 */ /* 0x001fea000b800000 */
[----:B------:R-:W-:Y:S01]  /*2d10*/  MOV R12, UR9 ;  /* 0x00000009000c7c02 */ /* 0x000fe20008000f00 */
[----:B------:R-:W0:Y:S03]  /*2d20*/  LDC.64 R14, c[0x0][0x380] ;  /* 0x0000e000ff0e7b82 */ /* 0x000e260000000a00 */
[----:B------:R-:W-:-:S05]  /*2d30*/  IADD3 R12, PT, PT, R12, -UR8, RZ ;  /* 0x800000080c0c7c10 */ /* 0x000fca000fffe0ff */
[----:B-----5:R-:W1:Y:S04]  /*2d40*/  SHFL.IDX PT, R18, R22, R12, 0x1f ;  /* 0x00001f0c16127589 */ /* 0x020e6800000e0000 */
[----:B------:R-:W0:Y:S01]  /*2d50*/  SHFL.IDX PT, R39, R19, R12, 0x1f ;  /* 0x00001f0c13277589 */ /* 0x000e2200000e0000 */
[----:B-1----:R-:W-:Y:S01]  /*2d60*/  FSETP.GT.AND P1, PT, R18, RZ, PT ;  /* 0x000000ff1200720b */ /* 0x002fe20003f24000 */
[----:B0-----:R-:W-:-:S12]  /*2d70*/  IMAD.WIDE R38, R39, 0x4, R14 ;  /* 0x0000000427267825 */ /* 0x001fd800078e020e */
[----:B------:R-:W2:Y:S04]  /*2d80*/  @P1 LDG.E.CONSTANT R57, desc[UR14][R38.64] ;  /* 0x0000000e26391981 */ /* 0x000ea8000c1e9900 */
[----:B------:R-:W3:Y:S01]  /*2d90*/  @P1 LDG.E.CONSTANT R77, desc[UR14][R38.64+0x80] ;  /* 0x0000800e264d1981 */ /* 0x000ee2000c1e9900 */
[----:B------:R-:W-:Y:S01]  /*2da0*/  HFMA2 R40, -RZ, RZ, 0, 0 ;  /* 0x00000000ff287431 */ /* 0x000fe200000001ff */
[----:B------:R-:W-:Y:S02]  /*2db0*/  MOV R75, RZ ;  /* 0x000000ff004b7202 */ /* 0x000fe40000000f00 */
[----:B------:R-:W0:Y:S04]  /*2dc0*/  SHFL.IDX PT, R17, R23, R12, 0x1f ;  /* 0x00001f0c17117589 */ /* 0x000e2800000e0000 */
[----:B------:R-:W1:Y:S01]  /*2dd0*/  SHFL.IDX PT, R16, R24, R12, 0x1f ;  /* 0x00001f0c18107589 */ /* 0x000e6200000e0000 */
[----:B0-----:R-:W-:-:S13]  /*2de0*/  FSETP.GT.AND P0, PT, R17, RZ, PT ;  /* 0x000000ff1100720b */ /* 0x001fda0003f04000 */
[----:B------:R-:W4:Y:S01]  /*2df0*/  @P0 LDG.E.CONSTANT R54, desc[UR14][R38.64+0x80] ;  /* 0x0000800e26360981 */ /* 0x000f22000c1e9900 */
[-C--:B--2---:R-:W-:Y:S01]  /*2e00*/  @P1 FMUL R40, R57, R18.reuse ;  /* 0x0000001239281220 */ /* 0x084fe20000400000 */
[----:B---3--:R-:W-:Y:S01]  /*2e10*/  @P1 FMUL R75, R77, R18 ;  /* 0x000000124d4b1220 */ /* 0x008fe20000400000 */
[----:B-1----:R-:W-:Y:S01]  /*2e20*/  FSETP.GT.AND P1, PT, R16, RZ, PT ;  /* 0x000000ff1000720b */ /* 0x002fe20003f24000 */
[----:B------:R-:W2:-:S12]  /*2e30*/  @P0 LDG.E.CONSTANT R18, desc[UR14][R38.64] ;  /* 0x0000000e26120981 */ /* 0x000e98000c1e9900 */
[----:B------:R-:W3:Y:S04]  /*2e40*/  @P1 LDG.E.CONSTANT R77, desc[UR14][R38.64] ;  /* 0x0000000e264d1981 */ /* 0x000ee8000c1e9900 */
[----:B------:R-:W3:Y:S01]  /*2e50*/  @P1 LDG.E.CONSTANT R58, desc[UR14][R38.64+0x80] ;  /* 0x0000800e263a1981 */ /* 0x000ee2000c1e9900 */
[----:B------:R-:W-:Y:S01]  /*2e60*/  HFMA2 R20, -RZ, RZ, 0, 0 ;  /* 0x00000000ff147431 */ /* 0x000fe200000001ff */
[----:B------:R-:W-:Y:S01]  /*2e70*/  MOV R57, RZ ;  /* 0x000000ff00397202 */ /* 0x000fe20000000f00 */
[-C--:B----4-:R-:W-:Y:S01]  /*2e80*/  @P0 FMUL R57, R54, R17.reuse ;  /* 0x0000001136390220 */ /* 0x090fe20000400000 */
[----:B------:R-:W-:Y:S02]  /*2e90*/  HFMA2 R54, -RZ, RZ, 0, 0 ;  /* 0x00000000ff367431 */ /* 0x000fe400000001ff */
[----:B------:R-:W-:Y:S01]  /*2ea0*/  FADD R61, R61, R40 ;  /* 0x000000283d3d7221 */ /* 0x000fe20000000000 */
[----:B--2---:R-:W-:-:S02]  /*2eb0*/  @P0 FMUL R20, R18, R17 ;  /* 0x0000001112140220 */ /* 0x004fc40000400000 */
[----:B------:R-:W0:Y:S01]  /*2ec0*/  SHFL.IDX PT, R17, R25, R12, 0x1f ;  /* 0x00001f0c19117589 */ /* 0x000e2200000e0000 */
[----:B------:R-:W-:Y:S01]  /*2ed0*/  MOV R18, RZ ;  /* 0x000000ff00127202 */ /* 0x000fe20000000f00 */
[-C--:B---3--:R-:W-:Y:S01]  /*2ee0*/  @P1 FMUL R54, R77, R16.reuse ;  /* 0x000000104d361220 */ /* 0x088fe20000400000 */
[----:B------:R-:W-:Y:S02]  /*2ef0*/  @P1 FMUL R18, R58, R16 ;  /* 0x000000103a121220 */ /* 0x000fe40000400000 */
[----:B------:R-:W1:Y:S01]  /*2f00*/  SHFL.IDX PT, R16, R26, R12, 0x1f ;  /* 0x00001f0c1a107589 */ /* 0x000e6200000e0000 */
[----:B0-----:R-:W-:-:S13]  /*2f10*/  FSETP.GT.AND P0, PT, R17, RZ, PT ;  /* 0x000000ff1100720b */ /* 0x001fda0003f04000 */
[----:B------:R-:W2:Y:S01]  /*2f20*/  @P0 LDG.E.CONSTANT R40, desc[UR14][R38.64] ;  /* 0x0000000e26280981 */ /* 0x000ea2000c1e9900 */
[----:B-1----:R-:W-:-:S03]  /*2f30*/  FSETP.GT.AND P1, PT, R16, RZ, PT ;  /* 0x000000ff1000720b */ /* 0x002fc60003f24000 */
[----:B------:R-:W3:Y:S10]  /*2f40*/  @P0 LDG.E.CONSTANT R74, desc[UR14][R38.64+0x80] ;  /* 0x0000800e264a0981 */ /* 0x000ef4000c1e9900 */
[----:B------:R-:W4:Y:S04]  /*2f50*/  @P1 LDG.E.CONSTANT R77, desc[UR14][R38.64] ;  /* 0x0000000e264d1981 */ /* 0x000f28000c1e9900 */
[----:B------:R-:W4:Y:S01]  /*2f60*/  @P1 LDG.E.CONSTANT R58, desc[UR14][R38.64+0x80] ;  /* 0x0000800e263a1981 */ /* 0x000f22000c1e9900 */
[----:B------:R-:W-:Y:S01]  /*2f70*/  FADD R63, R63, R20 ;  /* 0x000000143f3f7221 */ /* 0x000fe20000000000 */
[----:B------:R-:W-:-:S02]  /*2f80*/  HFMA2 R20, -RZ, RZ, 0, 0 ;  /* 0x00000000ff147431 */ /* 0x000fc400000001ff */
[----:B------:R-:W-:Y:S01]  /*2f90*/  FADD R62, R62, R75 ;  /* 0x0000004b3e3e7221 */ /* 0x000fe20000000000 */
[----:B------:R-:W-:Y:S01]  /*2fa0*/  MOV R75, RZ ;  /* 0x000000ff004b7202 */ /* 0x000fe20000000f00 */
[----:B------:R-:W-:Y:S01]  /*2fb0*/  FADD R64, R64, R57 ;  /* 0x0000003940407221 */ /* 0x000fe20000000000 */
[----:B------:R-:W-:Y:S01]  /*2fc0*/  FADD R65, R65, R54 ;  /* 0x0000003641417221 */ /* 0x000fe20000000000 */
[-C--:B--2---:R-:W-:Y:S01]  /*2fd0*/  @P0 FMUL R20, R40, R17.reuse ;  /* 0x0000001128140220 */ /* 0x084fe20000400000 */
[----:B------:R-:W-:Y:S02]  /*2fe0*/  HFMA2 R40, -RZ, RZ, 0, 0 ;  /* 0x00000000ff287431 */ /* 0x000fe400000001ff */
[----:B---3--:R-:W-:Y:S02]  /*2ff0*/  @P0 FMUL R75, R74, R17 ;  /* 0x000000114a4b0220 */ /* 0x008fe40000400000 */
[----:B------:R-:W0:Y:S01]  /*3000*/  SHFL.IDX PT, R17, R28, R12, 0x1f ;  /* 0x00001f0c1c117589 */ /* 0x000e2200000e0000 */
[-C--:B----4-:R-:W-:Y:S01]  /*3010*/  @P1 FMUL R40, R77, R16.reuse ;  /* 0x000000104d281220 */ /* 0x090fe20000400000 */
[----:B------:R-:W-:Y:S01]  /*3020*/  MOV R77, RZ ;  /* 0x000000ff004d7202 */ /* 0x000fe20000000f00 */
[----:B------:R-:W-:-:S02]  /*3030*/  @P1 FMUL R77, R58, R16 ;  /* 0x000000103a4d1220 */ /* 0x000fc40000400000 */
[----:B------:R-:W1:Y:S01]  /*3040*/  SHFL.IDX PT, R16, R27, R12, 0x1f ;  /* 0x00001f0c1b107589 */ /* 0x000e6200000e0000 */
[----:B0-----:R-:W-:Y:S01]  /*3050*/  FSETP.GT.AND P1, PT, R17, RZ, PT ;  /* 0x000000ff1100720b */ /* 0x001fe20003f24000 */
[----:B------:R-:W-:-:S12]  /*3060*/  FADD R67, R67, R20 ;  /* 0x0000001443437221 */ /* 0x000fd80000000000 */
[----:B------:R-:W2:Y:S01]  /*3070*/  @P1 LDG.E.CONSTANT R20, desc[UR14][R38.64+0x80] ;  /* 0x0000800e26141981 */ /* 0x000ea2000c1e9900 */
[----:B-1----:R-:W-:-:S03]  /*3080*/  FSETP.GT.AND P0, PT, R16, RZ, PT ;  /* 0x000000ff1000720b */ /* 0x002fc60003f04000 */
[----:B------:R-:W3:Y:S10]  /*3090*/  @P1 LDG.E.CONSTANT R58, desc[UR14][R38.64] ;  /* 0x0000000e263a1981 */ /* 0x000ef4000c1e9900 */
[----:B------:R-:W4:Y:S04]  /*30a0*/  @P0 LDG.E.CONSTANT R57, desc[UR14][R38.64] ;  /* 0x0000000e26390981 */ /* 0x000f28000c1e9900 */
[----:B------:R-:W2:Y:S01]  /*30b0*/  @P0 LDG.E.CONSTANT R54, desc[UR14][R38.64+0x80] ;  /* 0x0000800e26360981 */ /* 0x000ea2000c1e9900 */
[----:B------:R-:W-:Y:S01]  /*30c0*/  FADD R66, R66, R18 ;  /* 0x0000001242427221 */ /* 0x000fe20000000000 */
[----:B------:R-:W-:-:S02]  /*30d0*/  HFMA2 R18, -RZ, RZ, 0, 0 ;  /* 0x00000000ff127431 */ /* 0x000fc400000001ff */
[----:B------:R-:W-:Y:S01]  /*30e0*/  FADD R68, R68, R75 ;  /* 0x0000004b44447221 */ /* 0x000fe20000000000 */
[----:B------:R-:W-:Y:S01]  /*30f0*/  FADD R69, R69, R40 ;  /* 0x0000002845457221 */ /* 0x000fe20000000000 */
[-C--:B----4-:R-:W-:Y:S01]  /*3100*/  @P0 FMUL R18, R57, R16.reuse ;  /* 0x0000001039120220 */ /* 0x090fe20000400000 */
[----:B------:R-:W-:Y:S01]  /*3110*/  MOV R57, RZ ;  /* 0x000000ff00397202 */ /* 0x000fe20000000f00 */
[----:B--2---:R-:W-:Y:S01]  /*3120*/  @P0 FMUL R57, R54, R16 ;  /* 0x0000001036390220 */ /* 0x004fe20000400000 */
[----:B------:R-:W-:Y:S01]  /*3130*/  HFMA2 R54, -RZ, RZ, 0, 0 ;  /* 0x00000000ff367431 */ /* 0x000fe200000001ff */
[----:B------:R-:W-:Y:S01]  /*3140*/  MOV R16, RZ ;  /* 0x000000ff00107202 */ /* 0x000fe20000000f00 */
[-C--:B------:R-:W-:Y:S02]  /*3150*/  @P1 FMUL R16, R20, R17.reuse ;  /* 0x0000001114101220 */ /* 0x080fe40000400000 */
[----:B------:R-:W0:Y:S01]  /*3160*/  SHFL.IDX PT, R20, R29, R12, 0x1f ;  /* 0x00001f0c1d147589 */ /* 0x000e2200000e0000 */
[----:B---3--:R-:W-:-:S03]  /*3170*/  @P1 FMUL R54, R58, R17 ;  /* 0x000000113a361220 */ /* 0x008fc60000400000 */
[----:B------:R-:W1:Y:S01]  /*3180*/  SHFL.IDX PT, R17, R30, R12, 0x1f ;  /* 0x00001f0c1e117589 */ /* 0x000e6200000e0000 */
[----:B0-----:R-:W-:Y:S02]  /*3190*/  FSETP.GT.AND P0, PT, R20, RZ, PT ;  /* 0x000000ff1400720b */ /* 0x001fe40003f04000 */
[----:B-1----:R-:W-:-:S11]  /*31a0*/  FSETP.GT.AND P1, PT, R17, RZ, PT ;  /* 0x000000ff1100720b */ /* 0x002fd60003f24000 */
[----:B------:R-:W2:Y:S04]  /*31b0*/  @P0 LDG.E.CONSTANT R75, desc[UR14][R38.64] ;  /* 0x0000000e264b0981 */ /* 0x000ea8000c1e9900 */
[----:B------:R-:W3:Y:S04]  /*31c0*/  @P0 LDG.E.CONSTANT R74, desc[UR14][R38.64+0x80] ;  /* 0x0000800e264a0981 */ /* 0x000ee8000c1e9900 */
        /* <DEDUP_REMOVED lines=10> */
[----:B---3--:R-:W-:Y:S01]  /*3270*/  @P0 FMUL R18, R74, R20 ;  /* 0x000000144a120220 */ /* 0x008fe20000400000 */
[----:B------:R-:W-:Y:S01]  /*3280*/  MOV R20, RZ ;  /* 0x000000ff00147202 */ /* 0x000fe20000000f00 */
[-C--:B----4-:R-:W-:Y:S02]  /*3290*/  @P1 FMUL R20, R40, R17.reuse ;  /* 0x0000001128141220 */ /* 0x090fe40000400000 */
[----:B------:R-:W0:Y:S01]  /*32a0*/  SHFL.IDX PT, R40, R31, R12, 0x1f ;  /* 0x00001f0c1f287589 */ /* 0x000e2200000e0000 */
[----:B------:R-:W-:-:S03]  /*32b0*/  @P1 FMUL R75, R58, R17 ;  /* 0x000000113a4b1220 */ /* 0x000fc60000400000 */
        /* <DEDUP_REMOVED lines=12> */
[----:B------:R-:W-:Y:S01]  /*3380*/  MOV R16, RZ ;  /* 0x000000ff00107202 */ /* 0x000fe20000000f00 */
[----:B------:R-:W-:Y:S01]  /*3390*/  FADD R44, R44, R75 ;  /* 0x0000004b2c2c7221 */ /* 0x000fe20000000000 */
[-C--:B--2---:R-:W-:Y:S01]  /*33a0*/  @P0 FMUL R77, R57, R40.reuse ;  /* 0x00000028394d0220 */ /* 0x084fe20000400000 */
[----:B------:R-:W-:Y:S02]  /*33b0*/  HFMA2 R57, -RZ, RZ, 0, 0 ;  /* 0x00000000ff397431 */ /* 0x000fe400000001ff */
[-C--:B---3--:R-:W-:Y:S01]  /*33c0*/  @P1 FMUL R57, R58, R17.reuse ;  /* 0x000000113a391220 */ /* 0x088fe20000400000 */
[----:B----4-:R-:W-:Y:S02]  /*33d0*/  @P1 FMUL R18, R54, R17 ;  /* 0x0000001136121220 */ /* 0x010fe40000400000 */
        /* <DEDUP_REMOVED lines=16> */
[-C--:B--2---:R-:W-:Y:S02]  /*34e0*/  @P1 FMUL R16, R54, R17.reuse ;  /* 0x0000001136101220 */ /* 0x084fe40000400000 */
[----:B------:R-:W0:Y:S01]  /*34f0*/  SHFL.IDX PT, R54, R35, R12, 0x1f ;  /* 0x00001f0c23367589 */ /* 0x000e2200000e0000 */
[----:B---3--:R-:W-:Y:S01]  /*3500*/  @P0 FMUL R77, R75, R40 ;  /* 0x000000284b4d0220 */ /* 0x008fe20000400000 */
[----:B------:R-:W-:Y:S02]  /*3510*/  HFMA2 R75, -RZ, RZ, 0, 0 ;  /* 0x00000000ff4b7431 */ /* 0x000fe400000001ff */
[----:B----4-:R-:W-:-:S02]  /*3520*/  @P1 FMUL R75, R58, R17 ;  /* 0x000000113a4b1220 */ /* 0x010fc40000400000 */
[----:B------:R-:W1:Y:S01]  /*3530*/  SHFL.IDX PT, R17, R36, R12, 0x1f ;  /* 0x00001f0c24117589 */ /* 0x000e6200000e0000 */
[----:B------:R-:W-:Y:S01]  /*3540*/  @P0 FMUL R20, R74, R40 ;  /* 0x000000284a140220 */ /* 0x000fe20000400000 */
        /* <DEDUP_REMOVED lines=8> */
[----:B------:R-:W-:Y:S02]  /*35d0*/  FADD R51, R51, R20 ;  /* 0x0000001433337221 */ /* 0x000fe40000000000 */
[----:B------:R-:W0:Y:S01]  /*35e0*/  SHFL.IDX PT, R20, R21, R12, 0x1f ;  /* 0x00001f0c15147589 */ /* 0x000e2200000e0000 */
[----:B------:R-:W-:Y:S01]  /*35f0*/  FADD R52, R52, R75 ;  /* 0x0000004b34347221 */ /* 0x000fe20000000000 */
[----:B------:R-:W-:Y:S01]  /*3600*/  FADD R50, R50, R77 ;  /* 0x0000004d32327221 */ /* 0x000fe20000000000 */
[----:B------:R-:W-:Y:S01]  /*3610*/  FADD R53, R53, R16 ;  /* 0x0000001035357221 */ /* 0x000fe20000000000 */
[-C--:B--2---:R-:W-:Y:S01]  /*3620*/  @P0 FMUL R18, R57, R54.reuse ;  /* 0x0000003639120220 */ /* 0x084fe20000400000 */
[----:B------:R-:W-:Y:S01]  /*3630*/  MOV R57, RZ ;  /* 0x000000ff00397202 */ /* 0x000fe20000000f00 */
[----:B---3--:R-:W-:Y:S01]  /*3640*/  @P0 FMUL R57, R74, R54 ;  /* 0x000000364a390220 */ /* 0x008fe20000400000 */
[----:B------:R-:W-:Y:S02]  /*3650*/  HFMA2 R54, -RZ, RZ, 0, 0 ;  /* 0x00000000ff367431 */ /* 0x000fe400000001ff */
[-C--:B----4-:R-:W-:Y:S01]  /*3660*/  @P1 FMUL R54, R40, R17.reuse ;  /* 0x0000001128361220 */ /* 0x090fe20000400000 */
[----:B------:R-:W-:Y:S01]  /*3670*/  MOV R40, RZ ;  /* 0x000000ff00287202 */ /* 0x000fe20000000f00 */
[----:B------:R-:W-:Y:S01]  /*3680*/  @P1 FMUL R40, R58, R17 ;  /* 0x000000113a281220 */ /* 0x000fe20000400000 */
[----:B------:R-:W-:-:S05]  /*3690*/  IADD3 R17, PT, PT, R12, 0x1, RZ ;  /* 0x000000010c117810 */ /* 0x000fca0007ffe0ff */
[----:B------:R-:W1:Y:S01]  /*36a0*/  SHFL.IDX PT, R75, R19, R17, 0x1f ;  /* 0x00001f11134b7589 */ /* 0x000e6200000e0000 */
[----:B0-----:R-:W-:Y:S01]  /*36b0*/  FSETP.GT.AND P0, PT, R20, RZ, PT ;  /* 0x000000ff1400720b */ /* 0x001fe20003f04000 */
[----:B------:R-:W-:-:S12]  /*36c0*/  FADD R55, R55, R18 ;  /* 0x0000001237377221 */ /* 0x000fd80000000000 */
[----:B------:R-:W2:Y:S04]  /*36d0*/  @P0 LDG.E.CONSTANT R77, desc[UR14][R38.64+0x80] ;  /* 0x0000800e264d0981 */ /* 0x000ea8000c1e9900 */
[----:B------:R1:W3:Y:S02]  /*36e0*/  @P0 LDG.E.CONSTANT R58, desc[UR14][R38.64] ;  /* 0x0000000e263a0981 */ /* 0x0002e4000c1e9900 */
[----:B-1----:R-:W-:-:S05]  /*36f0*/  IMAD.WIDE R38, R75, 0x4, R14 ;  /* 0x000000044b267825 */ /* 0x002fca00078e020e */
[----:B------:R-:W4:Y:S04]  /*3700*/  LDG.E.CONSTANT R16, desc[UR14][R38.64] ;  /* 0x0000000e26107981 */ /* 0x000f28000c1e9900 */
[----:B------:R0:W4:Y:S04]  /*3710*/  LDG.E.CONSTANT R18, desc[UR14][R38.64+0x80] ;  /* 0x0000800e26127981 */ /* 0x000128000c1e9900 */
[----:B0-----:R-:W4:Y:S01]  /*3720*/  SHFL.IDX PT, R38, R29, R17, 0x1f ;  /* 0x00001f111d267589 */ /* 0x001f2200000e0000 */
[----:B------:R-:W-:Y:S01]  /*3730*/  FADD R56, R56, R57 ;  /* 0x0000003938387221 */ /* 0x000fe20000000000 */
[----:B------:R-:W-:Y:S01]  /*3740*/  FADD R4, R4, R54 ;  /* 0x0000003604047221 */ /* 0x000fe20000000000 */
[----:B------:R-:W-:Y:S01]  /*3750*/  FADD R37, R37, R40 ;  /* 0x0000002825257221 */ /* 0x000fe20000000000 */
[----:B------:R-:W0:Y:S04]  /*3760*/  SHFL.IDX PT, R75, R22, R17, 0x1f ;  /* 0x00001f11164b7589 */ /* 0x000e2800000e0000 */
[----:B------:R-:W-:Y:S04]  /*3770*/  SHFL.IDX PT, R57, R25, R17, 0x1f ;  /* 0x00001f1119397589 */ /* 0x000fe800000e0000 */
[----:B------:R-:W-:Y:S04]  /*3780*/  SHFL.IDX PT, R54, R26, R17, 0x1f ;  /* 0x00001f111a367589 */ /* 0x000fe800000e0000 */
[----:B------:R-:W-:Y:S04]  /*3790*/  SHFL.IDX PT, R40, R27, R17, 0x1f ;  /* 0x00001f111b287589 */ /* 0x000fe800000e0000 */
[----:B------:R-:W-:Y:S04]  /*37a0*/  SHFL.IDX PT, R39, R28, R17, 0x1f ;  /* 0x00001f111c277589 */ /* 0x000fe800000e0000 */
[----:B------:R-:W-:Y:S01]  /*37b0*/  SHFL.IDX PT, R74, R32, R17, 0x1f ;  /* 0x00001f11204a7589 */ /* 0x000fe200000e0000 */
[C---:B--2---:R-:W-:Y:S01]  /*37c0*/  @P0 FMUL R77, R20.reuse, R77 ;  /* 0x0000004d144d0220 */ /* 0x044fe20000400000 */
[----:B---3--:R-:W-:-:S02]  /*37d0*/  @P0 FFMA R20, R20, R58, R59 ;  /* 0x0000003a14140223 */ /* 0x008fc4000000003b */
[----:B------:R-:W1:Y:S01]  /*37e0*/  SHFL.IDX PT, R58, R24, R17, 0x1f ;  /* 0x00001f11183a7589 */ /* 0x000e6200000e0000 */
[-C--:B----4-:R-:W-:Y:S01]  /*37f0*/  FFMA R42, R16, R38.reuse, R42 ;  /* 0x00000026102a7223 */ /* 0x090fe2000000002a */
[----:B------:R-:W-:Y:S02]  /*3800*/  FFMA R43, R18, R38, R43 ;  /* 0x00000026122b7223 */ /* 0x000fe4000000002b */
[----:B------:R-:W2:Y:S01]  /*3810*/  SHFL.IDX PT, R38, R30, R17, 0x1f ;  /* 0x00001f111e267589 */ /* 0x000ea200000e0000 */
[----:B------:R-:W-:Y:S01]  /*3820*/  @!P0 FADD R20, RZ, R59 ;  /* 0x0000003bff148221 */ /* 0x000fe20000000000 */
[-C--:B0-----:R-:W-:Y:S01]  /*3830*/  FFMA R61, R16, R75.reuse, R61 ;  /* 0x0000004b103d7223 */ /* 0x081fe2000000003d */
[----:B------:R-:W-:Y:S01]  /*3840*/  FFMA R62, R18, R75, R62 ;  /* 0x0000004b123e7223 */ /* 0x000fe2000000003e */
[----:B------:R-:W0:Y:S01]  /*3850*/  SHFL.IDX PT, R59, R23, R17, 0x1f ;  /* 0x00001f11173b7589 */ /* 0x000e2200000e0000 */
[-C--:B-1----:R-:W-:Y:S01]  /*3860*/  FFMA R65, R16, R58.reuse, R65 ;  /* 0x0000003a10417223 */ /* 0x082fe20000000041 */
[----:B------:R-:W-:Y:S01]  /*3870*/  FFMA R66, R18, R58, R66 ;  /* 0x0000003a12427223 */ /* 0x000fe20000000042 */
[-C--:B------:R-:W-:Y:S01]  /*3880*/  FFMA R67, R16, R57.reuse, R67 ;  /* 0x0000003910437223 */ /* 0x080fe20000000043 */
[----:B------:R-:W-:Y:S01]  /*3890*/  FFMA R68, R18, R57, R68 ;  /* 0x0000003912447223 */ /* 0x000fe20000000044 */
[-C--:B------:R-:W-:Y:S01]  /*38a0*/  FFMA R69, R16, R54.reuse, R69 ;  /* 0x0000003610457223 */ /* 0x080fe20000000045 */
[----:B------:R-:W-:Y:S01]  /*38b0*/  FFMA R70, R18, R54, R70 ;  /* 0x0000003612467223 */ /* 0x000fe20000000046 */
[-C--:B------:R-:W-:Y:S01]  /*38c0*/  FFMA R71, R16, R40.reuse, R71 ;  /* 0x0000002810477223 */ /* 0x080fe20000000047 */
[----:B------:R-:W-:Y:S01]  /*38d0*/  FFMA R72, R18, R40, R72 ;  /* 0x0000002812487223 */ /* 0x000fe20000000048 */
[-C--:B------:R-:W-:Y:S01]  /*38e0*/  FFMA R73, R16, R39.reuse, R73 ;  /* 0x0000002710497223 */ /* 0x080fe20000000049 */
[----:B------:R-:W-:Y:S01]  /*38f0*/  FFMA R41, R18, R39, R41 ;  /* 0x0000002712297223 */ /* 0x000fe20000000029 */
[----:B------:R-:W-:Y:S04]  /*3900*/  SHFL.IDX PT, R75, R31, R17, 0x1f ;  /* 0x00001f111f4b7589 */ /* 0x000fe800000e0000 */
[----:B------:R-:W1:Y:S01]  /*3910*/  SHFL.IDX PT, R39, R21, R17, 0x1f ;  /* 0x00001f1115277589 */ /* 0x000e6200000e0000 */
[-C--:B--2---:R-:W-:Y:S01]  /*3920*/  FFMA R44, R16, R38.reuse, R44 ;  /* 0x00000026102c7223 */ /* 0x084fe2000000002c */
[----:B------:R-:W-:Y:S01]  /*3930*/  FFMA R45, R18, R38, R45 ;  /* 0x00000026122d7223 */ /* 0x000fe2000000002d */
[----:B------:R-:W-:Y:S01]  /*3940*/  IADD3 R38, PT, PT, R12, 0x2, RZ ;  /* 0x000000020c267810 */ /* 0x000fe20007ffe0ff */
[----:B------:R-:W2:Y:S04]  /*3950*/  SHFL.IDX PT, R58, R33, R17, 0x1f ;  /* 0x00001f11213a7589 */ /* 0x000ea800000e0000 */
[----:B------:R-:W3:Y:S04]  /*3960*/  SHFL.IDX PT, R57, R34, R17, 0x1f ;  /* 0x00001f1122397589 */ /* 0x000ee800000e0000 */
[----:B------:R-:W4:Y:S04]  /*3970*/  SHFL.IDX PT, R54, R35, R17, 0x1f ;  /* 0x00001f1123367589 */ /* 0x000f2800000e0000 */
[----:B------:R-:W4:Y:S04]  /*3980*/  SHFL.IDX PT, R40, R36, R17, 0x1f ;  /* 0x00001f1124287589 */ /* 0x000f2800000e0000 */
[----:B------:R-:W4:Y:S01]  /*3990*/  SHFL.IDX PT, R17, R19, R38, 0x1f ;  /* 0x00001f2613117589 */ /* 0x000f2200000e0000 */
[-C--:B0-----:R-:W-:Y:S01]  /*39a0*/  FFMA R63, R16, R59.reuse, R63 ;  /* 0x0000003b103f7223 */ /* 0x081fe2000000003f */
[----:B------:R-:W-:Y:S01]  /*39b0*/  FFMA R64, R18, R59, R64 ;  /* 0x0000003b12407223 */ /* 0x000fe20000000040 */
[----:B-1----:R-:W-:Y:S01]  /*39c0*/  FFMA R59, R39, R16, R20 ;  /* 0x00000010273b7223 */ /* 0x002fe20000000014 */
[C---:B------:R-:W-:Y:S01]  /*39d0*/  FFMA R46, R16.reuse, R75, R46 ;  /* 0x0000004b102e7223 */ /* 0x040fe2000000002e */
[C---:B------:R-:W-:Y:S01]  /*39e0*/  FFMA R48, R16.reuse, R74, R48 ;  /* 0x0000004a10307223 */ /* 0x040fe20000000030 */
[C---:B--2---:R-:W-:Y:S01]  /*39f0*/  FFMA R50, R16.reuse, R58, R50 ;  /* 0x0000003a10327223 */ /* 0x044fe20000000032 */
[C---:B---3--:R-:W-:Y:S01]  /*3a00*/  FFMA R52, R16.reuse, R57, R52 ;  /* 0x0000003910347223 */ /* 0x048fe20000000034 */
[C---:B----4-:R-:W-:Y:S01]  /*3a10*/  FFMA R55, R16.reuse, R54, R55 ;  /* 0x0000003610377223 */ /* 0x050fe20000000037 */
[----:B------:R-:W-:Y:S01]  /*3a20*/  FFMA R4, R16, R40, R4 ;  /* 0x0000002810047223 */ /* 0x000fe20000000004 */
[----:B------:R-:W-:-:S05]  /*3a30*/  IMAD.WIDE R16, R17, 0x4, R14 ;  /* 0x0000000411107825 */ /* 0x000fca00078e020e */
[----:B------:R-:W2:Y:S04]  /*3a40*/  LDG.E.CONSTANT R20, desc[UR14][R16.64] ;  /* 0x0000000e10147981 */ /* 0x000ea8000c1e9900 */
[----:B------:R0:W3:Y:S04]  /*3a50*/  LDG.E.CONSTANT R17, desc[UR14][R16.64+0x80] ;  /* 0x0000800e10117981 */ /* 0x0000e8000c1e9900 */
[----:B0-----:R-:W2:Y:S01]  /*3a60*/  SHFL.IDX PT, R16, R22, R38, 0x1f ;  /* 0x00001f2616107589 */ /* 0x001ea200000e0000 */
[----:B------:R-:W-:Y:S01]  /*3a70*/  @!P0 MOV R77, RZ ;  /* 0x000000ff004d8202 */ /* 0x000fe20000000f00 */
[----:B------:R-:W-:-:S04]  /*3a80*/  FFMA R47, R18, R75, R47 ;  /* 0x0000004b122f7223 */ /* 0x000fc8000000002f */
[----:B------:R-:W-:Y:S01]  /*3a90*/  FADD R60, R60, R77 ;  /* 0x0000004d3c3c7221 */ /* 0x000fe20000000000 */
[C---:B------:R-:W-:Y:S01]  /*3aa0*/  FFMA R49, R18.reuse, R74, R49 ;  /* 0x0000004a12317223 */ /* 0x040fe20000000031 */
[C---:B------:R-:W-:Y:S01]  /*3ab0*/  FFMA R51, R18.reuse, R58, R51 ;  /* 0x0000003a12337223 */ /* 0x040fe20000000033 */
[C---:B------:R-:W-:Y:S01]  /*3ac0*/  FFMA R53, R18.reuse, R57, R53 ;  /* 0x0000003912357223 */ /* 0x040fe20000000035 */
[C---:B------:R-:W-:Y:S01]  /*3ad0*/  FFMA R56, R18.reuse, R54, R56 ;  /* 0x0000003612387223 */ /* 0x040fe20000000038 */
[----:B------:R-:W-:Y:S01]  /*3ae0*/  FFMA R37, R18, R40, R37 ;  /* 0x0000002812257223 */ /* 0x000fe20000000025 */
[----:B------:R-:W-:Y:S02]  /*3af0*/  FFMA R18, R39, R18, R60 ;  /* 0x0000001227127223 */ /* 0x000fe4000000003c */
[----:B------:R-:W-:Y:S01]  /*3b00*/  SHFL.IDX PT, R60, R24, R38, 0x1f ;  /* 0x00001f26183c7589 */ /* 0x000fe200000e0000 */
[-C--:B--2---:R-:W-:Y:S01]  /*3b10*/  FFMA R61, R20, R16.reuse, R61 ;  /* 0x00000010143d7223 */ /* 0x084fe2000000003d */
[----:B---3--:R-:W-:-:S02]  /*3b20*/  FFMA R62, R17, R16, R62 ;  /* 0x00000010113e7223 */ /* 0x008fc4000000003e */
[----:B------:R-:W0:Y:S02]  /*3b30*/  SHFL.IDX PT, R16, R29, R38, 0x1f ;  /* 0x00001f261d107589 */ /* 0x000e2400000e0000 */
[-C--:B0-----:R-:W-:Y:S01]  /*3b40*/  FFMA R42, R20, R16.reuse, R42 ;  /* 0x00000010142a7223 */ /* 0x081fe2000000002a */
[----:B------:R-:W-:Y:S01]  /*3b50*/  FFMA R43, R17, R16, R43 ;  /* 0x00000010112b7223 */ /* 0x000fe2000000002b */
[----:B------:R-:W-:-:S05]  /*3b60*/  IADD3 R16, PT, PT, R12, 0x3, RZ ;  /* 0x000000030c107810 */ /* 0x000fca0007ffe0ff */
[----:B------:R-:W0:Y:S01]  /*3b70*/  SHFL.IDX PT, R77, R19, R16, 0x1f ;  /* 0x00001f10134d7589 */ /* 0x000e2200000e0000 */
[-C--:B------:R-:W-:Y:S01]  /*3b80*/  FFMA R65, R20, R60.reuse, R65 ;  /* 0x0000003c14417223 */ /* 0x080fe20000000041 */
[----:B------:R-:W-:Y:S01]  /*3b90*/  FFMA R66, R17, R60, R66 ;  /* 0x0000003c11427223 */ /* 0x000fe20000000042 */
[----:B0-----:R-:W-:-:S05]  /*3ba0*/  IMAD.WIDE R76, R77, 0x4, R14 ;  /* 0x000000044d4c7825 */ /* 0x001fca00078e020e */
[----:B------:R-:W2:Y:S04]  /*3bb0*/  LDG.E.CONSTANT R14, desc[UR14][R76.64] ;  /* 0x0000000e4c0e7981 */ /* 0x000ea8000c1e9900 */
[----:B------:R-:W3:Y:S04]  /*3bc0*/  LDG.E.CONSTANT R60, desc[UR14][R76.64+0x80] ;  /* 0x0000800e4c3c7981 */ /* 0x000ee8000c1e9900 */
[----:B------:R-:W0:Y:S04]  /*3bd0*/  SHFL.IDX PT, R57, R23, R38, 0x1f ;  /* 0x00001f2617397589 */ /* 0x000e2800000e0000 */
[----:B------:R-:W1:Y:S04]  /*3be0*/  SHFL.IDX PT, R58, R25, R38, 0x1f ;  /* 0x00001f26193a7589 */ /* 0x000e6800000e0000 */
[----:B------:R-:W4:Y:S04]  /*3bf0*/  SHFL.IDX PT, R54, R26, R38, 0x1f ;  /* 0x00001f261a367589 */ /* 0x000f2800000e0000 */
[----:B------:R-:W4:Y:S04]  /*3c00*/  SHFL.IDX PT, R40, R27, R38, 0x1f ;  /* 0x00001f261b287589 */ /* 0x000f2800000e0000 */
[----:B------:R-:W4:Y:S04]  /*3c10*/  SHFL.IDX PT, R39, R28, R38, 0x1f ;  /* 0x00001f261c277589 */ /* 0x000f2800000e0000 */
[----:B------:R-:W4:Y:S01]  /*3c20*/  SHFL.IDX PT, R75, R30, R38, 0x1f ;  /* 0x00001f261e4b7589 */ /* 0x000f2200000e0000 */
[-C--:B0-----:R-:W-:Y:S01]  /*3c30*/  FFMA R63, R20, R57.reuse, R63 ;  /* 0x00000039143f7223 */ /* 0x081fe2000000003f */
[----:B------:R-:W-:-:S02]  /*3c40*/  FFMA R64, R17, R57, R64 ;  /* 0x0000003911407223 */ /* 0x000fc40000000040 */
[----:B------:R-:W0:Y:S01]  /*3c50*/  SHFL.IDX PT, R74, R31, R38, 0x1f ;  /* 0x00001f261f4a7589 */ /* 0x000e2200000e0000 */
[CC--:B-1----:R-:W-:Y:S01]  /*3c60*/  FFMA R67, R20.reuse, R58.reuse, R67 ;  /* 0x0000003a14437223 */ /* 0x0c2fe20000000043 */
[C---:B------:R-:W-:Y:S02]  /*3c70*/  FFMA R68, R17.reuse, R58, R68 ;  /* 0x0000003a11447223 */ /* 0x040fe40000000044 */
[----:B------:R-:W1:Y:S01]  /*3c80*/  SHFL.IDX PT, R57, R33, R38, 0x1f ;  /* 0x00001f2621397589 */ /* 0x000e6200000e0000 */
[CC--:B----4-:R-:W-:Y:S01]  /*3c90*/  FFMA R69, R20.reuse, R54.reuse, R69 ;  /* 0x0000003614457223 */ /* 0x0d0fe20000000045 */
[C---:B------:R-:W-:Y:S02]  /*3ca0*/  FFMA R70, R17.reuse, R54, R70 ;  /* 0x0000003611467223 */ /* 0x040fe40000000046 */
[----:B------:R-:W4:Y:S01]  /*3cb0*/  SHFL.IDX PT, R58, R32, R38, 0x1f ;  /* 0x00001f26203a7589 */ /* 0x000f2200000e0000 */
[-C--:B------:R-:W-:Y:S01]  /*3cc0*/  FFMA R71, R20, R40.reuse, R71 ;  /* 0x0000002814477223 */ /* 0x080fe20000000047 */
[----:B------:R-:W-:-:S02]  /*3cd0*/  FFMA R72, R17, R40, R72 ;  /* 0x0000002811487223 */ /* 0x000fc40000000048 */
[----:B------:R-:W4:Y:S01]  /*3ce0*/  SHFL.IDX PT, R54, R34, R38, 0x1f ;  /* 0x00001f2622367589 */ /* 0x000f2200000e0000 */
[CC--:B------:R-:W-:Y:S01]  /*3cf0*/  FFMA R73, R20.reuse, R39.reuse, R73 ;  /* 0x0000002714497223 */ /* 0x0c0fe20000000049 */
[C---:B------:R-:W-:Y:S02]  /*3d00*/  FFMA R41, R17.reuse, R39, R41 ;  /* 0x0000002711297223 */ /* 0x040fe40000000029 */
[----:B------:R-:W4:Y:S04]  /*3d10*/  SHFL.IDX PT, R40, R35, R38, 0x1f ;  /* 0x00001f2623287589 */ /* 0x000f2800000e0000 */
[----:B------:R-:W4:Y:S04]  /*3d20*/  SHFL.IDX PT, R39, R21, R38, 0x1f ;  /* 0x00001f2615277589 */ /* 0x000f2800000e0000 */
[----:B------:R-:W4:Y:S01]  /*3d30*/  SHFL.IDX PT, R38, R36, R38, 0x1f ;  /* 0x00001f2624267589 */ /* 0x000f2200000e0000 */
[C---:B------:R-:W-:Y:S01]  /*3d40*/  FFMA R44, R20.reuse, R75, R44 ;  /* 0x0000004b142c7223 */ /* 0x040fe2000000002c */
[CC--:B0-----:R-:W-:Y:S01]  /*3d50*/  FFMA R46, R20.reuse, R74.reuse, R46 ;  /* 0x0000004a142e7223 */ /* 0x0c1fe2000000002e */
[C---:B------:R-:W-:Y:S01]  /*3d60*/  FFMA R47, R17.reuse, R74, R47 ;  /* 0x0000004a112f7223 */ /* 0x040fe2000000002f */
[CC--:B-1----:R-:W-:Y:S01]  /*3d70*/  FFMA R50, R20.reuse, R57.reuse, R50 ;  /* 0x0000003914327223 */ /* 0x0c2fe20000000032 */
[C---:B------:R-:W-:Y:S01]  /*3d80*/  FFMA R51, R17.reuse, R57, R51 ;  /* 0x0000003911337223 */ /* 0x040fe20000000033 */
[----:B------:R-:W2:Y:S01]  /*3d90*/  SHFL.IDX PT, R74, R22, R16, 0x1f ;  /* 0x00001f10164a7589 */ /* 0x000ea200000e0000 */
[-C--:B----4-:R-:W-:Y:S01]  /*3da0*/  FFMA R48, R20, R58.reuse, R48 ;  /* 0x0000003a14307223 */ /* 0x090fe20000000030 */
[----:B------:R-:W-:-:S02]  /*3db0*/  FFMA R49, R17, R58, R49 ;  /* 0x0000003a11317223 */ /* 0x000fc40000000031 */
[----:B------:R-:W-:Y:S01]  /*3dc0*/  SHFL.IDX PT, R57, R24, R16, 0x1f ;  /* 0x00001f1018397589 */ /* 0x000fe200000e0000 */
[----:B------:R-:W-:-:S03]  /*3dd0*/  FFMA R52, R20, R54, R52 ;  /* 0x0000003614347223 */ /* 0x000fc60000000034 */
[----:B------:R-:W0:Y:S01]  /*3de0*/  SHFL.IDX PT, R58, R23, R16, 0x1f ;  /* 0x00001f10173a7589 */ /* 0x000e2200000e0000 */
[----:B------:R-:W-:-:S03]  /*3df0*/  FFMA R55, R20, R40, R55 ;  /* 0x0000002814377223 */ /* 0x000fc60000000037 */
[----:B------:R-:W-:Y:S01]  /*3e00*/  SHFL.IDX PT, R15, R26, R16, 0x1f ;  /* 0x00001f101a0f7589 */ /* 0x000fe200000e0000 */
[----:B------:R-:W-:Y:S01]  /*3e10*/  FFMA R59, R39, R20, R59 ;  /* 0x00000014273b7223 */ /* 0x000fe2000000003b */
[----:B------:R-:W-:Y:S02]  /*3e20*/  FFMA R4, R20, R38, R4 ;  /* 0x0000002614047223 */ /* 0x000fe40000000004 */
[----:B------:R-:W1:Y:S01]  /*3e30*/  SHFL.IDX PT, R20, R25, R16, 0x1f ;  /* 0x00001f1019147589 */ /* 0x000e6200000e0000 */
[C---:B------:R-:W-:Y:S01]  /*3e40*/  FFMA R45, R17.reuse, R75, R45 ;  /* 0x0000004b112d7223 */ /* 0x040fe2000000002d */
[C---:B------:R-:W-:Y:S01]  /*3e50*/  FFMA R53, R17.reuse, R54, R53 ;  /* 0x0000003611357223 */ /* 0x040fe20000000035 */
[C---:B------:R-:W-:Y:S01]  /*3e60*/  FFMA R56, R17.reuse, R40, R56 ;  /* 0x0000002811387223 */ /* 0x040fe20000000038 */
[----:B------:R-:W-:Y:S01]  /*3e70*/  FFMA R37, R17, R38, R37 ;  /* 0x0000002611257223 */ /* 0x000fe20000000025 */
[----:B------:R-:W-:Y:S01]  /*3e80*/  FFMA R12, R39, R17, R18 ;  /* 0x00000011270c7223 */ /* 0x000fe20000000012 */
[----:B------:R-:W4:Y:S04]  /*3e90*/  SHFL.IDX PT, R54, R30, R16, 0x1f ;  /* 0x00001f101e367589 */ /* 0x000f2800000e0000 */
[----:B------:R-:W4:Y:S04]  /*3ea0*/  SHFL.IDX PT, R40, R31, R16, 0x1f ;  /* 0x00001f101f287589 */ /* 0x000f2800000e0000 */
[----:B------:R-:W4:Y:S04]  /*3eb0*/  SHFL.IDX PT, R39, R32, R16, 0x1f ;  /* 0x00001f1020277589 */ /* 0x000f2800000e0000 */
[----:B------:R-:W4:Y:S04]  /*3ec0*/  SHFL.IDX PT, R38, R33, R16, 0x1f ;  /* 0x00001f1021267589 */ /* 0x000f2800000e0000 */
[----:B------:R-:W4:Y:S04]  /*3ed0*/  SHFL.IDX PT, R18, R35, R16, 0x1f ;  /* 0x00001f1023127589 */ /* 0x000f2800000e0000 */
[----:B------:R-:W4:Y:S01]  /*3ee0*/  SHFL.IDX PT, R17, R36, R16, 0x1f ;  /* 0x00001f1024117589 */ /* 0x000f2200000e0000 */
[C---:B--2---:R-:W-:Y:S01]  /*3ef0*/  FFMA R61, R14.reuse, R74, R61 ;  /* 0x0000004a0e3d7223 */ /* 0x044fe2000000003d */
[C---:B0-----:R-:W-:Y:S01]  /*3f00*/  FFMA R63, R14.reuse, R58, R63 ;  /* 0x0000003a0e3f7223 */ /* 0x041fe2000000003f */
[CC--:B------:R-:W-:Y:S01]  /*3f10*/  FFMA R65, R14.reuse, R57.reuse, R65 ;  /* 0x000000390e417223 */ /* 0x0c0fe20000000041 */
[----:B-1----:R-:W-:Y:S01]  /*3f20*/  FFMA R67, R14, R20, R67 ;  /* 0x000000140e437223 */ /* 0x002fe20000000043 */
[C---:B---3--:R-:W-:Y:S01]  /*3f30*/  FFMA R62, R60.reuse, R74, R62 ;  /* 0x0000004a3c3e7223 */ /* 0x048fe2000000003e */
[C---:B------:R-:W-:Y:S01]  /*3f40*/  FFMA R64, R60.reuse, R58, R64 ;  /* 0x0000003a3c407223 */ /* 0x040fe20000000040 */
[C---:B------:R-:W-:Y:S01]  /*3f50*/  FFMA R66, R60.reuse, R57, R66 ;  /* 0x000000393c427223 */ /* 0x040fe20000000042 */
[----:B------:R-:W-:Y:S01]  /*3f60*/  FFMA R68, R60, R20, R68 ;  /* 0x000000143c447223 */ /* 0x000fe20000000044 */
[-C--:B------:R-:W-:Y:S01]  /*3f70*/  FFMA R69, R14, R15.reuse, R69 ;  /* 0x0000000f0e457223 */ /* 0x080fe20000000045 */
[C---:B------:R-:W-:Y:S01]  /*3f80*/  FFMA R70, R60.reuse, R15, R70 ;  /* 0x0000000f3c467223 */ /* 0x040fe20000000046 */
[----:B------:R-:W0:Y:S04]  /*3f90*/  SHFL.IDX PT, R74, R27, R16, 0x1f ;  /* 0x00001f101b4a7589 */ /* 0x000e2800000e0000 */
[----:B------:R-:W1:Y:S04]  /*3fa0*/  SHFL.IDX PT, R58, R28, R16, 0x1f ;  /* 0x00001f101c3a7589 */ /* 0x000e6800000e0000 */
[----:B------:R-:W2:Y:S04]  /*3fb0*/  SHFL.IDX PT, R57, R29, R16, 0x1f ;  /* 0x00001f101d397589 */ /* 0x000ea800000e0000 */
[----:B------:R-:W3:Y:S04]  /*3fc0*/  SHFL.IDX PT, R20, R34, R16, 0x1f ;  /* 0x00001f1022147589 */ /* 0x000ee800000e0000 */
[----:B------:R-:W3:Y:S01]  /*3fd0*/  SHFL.IDX PT, R15, R21, R16, 0x1f ;  /* 0x00001f10150f7589 */ /* 0x000ee200000e0000 */
[C---:B----4-:R-:W-:Y:S01]  /*3fe0*/  FFMA R45, R60.reuse, R54, R45 ;  /* 0x000000363c2d7223 */ /* 0x050fe2000000002d */
[C---:B------:R-:W-:Y:S01]  /*3ff0*/  FFMA R47, R60.reuse, R40, R47 ;  /* 0x000000283c2f7223 */ /* 0x040fe2000000002f */
[C---:B------:R-:W-:Y:S01]  /*4000*/  FFMA R49, R60.reuse, R39, R49 ;  /* 0x000000273c317223 */ /* 0x040fe20000000031 */
[C---:B------:R-:W-:Y:S01]  /*4010*/  FFMA R51, R60.reuse, R38, R51 ;  /* 0x000000263c337223 */ /* 0x040fe20000000033 */
[C---:B------:R-:W-:Y:S01]  /*4020*/  FFMA R56, R60.reuse, R18, R56 ;  /* 0x000000123c387223 */ /* 0x040fe20000000038 */
[----:B------:R-:W-:Y:S01]  /*4030*/  FFMA R37, R60, R17, R37 ;  /* 0x000000113c257223 */ /* 0x000fe20000000025 */
[----:B------:R-:W-:Y:S01]  /*4040*/  FFMA R44, R14, R54, R44 ;  /* 0x000000360e2c7223 */ /* 0x000fe2000000002c */
[-C--:B0-----:R-:W-:Y:S01]  /*4050*/  FFMA R72, R60, R74.reuse, R72 ;  /* 0x0000004a3c487223 */ /* 0x081fe20000000048 */
[C---:B------:R-:W-:Y:S01]  /*4060*/  FFMA R71, R14.reuse, R74, R71 ;  /* 0x0000004a0e477223 */ /* 0x040fe20000000047 */
[C---:B------:R-:W-:Y:S01]  /*4070*/  FFMA R46, R14.reuse, R40, R46 ;  /* 0x000000280e2e7223 */ /* 0x040fe2000000002e */
[----:B------:R-:W-:Y:S01]  /*4080*/  FFMA R48, R14, R39, R48 ;  /* 0x000000270e307223 */ /* 0x000fe20000000030 */
[-C--:B-1----:R-:W-:Y:S01]  /*4090*/  FFMA R41, R60, R58.reuse, R41 ;  /* 0x0000003a3c297223 */ /* 0x082fe20000000029 */
[C---:B------:R-:W-:Y:S01]  /*40a0*/  FFMA R73, R14.reuse, R58, R73 ;  /* 0x0000003a0e497223 */ /* 0x040fe20000000049 */
[C---:B------:R-:W-:Y:S01]  /*40b0*/  FFMA R50, R14.reuse, R38, R50 ;  /* 0x000000260e327223 */ /* 0x040fe20000000032 */
[----:B------:R-:W-:Y:S01]  /*40c0*/  FFMA R55, R14, R18, R55 ;  /* 0x000000120e377223 */ /* 0x000fe20000000037 */
[-C--:B--2---:R-:W-:Y:S01]  /*40d0*/  FFMA R43, R60, R57.reuse, R43 ;  /* 0x000000393c2b7223 */ /* 0x084fe2000000002b */
[C---:B------:R-:W-:Y:S01]  /*40e0*/  FFMA R42, R14.reuse, R57, R42 ;  /* 0x000000390e2a7223 */ /* 0x040fe2000000002a */
[----:B------:R-:W-:Y:S01]  /*40f0*/  FFMA R4, R14, R17, R4 ;  /* 0x000000110e047223 */ /* 0x000fe20000000004 */
[-C--:B---3--:R-:W-:Y:S01]  /*4100*/  FFMA R53, R60, R20.reuse, R53 ;  /* 0x000000143c357223 */ /* 0x088fe20000000035 */
[----:B------:R-:W-:Y:S01]  /*4110*/  FFMA R52, R14, R20, R52 ;  /* 0x000000140e347223 */ /* 0x000fe20000000034 */
[C---:B------:R-:W-:Y:S01]  /*4120*/  FFMA R59, R15.reuse, R14, R59 ;  /* 0x0000000e0f3b7223 */ /* 0x040fe2000000003b */
[----:B------:R-:W-:-:S07]  /*4130*/  FFMA R60, R15, R60, R12 ;  /* 0x0000003c0f3c7223 */ /* 0x000fce000000000c */
.L_x_6:
[----:B------:R0:W5:Y:S04]  /*4140*/  LDG.E.CONSTANT R14, desc[UR14][R2.64+0x20] ;  /* 0x0000200e020e7981 */ /* 0x000168000c1e9900 */
[----:B------:R0:W5:Y:S04]  /*4150*/  LDG.E.CONSTANT R15, desc[UR14][R2.64+0x24] ;  /* 0x0000240e020f7981 */ /* 0x000168000c1e9900 */
[----:B------:R0:W5:Y:S01]  /*4160*/  LDG.E.CONSTANT R12, desc[UR14][R2.64+0x28] ;  /* 0x0000280e020c7981 */ /* 0x000162000c1e9900 */
[----:B------:R-:W-:-:S04]  /*4170*/  ULOP3.LUT UR6, UR7, 0xfffffffe, URZ, 0xc0, !UPT ;  /* 0xfffffffe07067892 */ /* 0x000fc8000f8ec0ff */
[----:B------:R-:W-:Y:S02]  /*4180*/  UISETP.GE.AND UP0, UPT, UR4, UR6, UPT ;  /* 0x000000060400728c */ /* 0x000fe4000bf06270 */
[----:B------:R-:W-:-:S07]  /*4190*/  UIADD3 UR6, UPT, UPT, UR5, UR6, URZ ;  /* 0x0000000605067290 */ /* 0x000fce000fffe0ff */
[----:B0-----:R-:W-:Y:S05]  /*41a0*/  BRA.U UP0, `(.L_x_7) ;  /* 0x0000000500b47547 */ /* 0x001fea000b800000 */
[----:B------:R-:W-:Y:S01]  /*41b0*/  UIADD3 UR4, UPT, UPT, -UR8, UR4, UR5 ;  /* 0x0000000408047290 */ /* 0x000fe2000fffe105 */
[----:B------:R-:W0:Y:S05]  /*41c0*/  LDC.64 R38, c[0x0][0x380] ;  /* 0x0000e000ff267b82 */ /* 0x000e2a0000000a00 */
[----:B------:R-:W-:-:S05]  /*41d0*/  MOV R18, UR4 ;  /* 0x0000000400127c02 */ /* 0x000fca0008000f00 */
[----:B------:R-:W0:Y:S02]  /*41e0*/  SHFL.IDX PT, R75, R19, R18, 0x1f ;  /* 0x00001f12134b7589 */ /* 0x000e2400000e0000 */
[----:B0-----:R-:W-:-:S05]  /*41f0*/  IMAD.WIDE R74, R75, 0x4, R38 ;  /* 0x000000044b4a7825 */ /* 0x001fca00078e0226 */
[----:B------:R-:W2:Y:S04]  /*4200*/  LDG.E.CONSTANT R16, desc[UR14][R74.64] ;  /* 0x0000000e4a107981 */ /* 0x000ea8000c1e9900 */
[----:B------:R0:W3:Y:S01]  /*4210*/  LDG.E.CONSTANT R17, desc[UR14][R74.64+0x80] ;  /* 0x0000800e4a117981 */ /* 0x0000e2000c1e9900 */
[----:B------:R-:W-:-:S03]  /*4220*/  UIADD3 UR4, UPT, UPT, UR4, 0x1, URZ ;  /* 0x0000000104047890 */ /* 0x000fc6000fffe0ff */
[----:B-----5:R-:W2:Y:S04]  /*4230*/  SHFL.IDX PT, R20, R25, R18, 0x1f ;  /* 0x00001f1219147589 */ /* 0x020ea800000e0000 */
[----:B------:R-:W1:Y:S04]  /*4240*/  SHFL.IDX PT, R58, R21, R18, 0x1f ;  /* 0x00001f12153a7589 */ /* 0x000e6800000e0000 */
[----:B------:R-:W4:Y:S04]  /*4250*/  SHFL.IDX PT, R57, R22, R18, 0x1f ;  /* 0x00001f1216397589 */ /* 0x000f2800000e0000 */
[----:B------:R-:W4:Y:S04]  /*4260*/  SHFL.IDX PT, R54, R23, R18, 0x1f ;  /* 0x00001f1217367589 */ /* 0x000f2800000e0000 */
[----:B------:R-:W3:Y:S04]  /*4270*/  SHFL.IDX PT, R40, R24, R18, 0x1f ;  /* 0x00001f1218287589 */ /* 0x000ee800000e0000 */
[----:B0-----:R-:W0:Y:S01]  /*4280*/  SHFL.IDX PT, R74, R32, R18, 0x1f ;  /* 0x00001f12204a7589 */ /* 0x001e2200000e0000 */
[----:B--2---:R-:W-:Y:S01]  /*4290*/  FFMA R67, R16, R20, R67 ;  /* 0x0000001410437223 */ /* 0x004fe20000000043 */
[----:B-1----:R-:W-:Y:S01]  /*42a0*/  FFMA R59, R58, R16, R59 ;  /* 0x000000103a3b7223 */ /* 0x002fe2000000003b */
[C---:B----4-:R-:W-:Y:S01]  /*42b0*/  FFMA R61, R16.reuse, R57, R61 ;  /* 0x00000039103d7223 */ /* 0x050fe2000000003d */
[----:B------:R-:W-:Y:S01]  /*42c0*/  FFMA R63, R16, R54, R63 ;  /* 0x00000036103f7223 */ /* 0x000fe2000000003f */
[C---:B---3--:R-:W-:Y:S01]  /*42d0*/  FFMA R68, R17.reuse, R20, R68 ;  /* 0x0000001411447223 */ /* 0x048fe20000000044 */
[----:B------:R-:W-:Y:S01]  /*42e0*/  FFMA R60, R58, R17, R60 ;  /* 0x000000113a3c7223 */ /* 0x000fe2000000003c */
[----:B------:R-:W1:Y:S01]  /*42f0*/  SHFL.IDX PT, R20, R30, R18, 0x1f ;  /* 0x00001f121e147589 */ /* 0x000e6200000e0000 */
[C---:B------:R-:W-:Y:S01]  /*4300*/  FFMA R62, R17.reuse, R57, R62 ;  /* 0x00000039113e7223 */ /* 0x040fe2000000003e */
[C---:B------:R-:W-:Y:S01]  /*4310*/  FFMA R64, R17.reuse, R54, R64 ;  /* 0x0000003611407223 */ /* 0x040fe20000000040 */
[CC--:B------:R-:W-:Y:S01]  /*4320*/  FFMA R65, R16.reuse, R40.reuse, R65 ;  /* 0x0000002810417223 */ /* 0x0c0fe20000000041 */
[----:B------:R-:W-:Y:S01]  /*4330*/  FFMA R66, R17, R40, R66 ;  /* 0x0000002811427223 */ /* 0x000fe20000000042 */
[----:B------:R-:W2:Y:S01]  /*4340*/  SHFL.IDX PT, R54, R26, R18, 0x1f ;  /* 0x00001f121a367589 */ /* 0x000ea200000e0000 */
[----:B0-----:R-:W-:-:S03]  /*4350*/  FFMA R48, R16, R74, R48 ;  /* 0x0000004a10307223 */ /* 0x001fc60000000030 */
[----:B------:R-:W0:Y:S04]  /*4360*/  SHFL.IDX PT, R58, R27, R18, 0x1f ;  /* 0x00001f121b3a7589 */ /* 0x000e2800000e0000 */
[----:B------:R-:W3:Y:S04]  /*4370*/  SHFL.IDX PT, R40, R28, R18, 0x1f ;  /* 0x00001f121c287589 */ /* 0x000ee800000e0000 */
[----:B------:R-:W4:Y:S01]  /*4380*/  SHFL.IDX PT, R57, R29, R18, 0x1f ;  /* 0x00001f121d397589 */ /* 0x000f2200000e0000 */
        /* <DEDUP_REMOVED lines=9> */
[-C--:B---3--:R-:W-:Y:S01]  /*4420*/  FFMA R73, R16, R40.reuse, R73 ;  /* 0x0000002810497223 */ /* 0x088fe20000000049 */
[----:B------:R-:W-:-:S02]  /*4430*/  FFMA R41, R17, R40, R41 ;  /* 0x0000002811297223 */ /* 0x000fc40000000029 */
[----:B------:R-:W3:Y:S01]  /*4440*/  SHFL.IDX PT, R40, R36, R18, 0x1f ;  /* 0x00001f1224287589 */ /* 0x000ee200000e0000 */
[CC--:B----4-:R-:W-:Y:S01]  /*4450*/  FFMA R42, R16.reuse, R57.reuse, R42 ;  /* 0x00000039102a7223 */ /* 0x0d0fe2000000002a */
[C---:B------:R-:W-:Y:S02]  /*4460*/  FFMA R43, R17.reuse, R57, R43 ;  /* 0x00000039112b7223 */ /* 0x040fe4000000002b */
[----:B------:R-:W4:Y:S01]  /*4470*/  SHFL.IDX PT, R57, R34, R18, 0x1f ;  /* 0x00001f1222397589 */ /* 0x000f2200000e0000 */
[CC--:B-1----:R-:W-:Y:S01]  /*4480*/  FFMA R46, R16.reuse, R20.reuse, R46 ;  /* 0x00000014102e7223 */ /* 0x0c2fe2000000002e */
[----:B------:R-:W-:Y:S01]  /*4490*/  FFMA R47, R17, R20, R47 ;  /* 0x00000014112f7223 */ /* 0x000fe2000000002f */
[----:B------:R-:W-:Y:S01]  /*44a0*/  MOV R20, UR4 ;  /* 0x0000000400147c02 */ /* 0x000fe20008000f00 */
[----:B--2---:R-:W-:-:S04]  /*44b0*/  FFMA R55, R16, R54, R55 ;  /* 0x0000003610377223 */ /* 0x004fc80000000037 */
[----:B------:R-:W1:Y:S01]  /*44c0*/  SHFL.IDX PT, R75, R19, R20, 0x1f ;  /* 0x00001f14134b7589 */ /* 0x000e6200000e0000 */
[C---:B0-----:R-:W-:Y:S01]  /*44d0*/  FFMA R50, R16.reuse, R58, R50 ;  /* 0x0000003a10327223 */ /* 0x041fe20000000032 */
[C---:B---3--:R-:W-:Y:S01]  /*44e0*/  FFMA R4, R16.reuse, R40, R4 ;  /* 0x0000002810047223 */ /* 0x048fe20000000004 */
[----:B----4-:R-:W-:Y:S01]  /*44f0*/  FFMA R52, R16, R57, R52 ;  /* 0x0000003910347223 */ /* 0x010fe20000000034 */
[----:B-1----:R-:W-:-:S05]  /*4500*/  IMAD.WIDE R38, R75, 0x4, R38 ;  /* 0x000000044b267825 */ /* 0x002fca00078e0226 */
[----:B------:R-:W2:Y:S04]  /*4510*/  LDG.E.CONSTANT R18, desc[UR14][R38.64] ;  /* 0x0000000e26127981 */ /* 0x000ea8000c1e9900 */
[----:B------:R0:W3:Y:S01]  /*4520*/  LDG.E.CONSTANT R16, desc[UR14][R38.64+0x80] ;  /* 0x0000800e26107981 */ /* 0x0000e2000c1e9900 */
[C---:B------:R-:W-:Y:S01]  /*4530*/  FFMA R49, R17.reuse, R74, R49 ;  /* 0x0000004a11317223 */ /* 0x040fe20000000031 */
[C---:B------:R-:W-:Y:S01]  /*4540*/  FFMA R51, R17.reuse, R58, R51 ;  /* 0x0000003a11337223 */ /* 0x040fe20000000033 */
[C---:B------:R-:W-:Y:S01]  /*4550*/  FFMA R53, R17.reuse, R57, R53 ;  /* 0x0000003911357223 */ /* 0x040fe20000000035 */
[C---:B------:R-:W-:Y:S01]  /*4560*/  FFMA R56, R17.reuse, R54, R56 ;  /* 0x0000003611387223 */ /* 0x040fe20000000038 */
[----:B------:R-:W-:Y:S01]  /*4570*/  FFMA R37, R17, R40, R37 ;  /* 0x0000002811257223 */ /* 0x000fe20000000025 */
[----:B------:R-:W-:Y:S04]  /*4580*/  SHFL.IDX PT, R57, R22, R20, 0x1f ;  /* 0x00001f1416397589 */ /* 0x000fe800000e0000 */
[----:B0-----:R-:W2:Y:S04]  /*4590*/  SHFL.IDX PT, R38, R21, R20, 0x1f ;  /* 0x00001f1415267589 */ /* 0x001ea800000e0000 */
[----:B------:R-:W0:Y:S04]  /*45a0*/  SHFL.IDX PT, R58, R23, R20, 0x1f ;  /* 0x00001f14173a7589 */ /* 0x000e2800000e0000 */
[----:B------:R-:W1:Y:S04]  /*45b0*/  SHFL.IDX PT, R54, R24, R20, 0x1f ;  /* 0x00001f1418367589 */ /* 0x000e6800000e0000 */
[----:B------:R-:W4:Y:S04]  /*45c0*/  SHFL.IDX PT, R40, R25, R20, 0x1f ;  /* 0x00001f1419287589 */ /* 0x000f2800000e0000 */
[----:B------:R-:W4:Y:S04]  /*45d0*/  SHFL.IDX PT, R39, R26, R20, 0x1f ;  /* 0x00001f141a277589 */ /* 0x000f2800000e0000 */
[----:B------:R-:W4:Y:S01]  /*45e0*/  SHFL.IDX PT, R17, R28, R20, 0x1f ;  /* 0x00001f141c117589 */ /* 0x000f2200000e0000 */
[----:B--2---:R-:W-:Y:S01]  /*45f0*/  FFMA R59, R38, R18, R59 ;  /* 0x00000012263b7223 */ /* 0x004fe2000000003b */
[CC--:B------:R-:W-:Y:S01]  /*4600*/  FFMA R61, R18.reuse, R57.reuse, R61 ;  /* 0x00000039123d7223 */ /* 0x0c0fe2000000003d */
[C---:B0-----:R-:W-:Y:S01]  /*4610*/  FFMA R63, R18.reuse, R58, R63 ;  /* 0x0000003a123f7223 */ /* 0x041fe2000000003f */
[----:B-1----:R-:W-:Y:S01]  /*4620*/  FFMA R65, R18, R54, R65 ;  /* 0x0000003612417223 */ /* 0x002fe20000000041 */
[----:B---3--:R-:W-:Y:S01]  /*4630*/  FFMA R60, R38, R16, R60 ;  /* 0x00000010263c7223 */ /* 0x008fe2000000003c */
[C---:B------:R-:W-:Y:S01]  /*4640*/  FFMA R62, R16.reuse, R57, R62 ;  /* 0x00000039103e7223 */ /* 0x040fe2000000003e */
[----:B------:R-:W0:Y:S01]  /*4650*/  SHFL.IDX PT, R38, R27, R20, 0x1f ;  /* 0x00001f141b267589 */ /* 0x000e2200000e0000 */
[C---:B------:R-:W-:Y:S01]  /*4660*/  FFMA R64, R16.reuse, R58, R64 ;  /* 0x0000003a10407223 */ /* 0x040fe20000000040 */
[----:B------:R-:W-:Y:S01]  /*4670*/  FFMA R66, R16, R54, R66 ;  /* 0x0000003610427223 */ /* 0x000fe20000000042 */
[-C--:B----4-:R-:W-:Y:S01]  /*4680*/  FFMA R67, R18, R40.reuse, R67 ;  /* 0x0000002812437223 */ /* 0x090fe20000000043 */
[----:B------:R-:W-:Y:S01]  /*4690*/  FFMA R68, R16, R40, R68 ;  /* 0x0000002810447223 */ /* 0x000fe20000000044 */
[-C--:B------:R-:W-:Y:S01]  /*46a0*/  FFMA R69, R18, R39.reuse, R69 ;  /* 0x0000002712457223 */ /* 0x080fe20000000045 */
[----:B------:R-:W-:Y:S01]  /*46b0*/  FFMA R70, R16, R39, R70 ;  /* 0x0000002710467223 */ /* 0x000fe20000000046 */
[-C--:B------:R-:W-:Y:S01]  /*46c0*/  FFMA R73, R18, R17.reuse, R73 ;  /* 0x0000001112497223 */ /* 0x080fe20000000049 */
[----:B------:R-:W-:Y:S01]  /*46d0*/  FFMA R41, R16, R17, R41 ;  /* 0x0000001110297223 */ /* 0x000fe20000000029 */
[----:B------:R-:W1:Y:S04]  /*46e0*/  SHFL.IDX PT, R58, R29, R20, 0x1f ;  /* 0x00001f141d3a7589 */ /* 0x000e6800000e0000 */
[----:B------:R-:W2:Y:S04]  /*46f0*/  SHFL.IDX PT, R57, R30, R20, 0x1f ;  /* 0x00001f141e397589 */ /* 0x000ea800000e0000 */
[----:B------:R-:W3:Y:S04]  /*4700*/  SHFL.IDX PT, R54, R31, R20, 0x1f ;  /* 0x00001f141f367589 */ /* 0x000ee800000e0000 */
[----:B------:R-:W4:Y:S01]  /*4710*/  SHFL.IDX PT, R40, R32, R20, 0x1f ;  /* 0x00001f1420287589 */ /* 0x000f2200000e0000 */
[-C--:B0-----:R-:W-:Y:S01]  /*4720*/  FFMA R71, R18, R38.reuse, R71 ;  /* 0x0000002612477223 */ /* 0x081fe20000000047 */
[----:B------:R-:W-:-:S02]  /*4730*/  FFMA R72, R16, R38, R72 ;  /* 0x0000002610487223 */ /* 0x000fc40000000048 */
[----:B------:R-:W0:Y:S04]  /*4740*/  SHFL.IDX PT, R39, R33, R20, 0x1f ;  /* 0x00001f1421277589 */ /* 0x000e2800000e0000 */
[----:B------:R-:W0:Y:S01]  /*4750*/  SHFL.IDX PT, R38, R34, R20, 0x1f ;  /* 0x00001f1422267589 */ /* 0x000e2200000e0000 */
[----:B-1----:R-:W-:-:S03]  /*4760*/  FFMA R42, R18, R58, R42 ;  /* 0x0000003a122a7223 */ /* 0x002fc6000000002a */
[----:B------:R-:W1:Y:S01]  /*4770*/  SHFL.IDX PT, R17, R35, R20, 0x1f ;  /* 0x00001f1423117589 */ /* 0x000e6200000e0000 */
[----:B------:R-:W-:Y:S01]  /*4780*/  FFMA R43, R16, R58, R43 ;  /* 0x0000003a102b7223 */ /* 0x000fe2000000002b */
[-C--:B--2---:R-:W-:Y:S02]  /*4790*/  FFMA R44, R18, R57.reuse, R44 ;  /* 0x00000039122c7223 */ /* 0x084fe4000000002c */
[----:B------:R-:W2:Y:S01]  /*47a0*/  SHFL.IDX PT, R20, R36, R20, 0x1f ;  /* 0x00001f1424147589 */ /* 0x000ea200000e0000 */
[----:B------:R-:W-:Y:S01]  /*47b0*/  FFMA R45, R16, R57, R45 ;  /* 0x00000039102d7223 */ /* 0x000fe2000000002d */
[-C--:B---3--:R-:W-:Y:S01]  /*47c0*/  FFMA R46, R18, R54.reuse, R46 ;  /* 0x00000036122e7223 */ /* 0x088fe2000000002e */
[----:B------:R-:W-:Y:S01]  /*47d0*/  FFMA R47, R16, R54, R47 ;  /* 0x00000036102f7223 */ /* 0x000fe2000000002f */
[-C--:B----4-:R-:W-:Y:S01]  /*47e0*/  FFMA R48, R18, R40.reuse, R48 ;  /* 0x0000002812307223 */ /* 0x090fe20000000030 */
[----:B------:R-:W-:Y:S01]  /*47f0*/  FFMA R49, R16, R40, R49 ;  /* 0x0000002810317223 */ /* 0x000fe20000000031 */
[-C--:B0-----:R-:W-:Y:S01]  /*4800*/  FFMA R50, R18, R39.reuse, R50 ;  /* 0x0000002712327223 */ /* 0x081fe20000000032 */
[----:B------:R-:W-:Y:S01]  /*4810*/  FFMA R51, R16, R39, R51 ;  /* 0x0000002710337223 */ /* 0x000fe20000000033 */
[-C--:B------:R-:W-:Y:S01]  /*4820*/  FFMA R52, R18, R38.reuse, R52 ;  /* 0x0000002612347223 */ /* 0x080fe20000000034 */
[----:B------:R-:W-:Y:S01]  /*4830*/  FFMA R53, R16, R38, R53 ;  /* 0x0000002610357223 */ /* 0x000fe20000000035 */
[-C--:B-1----:R-:W-:Y:S01]  /*4840*/  FFMA R55, R18, R17.reuse, R55 ;  /* 0x0000001112377223 */ /* 0x082fe20000000037 */
[----:B------:R-:W-:Y:S01]  /*4850*/  FFMA R56, R16, R17, R56 ;  /* 0x0000001110387223 */ /* 0x000fe20000000038 */
[-C--:B--2---:R-:W-:Y:S01]  /*4860*/  FFMA R4, R18, R20.reuse, R4 ;  /* 0x0000001412047223 */ /* 0x084fe20000000004 */
[----:B------:R-:W-:-:S07]  /*4870*/  FFMA R37, R16, R20, R37 ;  /* 0x0000001410257223 */ /* 0x000fce0000000025 */
.L_x_7:
[----:B------:R-:W5:Y:S04]  /*4880*/  LDG.E.CONSTANT R39, desc[UR14][R2.64+0x2c] ;  /* 0x00002c0e02277981 */ /* 0x000f68000c1e9900 */
[----:B------:R-:W5:Y:S04]  /*4890*/  LDG.E.CONSTANT R38, desc[UR14][R2.64+0x30] ;  /* 0x0000300e02267981 */ /* 0x000f68000c1e9900 */
[----:B------:R-:W5:Y:S04]  /*48a0*/  LDG.E.CONSTANT R20, desc[UR14][R2.64+0x34] ;  /* 0x0000340e02147981 */ /* 0x000f68000c1e9900 */
[----:B------:R-:W5:Y:S04]  /*48b0*/  LDG.E.CONSTANT R18, desc[UR14][R2.64+0x38] ;  /* 0x0000380e02127981 */ /* 0x000f68000c1e9900 */
[----:B------:R0:W5:Y:S01]  /*48c0*/  LDG.E.CONSTANT R40, desc[UR14][R2.64+0x3c] ;  /* 0x00003c0e02287981 */ /* 0x000162000c1e9900 */
[----:B------:R-:W-:Y:S01]  /*48d0*/  UISETP.GE.AND UP0, UPT, UR6, UR7, UPT ;  /* 0x000000070600728c */ /* 0x000fe2000bf06270 */
[----:B-----5:R-:W-:Y:S01]  /*48e0*/  LEA R11, R11, R0, 0x6 ;  /* 0x000000000b0b7211 */ /* 0x020fe200078e30ff */
[----:B0-----:R-:W0:Y:S07]  /*48f0*/  LDC.64 R2, c[0x0][0x388] ;  /* 0x0000e200ff027b82 */ /* 0x001e2e0000000a00 */
[----:B------:R-:W-:Y:S05]  /*4900*/  BRA.U UP0, `(.L_x_8) ;  /* 0x0000000100dc7547 */ /* 0x000fea000b800000 */
[----:B------:R-:W-:Y:S01]  /*4910*/  UIADD3 UR4, UPT, UPT, -UR8, UR6, URZ ;  /* 0x0000000608047290 */ /* 0x000fe2000fffe1ff */
[----:B------:R-:W1:Y:S05]  /*4920*/  LDC.64 R16, c[0x0][0x380] ;  /* 0x0000e000ff107b82 */ /* 0x000e6a0000000a00 */
[----:B------:R-:W-:-:S05]  /*4930*/  MOV R54, UR4 ;  /* 0x0000000400367c02 */ /* 0x000fca0008000f00 */
[----:B------:R-:W1:Y:S02]  /*4940*/  SHFL.IDX PT, R19, R19, R54, 0x1f ;  /* 0x00001f3613137589 */ /* 0x000e6400000e0000 */
[----:B-1----:R-:W-:-:S05]  /*4950*/  IMAD.WIDE R16, R19, 0x4, R16 ;  /* 0x0000000413107825 */ /* 0x002fca00078e0210 */
[----:B------:R-:W2:Y:S04]  /*4960*/  LDG.E.CONSTANT R58, desc[UR14][R16.64] ;  /* 0x0000000e103a7981 */ /* 0x000ea8000c1e9900 */
[----:B------:R-:W3:Y:S04]  /*4970*/  LDG.E.CONSTANT R57, desc[UR14][R16.64+0x80] ;  /* 0x0000800e10397981 */ /* 0x000ee8000c1e9900 */
[----:B------:R-:W2:Y:S04]  /*4980*/  SHFL.IDX PT, R21, R21, R54, 0x1f ;  /* 0x00001f3615157589 */ /* 0x000ea800000e0000 */
[----:B------:R-:W1:Y:S04]  /*4990*/  SHFL.IDX PT, R22, R22, R54, 0x1f ;  /* 0x00001f3616167589 */ /* 0x000e6800000e0000 */
[----:B------:R-:W4:Y:S04]  /*49a0*/  SHFL.IDX PT, R23, R23, R54, 0x1f ;  /* 0x00001f3617177589 */ /* 0x000f2800000e0000 */
[----:B------:R-:W5:Y:S04]  /*49b0*/  SHFL.IDX PT, R24, R24, R54, 0x1f ;  /* 0x00001f3618187589 */ /* 0x000f6800000e0000 */
[----:B------:R-:W0:Y:S04]  /*49c0*/  SHFL.IDX PT, R25, R25, R54, 0x1f ;  /* 0x00001f3619197589 */ /* 0x000e2800000e0000 */
        /* <DEDUP_REMOVED lines=10> */
[----:B------:R-:W0:Y:S01]  /*4a70*/  SHFL.IDX PT, R36, R36, R54, 0x1f ;  /* 0x00001f3624247589 */ /* 0x000e2200000e0000 */
[C---:B--2---:R-:W-:Y:S01]  /*4a80*/  FFMA R59, R21.reuse, R58, R59 ;  /* 0x0000003a153b7223 */ /* 0x044fe2000000003b */
[C---:B-1----:R-:W-:Y:S01]  /*4a90*/  FFMA R61, R58.reuse, R22, R61 ;  /* 0x000000163a3d7223 */ /* 0x042fe2000000003d */
[C---:B----4-:R-:W-:Y:S01]  /*4aa0*/  FFMA R63, R58.reuse, R23, R63 ;  /* 0x000000173a3f7223 */ /* 0x050fe2000000003f */
[C---:B-----5:R-:W-:Y:S01]  /*4ab0*/  FFMA R65, R58.reuse, R24, R65 ;  /* 0x000000183a417223 */ /* 0x060fe20000000041 */
[C---:B0-----:R-:W-:Y:S01]  /*4ac0*/  FFMA R67, R58.reuse, R25, R67 ;  /* 0x000000193a437223 */ /* 0x041fe20000000043 */
[C---:B------:R-:W-:Y:S01]  /*4ad0*/  FFMA R69, R58.reuse, R26, R69 ;  /* 0x0000001a3a457223 */ /* 0x040fe20000000045 */
        /* <DEDUP_REMOVED lines=9> */
[----:B------:R-:W-:Y:S01]  /*4b70*/  FFMA R4, R58, R36, R4 ;  /* 0x000000243a047223 */ /* 0x000fe20000000004 */
[----:B---3--:R-:W-:Y:S01]  /*4b80*/  FFMA R60, R21, R57, R60 ;  /* 0x00000039153c7223 */ /* 0x008fe2000000003c */
        /* <DEDUP_REMOVED lines=14> */
[----:B------:R-:W-:-:S07]  /*4c70*/  FFMA R37, R57, R36, R37 ;  /* 0x0000002439257223 */ /* 0x000fce0000000025 */
.L_x_8:
[-C--:B------:R-:W-:Y:S01]  /*4c80*/  LEA R17, R10, R0.reuse, 0x6 ;  /* 0x000000000a117211 */ /* 0x080fe200078e30ff */
[--C-:B0-----:R-:W-:Y:S01]  /*4c90*/  IMAD.WIDE R10, R11, 0x4, R2.reuse ;  /* 0x000000040b0a7825 */ /* 0x101fe200078e0202 */
[-C--:B------:R-:W-:Y:S02]  /*4ca0*/  LEA R9, R9, R0.reuse, 0x6 ;  /* 0x0000000009097211 */ /* 0x080fe400078e30ff */
[-C--:B------:R-:W-:Y:S01]  /*4cb0*/  LEA R19, R8, R0.reuse, 0x6 ;  /* 0x0000000008137211 */ /* 0x080fe200078e30ff */
[--C-:B------:R-:W-:Y:S01]  /*4cc0*/  IMAD.WIDE R16, R17, 0x4, R2.reuse ;  /* 0x0000000411107825 */ /* 0x100fe200078e0202 */
[-C--:B------:R-:W-:Y:S01]  /*4cd0*/  LEA R5, R5, R0.reuse, 0x6 ;  /* 0x0000000005057211 */ /* 0x080fe200078e30ff */
[----:B------:R-:W-:Y:S01]  /*4ce0*/  STG.E desc[UR14][R10.64], R59 ;  /* 0x0000003b0a007986 */ /* 0x000fe2000c10190e */
[-C--:B------:R-:W-:Y:S01]  /*4cf0*/  LEA R7, R7, R0.reuse, 0x6 ;  /* 0x0000000007077211 */ /* 0x080fe200078e30ff */
[--C-:B------:R-:W-:Y:S01]  /*4d00*/  IMAD.WIDE R8, R9, 0x4, R2.reuse ;  /* 0x0000000409087825 */ /* 0x100fe200078e0202 */
[-C--:B------:R-:W-:Y:S01]  /*4d10*/  LEA R23, R6, R0.reuse, 0x6 ;  /* 0x0000000006177211 */ /* 0x080fe200078e30ff */
[----:B------:R0:W-:Y:S01]  /*4d20*/  STG.E desc[UR14][R10.64+0x80], R60 ;  /* 0x0000803c0a007986 */ /* 0x0001e2000c10190e */
[-C--:B------:R-:W-:Y:S01]  /*4d30*/  LEA R13, R13, R0.reuse, 0x6 ;  /* 0x000000000d0d7211 */ /* 0x080fe200078e30ff */
[--C-:B------:R-:W-:Y:S01]  /*4d40*/  IMAD.WIDE R6, R7, 0x4, R2.reuse ;  /* 0x0000000407067825 */ /* 0x100fe200078e0202 */
[----:B------:R-:W-:Y:S01]  /*4d50*/  LEA R15, R15, R0, 0x6 ;  /* 0x000000000f0f7211 */ /* 0x000fe200078e30ff */
[----:B------:R-:W-:Y:S02]  /*4d60*/  STG.E desc[UR14][R16.64], R61 ;  /* 0x0000003d10007986 */ /* 0x000fe4000c10190e */
[----:B------:R-:W-:-:S02]  /*4d70*/  IMAD.WIDE R22, R23, 0x4, R2 ;  /* 0x0000000417167825 */ /* 0x000fc400078e0202 */
[----:B------:R1:W-:Y:S02]  /*4d80*/  STG.E desc[UR14][R16.64+0x80], R62 ;  /* 0x0000803e10007986 */ /* 0x0003e4000c10190e */
[----:B0-----:R-:W-:Y:S02]  /*4d90*/  IMAD.WIDE R10, R19, 0x4, R2 ;  /* 0x00000004130a7825 */ /* 0x001fe400078e0202 */
[----:B------:R-:W-:Y:S01]  /*4da0*/  STG.E desc[UR14][R8.64], R63 ;  /* 0x0000003f08007986 */ /* 0x000fe2000c10190e */
[----:B------:R-:W-:-:S03]  /*4db0*/  LEA R19, R40, R0, 0x6 ;  /* 0x0000000028137211 */ /* 0x000fc600078e30ff */
[----:B------:R0:W-:Y:S01]  /*4dc0*/  STG.E desc[UR14][R8.64+0x80], R64 ;  /* 0x0000804008007986 */ /* 0x0001e2000c10190e */
[--C-:B-1----:R-:W-:Y:S01]  /*4dd0*/  IMAD.WIDE R16, R5, 0x4, R2.reuse ;  /* 0x0000000405107825 */ /* 0x102fe200078e0202 */
[----:B------:R-:W-:Y:S02]  /*4de0*/  LEA R5, R14, R0, 0x6 ;  /* 0x000000000e057211 */ /* 0x000fe400078e30ff */
[----:B------:R-:W-:Y:S04]  /*4df0*/  STG.E desc[UR14][R10.64], R65 ;  /* 0x000000410a007986 */ /* 0x000fe8000c10190e */
[----:B------:R1:W-:Y:S01]  /*4e00*/  STG.E desc[UR14][R10.64+0x80], R66 ;  /* 0x000080420a007986 */ /* 0x0003e2000c10190e */
[----:B0-----:R-:W-:-:S03]  /*4e10*/  IMAD.WIDE R8, R13, 0x4, R2 ;  /* 0x000000040d087825 */ /* 0x001fc600078e0202 */
[----:B------:R-:W-:Y:S01]  /*4e20*/  STG.E desc[UR14][R6.64], R67 ;  /* 0x0000004306007986 */ /* 0x000fe2000c10190e */
[----:B------:R-:W-:-:S03]  /*4e30*/  LEA R13, R12, R0, 0x6 ;  /* 0x000000000c0d7211 */ /* 0x000fc600078e30ff */
[----:B------:R0:W-:Y:S02]  /*4e40*/  STG.E desc[UR14][R6.64+0x80], R68 ;  /* 0x0000804406007986 */ /* 0x0001e4000c10190e */
[--C-:B------:R-:W-:Y:S02]  /*4e50*/  IMAD.WIDE R12, R13, 0x4, R2.reuse ;  /* 0x000000040d0c7825 */ /* 0x100fe400078e0202 */
[----:B------:R-:W-:Y:S02]  /*4e60*/  STG.E desc[UR14][R22.64], R69 ;  /* 0x0000004516007986 */ /* 0x000fe4000c10190e */
[--C-:B-1----:R-:W-:Y:S01]  /*4e70*/  IMAD.WIDE R10, R5, 0x4, R2.reuse ;  /* 0x00000004050a7825 */ /* 0x102fe200078e0202 */
[----:B------:R-:W-:Y:S01]  /*4e80*/  LEA R5, R38, R0, 0x6 ;  /* 0x0000000026057211 */ /* 0x000fe200078e30ff */
[----:B------:R-:W-:Y:S02]  /*4e90*/  STG.E desc[UR14][R22.64+0x80], R70 ;  /* 0x0000804616007986 */ /* 0x000fe4000c10190e */
[----:B0-----:R-:W-:-:S02]  /*4ea0*/  IMAD.WIDE R6, R15, 0x4, R2 ;  /* 0x000000040f067825 */ /* 0x001fc400078e0202 */
[----:B------:R-:W-:Y:S01]  /*4eb0*/  STG.E desc[UR14][R16.64], R71 ;  /* 0x0000004710007986 */ /* 0x000fe2000c10190e */
[----:B------:R-:W-:-:S03]  /*4ec0*/  LEA R15, R39, R0, 0x6 ;  /* 0x00000000270f7211 */ /* 0x000fc600078e30ff */
[----:B------:R0:W-:Y:S02]  /*4ed0*/  STG.E desc[UR14][R16.64+0x80], R72 ;  /* 0x0000804810007986 */ /* 0x0001e4000c10190e */
[----:B------:R-:W-:Y:S02]  /*4ee0*/  IMAD.WIDE R14, R15, 0x4, R2 ;  /* 0x000000040f0e7825 */ /* 0x000fe400078e0202 */
[----:B------:R-:W-:Y:S04]  /*4ef0*/  STG.E desc[UR14][R8.64], R73 ;  /* 0x0000004908007986 */ /* 0x000fe8000c10190e */
[----:B------:R1:W-:Y:S01]  /*4f00*/  STG.E desc[UR14][R8.64+0x80], R41 ;  /* 0x0000802908007986 */ /* 0x0003e2000c10190e */
[----:B0-----:R-:W-:-:S03]  /*4f10*/  LEA R17, R20, R0, 0x6 ;  /* 0x0000000014117211 */ /* 0x001fc600078e30ff */
[----:B------:R-:W-:Y:S04]  /*4f20*/  STG.E desc[UR14][R10.64], R42 ;  /* 0x0000002a0a007986 */ /* 0x000fe8000c10190e */
[----:B------:R0:W-:Y:S01]  /*4f30*/  STG.E desc[UR14][R10.64+0x80], R43 ;  /* 0x0000802b0a007986 */ /* 0x0001e2000c10190e */
[--C-:B-1----:R-:W-:Y:S01]  /*4f40*/  IMAD.WIDE R8, R5, 0x4, R2.reuse ;  /* 0x0000000405087825 */ /* 0x102fe200078e0202 */
[----:B------:R-:W-:Y:S02]  /*4f50*/  LEA R5, R18, R0, 0x6 ;  /* 0x0000000012057211 */ /* 0x000fe400078e30ff */
[----:B------:R-:W-:Y:S04]  /*4f60*/  STG.E desc[UR14][R6.64], R44 ;  /* 0x0000002c06007986 */ /* 0x000fe8000c10190e */
[----:B------:R1:W-:Y:S01]  /*4f70*/  STG.E desc[UR14][R6.64+0x80], R45 ;  /* 0x0000802d06007986 */ /* 0x0003e2000c10190e */
[----:B0-----:R-:W-:-:S03]  /*4f80*/  IMAD.WIDE R10, R17, 0x4, R2 ;  /* 0x00000004110a7825 */ /* 0x001fc600078e0202 */
[----:B------:R-:W-:Y:S04]  /*4f90*/  STG.E desc[UR14][R12.64], R46 ;  /* 0x0000002e0c007986 */ /* 0x000fe8000c10190e */
[----:B------:R-:W-:Y:S01]  /*4fa0*/  STG.E desc[UR14][R12.64+0x80], R47 ;  /* 0x0000802f0c007986 */ /* 0x000fe2000c10190e */
[----:B-1----:R-:W-:-:S03]  /*4fb0*/  IMAD.WIDE R6, R5, 0x4, R2 ;  /* 0x0000000405067825 */ /* 0x002fc600078e0202 */
[----:B------:R-:W-:Y:S01]  /*4fc0*/  STG.E desc[UR14][R14.64], R48 ;  /* 0x000000300e007986 */ /* 0x000fe2000c10190e */
[----:B------:R-:W-:-:S03]  /*4fd0*/  IMAD.WIDE R2, R19, 0x4, R2 ;  /* 0x0000000413027825 */ /* 0x000fc600078e0202 */
[----:B------:R-:W-:Y:S04]  /*4fe0*/  STG.E desc[UR14][R14.64+0x80], R49 ;  /* 0x000080310e007986 */ /* 0x000fe8000c10190e */
[----:B------:R-:W-:Y:S04]  /*4ff0*/  STG.E desc[UR14][R8.64], R50 ;  /* 0x0000003208007986 */ /* 0x000fe8000c10190e */
[----:B------:R-:W-:Y:S04]  /*5000*/  STG.E desc[UR14][R8.64+0x80], R51 ;  /* 0x0000803308007986 */ /* 0x000fe8000c10190e */
[----:B------:R-:W-:Y:S04]  /*5010*/  STG.E desc[UR14][R10.64], R52 ;  /* 0x000000340a007986 */ /* 0x000fe8000c10190e */
[----:B------:R-:W-:Y:S04]  /*5020*/  STG.E desc[UR14][R10.64+0x80], R53 ;  /* 0x000080350a007986 */ /* 0x000fe8000c10190e */
[----:B------:R-:W-:Y:S04]  /*5030*/  STG.E desc[UR14][R6.64], R55 ;  /* 0x0000003706007986 */ /* 0x000fe8000c10190e */
[----:B------:R-:W-:Y:S04]  /*5040*/  STG.E desc[UR14][R6.64+0x80], R56 ;  /* 0x0000803806007986 */ /* 0x000fe8000c10190e */
[----:B------:R-:W-:Y:S04]  /*5050*/  STG.E desc[UR14][R2.64], R4 ;  /* 0x0000000402007986 */ /* 0x000fe8000c10190e */
[----:B------:R-:W-:Y:S01]  /*5060*/  STG.E desc[UR14][R2.64+0x80], R37 ;  /* 0x0000802502007986 */ /* 0x000fe2000c10190e */
[----:B------:R-:W-:Y:S05]  /*5070*/  EXIT ;  /* 0x000000000000794d */ /* 0x000fea0003800000 */
.L_x_9:
[----:B------:R-:W-:-:S00]  /*5080*/  BRA `(.L_x_9) ;  /* 0xfffffffc00fc7947 */ /* 0x000fc0000383ffff */
[----:B------:R-:W-:-:S00]  /*5090*/  NOP ;  /* 0x0000000000007918 */ /* 0x000fc00000000000 */
        /* <DEDUP_REMOVED lines=14> */
.L_x_3242:


//--------------------- .text._Z13_spmm_conv_14PKfPfiiPKiS3_S3_S0_ --------------------------
	.section	.text._Z13_spmm_conv_14PKfPfiiPKiS3_S3_S0_,"ax",@progbits
	.align	128
        .global         _Z13_spmm_conv_14PKfPfiiPKiS3_S3_S0_
        .type           _Z13_spmm_conv_14PKfPfiiPKiS3_S3_S0_,@function
        .size           _Z13_spmm_conv_14PKfPfiiPKiS3_S3_S0_,(.L_x_3243 - _Z13_spmm_conv_14PKfPfiiPKiS3_S3_S0_)
        .other          _Z13_spmm_conv_14PKfPfiiPKiS3_S3_S0_,@"STO_CUDA_ENTRY STV_DEFAULT"
_Z13_spmm_conv_14PKfPfiiPKiS3_S3_S0_:
.text._Z13_spmm_conv_14PKfPfiiPKiS3_S3_S0_:
[----:B------:R-:W-:Y:S08]  /*0000*/  LDC R1, c[0x0][0x37c] ;  /* 0x0000df00ff017b82 */ /* 0x000ff00000000800 */
[----:B------:R-:W0:Y:S01]  /*0010*/  LDC R3, c[0x0][0x390] ;  /* 0x0000e400ff037b82 */ /* 0x000e220000000800 */
[----:B------:R-:W1:Y:S07]  /*0020*/  LDCU.64 UR4, c[0x0][0x358] ;  /* 0x00006b00ff0477ac */ /* 0x000e6e0008000a00 */
[----:B------:R-:W0:Y:S02]  /*0030*/  LDC.64 R6, c[0x0][0x398] ;  /* 0x0000e600ff067b82 */ /* 0x000e240000000a00 */
[----:B0-----:R-:W-:-:S05]  /*0040*/  IMAD.WIDE R6, R3, 0x4, R6 ;  /* 0x0000000403067825 */ /* 0x001fca00078e0206 */
[----:B-1----:R-:W2:Y:S04]  /*0050*/  LDG.E.CONSTANT R0, desc[UR4][R6.64] ;  /* 0x0000000406007981 */ /* 0x002ea8000c1e9900 */
[----:B------:R0:W2:Y:S01]  /*0060*/  LDG.E.CONSTANT R2, desc[UR4][R6.64+0x4] ;  /* 0x0000040406027981 */ /* 0x0000a2000c1e9900 */
[----:B------:R-:W-:Y:S01]  /*0070*/  HFMA2 R43, -RZ, RZ, 0, 0 ;  /* 0x00000000ff2b7431 */ /* 0x000fe200000001ff */
[----:B------:R-:W-:Y:S02]  /*0080*/  CS2R R80, SRZ ;  /* 0x0000000000507805 */ /* 0x000fe4000001ff00 */
[----:B------:R-:W-:Y:S01]  /*0090*/  CS2R R92, SRZ ;  /* 0x00000000005c7805 */ /* 0x000fe2000001ff00 */
[----:B------:R-:W1:Y:S01]  /*00a0*/  S2R R3, SR_TID.Y ;  /* 0x0000000000037919 */ /* 0x000e620000002200 */
[----:B------:R-:W-:-:S02]  /*00b0*/  CS2R R90, SRZ ;  /* 0x00000000005a7805 */ /* 0x000fc4000001ff00 */
[----:B------:R-:W-:Y:S02]  /*00c0*/  CS2R R78, SRZ ;  /* 0x00000000004e7805 */ /* 0x000fe4000001ff00 */
[----:B------:R-:W-:Y:S01]  /*00d0*/  CS2R R88, SRZ ;  /* 0x0000000000587805 */ /* 0x000fe2000001ff00 */
[----:B------:R-:W1:Y:S01]  /*00e0*/  S2R R8, SR_CTAID.X ;  /* 0x0000000000087919 */ /* 0x000e620000002500 */
[----:B------:R-:W-:Y:S02]  /*00f0*/  CS2R R76, SRZ ;  /* 0x00000000004c7805 */ /* 0x000fe4000001ff00 */
[----:B------:R-:W-:Y:S02]  /*0100*/  CS2R R86, SRZ ;  /* 0x0000000000567805 */ /* 0x000fe4000001ff00 */
[----:B------:R-:W-:Y:S01]  /*0110*/  CS2R R74, SRZ ;  /* 0x00000000004a7805 */ /* 0x000fe2000001ff00 */
[----:B------:R-:W3:Y:S01]  /*0120*/  S2R R4, SR_TID.X ;  /* 0x0000000000047919 */ /* 0x000ee20000002100 */
[----:B------:R-:W-:-:S02]  /*0130*/  CS2R R84, SRZ ;  /* 0x0000000000547805 */ /* 0x000fc4000001ff00 */
[----:B------:R-:W-:Y:S02]  /*0140*/  CS2R R72, SRZ ;  /* 0x0000000000487805 */ /* 0x000fe4000001ff00 */
[----:B------:R-:W-:Y:S01]  /*0150*/  CS2R R70, SRZ ;  /* 0x0000000000467805 */ /* 0x000fe2000001ff00 */
[----:B------:R-:W3:Y:S01]  /*0160*/  S2R R11, SR_CTAID.Y ;  /* 0x00000000000b7919 */ /* 0x000ee20000002600 */
[----:B------:R-:W-:Y:S02]  /*0170*/  CS2R R68, SRZ ;  /* 0x0000000000447805 */ /* 0x000fe4000001ff00 */
[----:B------:R-:W-:Y:S02]  /*0180*/  CS2R R66, SRZ ;  /* 0x0000000000427805 */ /* 0x000fe4000001ff00 */
[----:B------:R-:W-:Y:S02]  /*0190*/  CS2R R64, SRZ ;  /* 0x0000000000407805 */ /* 0x000fe4000001ff00 */
[----:B------:R-:W-:-:S02]  /*01a0*/  CS2R R60, SRZ ;  /* 0x00000000003c7805 */ /* 0x000fc4000001ff00 */
[----:B------:R-:W-:Y:S02]  /*01b0*/  CS2R R58, SRZ ;  /* 0x00000000003a7805 */ /* 0x000fe4000001ff00 */
[----:B------:R-:W-:Y:S02]  /*01c0*/  CS2R R56, SRZ ;  /* 0x0000000000387805 */ /* 0x000fe4000001ff00 */
        /* <DEDUP_REMOVED lines=22> */
[----:B---3--:R-:W-:Y:S02]  /*0330*/  LEA R3, R11, R4, 0x6 ;  /* 0x000000040b037211 */ /* 0x008fe400078e30ff */
[----:B------:R-:W-:Y:S01]  /*0340*/  LEA.HI R6, R9, R6, RZ, 0x1b ;  /* 0x0000000609067211 */ /* 0x000fe200078fd8ff */
[----:B------:R-:W-:Y:S02]  /*0350*/  HFMA2 R9, -RZ, RZ, 0, 0 ;  /* 0x00000000ff097431 */ /* 0x000fe400000001ff */
[----:B------:R-:W-:Y:S02]  /*0360*/  IMAD R8, R8, 0x208000, R3 ;  /* 0x0020800008087824 */ /* 0x000fe400078e0203 */
[----:B------:R-:W-:Y:S01]  /*0370*/  IMAD R3, R6, -0x41, R5 ;  /* 0xffffffbf06037824 */ /* 0x000fe200078e0205 */
[----:B------:R-:W-:-:S04]  /*0380*/  MOV R5, RZ ;  /* 0x000000ff00057202 */ /* 0x000fc80000000f00 */
[----:B------:R-:W-:Y:S02]  /*0390*/  LEA R3, R3, R8, 0xf ;  /* 0x0000000803037211 */ /* 0x000fe400078e78ff */
[----:B--2---:R-:W-:-:S04]  /*03a0*/  IADD3 R83, PT, PT, -R0, R2, RZ ;  /* 0x0000000200537210 */ /* 0x004fc80007ffe1ff */
[C---:B------:R-:W-:Y:S02]  /*03b0*/  ISETP.GE.AND P0, PT, R83.reuse, 0x8, PT ;  /* 0x000000085300780c */ /* 0x040fe40003f06270 */
[----:B------:R-:W-:-:S11]  /*03c0*/  LOP3.LUT R82, R83, 0xfffffff8, RZ, 0xc0, !PT ;  /* 0xfffffff853527812 */ /* 0x000fd600078ec0ff */
[----:B------:R-:W-:Y:S05]  /*03d0*/  @!P0 BRA `(.L_x_10) ;  /* 0x0000003800ac8947 */ /* 0x000fea0003800000 */
[----:B------:R-:W-:Y:S02]  /*03e0*/  MOV R9, RZ ;  /* 0x000000ff00097202 */ /* 0x000fe40000000f00 */
[----:B------:R-:W-:Y:S02]  /*03f0*/  MOV R5, RZ ;  /* 0x000000ff00057202 */ /* 0x000fe40000000f00 */
[----:B------:R-:W-:-:S07]  /*0400*/  MOV R110, R0 ;  /* 0x00000000006e7202 */ /* 0x000fce0000000f00 */
.L_x_13:
[----:B------:R-:W-:-:S04]  /*0410*/  IADD3 R6, PT, PT, -R0, R110, RZ ;  /* 0x0000006e00067210 */ /* 0x000fc80007ffe1ff */
[----:B------:R-:W-:-:S13]  /*0420*/  LOP3.LUT P0, RZ, R6, 0x1f, RZ, 0xc0, !PT ;  /* 0x0000001f06ff7812 */ /* 0x000fda000780c0ff */
[----:B------:R-:W-:Y:S05]  /*0430*/  @P0 BRA `(.L_x_11) ;  /* 0x0000000400e00947 */ /* 0x000fea0003800000 */
[-C--:B------:R-:W-:Y:S01]  /*0440*/  IADD3 R7, PT, PT, R2, -R110.reuse, RZ ;  /* 0x8000006e02077210 */ /* 0x080fe20007ffe0ff */
[----:B------:R-:W-:Y:S01]  /*0450*/  BSSY.RECONVERGENT B0, `(.L_x_11) ;  /* 0x0000076000007945 */ /* 0x000fe20003800200 */
[----:B------:R-:W-:Y:S02]  /*0460*/  MOV R9, R110 ;  /* 0x0000006e00097202 */ /* 0x000fe40000000f00 */
[----:B------:R-:W-:-:S13]  /*0470*/  ISETP.GE.U32.AND P0, PT, R4, R7, PT ;  /* 0x000000070400720c */ /* 0x000fda0003f06070 */
[----:B------:R-:W-:Y:S05]  /*0480*/  @P0 BRA `(.L_x_12) ;  /* 0x0000000400c80947 */ /* 0x000fea0003800000 */
[----:B------:R-:W-:Y:S01]  /*0490*/  IADD3 R11, PT, PT, R4, R110, RZ ;  /* 0x0000006e040b7210 */ /* 0x000fe20007ffe0ff */
[----:B------:R-:W0:Y:S03]  /*04a0*/  LDC.64 R6, c[0x0][0x3b0] ;  /* 0x0000ec00ff067b82 */ /* 0x000e260000000a00 */
[----:B------:R-:W-:-:S04]  /*04b0*/  IADD3 R12, PT, PT, R83, R11, RZ ;  /* 0x0000000b530c7210 */ /* 0x000fc80007ffe0ff */
[C---:B------:R-:W-:Y:S01]  /*04c0*/  IADD3 R14, PT, PT, R83.reuse, R12, RZ ;  /* 0x0000000c530e7210 */ /* 0x040fe20007ffe0ff */
[----:B------:R-:W1:Y:S03]  /*04d0*/  LDC.64 R16, c[0x0][0x3a8] ;  /* 0x0000ea00ff107b82 */ /* 0x000e660000000a00 */
[----:B------:R-:W-:-:S04]  /*04e0*/  IADD3 R18, PT, PT, R83, R14, RZ ;  /* 0x0000000e53127210 */ /* 0x000fc80007ffe0ff */
[----:B------:R-:W-:-:S04]  /*04f0*/  IADD3 R20, PT, PT, R83, R18, RZ ;  /* 0x0000001253147210 */ /* 0x000fc80007ffe0ff */
[----:B------:R-:W-:-:S04]  /*0500*/  IADD3 R19, PT, PT, R83, R20, RZ ;  /* 0x0000001453137210 */ /* 0x000fc80007ffe0ff */
[----:B------:R-:W-:Y:S01]  /*0510*/  IADD3 R22, PT, PT, R83, R19, RZ ;  /* 0x0000001353167210 */ /* 0x000fe20007ffe0ff */
[----:B0-----:R-:W-:-:S03]  /*0520*/  IMAD.WIDE.U32 R12, R12, 0x4, R6 ;  /* 0x000000040c0c7825 */ /* 0x001fc600078e0006 */
[C---:B------:R-:W-:Y:S01]  /*0530*/  IADD3 R23, PT, PT, R83.reuse, R22, RZ ;  /* 0x0000001653177210 */ /* 0x040fe20007ffe0ff */
[----:B------:R-:W-:Y:S02]  /*0540*/  IMAD.WIDE.U32 R14, R14, 0x4, R6 ;  /* 0x000000040e0e7825 */ /* 0x000fe400078e0006 */
[----:B------:R-:W5:Y:S01]  /*0550*/  LDG.E.CONSTANT R12, desc[UR4][R12.64] ;  /* 0x000000040c0c7981 */ /* 0x000f62000c1e9900 */
[----:B------:R-:W-:Y:S01]  /*0560*/  IADD3 R24, PT, PT, R83, R23, RZ ;  /* 0x0000001753187210 */ /* 0x000fe20007ffe0ff */
[----:B-1----:R-:W-:-:S03]  /*0570*/  IMAD.WIDE.U32 R16, R11, 0x4, R16 ;  /* 0x000000040b107825 */ /* 0x002fc600078e0010 */
[----:B------:R-:W-:Y:S01]  /*0580*/  IADD3 R29, PT, PT, R83, R24, RZ ;  /* 0x00000018531d7210 */ /* 0x000fe20007ffe0ff */
[----:B------:R-:W-:Y:S01]  /*0590*/  IMAD.WIDE.U32 R10, R11, 0x4, R6 ;  /* 0x000000040b0a7825 */ /* 0x000fe200078e0006 */
[----:B------:R0:W2:Y:S02]  /*05a0*/  LDG.E.CONSTANT R8, desc[UR4][R16.64] ;  /* 0x0000000410087981 */ /* 0x0000a4000c1e9900 */
[C---:B------:R-:W-:Y:S02]  /*05b0*/  IADD3 R34, PT, PT, R83.reuse, R29, RZ ;  /* 0x0000001d53227210 */ /* 0x040fe40007ffe0ff */
[----:B------:R1:W5:Y:S02]  /*05c0*/  LDG.E.CONSTANT R13, desc[UR4][R14.64] ;  /* 0x000000040e0d7981 */ /* 0x000364000c1e9900 */
[C---:B------:R-:W-:Y:S02]  /*05d0*/  IADD3 R27, PT, PT, R83.reuse, R34, RZ ;  /* 0x00000022531b7210 */ /* 0x040fe40007ffe0ff */
[----:B------:R3:W5:Y:S02]  /*05e0*/  LDG.E.CONSTANT R11, desc[UR4][R10.64] ;  /* 0x000000040a0b7981 */ /* 0x000764000c1e9900 */
[----:B------:R-:W-:-:S04]  /*05f0*/  IADD3 R28, PT, PT, R83, R27, RZ ;  /* 0x0000001b531c7210 */ /* 0x000fc80007ffe0ff */
[----:B------:R-:W-:-:S04]  /*0600*/  IADD3 R26, PT, PT, R83, R28, RZ ;  /* 0x0000001c531a7210 */ /* 0x000fc80007ffe0ff */
[----:B------:R-:W-:-:S04]  /*0610*/  IADD3 R33, PT, PT, R83, R26, RZ ;  /* 0x0000001a53217210 */ /* 0x000fc80007ffe0ff */
[----:B------:R-:W-:-:S04]  /*0620*/  IADD3 R31, PT, PT, R83, R33, RZ ;  /* 0x00000021531f7210 */ /* 0x000fc80007ffe0ff */
[----:B------:R-:W-:-:S04]  /*0630*/  IADD3 R32, PT, PT, R83, R31, RZ ;  /* 0x0000001f53207210 */ /* 0x000fc80007ffe0ff */
[----:B------:R-:W-:Y:S01]  /*0640*/  IADD3 R30, PT, PT, R83, R32, RZ ;  /* 0x00000020531e7210 */ /* 0x000fe20007ffe0ff */
[----:B0-----:R-:W-:-:S03]  /*0650*/  IMAD.WIDE.U32 R16, R19, 0x4, R6 ;  /* 0x0000000413107825 */ /* 0x001fc600078e0006 */
[C---:B------:R-:W-:Y:S01]  /*0660*/  IADD3 R35, PT, PT, R83.reuse, R30, RZ ;  /* 0x0000001e53237210 */ /* 0x040fe20007ffe0ff */
[--C-:B-1----:R-:W-:Y:S02]  /*0670*/  IMAD.WIDE.U32 R14, R18, 0x4, R6.reuse ;  /* 0x00000004120e7825 */ /* 0x102fe400078e0006 */
[----:B------:R-:W5:Y:S01]  /*0680*/  LDG.E.CONSTANT R16, desc[UR4][R16.64] ;  /* 0x0000000410107981 */ /* 0x000f62000c1e9900 */
[C---:B---3--:R-:W-:Y:S01]  /*0690*/  IADD3 R10, PT, PT, R83.reuse, R35, RZ ;  /* 0x00000023530a7210 */ /* 0x048fe20007ffe0ff */
[--C-:B------:R-:W-:Y:S02]  /*06a0*/  IMAD.WIDE.U32 R18, R22, 0x4, R6.reuse ;  /* 0x0000000416127825 */ /* 0x100fe400078e0006 */
[----:B------:R-:W5:Y:S02]  /*06b0*/  LDG.E.CONSTANT R14, desc[UR4][R14.64] ;  /* 0x000000040e0e7981 */ /* 0x000f64000c1e9900 */
[--C-:B------:R-:W-:Y:S01]  /*06c0*/  IMAD.WIDE.U32 R20, R20, 0x4, R6.reuse ;  /* 0x0000000414147825 */ /* 0x100fe200078e0006 */
[----:B------:R-:W-:Y:S01]  /*06d0*/  IADD3 R36, PT, PT, R83, R10, RZ ;  /* 0x0000000a53247210 */ /* 0x000fe20007ffe0ff */
[----:B------:R0:W5:Y:S04]  /*06e0*/  LDG.E.CONSTANT R17, desc[UR4][R18.64] ;  /* 0x0000000412117981 */ /* 0x000168000c1e9900 */
[----:B------:R1:W5:Y:S01]  /*06f0*/  LDG.E.CONSTANT R15, desc[UR4][R20.64] ;  /* 0x00000004140f7981 */ /* 0x000362000c1e9900 */
[----:B------:R-:W-:-:S04]  /*0700*/  IMAD.WIDE.U32 R24, R24, 0x4, R6 ;  /* 0x0000000418187825 */ /* 0x000fc800078e0006 */
[----:B0-----:R-:W-:-:S04]  /*0710*/  IMAD.WIDE.U32 R18, R23, 0x4, R6 ;  /* 0x0000000417127825 */ /* 0x001fc800078e0006 */
[--C-:B-1----:R-:W-:Y:S02]  /*0720*/  IMAD.WIDE.U32 R20, R29, 0x4, R6.reuse ;  /* 0x000000041d147825 */ /* 0x102fe400078e0006 */
[----:B------:R-:W5:Y:S02]  /*0730*/  LDG.E.CONSTANT R18, desc[UR4][R18.64] ;  /* 0x0000000412127981 */ /* 0x000f64000c1e9900 */
[--C-:B------:R-:W-:Y:S01]  /*0740*/  IMAD.WIDE.U32 R22, R34, 0x4, R6.reuse ;  /* 0x0000000422167825 */ /* 0x100fe200078e0006 */
[C---:B------:R-:W-:Y:S01]  /*0750*/  IADD3 R34, PT, PT, R83.reuse, R36, RZ ;  /* 0x0000002453227210 */ /* 0x040fe20007ffe0ff */
[----:B------:R-:W5:Y:S03]  /*0760*/  LDG.E.CONSTANT R20, desc[UR4][R20.64] ;  /* 0x0000000414147981 */ /* 0x000f66000c1e9900 */
[C---:B------:R-:W-:Y:S01]  /*0770*/  IADD3 R39, PT, PT, R83.reuse, R34, RZ ;  /* 0x0000002253277210 */ /* 0x040fe20007ffe0ff */
[----:B------:R-:W-:Y:S01]  /*0780*/  IMAD.WIDE.U32 R28, R28, 0x4, R6 ;  /* 0x000000041c1c7825 */ /* 0x000fe200078e0006 */
[----:B------:R0:W5:Y:S02]  /*0790*/  LDG.E.CONSTANT R19, desc[UR4][R24.64] ;  /* 0x0000000418137981 */ /* 0x000164000c1e9900 */
[----:B------:R-:W-:-:S02]  /*07a0*/  IADD3 R38, PT, PT, R83, R39, RZ ;  /* 0x0000002753267210 */ /* 0x000fc40007ffe0ff */
[----:B------:R1:W5:Y:S02]  /*07b0*/  LDG.E.CONSTANT R21, desc[UR4][R22.64] ;  /* 0x0000000416157981 */ /* 0x000364000c1e9900 */
[----:B------:R-:W-:Y:S01]  /*07c0*/  IADD3 R40, PT, PT, R83, R38, RZ ;  /* 0x0000002653287210 */ /* 0x000fe20007ffe0ff */
[----:B0-----:R-:W-:-:S04]  /*07d0*/  IMAD.WIDE.U32 R24, R26, 0x4, R6 ;  /* 0x000000041a187825 */ /* 0x001fc800078e0006 */
[--C-:B-1----:R-:W-:Y:S02]  /*07e0*/  IMAD.WIDE.U32 R22, R27, 0x4, R6.reuse ;  /* 0x000000041b167825 */ /* 0x102fe400078e0006 */
[----:B------:R-:W5:Y:S02]  /*07f0*/  LDG.E.CONSTANT R24, desc[UR4][R24.64] ;  /* 0x0000000418187981 */ /* 0x000f64000c1e9900 */
[----:B------:R-:W-:Y:S02]  /*0800*/  IMAD.WIDE.U32 R26, R33, 0x4, R6 ;  /* 0x00000004211a7825 */ /* 0x000fe400078e0006 */
[----:B------:R-:W5:Y:S01]  /*0810*/  LDG.E.CONSTANT R22, desc[UR4][R22.64] ;  /* 0x0000000416167981 */ /* 0x000f62000c1e9900 */
[----:B------:R-:W-:-:S03]  /*0820*/  IADD3 R42, PT, PT, R83, R40, RZ ;  /* 0x00000028532a7210 */ /* 0x000fc60007ffe0ff */
[----:B------:R0:W5:Y:S04]  /*0830*/  LDG.E.CONSTANT R25, desc[UR4][R26.64] ;  /* 0x000000041a197981 */ /* 0x000168000c1e9900 */
[----:B------:R1:W5:Y:S01]  /*0840*/  LDG.E.CONSTANT R23, desc[UR4][R28.64] ;  /* 0x000000041c177981 */ /* 0x000362000c1e9900 */
[----:B------:R-:W-:Y:S01]  /*0850*/  IMAD.WIDE.U32 R32, R32, 0x4, R6 ;  /* 0x0000000420207825 */ /* 0x000fe200078e0006 */
[----:B------:R-:W-:-:S03]  /*0860*/  IADD3 R62, PT, PT, R83, R42, RZ ;  /* 0x0000002a533e7210 */ /* 0x000fc60007ffe0ff */
[----:B0-----:R-:W-:-:S04]  /*0870*/  IMAD.WIDE.U32 R26, R31, 0x4, R6 ;  /* 0x000000041f1a7825 */ /* 0x001fc800078e0006 */
[--C-:B-1----:R-:W-:Y:S02]  /*0880*/  IMAD.WIDE.U32 R28, R30, 0x4, R6.reuse ;  /* 0x000000041e1c7825 */ /* 0x102fe400078e0006 */
[----:B------:R-:W5:Y:S02]  /*0890*/  LDG.E.CONSTANT R26, desc[UR4][R26.64] ;  /* 0x000000041a1a7981 */ /* 0x000f64000c1e9900 */
[--C-:B------:R-:W-:Y:S02]  /*08a0*/  IMAD.WIDE.U32 R30, R35, 0x4, R6.reuse ;  /* 0x00000004231e7825 */ /* 0x100fe400078e0006 */
[----:B------:R-:W5:Y:S02]  /*08b0*/  LDG.E.CONSTANT R28, desc[UR4][R28.64] ;  /* 0x000000041c1c7981 */ /* 0x000f64000c1e9900 */
[--C-:B------:R-:W-:Y:S02]  /*08c0*/  IMAD.WIDE.U32 R36, R36, 0x4, R6.reuse ;  /* 0x0000000424247825 */ /* 0x100fe400078e0006 */
[----:B------:R0:W5:Y:S04]  /*08d0*/  LDG.E.CONSTANT R27, desc[UR4][R32.64] ;  /* 0x00000004201b7981 */ /* 0x000168000c1e9900 */
[----:B------:R1:W5:Y:S01]  /*08e0*/  LDG.E.CONSTANT R29, desc[UR4][R30.64] ;  /* 0x000000041e1d7981 */ /* 0x000362000c1e9900 */
[----:B0-----:R-:W-:-:S04]  /*08f0*/  IMAD.WIDE.U32 R32, R34, 0x4, R6 ;  /* 0x0000000422207825 */ /* 0x001fc800078e0006 */
[--C-:B-1----:R-:W-:Y:S01]  /*0900*/  IMAD.WIDE.U32 R30, R10, 0x4, R6.reuse ;  /* 0x000000040a1e7825 */ /* 0x102fe200078e0006 */
[----:B------:R-:W-:Y:S01]  /*0910*/  IADD3 R10, PT, PT, R83, R62, RZ ;  /* 0x0000003e530a7210 */ /* 0x000fe20007ffe0ff */
[----:B------:R-:W5:Y:S02]  /*0920*/  LDG.E.CONSTANT R32, desc[UR4][R32.64] ;  /* 0x0000000420207981 */ /* 0x000f64000c1e9900 */
[--C-:B------:R-:W-:Y:S01]  /*0930*/  IMAD.WIDE.U32 R34, R39, 0x4, R6.reuse ;  /* 0x0000000427227825 */ /* 0x100fe200078e0006 */
[C---:B------:R-:W-:Y:S01]  /*0940*/  IADD3 R112, PT, PT, R83.reuse, R10, RZ ;  /* 0x0000000a53707210 */ /* 0x040fe20007ffe0ff */
[----:B------:R-:W5:Y:S03]  /*0950*/  LDG.E.CONSTANT R30, desc[UR4][R30.64] ;  /* 0x000000041e1e7981 */ /* 0x000f66000c1e9900 */
[----:B------:R-:W-:Y:S01]  /*0960*/  IADD3 R63, PT, PT, R83, R112, RZ ;  /* 0x00000070533f7210 */ /* 0x000fe20007ffe0ff */
[----:B------:R0:W5:Y:S01]  /*0970*/  LDG.E.CONSTANT R33, desc[UR4][R34.64] ;  /* 0x0000000422217981 */ /* 0x000162000c1e9900 */
[----:B------:R-:W-:-:S03]  /*0980*/  IMAD.WIDE.U32 R40, R40, 0x4, R6 ;  /* 0x0000000428287825 */ /* 0x000fc600078e0006 */
[----:B------:R1:W5:Y:S01]  /*0990*/  LDG.E.CONSTANT R31, desc[UR4][R36.64] ;  /* 0x00000004241f7981 */ /* 0x000362000c1e9900 */
[----:B0-----:R-:W-:-:S04]  /*09a0*/  IMAD.WIDE.U32 R34, R38, 0x4, R6 ;  /* 0x0000000426227825 */ /* 0x001fc800078e0006 */
[--C-:B-1----:R-:W-:Y:S02]  /*09b0*/  IMAD.WIDE.U32 R36, R42, 0x4, R6.reuse ;  /* 0x000000042a247825 */ /* 0x102fe400078e0006 */
[----:B------:R-:W5:Y:S02]  /*09c0*/  LDG.E.CONSTANT R34, desc[UR4][R34.64] ;  /* 0x0000000422227981 */ /* 0x000f64000c1e9900 */
[--C-:B------:R-:W-:Y:S01]  /*09d0*/  IMAD.WIDE.U32 R38, R62, 0x4, R6.reuse ;  /* 0x000000043e267825 */ /* 0x100fe200078e0006 */
[C---:B------:R-:W-:Y:S01]  /*09e0*/  IADD3 R62, PT, PT, R83.reuse, R63, RZ ;  /* 0x0000003f533e7210 */ /* 0x040fe20007ffe0ff */
[----:B------:R-:W5:Y:S03]  /*09f0*/  LDG.E.CONSTANT R36, desc[UR4][R36.64] ;  /* 0x0000000424247981 */ /* 0x000f66000c1e9900 */
[----:B------:R-:W-:Y:S01]  /*0a00*/  IADD3 R111, PT, PT, R83, R62, RZ ;  /* 0x0000003e536f7210 */ /* 0x000fe20007ffe0ff */
[--C-:B------:R-:W-:Y:S01]  /*0a10*/  IMAD.WIDE.U32 R112, R112, 0x4, R6.reuse ;  /* 0x0000000470707825 */ /* 0x100fe200078e0006 */
[----:B------:R0:W5:Y:S04]  /*0a20*/  LDG.E.CONSTANT R35, desc[UR4][R40.64] ;  /* 0x0000000428237981 */ /* 0x000168000c1e9900 */
[----:B------:R1:W5:Y:S01]  /*0a30*/  LDG.E.CONSTANT R37, desc[UR4][R38.64] ;  /* 0x0000000426257981 */ /* 0x000362000c1e9900 */
[----:B0-----:R-:W-:-:S04]  /*0a40*/  IMAD.WIDE.U32 R40, R63, 0x4, R6 ;  /* 0x000000043f287825 */ /* 0x001fc800078e0006 */
[--C-:B-1----:R-:W-:Y:S02]  /*0a50*/  IMAD.WIDE.U32 R38, R10, 0x4, R6.reuse ;  /* 0x000000040a267825 */ /* 0x102fe400078e0006 */
[----:B------:R-:W5:Y:S02]  /*0a60*/  LDG.E.CONSTANT R40, desc[UR4][R40.64] ;  /* 0x0000000428287981 */ /* 0x000f64000c1e9900 */
[--C-:B------:R-:W-:Y:S02]  /*0a70*/  IMAD.WIDE.U32 R62, R62, 0x4, R6.reuse ;  /* 0x000000043e3e7825 */ /* 0x100fe400078e0006 */
[----:B------:R-:W5:Y:S02]  /*0a80*/  LDG.E.CONSTANT R38, desc[UR4][R38.64] ;  /* 0x0000000426267981 */ /* 0x000f64000c1e9900 */
        /* <DEDUP_REMOVED lines=18> */
.L_x_12:
[----:B------:R-:W-:Y:S05]  /*0bb0*/  BSYNC.RECONVERGENT B0 ;  /* 0x0000000000007941 */ /* 0x000fea0003800200 */
.L_x_11:
[----:B------:R-:W-:Y:S01]  /*0bc0*/  IADD3 R111, PT, PT, -R9, R110, RZ ;  /* 0x0000006e096f7210 */ /* 0x000fe20007ffe1ff */
[----:B------:R-:W0:Y:S04]  /*0bd0*/  LDC.64 R6, c[0x0][0x380] ;  /* 0x0000e000ff067b82 */ /* 0x000e280000000a00 */
[----:B------:R-:W0:Y:S02]  /*0be0*/  SHFL.IDX PT, R113, R10, R111, 0x1f ;  /* 0x00001f6f0a717589 */ /* 0x000e2400000e0000 */
[----:B0-----:R-:W-:-:S05]  /*0bf0*/  IMAD.WIDE R112, R113, 0x4, R6 ;  /* 0x0000000471707825 */ /* 0x001fca00078e0206 */
[----:B------:R-:W2:Y:S04]  /*0c00*/  LDG.E.CONSTANT R63, desc[UR4][R112.64] ;  /* 0x00000004703f7981 */ /* 0x000ea8000c1e9900 */
[----:B------:R-:W3:Y:S01]  /*0c10*/  LDG.E.CONSTANT R113, desc[UR4][R112.64+0x80] ;  /* 0x0000800470717981 */ /* 0x000ee2000c1e9900 */
[----:B------:R-:W-:-:S05]  /*0c20*/  IADD3 R62, PT, PT, R111, 0x1, RZ ;  /* 0x000000016f3e7810 */ /* 0x000fca0007ffe0ff */
[----:B------:R-:W0:Y:S02]  /*0c30*/  SHFL.IDX PT, R115, R10, R62, 0x1f ;  /* 0x00001f3e0a737589 */ /* 0x000e2400000e0000 */
[----:B0-----:R-:W-:-:S05]  /*0c40*/  IMAD.WIDE R114, R115, 0x4, R6 ;  /* 0x0000000473727825 */ /* 0x001fca00078e0206 */
[----:B------:R-:W4:Y:S04]  /*0c50*/  LDG.E.CONSTANT R8, desc[UR4][R114.64] ;  /* 0x0000000472087981 */ /* 0x000f28000c1e9900 */
[----:B------:R0:W4:Y:S04]  /*0c60*/  LDG.E.CONSTANT R112, desc[UR4][R114.64+0x80] ;  /* 0x0000800472707981 */ /* 0x000128000c1e9900 */
[----:B-----5:R-:W2:Y:S04]  /*0c70*/  SHFL.IDX PT, R116, R11, R111, 0x1f ;  /* 0x00001f6f0b747589 */ /* 0x020ea800000e0000 */
[----:B------:R-:W1:Y:S04]  /*0c80*/  SHFL.IDX PT, R118, R12, R111, 0x1f ;  /* 0x00001f6f0c767589 */ /* 0x000e6800000e0000 */
[----:B------:R-:W1:Y:S04]  /*0c90*/  SHFL.IDX PT, R120, R13, R111, 0x1f ;  /* 0x00001f6f0d787589 */ /* 0x000e6800000e0000 */
[----:B0-----:R-:W0:Y:S04]  /*0ca0*/  SHFL.IDX PT, R115, R20, R111, 0x1f ;  /* 0x00001f6f14737589 */ /* 0x001e2800000e0000 */
[----:B------:R-:W0:Y:S04]  /*0cb0*/  SHFL.IDX PT, R114, R21, R111, 0x1f ;  /* 0x00001f6f15727589 */ /* 0x000e2800000e0000 */
[----:B------:R-:W0:Y:S04]  /*0cc0*/  SHFL.IDX PT, R119, R23, R111, 0x1f ;  /* 0x00001f6f17777589 */ /* 0x000e2800000e0000 */
[----:B------:R-:W0:Y:S04]  /*0cd0*/  SHFL.IDX PT, R117, R25, R111, 0x1f ;  /* 0x00001f6f19757589 */ /* 0x000e2800000e0000 */
[----:B------:R-:W0:Y:S04]  /*0ce0*/  SHFL.IDX PT, R122, R14, R111, 0x1f ;  /* 0x00001f6f0e7a7589 */ /* 0x000e2800000e0000 */
[----:B------:R-:W0:Y:S04]  /*0cf0*/  SHFL.IDX PT, R124, R17, R111, 0x1f ;  /* 0x00001f6f117c7589 */ /* 0x000e2800000e0000 */
[----:B------:R-:W0:Y:S04]  /*0d00*/  SHFL.IDX PT, R121, R37, R111, 0x1f ;  /* 0x00001f6f25797589 */ /* 0x000e2800000e0000 */
[----:B------:R-:W-:Y:S04]  /*0d10*/  SHFL.IDX PT, R123, R22, R62, 0x1f ;  /* 0x00001f3e167b7589 */ /* 0x000fe800000e0000 */
[----:B------:R-:W-:Y:S01]  /*0d20*/  SHFL.IDX PT, R125, R23, R62, 0x1f ;  /* 0x00001f3e177d7589 */ /* 0x000fe200000e0000 */
[C---:B--2---:R-:W-:Y:S01]  /*0d30*/  FFMA R109, R116.reuse, R63, R109 ;  /* 0x0000003f746d7223 */ /* 0x044fe2000000006d */
[C---:B-1----:R-:W-:Y:S01]  /*0d40*/  FFMA R107, R63.reuse, R118, R107 ;  /* 0x000000763f6b7223 */ /* 0x042fe2000000006b */
[C---:B------:R-:W-:Y:S01]  /*0d50*/  FFMA R105, R63.reuse, R120, R105 ;  /* 0x000000783f697223 */ /* 0x040fe20000000069 */
[C---:B0-----:R-:W-:Y:S01]  /*0d60*/  FFMA R44, R63.reuse, R115, R44 ;  /* 0x000000733f2c7223 */ /* 0x041fe2000000002c */
        /* <DEDUP_REMOVED lines=9> */
[----:B------:R-:W0:Y:S01]  /*0e00*/  SHFL.IDX PT, R118, R18, R111, 0x1f ;  /* 0x00001f6f12767589 */ /* 0x000e2200000e0000 */
[C---:B------:R-:W-:Y:S01]  /*0e10*/  FFMA R45, R113.reuse, R115, R45 ;  /* 0x00000073712d7223 */ /* 0x040fe2000000002d */
[C---:B------:R-:W-:Y:S01]  /*0e20*/  FFMA R47, R113.reuse, R114, R47 ;  /* 0x00000072712f7223 */ /* 0x040fe2000000002f */
[C---:B------:R-:W-:Y:S01]  /*0e30*/  FFMA R51, R113.reuse, R119, R51 ;  /* 0x0000007771337223 */ /* 0x040fe20000000033 */
[----:B------:R-:W1:Y:S01]  /*0e40*/  SHFL.IDX PT, R120, R15, R111, 0x1f ;  /* 0x00001f6f0f787589 */ /* 0x000e6200000e0000 */
[C---:B------:R-:W-:Y:S01]  /*0e50*/  FFMA R55, R113.reuse, R117, R55 ;  /* 0x0000007571377223 */ /* 0x040fe20000000037 */
[C---:B------:R-:W-:Y:S01]  /*0e60*/  FFMA R102, R113.reuse, R122, R102 ;  /* 0x0000007a71667223 */ /* 0x040fe20000000066 */
[C---:B------:R-:W-:Y:S01]  /*0e70*/  FFMA R96, R113.reuse, R124, R96 ;  /* 0x0000007c71607223 */ /* 0x040fe20000000060 */
[----:B------:R-:W2:Y:S01]  /*0e80*/  SHFL.IDX PT, R116, R19, R111, 0x1f ;  /* 0x00001f6f13747589 */ /* 0x000ea200000e0000 */
[----:B------:R-:W-:-:S03]  /*0e90*/  FFMA R88, R113, R121, R88 ;  /* 0x0000007971587223 */ /* 0x000fc60000000058 */
[----:B------:R-:W3:Y:S04]  /*0ea0*/  SHFL.IDX PT, R115, R27, R111, 0x1f ;  /* 0x00001f6f1b737589 */ /* 0x000ee800000e0000 */
[----:B------:R-:W3:Y:S04]  /*0eb0*/  SHFL.IDX PT, R114, R28, R111, 0x1f ;  /* 0x00001f6f1c727589 */ /* 0x000ee800000e0000 */
[----:B------:R-:W3:Y:S01]  /*0ec0*/  SHFL.IDX PT, R119, R30, R111, 0x1f ;  /* 0x00001f6f1e777589 */ /* 0x000ee200000e0000 */
[-C--:B0-----:R-:W-:Y:S01]  /*0ed0*/  FFMA R95, R63, R118.reuse, R95 ;  /* 0x000000763f5f7223 */ /* 0x081fe2000000005f */
[----:B------:R-:W-:-:S02]  /*0ee0*/  FFMA R94, R113, R118, R94 ;  /* 0x00000076715e7223 */ /* 0x000fc4000000005e */
[----:B------:R-:W0:Y:S01]  /*0ef0*/  SHFL.IDX PT, R117, R33, R111, 0x1f ;  /* 0x00001f6f21757589 */ /* 0x000e2200000e0000 */
[-C--:B-1----:R-:W-:Y:S01]  /*0f00*/  FFMA R101, R63, R120.reuse, R101 ;  /* 0x000000783f657223 */ /* 0x082fe20000000065 */
[----:B------:R-:W-:Y:S02]  /*0f10*/  FFMA R100, R113, R120, R100 ;  /* 0x0000007871647223 */ /* 0x000fe40000000064 */
[----:B------:R-:W1:Y:S01]  /*0f20*/  SHFL.IDX PT, R118, R22, R111, 0x1f ;  /* 0x00001f6f16767589 */ /* 0x000e6200000e0000 */
[-C--:B--2---:R-:W-:Y:S01]  /*0f30*/  FFMA R93, R63, R116.reuse, R93 ;  /* 0x000000743f5d7223 */ /* 0x084fe2000000005d */
[----:B------:R-:W-:Y:S02]  /*0f40*/  FFMA R43, R113, R116, R43 ;  /* 0x00000074712b7223 */ /* 0x000fe4000000002b */
[----:B------:R-:W2:Y:S01]  /*0f50*/  SHFL.IDX PT, R120, R24, R111, 0x1f ;  /* 0x00001f6f18787589 */ /* 0x000ea200000e0000 */
[----:B----4-:R-:W-:Y:S01]  /*0f60*/  FFMA R50, R8, R125, R50 ;  /* 0x0000007d08327223 */ /* 0x010fe20000000032 */
[-C--:B---3--:R-:W-:Y:S01]  /*0f70*/  FFMA R58, R63, R115.reuse, R58 ;  /* 0x000000733f3a7223 */ /* 0x088fe2000000003a */
[----:B------:R-:W-:Y:S01]  /*0f80*/  FFMA R59, R113, R115, R59 ;  /* 0x00000073713b7223 */ /* 0x000fe2000000003b */
[----:B------:R-:W3:Y:S01]  /*0f90*/  SHFL.IDX PT, R116, R26, R111, 0x1f ;  /* 0x00001f6f1a747589 */ /* 0x000ee200000e0000 */
[----:B------:R-:W-:Y:S01]  /*0fa0*/  FFMA R51, R112, R125, R51 ;  /* 0x0000007d70337223 */ /* 0x000fe20000000033 */
[-C--:B------:R-:W-:Y:S01]  /*0fb0*/  FFMA R60, R63, R114.reuse, R60 ;  /* 0x000000723f3c7223 */ /* 0x080fe2000000003c */
[----:B------:R-:W-:Y:S01]  /*0fc0*/  FFMA R61, R113, R114, R61 ;  /* 0x00000072713d7223 */ /* 0x000fe2000000003d */
[----:B------:R-:W4:Y:S01]  /*0fd0*/  SHFL.IDX PT, R115, R34, R111, 0x1f ;  /* 0x00001f6f22737589 */ /* 0x000f2200000e0000 */
[-C--:B------:R-:W-:Y:S01]  /*0fe0*/  FFMA R66, R63, R119.reuse, R66 ;  /* 0x000000773f427223 */ /* 0x080fe20000000042 */
[----:B------:R-:W-:-:S02]  /*0ff0*/  FFMA R67, R113, R119, R67 ;  /* 0x0000007771437223 */ /* 0x000fc40000000043 */
[----:B------:R-:W4:Y:S01]  /*1000*/  SHFL.IDX PT, R114, R35, R111, 0x1f ;  /* 0x00001f6f23727589 */ /* 0x000f2200000e0000 */
[-C--:B0-----:R-:W-:Y:S01]  /*1010*/  FFMA R72, R63, R117.reuse, R72 ;  /* 0x000000753f487223 */ /* 0x081fe20000000048 */
[----:B------:R-:W-:Y:S02]  /*1020*/  FFMA R84, R113, R117, R84 ;  /* 0x0000007571547223 */ /* 0x000fe40000000054 */
[----:B------:R-:W0:Y:S01]  /*1030*/  SHFL.IDX PT, R122, R16, R111, 0x1f ;  /* 0x00001f6f107a7589 */ /* 0x000e2200000e0000 */
[-C--:B-1----:R-:W-:Y:S01]  /*1040*/  FFMA R48, R63, R118.reuse, R48 ;  /* 0x000000763f307223 */ /* 0x082fe20000000030 */
[----:B------:R-:W-:Y:S02]  /*1050*/  FFMA R49, R113, R118, R49 ;  /* 0x0000007671317223 */ /* 0x000fe40000000031 */
[----:B------:R-:W1:Y:S01]  /*1060*/  SHFL.IDX PT, R119, R39, R111, 0x1f ;  /* 0x00001f6f27777589 */ /* 0x000e6200000e0000 */
[-C--:B--2---:R-:W-:Y:S01]  /*1070*/  FFMA R52, R63, R120.reuse, R52 ;  /* 0x000000783f347223 */ /* 0x084fe20000000034 */
[----:B------:R-:W-:-:S02]  /*1080*/  FFMA R53, R113, R120, R53 ;  /* 0x0000007871357223 */ /* 0x000fc40000000035 */
[----:B------:R-:W2:Y:S01]  /*1090*/  SHFL.IDX PT, R118, R29, R111, 0x1f ;  /* 0x00001f6f1d767589 */ /* 0x000ea200000e0000 */
[-C--:B------:R-:W-:Y:S01]  /*10a0*/  FFMA R48, R8, R123.reuse, R48 ;  /* 0x0000007b08307223 */ /* 0x080fe20000000030 */
[-C--:B---3--:R-:W-:Y:S01]  /*10b0*/  FFMA R56, R63, R116.reuse, R56 ;  /* 0x000000743f387223 */ /* 0x088fe20000000038 */
[----:B------:R-:W-:Y:S01]  /*10c0*/  FFMA R57, R113, R116, R57 ;  /* 0x0000007471397223 */ /* 0x000fe20000000039 */
[----:B------:R-:W3:Y:S01]  /*10d0*/  SHFL.IDX PT, R120, R31, R111, 0x1f ;  /* 0x00001f6f1f787589 */ /* 0x000ee200000e0000 */
[----:B------:R-:W-:Y:S01]  /*10e0*/  FFMA R49, R112, R123, R49 ;  /* 0x0000007b70317223 */ /* 0x000fe20000000031 */
[-C--:B----4-:R-:W-:Y:S01]  /*10f0*/  FFMA R73, R63, R115.reuse, R73 ;  /* 0x000000733f497223 */ /* 0x090fe20000000049 */
[----:B------:R-:W-:Y:S01]  /*1100*/  FFMA R85, R113, R115, R85 ;  /* 0x0000007371557223 */ /* 0x000fe20000000055 */
[----:B------:R-:W4:Y:S01]  /*1110*/  SHFL.IDX PT, R116, R32, R111, 0x1f ;  /* 0x00001f6f20747589 */ /* 0x000f2200000e0000 */
[-C--:B------:R-:W-:Y:S01]  /*1120*/  FFMA R74, R63, R114.reuse, R74 ;  /* 0x000000723f4a7223 */ /* 0x080fe2000000004a */
[----:B------:R-:W-:-:S02]  /*1130*/  FFMA R86, R113, R114, R86 ;  /* 0x0000007271567223 */ /* 0x000fc40000000056 */
[----:B------:R-:W4:Y:S04]  /*1140*/  SHFL.IDX PT, R117, R40, R111, 0x1f ;  /* 0x00001f6f28757589 */ /* 0x000f2800000e0000 */
[----:B------:R-:W4:Y:S01]  /*1150*/  SHFL.IDX PT, R115, R42, R111, 0x1f ;  /* 0x00001f6f2a737589 */ /* 0x000f2200000e0000 */
[-C--:B0-----:R-:W-:Y:S01]  /*1160*/  FFMA R98, R113, R122.reuse, R98 ;  /* 0x0000007a71627223 */ /* 0x081fe20000000062 */
[----:B------:R-:W-:Y:S02]  /*1170*/  FFMA R99, R63, R122, R99 ;  /* 0x0000007a3f637223 */ /* 0x000fe40000000063 */
[----:B------:R-:W0:Y:S01]  /*1180*/  SHFL.IDX PT, R114, R11, R62, 0x1f ;  /* 0x00001f3e0b727589 */ /* 0x000e2200000e0000 */
[-C--:B-1----:R-:W-:Y:S01]  /*1190*/  FFMA R90, R113, R119.reuse, R90 ;  /* 0x00000077715a7223 */ /* 0x082fe2000000005a */
[C---:B------:R-:W-:Y:S01]  /*11a0*/  FFMA R78, R63.reuse, R119, R78 ;  /* 0x000000773f4e7223 */ /* 0x040fe2000000004e */
[-C--:B--2---:R-:W-:Y:S01]  /*11b0*/  FFMA R64, R63, R118.reuse, R64 ;  /* 0x000000763f407223 */ /* 0x084fe20000000040 */
[----:B------:R-:W-:Y:S01]  /*11c0*/  FFMA R65, R113, R118, R65 ;  /* 0x0000007671417223 */ /* 0x000fe20000000041 */
[----:B------:R-:W1:Y:S01]  /*11d0*/  SHFL.IDX PT, R121, R12, R62, 0x1f ;  /* 0x00001f3e0c797589 */ /* 0x000e6200000e0000 */
[-C--:B---3--:R-:W-:Y:S01]  /*11e0*/  FFMA R68, R63, R120.reuse, R68 ;  /* 0x000000783f447223 */ /* 0x088fe20000000044 */
[----:B------:R-:W-:-:S02]  /*11f0*/  FFMA R69, R113, R120, R69 ;  /* 0x0000007871457223 */ /* 0x000fc40000000045 */
[----:B------:R-:W2:Y:S01]  /*1200*/  SHFL.IDX PT, R118, R38, R111, 0x1f ;  /* 0x00001f6f26767589 */ /* 0x000ea200000e0000 */
[-C--:B----4-:R-:W-:Y:S01]  /*1210*/  FFMA R70, R63, R116.reuse, R70 ;  /* 0x000000743f467223 */ /* 0x090fe20000000046 */
[C---:B------:R-:W-:Y:S02]  /*1220*/  FFMA R71, R113.reuse, R116, R71 ;  /* 0x0000007471477223 */ /* 0x040fe40000000047 */
[----:B------:R-:W3:Y:S01]  /*1230*/  SHFL.IDX PT, R120, R36, R111, 0x1f ;  /* 0x00001f6f24787589 */ /* 0x000ee200000e0000 */
[-C--:B------:R-:W-:Y:S01]  /*1240*/  FFMA R91, R113, R117.reuse, R91 ;  /* 0x00000075715b7223 */ /* 0x080fe2000000005b */
[C---:B------:R-:W-:Y:S02]  /*1250*/  FFMA R79, R63.reuse, R117, R79 ;  /* 0x000000753f4f7223 */ /* 0x040fe4000000004f */
[----:B------:R-:W4:Y:S01]  /*1260*/  SHFL.IDX PT, R116, R41, R111, 0x1f ;  /* 0x00001f6f29747589 */ /* 0x000f2200000e0000 */
[----:B------:R-:W-:-:S03]  /*1270*/  FFMA R81, R63, R115, R81 ;  /* 0x000000733f517223 */ /* 0x000fc60000000051 */
[----:B------:R-:W4:Y:S01]  /*1280*/  SHFL.IDX PT, R119, R14, R62, 0x1f ;  /* 0x00001f3e0e777589 */ /* 0x000f2200000e0000 */
[C---:B0-----:R-:W-:Y:S01]  /*1290*/  FFMA R109, R114.reuse, R8, R109 ;  /* 0x00000008726d7223 */ /* 0x041fe2000000006d */
[----:B------:R-:W-:Y:S02]  /*12a0*/  FFMA R108, R114, R112, R108 ;  /* 0x00000070726c7223 */ /* 0x000fe4000000006c */
[----:B------:R-:W0:Y:S04]  /*12b0*/  SHFL.IDX PT, R117, R16, R62, 0x1f ;  /* 0x00001f3e10757589 */ /* 0x000e2800000e0000 */
[----:B------:R-:W0:Y:S01]  /*12c0*/  SHFL.IDX PT, R114, R19, R62, 0x1f ;  /* 0x00001f3e13727589 */ /* 0x000e2200000e0000 */
[-C--:B-1----:R-:W-:Y:S01]  /*12d0*/  FFMA R107, R8, R121.reuse, R107 ;  /* 0x00000079086b7223 */ /* 0x082fe2000000006b */
[----:B------:R-:W-:Y:S01]  /*12e0*/  FFMA R106, R112, R121, R106 ;  /* 0x00000079706a7223 */ /* 0x000fe2000000006a */
[-C--:B--2---:R-:W-:Y:S01]  /*12f0*/  FFMA R89, R113, R118.reuse, R89 ;  /* 0x0000007671597223 */ /* 0x084fe20000000059 */
[----:B------:R-:W-:Y:S01]  /*1300*/  FFMA R77, R63, R118, R77 ;  /* 0x000000763f4d7223 */ /* 0x000fe2000000004d */
[----:B------:R-:W1:Y:S01]  /*1310*/  SHFL.IDX PT, R121, R24, R62, 0x1f ;  /* 0x00001f3e18797589 */ /* 0x000e6200000e0000 */
[-C--:B---3--:R-:W-:Y:S01]  /*1320*/  FFMA R87, R113, R120.reuse, R87 ;  /* 0x0000007871577223 */ /* 0x088fe20000000057 */
[----:B------:R-:W-:-:S02]  /*1330*/  FFMA R75, R63, R120, R75 ;  /* 0x000000783f4b7223 */ /* 0x000fc4000000004b */
[----:B------:R-:W2:Y:S01]  /*1340*/  SHFL.IDX PT, R118, R15, R62, 0x1f ;  /* 0x00001f3e0f767589 */ /* 0x000ea200000e0000 */
[-C--:B----4-:R-:W-:Y:S01]  /*1350*/  FFMA R92, R113, R116.reuse, R92 ;  /* 0x00000074715c7223 */ /* 0x090fe2000000005c */
[----:B------:R-:W-:Y:S01]  /*1360*/  FFMA R80, R63, R116, R80 ;  /* 0x000000743f507223 */ /* 0x000fe20000000050 */
[----:B------:R-:W-:Y:S01]  /*1370*/  FFMA R113, R113, R115, R5 ;  /* 0x0000007371717223 */ /* 0x000fe20000000005 */
[----:B------:R-:W3:Y:S01]  /*1380*/  SHFL.IDX PT, R116, R17, R62, 0x1f ;  /* 0x00001f3e11747589 */ /* 0x000ee200000e0000 */
[-C--:B------:R-:W-:Y:S01]  /*1390*/  FFMA R103, R8, R119.reuse, R103 ;  /* 0x0000007708677223 */ /* 0x080fe20000000067 */
[----:B------:R-:W-:Y:S02]  /*13a0*/  FFMA R102, R112, R119, R102 ;  /* 0x0000007770667223 */ /* 0x000fe40000000066 */
[----:B------:R-:W4:Y:S01]  /*13b0*/  SHFL.IDX PT, R115, R18, R62, 0x1f ;  /* 0x00001f3e12737589 */ /* 0x000f2200000e0000 */
[-C--:B0-----:R-:W-:Y:S01]  /*13c0*/  FFMA R99, R8, R117.reuse, R99 ;  /* 0x0000007508637223 */ /* 0x081fe20000000063 */
[----:B------:R-:W-:-:S02]  /*13d0*/  FFMA R98, R112, R117, R98 ;  /* 0x0000007570627223 */ /* 0x000fc40000000062 */
[----:B------:R-:W0:Y:S01]  /*13e0*/  SHFL.IDX PT, R63, R20, R62, 0x1f ;  /* 0x00001f3e143f7589 */ /* 0x000e2200000e0000 */
[-C--:B------:R-:W-:Y:S01]  /*13f0*/  FFMA R93, R8, R114.reuse, R93 ;  /* 0x00000072085d7223 */ /* 0x080fe2000000005d */
[----:B------:R-:W-:Y:S02]  /*1400*/  FFMA R43, R112, R114, R43 ;  /* 0x00000072702b7223 */ /* 0x000fe4000000002b */
        /* <DEDUP_REMOVED lines=9> */
[----:B------:R-:W3:Y:S01]  /*14a0*/  SHFL.IDX PT, R117, R26, R62, 0x1f ;  /* 0x00001f3e1a757589 */ /* 0x000ee200000e0000 */
[-C--:B----4-:R-:W-:Y:S01]  /*14b0*/  FFMA R95, R8, R115.reuse, R95 ;  /* 0x00000073085f7223 */ /* 0x090fe2000000005f */
[----:B------:R-:W-:-:S02]  /*14c0*/  FFMA R94, R112, R115, R94 ;  /* 0x00000073705e7223 */ /* 0x000fc4000000005e */
[----:B------:R-:W4:Y:S01]  /*14d0*/  SHFL.IDX PT, R116, R27, R62, 0x1f ;  /* 0x00001f3e1b747589 */ /* 0x000f2200000e0000 */
[-C--:B0-----:R-:W-:Y:S01]  /*14e0*/  FFMA R44, R8, R63.reuse, R44 ;  /* 0x0000003f082c7223 */ /* 0x081fe2000000002c */
[----:B------:R-:W-:Y:S02]  /*14f0*/  FFMA R45, R112, R63, R45 ;  /* 0x0000003f702d7223 */ /* 0x000fe4000000002d */
[----:B------:R-:W0:Y:S01]  /*1500*/  SHFL.IDX PT, R115, R28, R62, 0x1f ;  /* 0x00001f3e1c737589 */ /* 0x000e2200000e0000 */
[-C--:B------:R-:W-:Y:S01]  /*1510*/  FFMA R46, R8, R5.reuse, R46 ;  /* 0x00000005082e7223 */ /* 0x080fe2000000002e */
[----:B------:R-:W-:Y:S02]  /*1520*/  FFMA R47, R112, R5, R47 ;  /* 0x00000005702f7223 */ /* 0x000fe4000000002f */
[----:B------:R-:W0:Y:S01]  /*1530*/  SHFL.IDX PT, R114, R29, R62, 0x1f ;  /* 0x00001f3e1d727589 */ /* 0x000e2200000e0000 */
[-C--:B-1----:R-:W-:Y:S01]  /*1540*/  FFMA R105, R8, R120.reuse, R105 ;  /* 0x0000007808697223 */ /* 0x082fe20000000069 */
[----:B------:R-:W-:-:S02]  /*1550*/  FFMA R104, R112, R120, R104 ;  /* 0x0000007870687223 */ /* 0x000fc40000000068 */
[----:B------:R-:W1:Y:S01]  /*1560*/  SHFL.IDX PT, R63, R30, R62, 0x1f ;  /* 0x00001f3e1e3f7589 */ /* 0x000e6200000e0000 */
[-C--:B--2---:R-:W-:Y:S01]  /*1570*/  FFMA R54, R8, R119.reuse, R54 ;  /* 0x0000007708367223 */ /* 0x084fe20000000036 */
[----:B------:R-:W-:Y:S02]  /*1580*/  FFMA R55, R112, R119, R55 ;  /* 0x0000007770377223 */ /* 0x000fe40000000037 */
[----:B------:R-:W2:Y:S01]  /*1590*/  SHFL.IDX PT, R5, R31, R62, 0x1f ;  /* 0x00001f3e1f057589 */ /* 0x000ea200000e0000 */
[-C--:B---3--:R-:W-:Y:S01]  /*15a0*/  FFMA R56, R8, R117.reuse, R56 ;  /* 0x0000007508387223 */ /* 0x088fe20000000038 */
[----:B------:R-:W-:Y:S02]  /*15b0*/  FFMA R57, R112, R117, R57 ;  /* 0x0000007570397223 */ /* 0x000fe40000000039 */
        /* <DEDUP_REMOVED lines=15> */
[----:B------:R-:W2:Y:S04]  /*16b0*/  SHFL.IDX PT, R117, R38, R62, 0x1f ;  /* 0x00001f3e26757589 */ /* 0x000ea800000e0000 */
[----:B------:R-:W2:Y:S01]  /*16c0*/  SHFL.IDX PT, R5, R34, R62, 0x1f ;  /* 0x00001f3e22057589 */ /* 0x000ea200000e0000 */
[-C--:B---3--:R-:W-:Y:S01]  /*16d0*/  FFMA R70, R8, R122.reuse, R70 ;  /* 0x0000007a08467223 */ /* 0x088fe20000000046 */
[----:B------:R-:W-:-:S02]  /*16e0*/  FFMA R71, R112, R122, R71 ;  /* 0x0000007a70477223 */ /* 0x000fc40000000047 */
[----:B------:R-:W3:Y:S01]  /*16f0*/  SHFL.IDX PT, R116, R39, R62, 0x1f ;  /* 0x00001f3e27747589 */ /* 0x000ee200000e0000 */
[-C--:B----4-:R-:W-:Y:S01]  /*1700*/  FFMA R72, R8, R121.reuse, R72 ;  /* 0x0000007908487223 */ /* 0x090fe20000000048 */
[----:B------:R-:W-:Y:S02]  /*1710*/  FFMA R84, R112, R121, R84 ;  /* 0x0000007970547223 */ /* 0x000fe40000000054 */
[----:B------:R-:W4:Y:S01]  /*1720*/  SHFL.IDX PT, R115, R40, R62, 0x1f ;  /* 0x00001f3e28737589 */ /* 0x000f2200000e0000 */
[----:B0-----:R-:W-:-:S03]  /*1730*/  FFMA R74, R8, R120, R74 ;  /* 0x00000078084a7223 */ /* 0x001fc6000000004a */
[----:B------:R-:W0:Y:S01]  /*1740*/  SHFL.IDX PT, R114, R41, R62, 0x1f ;  /* 0x00001f3e29727589 */ /* 0x000e2200000e0000 */
[----:B------:R-:W-:-:S03]  /*1750*/  FFMA R75, R8, R119, R75 ;  /* 0x00000077084b7223 */ /* 0x000fc6000000004b */
[----:B------:R-:W0:Y:S01]  /*1760*/  SHFL.IDX PT, R63, R42, R62, 0x1f ;  /* 0x00001f3e2a3f7589 */ /* 0x000e2200000e0000 */
[C---:B-1----:R-:W-:Y:S01]  /*1770*/  FFMA R76, R8.reuse, R118, R76 ;  /* 0x00000076084c7223 */ /* 0x042fe2000000004c */
[C---:B--2---:R-:W-:Y:S01]  /*1780*/  FFMA R77, R8.reuse, R117, R77 ;  /* 0x00000075084d7223 */ /* 0x044fe2000000004d */
[-C--:B------:R-:W-:Y:S01]  /*1790*/  FFMA R73, R8, R5.reuse, R73 ;  /* 0x0000000508497223 */ /* 0x080fe20000000049 */
[----:B------:R-:W-:Y:S01]  /*17a0*/  FFMA R85, R112, R5, R85 ;  /* 0x0000000570557223 */ /* 0x000fe20000000055 */
[C---:B---3--:R-:W-:Y:S01]  /*17b0*/  FFMA R78, R8.reuse, R116, R78 ;  /* 0x00000074084e7223 */ /* 0x048fe2000000004e */
[C---:B----4-:R-:W-:Y:S01]  /*17c0*/  FFMA R79, R8.reuse, R115, R79 ;  /* 0x00000073084f7223 */ /* 0x050fe2000000004f */
[C---:B0-----:R-:W-:Y:S01]  /*17d0*/  FFMA R80, R8.reuse, R114, R80 ;  /* 0x0000007208507223 */ /* 0x041fe20000000050 */
[----:B------:R-:W-:Y:S01]  /*17e0*/  FFMA R81, R8, R63, R81 ;  /* 0x0000003f08517223 */ /* 0x000fe20000000051 */
[----:B------:R-:W-:-:S05]  /*17f0*/  IADD3 R8, PT, PT, R111, 0x2, RZ ;  /* 0x000000026f087810 */ /* 0x000fca0007ffe0ff */
[----:B------:R-:W0:Y:S02]  /*1800*/  SHFL.IDX PT, R123, R10, R8, 0x1f ;  /* 0x00001f080a7b7589 */ /* 0x000e2400000e0000 */
[----:B0-----:R-:W-:-:S05]  /*1810*/  IMAD.WIDE R122, R123, 0x4, R6 ;  /* 0x000000047b7a7825 */ /* 0x001fca00078e0206 */
[----:B------:R-:W2:Y:S04]  /*1820*/  LDG.E.CONSTANT R5, desc[UR4][R122.64] ;  /* 0x000000047a057981 */ /* 0x000ea8000c1e9900 */
[----:B------:R0:W3:Y:S01]  /*1830*/  LDG.E.CONSTANT R62, desc[UR4][R122.64+0x80] ;  /* 0x000080047a3e7981 */ /* 0x0000e2000c1e9900 */
        /* <DEDUP_REMOVED lines=8> */
[----:B------:R-:W-:Y:S04]  /*18c0*/  SHFL.IDX PT, R121, R11, R8, 0x1f ;  /* 0x00001f080b797589 */ /* 0x000fe800000e0000 */
[----:B------:R-:W2:Y:S04]  /*18d0*/  SHFL.IDX PT, R63, R21, R8, 0x1f ;  /* 0x00001f08153f7589 */ /* 0x000ea800000e0000 */
[----:B------:R-:W1:Y:S04]  /*18e0*/  SHFL.IDX PT, R119, R12, R8, 0x1f ;  /* 0x00001f080c777589 */ /* 0x000e6800000e0000 */
[----:B------:R-:W4:Y:S04]  /*18f0*/  SHFL.IDX PT, R118, R15, R8, 0x1f ;  /* 0x00001f080f767589 */ /* 0x000f2800000e0000 */
[----:B------:R-:W3:Y:S04]  /*1900*/  SHFL.IDX PT, R117, R16, R8, 0x1f ;  /* 0x00001f0810757589 */ /* 0x000ee800000e0000 */
[----:B------:R-:W3:Y:S04]  /*1910*/  SHFL.IDX PT, R116, R17, R8, 0x1f ;  /* 0x00001f0811747589 */ /* 0x000ee800000e0000 */
[----:B------:R-:W3:Y:S04]  /*1920*/  SHFL.IDX PT, R115, R18, R8, 0x1f ;  /* 0x00001f0812737589 */ /* 0x000ee800000e0000 */
[----:B------:R-:W3:Y:S04]  /*1930*/  SHFL.IDX PT, R114, R19, R8, 0x1f ;  /* 0x00001f0813727589 */ /* 0x000ee800000e0000 */
[----:B------:R-:W3:Y:S04]  /*1940*/  SHFL.IDX PT, R113, R20, R8, 0x1f ;  /* 0x00001f0814717589 */ /* 0x000ee800000e0000 */
[----:B0-----:R-:W0:Y:S04]  /*1950*/  SHFL.IDX PT, R122, R13, R8, 0x1f ;  /* 0x00001f080d7a7589 */ /* 0x001e2800000e0000 */
[----:B------:R-:W0:Y:S04]  /*1960*/  SHFL.IDX PT, R123, R23, R8, 0x1f ;  /* 0x00001f08177b7589 */ /* 0x000e2800000e0000 */
[----:B------:R-:W0:Y:S01]  /*1970*/  SHFL.IDX PT, R120, R14, R8, 0x1f ;  /* 0x00001f080e787589 */ /* 0x000e2200000e0000 */
[----:B--2---:R-:W-:Y:S01]  /*1980*/  FFMA R46, R5, R63, R46 ;  /* 0x0000003f052e7223 */ /* 0x004fe2000000002e */
[----:B------:R-:W-:Y:S01]  /*1990*/  FFMA R109, R121, R5, R109 ;  /* 0x00000005796d7223 */ /* 0x000fe2000000006d */
[C---:B-1----:R-:W-:Y:S01]  /*19a0*/  FFMA R107, R5.reuse, R119, R107 ;  /* 0x00000077056b7223 */ /* 0x042fe2000000006b */
[----:B----4-:R-:W-:Y:S01]  /*19b0*/  FFMA R101, R5, R118, R101 ;  /* 0x0000007605657223 */ /* 0x010fe20000000065 */
[C---:B---3--:R-:W-:Y:S01]  /*19c0*/  FFMA R47, R62.reuse, R63, R47 ;  /* 0x0000003f3e2f7223 */ /* 0x048fe2000000002f */
[----:B------:R-:W-:Y:S01]  /*19d0*/  FFMA R108, R121, R62, R108 ;  /* 0x0000003e796c7223 */ /* 0x000fe2000000006c */
[----:B------:R-:W1:Y:S01]  /*19e0*/  SHFL.IDX PT, R63, R31, R8, 0x1f ;  /* 0x00001f081f3f7589 */ /* 0x000e6200000e0000 */
[C---:B------:R-:W-:Y:S01]  /*19f0*/  FFMA R106, R62.reuse, R119, R106 ;  /* 0x000000773e6a7223 */ /* 0x040fe2000000006a */
[C---:B------:R-:W-:Y:S01]  /*1a00*/  FFMA R100, R62.reuse, R118, R100 ;  /* 0x000000763e647223 */ /* 0x040fe20000000064 */
[CC--:B------:R-:W-:Y:S01]  /*1a10*/  FFMA R99, R5.reuse, R117.reuse, R99 ;  /* 0x0000007505637223 */ /* 0x0c0fe20000000063 */
        /* <DEDUP_REMOVED lines=9> */
[----:B------:R-:W2:Y:S01]  /*1ab0*/  SHFL.IDX PT, R118, R22, R8, 0x1f ;  /* 0x00001f0816767589 */ /* 0x000ea200000e0000 */
[CC--:B0-----:R-:W-:Y:S01]  /*1ac0*/  FFMA R105, R5.reuse, R122.reuse, R105 ;  /* 0x0000007a05697223 */ /* 0x0c1fe20000000069 */
[C---:B------:R-:W-:Y:S01]  /*1ad0*/  FFMA R104, R62.reuse, R122, R104 ;  /* 0x0000007a3e687223 */ /* 0x040fe20000000068 */
[CC--:B------:R-:W-:Y:S01]  /*1ae0*/  FFMA R50, R5.reuse, R123.reuse, R50 ;  /* 0x0000007b05327223 */ /* 0x0c0fe20000000032 */
[----:B------:R-:W0:Y:S01]  /*1af0*/  SHFL.IDX PT, R121, R24, R8, 0x1f ;  /* 0x00001f0818797589 */ /* 0x000e2200000e0000 */
[C---:B------:R-:W-:Y:S01]  /*1b00*/  FFMA R51, R62.reuse, R123, R51 ;  /* 0x0000007b3e337223 */ /* 0x040fe20000000033 */
[CC--:B------:R-:W-:Y:S01]  /*1b10*/  FFMA R103, R5.reuse, R120.reuse, R103 ;  /* 0x0000007805677223 */ /* 0x0c0fe20000000067 */
[C---:B------:R-:W-:Y:S01]  /*1b20*/  FFMA R102, R62.reuse, R120, R102 ;  /* 0x000000783e667223 */ /* 0x040fe20000000066 */
[----:B------:R-:W3:Y:S01]  /*1b30*/  SHFL.IDX PT, R119, R25, R8, 0x1f ;  /* 0x00001f0819777589 */ /* 0x000ee200000e0000 */
[-C--:B-1----:R-:W-:Y:S01]  /*1b40*/  FFMA R68, R5, R63.reuse, R68 ;  /* 0x0000003f05447223 */ /* 0x082fe20000000044 */
[----:B------:R-:W-:-:S02]  /*1b50*/  FFMA R69, R62, R63, R69 ;  /* 0x0000003f3e457223 */ /* 0x000fc40000000045 */
[----:B------:R-:W1:Y:S04]  /*1b60*/  SHFL.IDX PT, R117, R26, R8, 0x1f ;  /* 0x00001f081a757589 */ /* 0x000e6800000e0000 */
[----:B------:R-:W4:Y:S04]  /*1b70*/  SHFL.IDX PT, R63, R32, R8, 0x1f ;  /* 0x00001f08203f7589 */ /* 0x000f2800000e0000 */
[----:B------:R-:W4:Y:S01]  /*1b80*/  SHFL.IDX PT, R116, R27, R8, 0x1f ;  /* 0x00001f081b747589 */ /* 0x000f2200000e0000 */
[----:B--2---:R-:W-:-:S03]  /*1b90*/  FFMA R48, R5, R118, R48 ;  /* 0x0000007605307223 */ /* 0x004fc60000000030 */
[----:B------:R-:W2:Y:S01]  /*1ba0*/  SHFL.IDX PT, R115, R28, R8, 0x1f ;  /* 0x00001f081c737589 */ /* 0x000ea200000e0000 */
[C---:B------:R-:W-:Y:S01]  /*1bb0*/  FFMA R49, R62.reuse, R118, R49 ;  /* 0x000000763e317223 */ /* 0x040fe20000000031 */
[CC--:B0-----:R-:W-:Y:S02]  /*1bc0*/  FFMA R52, R5.reuse, R121.reuse, R52 ;  /* 0x0000007905347223 */ /* 0x0c1fe40000000034 */
[----:B------:R-:W0:Y:S01]  /*1bd0*/  SHFL.IDX PT, R114, R29, R8, 0x1f ;  /* 0x00001f081d727589 */ /* 0x000e2200000e0000 */
[C---:B------:R-:W-:Y:S01]  /*1be0*/  FFMA R53, R62.reuse, R121, R53 ;  /* 0x000000793e357223 */ /* 0x040fe20000000035 */
[-C--:B---3--:R-:W-:Y:S02]  /*1bf0*/  FFMA R54, R5, R119.reuse, R54 ;  /* 0x0000007705367223 */ /* 0x088fe40000000036 */
[----:B------:R-:W3:Y:S01]  /*1c00*/  SHFL.IDX PT, R113, R30, R8, 0x1f ;  /* 0x00001f081e717589 */ /* 0x000ee200000e0000 */
[----:B------:R-:W-:-:S03]  /*1c10*/  FFMA R55, R62, R119, R55 ;  /* 0x000000773e377223 */ /* 0x000fc60000000037 */
[----:B------:R-:W3:Y:S01]  /*1c20*/  SHFL.IDX PT, R122, R33, R8, 0x1f ;  /* 0x00001f08217a7589 */ /* 0x000ee200000e0000 */
[CC--:B-1----:R-:W-:Y:S01]  /*1c30*/  FFMA R56, R5.reuse, R117.reuse, R56 ;  /* 0x0000007505387223 */ /* 0x0c2fe20000000038 */
[C---:B------:R-:W-:Y:S01]  /*1c40*/  FFMA R57, R62.reuse, R117, R57 ;  /* 0x000000753e397223 */ /* 0x040fe20000000039 */
[-C--:B----4-:R-:W-:Y:S01]  /*1c50*/  FFMA R70, R5, R63.reuse, R70 ;  /* 0x0000003f05467223 */ /* 0x090fe20000000046 */
[C---:B------:R-:W-:Y:S01]  /*1c60*/  FFMA R71, R62.reuse, R63, R71 ;  /* 0x0000003f3e477223 */ /* 0x040fe20000000047 */
[----:B------:R-:W-:Y:S01]  /*1c70*/  IADD3 R63, PT, PT, R111, 0x3, RZ ;  /* 0x000000036f3f7810 */ /* 0x000fe20007ffe0ff */
[----:B------:R-:W1:Y:S01]  /*1c80*/  SHFL.IDX PT, R121, R34, R8, 0x1f ;  /* 0x00001f0822797589 */ /* 0x000e6200000e0000 */
[CC--:B------:R-:W-:Y:S01]  /*1c90*/  FFMA R58, R5.reuse, R116.reuse, R58 ;  /* 0x00000074053a7223 */ /* 0x0c0fe2000000003a */
[C---:B------:R-:W-:Y:S02]  /*1ca0*/  FFMA R59, R62.reuse, R116, R59 ;  /* 0x000000743e3b7223 */ /* 0x040fe4000000003b */
[----:B------:R-:W4:Y:S01]  /*1cb0*/  SHFL.IDX PT, R123, R10, R63, 0x1f ;  /* 0x00001f3f0a7b7589 */ /* 0x000f2200000e0000 */
[-C--:B--2---:R-:W-:Y:S01]  /*1cc0*/  FFMA R60, R5, R115.reuse, R60 ;  /* 0x00000073053c7223 */ /* 0x084fe2000000003c */
[----:B------:R-:W-:-:S02]  /*1cd0*/  FFMA R61, R62, R115, R61 ;  /* 0x000000733e3d7223 */ /* 0x000fc4000000003d */
[----:B------:R-:W2:Y:S01]  /*1ce0*/  SHFL.IDX PT, R120, R35, R8, 0x1f ;  /* 0x00001f0823787589 */ /* 0x000ea200000e0000 */
[CC--:B0-----:R-:W-:Y:S01]  /*1cf0*/  FFMA R64, R5.reuse, R114.reuse, R64 ;  /* 0x0000007205407223 */ /* 0x0c1fe20000000040 */
[C---:B------:R-:W-:Y:S02]  /*1d00*/  FFMA R65, R62.reuse, R114, R65 ;  /* 0x000000723e417223 */ /* 0x040fe40000000041 */
[----:B------:R-:W0:Y:S01]  /*1d10*/  SHFL.IDX PT, R119, R36, R8, 0x1f ;  /* 0x00001f0824777589 */ /* 0x000e2200000e0000 */
[CC--:B---3--:R-:W-:Y:S01]  /*1d20*/  FFMA R66, R5.reuse, R113.reuse, R66 ;  /* 0x0000007105427223 */ /* 0x0c8fe20000000042 */
[C---:B------:R-:W-:Y:S02]  /*1d30*/  FFMA R67, R62.reuse, R113, R67 ;  /* 0x000000713e437223 */ /* 0x040fe40000000043 */
[----:B------:R-:W3:Y:S01]  /*1d40*/  SHFL.IDX PT, R118, R37, R8, 0x1f ;  /* 0x00001f0825767589 */ /* 0x000ee200000e0000 */
[-C--:B------:R-:W-:Y:S01]  /*1d50*/  FFMA R72, R5, R122.reuse, R72 ;  /* 0x0000007a05487223 */ /* 0x080fe20000000048 */
[----:B------:R-:W-:-:S02]  /*1d60*/  FFMA R84, R62, R122, R84 ;  /* 0x0000007a3e547223 */ /* 0x000fc40000000054 */
[----:B------:R-:W3:Y:S04]  /*1d70*/  SHFL.IDX PT, R117, R38, R8, 0x1f ;  /* 0x00001f0826757589 */ /* 0x000ee800000e0000 */
[----:B------:R-:W3:Y:S01]  /*1d80*/  SHFL.IDX PT, R116, R39, R8, 0x1f ;  /* 0x00001f0827747589 */ /* 0x000ee200000e0000 */
[-C--:B-1----:R-:W-:Y:S01]  /*1d90*/  FFMA R73, R5, R121.reuse, R73 ;  /* 0x0000007905497223 */ /* 0x082fe20000000049 */
[----:B------:R-:W-:Y:S02]  /*1da0*/  FFMA R85, R62, R121, R85 ;  /* 0x000000793e557223 */ /* 0x000fe40000000055 */
[----:B------:R-:W1:Y:S01]  /*1db0*/  SHFL.IDX PT, R115, R40, R8, 0x1f ;  /* 0x00001f0828737589 */ /* 0x000e6200000e0000 */
[----:B----4-:R-:W-:-:S03]  /*1dc0*/  IMAD.WIDE R122, R123, 0x4, R6 ;  /* 0x000000047b7a7825 */ /* 0x010fc600078e0206 */
[----:B------:R-:W4:Y:S01]  /*1dd0*/  SHFL.IDX PT, R114, R41, R8, 0x1f ;  /* 0x00001f0829727589 */ /* 0x000f2200000e0000 */
[----:B--2---:R-:W-:-:S03]  /*1de0*/  FFMA R74, R5, R120, R74 ;  /* 0x00000078054a7223 */ /* 0x004fc6000000004a */
[----:B------:R2:W4:Y:S01]  /*1df0*/  SHFL.IDX PT, R113, R42, R8, 0x1f ;  /* 0x00001f082a717589 */ /* 0x00052200000e0000 */
[C---:B0-----:R-:W-:Y:S01]  /*1e00*/  FFMA R75, R5.reuse, R119, R75 ;  /* 0x00000077054b7223 */ /* 0x041fe2000000004b */
[C---:B---3--:R-:W-:Y:S01]  /*1e10*/  FFMA R76, R5.reuse, R118, R76 ;  /* 0x00000076054c7223 */ /* 0x048fe2000000004c */
[C---:B------:R-:W-:Y:S01]  /*1e20*/  FFMA R77, R5.reuse, R117, R77 ;  /* 0x00000075054d7223 */ /* 0x040fe2000000004d */
[----:B--2---:R-:W2:Y:S01]  /*1e30*/  LDG.E.CONSTANT R8, desc[UR4][R122.64+0x80] ;  /* 0x000080047a087981 */ /* 0x004ea2000c1e9900 */
[C---:B------:R-:W-:Y:S01]  /*1e40*/  FFMA R78, R5.reuse, R116, R78 ;  /* 0x00000074054e7223 */ /* 0x040fe2000000004e */
[C---:B-1----:R-:W-:Y:S01]  /*1e50*/  FFMA R79, R5.reuse, R115, R79 ;  /* 0x00000073054f7223 */ /* 0x042fe2000000004f */
[C---:B----4-:R-:W-:Y:S01]  /*1e60*/  FFMA R80, R5.reuse, R114, R80 ;  /* 0x0000007205507223 */ /* 0x050fe20000000050 */
[----:B------:R-:W-:Y:S02]  /*1e70*/  FFMA R81, R5, R113, R81 ;  /* 0x0000007105517223 */ /* 0x000fe40000000051 */
        /* <DEDUP_REMOVED lines=8> */
[----:B------:R-:W-:-:S02]  /*1f00*/  FFMA R62, R62, R113, R112 ;  /* 0x000000713e3e7223 */ /* 0x000fc40000000070 */
[----:B------:R-:W2:Y:S04]  /*1f10*/  SHFL.IDX PT, R112, R21, R63, 0x1f ;  /* 0x00001f3f15707589 */ /* 0x000ea800000e0000 */
[----:B------:R-:W1:Y:S04]  /*1f20*/  SHFL.IDX PT, R121, R11, R63, 0x1f ;  /* 0x00001f3f0b797589 */ /* 0x000e6800000e0000 */
[----:B------:R-:W4:Y:S04]  /*1f30*/  SHFL.IDX PT, R119, R12, R63, 0x1f ;  /* 0x00001f3f0c777589 */ /* 0x000f2800000e0000 */
[----:B------:R-:W4:Y:S04]  /*1f40*/  SHFL.IDX PT, R118, R15, R63, 0x1f ;  /* 0x00001f3f0f767589 */ /* 0x000f2800000e0000 */
[----:B------:R-:W4:Y:S04]  /*1f50*/  SHFL.IDX PT, R117, R16, R63, 0x1f ;  /* 0x00001f3f10757589 */ /* 0x000f2800000e0000 */
[----:B------:R-:W4:Y:S04]  /*1f60*/  SHFL.IDX PT, R116, R17, R63, 0x1f ;  /* 0x00001f3f11747589 */ /* 0x000f2800000e0000 */
[----:B------:R-:W4:Y:S04]  /*1f70*/  SHFL.IDX PT, R115, R18, R63, 0x1f ;  /* 0x00001f3f12737589 */ /* 0x000f2800000e0000 */
[----:B------:R-:W4:Y:S04]  /*1f80*/  SHFL.IDX PT, R114, R19, R63, 0x1f ;  /* 0x00001f3f13727589 */ /* 0x000f2800000e0000 */
[----:B------:R-:W4:Y:S04]  /*1f90*/  SHFL.IDX PT, R113, R20, R63, 0x1f ;  /* 0x00001f3f14717589 */ /* 0x000f2800000e0000 */
[----:B0-----:R-:W-:Y:S04]  /*1fa0*/  SHFL.IDX PT, R122, R13, R63, 0x1f ;  /* 0x00001f3f0d7a7589 */ /* 0x001fe800000e0000 */
[----:B------:R-:W-:Y:S04]  /*1fb0*/  SHFL.IDX PT, R123, R23, R63, 0x1f ;  /* 0x00001f3f177b7589 */ /* 0x000fe800000e0000 */
[----:B------:R-:W-:Y:S01]  /*1fc0*/  SHFL.IDX PT, R120, R14, R63, 0x1f ;  /* 0x00001f3f0e787589 */ /* 0x000fe200000e0000 */
[-C--:B--2---:R-:W-:Y:S01]  /*1fd0*/  FFMA R47, R8, R112.reuse, R47 ;  /* 0x00000070082f7223 */ /* 0x084fe2000000002f */
[----:B---3--:R-:W-:-:S02]  /*1fe0*/  FFMA R46, R5, R112, R46 ;  /* 0x00000070052e7223 */ /* 0x008fc4000000002e */
[----:B------:R-:W0:Y:S01]  /*1ff0*/  SHFL.IDX PT, R112, R31, R63, 0x1f ;  /* 0x00001f3f1f707589 */ /* 0x000e2200000e0000 */
[C---:B-1----:R-:W-:Y:S01]  /*2000*/  FFMA R109, R121.reuse, R5, R109 ;  /* 0x00000005796d7223 */ /* 0x042fe2000000006d */
[----:B------:R-:W-:Y:S01]  /*2010*/  FFMA R108, R121, R8, R108 ;  /* 0x00000008796c7223 */ /* 0x000fe2000000006c */
[CC--:B----4-:R-:W-:Y:S01]  /*2020*/  FFMA R107, R5.reuse, R119.reuse, R107 ;  /* 0x00000077056b7223 */ /* 0x0d0fe2000000006b */
        /* <DEDUP_REMOVED lines=11> */
[C---:B------:R-:W-:Y:S01]  /*20e0*/  FFMA R44, R5.reuse, R113, R44 ;  /* 0x00000071052c7223 */ /* 0x040fe2000000002c */
[-C--:B0-----:R-:W-:Y:S01]  /*20f0*/  FFMA R68, R5, R112.reuse, R68 ;  /* 0x0000007005447223 */ /* 0x081fe20000000044 */
[----:B------:R-:W-:-:S02]  /*2100*/  FFMA R69, R8, R112, R69 ;  /* 0x0000007008457223 */ /* 0x000fc40000000045 */
[----:B------:R-:W0:Y:S01]  /*2110*/  SHFL.IDX PT, R112, R32, R63, 0x1f ;  /* 0x00001f3f20707589 */ /* 0x000e2200000e0000 */
[----:B------:R-:W-:-:S03]  /*2120*/  FFMA R45, R8, R113, R45 ;  /* 0x00000071082d7223 */ /* 0x000fc6000000002d */
[----:B------:R-:W1:Y:S04]  /*2130*/  SHFL.IDX PT, R118, R22, R63, 0x1f ;  /* 0x00001f3f16767589 */ /* 0x000e6800000e0000 */
[----:B------:R-:W2:Y:S04]  /*2140*/  SHFL.IDX PT, R121, R24, R63, 0x1f ;  /* 0x00001f3f18797589 */ /* 0x000ea800000e0000 */
[----:B------:R-:W3:Y:S04]  /*2150*/  SHFL.IDX PT, R119, R25, R63, 0x1f ;  /* 0x00001f3f19777589 */ /* 0x000ee800000e0000 */
[----:B------:R-:W4:Y:S04]  /*2160*/  SHFL.IDX PT, R117, R26, R63, 0x1f ;  /* 0x00001f3f1a757589 */ /* 0x000f2800000e0000 */
[----:B------:R-:W4:Y:S04]  /*2170*/  SHFL.IDX PT, R116, R27, R63, 0x1f ;  /* 0x00001f3f1b747589 */ /* 0x000f2800000e0000 */
[----:B------:R-:W4:Y:S04]  /*2180*/  SHFL.IDX PT, R115, R28, R63, 0x1f ;  /* 0x00001f3f1c737589 */ /* 0x000f2800000e0000 */
[----:B------:R-:W4:Y:S04]  /*2190*/  SHFL.IDX PT, R114, R29, R63, 0x1f ;  /* 0x00001f3f1d727589 */ /* 0x000f2800000e0000 */
[----:B------:R-:W4:Y:S01]  /*21a0*/  SHFL.IDX PT, R113, R30, R63, 0x1f ;  /* 0x00001f3f1e717589 */ /* 0x000f2200000e0000 */
[-C--:B0-----:R-:W-:Y:S01]  /*21b0*/  FFMA R70, R5, R112.reuse, R70 ;  /* 0x0000007005467223 */ /* 0x081fe20000000046 */
[C---:B------:R-:W-:Y:S01]  /*21c0*/  FFMA R71, R8.reuse, R112, R71 ;  /* 0x0000007008477223 */ /* 0x040fe20000000047 */
[----:B------:R-:W-:Y:S01]  /*21d0*/  IADD3 R112, PT, PT, R111, 0x4, RZ ;  /* 0x000000046f707810 */ /* 0x000fe20007ffe0ff */
[CC--:B------:R-:W-:Y:S01]  /*21e0*/  FFMA R105, R5.reuse, R122.reuse, R105 ;  /* 0x0000007a05697223 */ /* 0x0c0fe20000000069 */
[C---:B------:R-:W-:Y:S01]  /*21f0*/  FFMA R104, R8.reuse, R122, R104 ;  /* 0x0000007a08687223 */ /* 0x040fe20000000068 */
[CC--:B------:R-:W-:Y:S01]  /*2200*/  FFMA R50, R5.reuse, R123.reuse, R50 ;  /* 0x0000007b05327223 */ /* 0x0c0fe20000000032 */
[----:B------:R-:W-:Y:S01]  /*2210*/  FFMA R51, R8, R123, R51 ;  /* 0x0000007b08337223 */ /* 0x000fe20000000033 */
[----:B------:R-:W0:Y:S01]  /*2220*/  SHFL.IDX PT, R122, R33, R63, 0x1f ;  /* 0x00001f3f217a7589 */ /* 0x000e2200000e0000 */
[----:B------:R-:W-:-:S03]  /*2230*/  FFMA R103, R5, R120, R103 ;  /* 0x0000007805677223 */ /* 0x000fc60000000067 */
[----:B------:R-:W0:Y:S01]  /*2240*/  SHFL.IDX PT, R123, R10, R112, 0x1f ;  /* 0x00001f700a7b7589 */ /* 0x000e2200000e0000 */
[C---:B------:R-:W-:Y:S01]  /*2250*/  FFMA R102, R8.reuse, R120, R102 ;  /* 0x0000007808667223 */ /* 0x040fe20000000066 */
[CC--:B-1----:R-:W-:Y:S01]  /*2260*/  FFMA R48, R5.reuse, R118.reuse, R48 ;  /* 0x0000007605307223 */ /* 0x0c2fe20000000030 */
[C---:B------:R-:W-:Y:S01]  /*2270*/  FFMA R49, R8.reuse, R118, R49 ;  /* 0x0000007608317223 */ /* 0x040fe20000000031 */
[CC--:B--2---:R-:W-:Y:S01]  /*2280*/  FFMA R52, R5.reuse, R121.reuse, R52 ;  /* 0x0000007905347223 */ /* 0x0c4fe20000000034 */
[C---:B------:R-:W-:Y:S01]  /*2290*/  FFMA R53, R8.reuse, R121, R53 ;  /* 0x0000007908357223 */ /* 0x040fe20000000035 */
[CC--:B---3--:R-:W-:Y:S01]  /*22a0*/  FFMA R54, R5.reuse, R119.reuse, R54 ;  /* 0x0000007705367223 */ /* 0x0c8fe20000000036 */
[C---:B------:R-:W-:Y:S01]  /*22b0*/  FFMA R55, R8.reuse, R119, R55 ;  /* 0x0000007708377223 */ /* 0x040fe20000000037 */
        /* <DEDUP_REMOVED lines=10> */
[----:B------:R-:W1:Y:S04]  /*2360*/  SHFL.IDX PT, R121, R34, R63, 0x1f ;  /* 0x00001f3f22797589 */ /* 0x000e6800000e0000 */
[----:B------:R-:W2:Y:S04]  /*2370*/  SHFL.IDX PT, R120, R35, R63, 0x1f ;  /* 0x00001f3f23787589 */ /* 0x000ea800000e0000 */
[----:B------:R-:W3:Y:S04]  /*2380*/  SHFL.IDX PT, R119, R36, R63, 0x1f ;  /* 0x00001f3f24777589 */ /* 0x000ee800000e0000 */
[----:B------:R-:W4:Y:S04]  /*2390*/  SHFL.IDX PT, R118, R37, R63, 0x1f ;  /* 0x00001f3f25767589 */ /* 0x000f2800000e0000 */
[----:B------:R-:W4:Y:S04]  /*23a0*/  SHFL.IDX PT, R117, R38, R63, 0x1f ;  /* 0x00001f3f26757589 */ /* 0x000f2800000e0000 */
[----:B------:R-:W4:Y:S04]  /*23b0*/  SHFL.IDX PT, R116, R39, R63, 0x1f ;  /* 0x00001f3f27747589 */ /* 0x000f2800000e0000 */
[----:B------:R-:W4:Y:S04]  /*23c0*/  SHFL.IDX PT, R115, R40, R63, 0x1f ;  /* 0x00001f3f28737589 */ /* 0x000f2800000e0000 */
[----:B------:R-:W4:Y:S04]  /*23d0*/  SHFL.IDX PT, R114, R41, R63, 0x1f ;  /* 0x00001f3f29727589 */ /* 0x000f2800000e0000 */
[----:B------:R4:W4:Y:S01]  /*23e0*/  SHFL.IDX PT, R113, R42, R63, 0x1f ;  /* 0x00001f3f2a717589 */ /* 0x00092200000e0000 */
[-C--:B0-----:R-:W-:Y:S01]  /*23f0*/  FFMA R72, R5, R122.reuse, R72 ;  /* 0x0000007a05487223 */ /* 0x081fe20000000048 */
[----:B------:R-:W-:Y:S01]  /*2400*/  FFMA R84, R8, R122, R84 ;  /* 0x0000007a08547223 */ /* 0x000fe20000000054 */
[----:B------:R-:W-:-:S04]  /*2410*/  IMAD.WIDE R122, R123, 0x4, R6 ;  /* 0x000000047b7a7825 */ /* 0x000fc800078e0206 */
[C---:B-1----:R-:W-:Y:S01]  /*2420*/  FFMA R73, R5.reuse, R121, R73 ;  /* 0x0000007905497223 */ /* 0x042fe20000000049 */
[C---:B--2---:R-:W-:Y:S01]  /*2430*/  FFMA R74, R5.reuse, R120, R74 ;  /* 0x00000078054a7223 */ /* 0x044fe2000000004a */
[C---:B---3--:R-:W-:Y:S01]  /*2440*/  FFMA R75, R5.reuse, R119, R75 ;  /* 0x00000077054b7223 */ /* 0x048fe2000000004b */
[C---:B----4-:R-:W-:Y:S01]  /*2450*/  FFMA R76, R5.reuse, R118, R76 ;  /* 0x00000076054c7223 */ /* 0x050fe2000000004c */
[C---:B------:R-:W-:Y:S01]  /*2460*/  FFMA R77, R5.reuse, R117, R77 ;  /* 0x00000075054d7223 */ /* 0x040fe2000000004d */
[----:B------:R-:W2:Y:S01]  /*2470*/  LDG.E.CONSTANT R63, desc[UR4][R122.64+0x80] ;  /* 0x000080047a3f7981 */ /* 0x000ea2000c1e9900 */
[C---:B------:R-:W-:Y:S01]  /*2480*/  FFMA R78, R5.reuse, R116, R78 ;  /* 0x00000074054e7223 */ /* 0x040fe2000000004e */
[C---:B------:R-:W-:Y:S01]  /*2490*/  FFMA R79, R5.reuse, R115, R79 ;  /* 0x00000073054f7223 */ /* 0x040fe2000000004f */
[C---:B------:R-:W-:Y:S01]  /*24a0*/  FFMA R80, R5.reuse, R114, R80 ;  /* 0x0000007205507223 */ /* 0x040fe20000000050 */
        /* <DEDUP_REMOVED lines=20> */
[----:B0-----:R-:W0:Y:S04]  /*25f0*/  SHFL.IDX PT, R122, R13, R112, 0x1f ;  /* 0x00001f700d7a7589 */ /* 0x001e2800000e0000 */
[----:B------:R-:W-:Y:S04]  /*2600*/  SHFL.IDX PT, R119, R24, R112, 0x1f ;  /* 0x00001f7018777589 */ /* 0x000fe800000e0000 */
[----:B------:R-:W-:Y:S01]  /*2610*/  SHFL.IDX PT, R124, R12, R112, 0x1f ;  /* 0x00001f700c7c7589 */ /* 0x000fe200000e0000 */
[----:B--2---:R-:W-:Y:S01]  /*2620*/  FFMA R108, R121, R63, R108 ;  /* 0x0000003f796c7223 */ /* 0x004fe2000000006c */
[C---:B-1----:R-:W-:Y:S01]  /*2630*/  FFMA R102, R63.reuse, R120, R102 ;  /* 0x000000783f667223 */ /* 0x042fe20000000066 */
[C---:B----4-:R-:W-:Y:S01]  /*2640*/  FFMA R100, R63.reuse, R118, R100 ;  /* 0x000000763f647223 */ /* 0x050fe20000000064 */
        /* <DEDUP_REMOVED lines=23> */
[----:B------:R-:W4:Y:S01]  /*27c0*/  SHFL.IDX PT, R62, R31, R112, 0x1f ;  /* 0x00001f701f3e7589 */ /* 0x000f2200000e0000 */
[-C--:B0-----:R-:W-:Y:S01]  /*27d0*/  FFMA R105, R5, R122.reuse, R105 ;  /* 0x0000007a05697223 */ /* 0x081fe20000000069 */
[----:B------:R-:W-:Y:S01]  /*27e0*/  FFMA R104, R63, R122, R104 ;  /* 0x0000007a3f687223 */ /* 0x000fe20000000068 */
[-C--:B-1----:R-:W-:Y:S01]  /*27f0*/  FFMA R48, R5, R120.reuse, R48 ;  /* 0x0000007805307223 */ /* 0x082fe20000000030 */
[----:B------:R-:W-:Y:S01]  /*2800*/  FFMA R49, R63, R120, R49 ;  /* 0x000000783f317223 */ /* 0x000fe20000000031 */
[-C--:B--2---:R-:W-:Y:S01]  /*2810*/  FFMA R50, R5, R121.reuse, R50 ;  /* 0x0000007905327223 */ /* 0x084fe20000000032 */
[----:B------:R-:W-:Y:S01]  /*2820*/  FFMA R51, R63, R121, R51 ;  /* 0x000000793f337223 */ /* 0x000fe20000000033 */
[-C--:B------:R-:W-:Y:S01]  /*2830*/  FFMA R52, R5, R119.reuse, R52 ;  /* 0x0000007705347223 */ /* 0x080fe20000000034 */
[----:B------:R-:W-:Y:S01]  /*2840*/  FFMA R53, R63, R119, R53 ;  /* 0x000000773f357223 */ /* 0x000fe20000000035 */
[-C--:B---3--:R-:W-:Y:S01]  /*2850*/  FFMA R54, R5, R118.reuse, R54 ;  /* 0x0000007605367223 */ /* 0x088fe20000000036 */
[----:B------:R-:W-:Y:S01]  /*2860*/  FFMA R55, R63, R118, R55 ;  /* 0x000000763f377223 */ /* 0x000fe20000000037 */
[-C--:B----4-:R-:W-:Y:S01]  /*2870*/  FFMA R56, R5, R117.reuse, R56 ;  /* 0x0000007505387223 */ /* 0x090fe20000000038 */
[----:B------:R-:W-:Y:S01]  /*2880*/  FFMA R57, R63, R117, R57 ;  /* 0x000000753f397223 */ /* 0x000fe20000000039 */
[-C--:B------:R-:W-:Y:S01]  /*2890*/  FFMA R58, R5, R116.reuse, R58 ;  /* 0x00000074053a7223 */ /* 0x080fe2000000003a */
[----:B------:R-:W-:Y:S01]  /*28a0*/  FFMA R59, R63, R116, R59 ;  /* 0x000000743f3b7223 */ /* 0x000fe2000000003b */
[-C--:B------:R-:W-:Y:S01]  /*28b0*/  FFMA R60, R5, R115.reuse, R60 ;  /* 0x00000073053c7223 */ /* 0x080fe2000000003c */
[----:B------:R-:W-:Y:S01]  /*28c0*/  FFMA R61, R63, R115, R61 ;  /* 0x000000733f3d7223 */ /* 0x000fe2000000003d */
[-C--:B------:R-:W-:Y:S01]  /*28d0*/  FFMA R64, R5, R114.reuse, R64 ;  /* 0x0000007205407223 */ /* 0x080fe20000000040 */
[----:B------:R-:W-:Y:S01]  /*28e0*/  FFMA R65, R63, R114, R65 ;  /* 0x000000723f417223 */ /* 0x000fe20000000041 */
[----:B------:R-:W0:Y:S01]  /*28f0*/  SHFL.IDX PT, R122, R32, R112, 0x1f ;  /* 0x00001f70207a7589 */ /* 0x000e2200000e0000 */
[-C--:B------:R-:W-:Y:S01]  /*2900*/  FFMA R66, R5, R113.reuse, R66 ;  /* 0x0000007105427223 */ /* 0x080fe20000000042 */
[----:B------:R-:W-:-:S02]  /*2910*/  FFMA R67, R63, R113, R67 ;  /* 0x000000713f437223 */ /* 0x000fc40000000043 */
[----:B------:R-:W1:Y:S01]  /*2920*/  SHFL.IDX PT, R121, R33, R112, 0x1f ;  /* 0x00001f7021797589 */ /* 0x000e6200000e0000 */
[-C--:B------:R-:W-:Y:S01]  /*2930*/  FFMA R68, R5, R62.reuse, R68 ;  /* 0x0000003e05447223 */ /* 0x080fe20000000044 */
[----:B------:R-:W-:Y:S02]  /*2940*/  FFMA R69, R63, R62, R69 ;  /* 0x0000003e3f457223 */ /* 0x000fe40000000045 */
[----:B------:R-:W2:Y:S04]  /*2950*/  SHFL.IDX PT, R62, R34, R112, 0x1f ;  /* 0x00001f70223e7589 */ /* 0x000ea800000e0000 */
[----:B------:R-:W3:Y:S04]  /*2960*/  SHFL.IDX PT, R120, R35, R112, 0x1f ;  /* 0x00001f7023787589 */ /* 0x000ee800000e0000 */
[----:B------:R-:W4:Y:S04]  /*2970*/  SHFL.IDX PT, R119, R36, R112, 0x1f ;  /* 0x00001f7024777589 */ /* 0x000f2800000e0000 */
[----:B------:R-:W4:Y:S04]  /*2980*/  SHFL.IDX PT, R118, R37, R112, 0x1f ;  /* 0x00001f7025767589 */ /* 0x000f2800000e0000 */
[----:B------:R-:W4:Y:S04]  /*2990*/  SHFL.IDX PT, R117, R38, R112, 0x1f ;  /* 0x00001f7026757589 */ /* 0x000f2800000e0000 */
[----:B------:R-:W4:Y:S04]  /*29a0*/  SHFL.IDX PT, R116, R39, R112, 0x1f ;  /* 0x00001f7027747589 */ /* 0x000f2800000e0000 */
[----:B------:R-:W4:Y:S04]  /*29b0*/  SHFL.IDX PT, R115, R40, R112, 0x1f ;  /* 0x00001f7028737589 */ /* 0x000f2800000e0000 */
[----:B------:R-:W4:Y:S04]  /*29c0*/  SHFL.IDX PT, R114, R41, R112, 0x1f ;  /* 0x00001f7029727589 */ /* 0x000f2800000e0000 */
[----:B------:R0:W4:Y:S02]  /*29d0*/  SHFL.IDX PT, R113, R42, R112, 0x1f ;  /* 0x00001f702a717589 */ /* 0x00012400000e0000 */
[----:B0-----:R-:W-:-:S05]  /*29e0*/  IADD3 R112, PT, PT, R111, 0x5, RZ ;  /* 0x000000056f707810 */ /* 0x001fca0007ffe0ff */
[----:B------:R-:W0:Y:S01]  /*29f0*/  SHFL.IDX PT, R123, R10, R112, 0x1f ;  /* 0x00001f700a7b7589 */ /* 0x000e2200000e0000 */
[-C--:B------:R-:W-:Y:S01]  /*2a00*/  FFMA R70, R5, R122.reuse, R70 ;  /* 0x0000007a05467223 */ /* 0x080fe20000000046 */
[----:B------:R-:W-:Y:S01]  /*2a10*/  FFMA R71, R63, R122, R71 ;  /* 0x0000007a3f477223 */ /* 0x000fe20000000047 */
[C---:B------:R-:W-:Y:S01]  /*2a20*/  FFMA R107, R5.reuse, R124, R107 ;  /* 0x0000007c056b7223 */ /* 0x040fe2000000006b */
[C---:B-1----:R-:W-:Y:S01]  /*2a30*/  FFMA R72, R5.reuse, R121, R72 ;  /* 0x0000007905487223 */ /* 0x042fe20000000048 */
[C---:B--2---:R-:W-:Y:S01]  /*2a40*/  FFMA R73, R5.reuse, R62, R73 ;  /* 0x0000003e05497223 */ /* 0x044fe20000000049 */
[C---:B---3--:R-:W-:Y:S01]  /*2a50*/  FFMA R74, R5.reuse, R120, R74 ;  /* 0x00000078054a7223 */ /* 0x048fe2000000004a */
[C---:B----4-:R-:W-:Y:S01]  /*2a60*/  FFMA R75, R5.reuse, R119, R75 ;  /* 0x00000077054b7223 */ /* 0x050fe2000000004b */
[C---:B------:R-:W-:Y:S01]  /*2a70*/  FFMA R76, R5.reuse, R118, R76 ;  /* 0x00000076054c7223 */ /* 0x040fe2000000004c */
[C---:B------:R-:W-:Y:S01]  /*2a80*/  FFMA R77, R5.reuse, R117, R77 ;  /* 0x00000075054d7223 */ /* 0x040fe2000000004d */
[C---:B------:R-:W-:Y:S01]  /*2a90*/  FFMA R78, R5.reuse, R116, R78 ;  /* 0x00000074054e7223 */ /* 0x040fe2000000004e */
[C---:B------:R-:W-:Y:S01]  /*2aa0*/  FFMA R79, R5.reuse, R115, R79 ;  /* 0x00000073054f7223 */ /* 0x040fe2000000004f */
[C---:B------:R-:W-:Y:S01]  /*2ab0*/  FFMA R80, R5.reuse, R114, R80 ;  /* 0x0000007205507223 */ /* 0x040fe20000000050 */
[----:B------:R-:W-:Y:S01]  /*2ac0*/  FFMA R81, R5, R113, R81 ;  /* 0x0000007105517223 */ /* 0x000fe20000000051 */
[----:B------:R-:W-:Y:S01]  /*2ad0*/  FFMA R85, R63, R62, R85 ;  /* 0x0000003e3f557223 */ /* 0x000fe20000000055 */
        /* <DEDUP_REMOVED lines=24> */
[----:B------:R-:W-:Y:S01]  /*2c60*/  SHFL.IDX PT, R123, R23, R112, 0x1f ;  /* 0x00001f70177b7589 */ /* 0x000fe200000e0000 */
[----:B--2---:R-:W-:Y:S01]  /*2c70*/  FFMA R109, R121, R5, R109 ;  /* 0x00000005796d7223 */ /* 0x004fe2000000006d */
[C---:B-1----:R-:W-:Y:S01]  /*2c80*/  FFMA R107, R5.reuse, R119, R107 ;  /* 0x00000077056b7223 */ /* 0x042fe2000000006b */
[C---:B----4-:R-:W-:Y:S01]  /*2c90*/  FFMA R101, R5.reuse, R118, R101 ;  /* 0x0000007605657223 */ /* 0x050fe20000000065 */
[----:B------:R-:W-:Y:S01]  /*2ca0*/  FFMA R99, R5, R117, R99 ;  /* 0x0000007505637223 */ /* 0x000fe20000000063 */
[----:B---3--:R-:W-:Y:S01]  /*2cb0*/  FFMA R108, R121, R62, R108 ;  /* 0x0000003e796c7223 */ /* 0x008fe2000000006c */
[C---:B------:R-:W-:Y:S01]  /*2cc0*/  FFMA R106, R62.reuse, R119, R106 ;  /* 0x000000773e6a7223 */ /* 0x040fe2000000006a */
        /* <DEDUP_REMOVED lines=21> */
[CC--:B0-----:R-:W-:Y:S01]  /*2e20*/  FFMA R105, R5.reuse, R122.reuse, R105 ;  /* 0x0000007a05697223 */ /* 0x0c1fe20000000069 */
[C---:B------:R-:W-:Y:S01]  /*2e30*/  FFMA R104, R62.reuse, R122, R104 ;  /* 0x0000007a3e687223 */ /* 0x040fe20000000068 */
[CC--:B------:R-:W-:Y:S01]  /*2e40*/  FFMA R103, R5.reuse, R120.reuse, R103 ;  /* 0x0000007805677223 */ /* 0x0c0fe20000000067 */
        /* <DEDUP_REMOVED lines=15> */
[----:B------:R-:W0:Y:S01]  /*2f40*/  SHFL.IDX PT, R122, R32, R112, 0x1f ;  /* 0x00001f70207a7589 */ /* 0x000e2200000e0000 */
[-C--:B------:R-:W-:Y:S01]  /*2f50*/  FFMA R66, R5, R113.reuse, R66 ;  /* 0x0000007105427223 */ /* 0x080fe20000000042 */
[----:B------:R-:W-:-:S02]  /*2f60*/  FFMA R67, R62, R113, R67 ;  /* 0x000000713e437223 */ /* 0x000fc40000000043 */
[----:B------:R-:W1:Y:S01]  /*2f70*/  SHFL.IDX PT, R121, R33, R112, 0x1f ;  /* 0x00001f7021797589 */ /* 0x000e6200000e0000 */
[CC--:B------:R-:W-:Y:S01]  /*2f80*/  FFMA R68, R5.reuse, R8.reuse, R68 ;  /* 0x0000000805447223 */ /* 0x0c0fe20000000044 */
[C---:B------:R-:W-:Y:S02]  /*2f90*/  FFMA R69, R62.reuse, R8, R69 ;  /* 0x000000083e457223 */ /* 0x040fe40000000045 */
        /* <DEDUP_REMOVED lines=8> */
[----:B------:R0:W4:Y:S01]  /*3020*/  SHFL.IDX PT, R113, R42, R112, 0x1f ;  /* 0x00001f702a717589 */ /* 0x00012200000e0000 */
[-C--:B------:R-:W-:Y:S01]  /*3030*/  FFMA R50, R5, R123.reuse, R50 ;  /* 0x0000007b05327223 */ /* 0x080fe20000000032 */
[----:B------:R-:W-:Y:S01]  /*3040*/  FFMA R51, R62, R123, R51 ;  /* 0x0000007b3e337223 */ /* 0x000fe20000000033 */
[----:B0-----:R-:W-:-:S05]  /*3050*/  IADD3 R112, PT, PT, R111, 0x6, RZ ;  /* 0x000000066f707810 */ /* 0x001fca0007ffe0ff */
[----:B------:R-:W0:Y:S01]  /*3060*/  SHFL.IDX PT, R123, R10, R112, 0x1f ;  /* 0x00001f700a7b7589 */ /* 0x000e2200000e0000 */
[CC--:B------:R-:W-:Y:S01]  /*3070*/  FFMA R70, R5.reuse, R122.reuse, R70 ;  /* 0x0000007a05467223 */ /* 0x0c0fe20000000046 */
        /* <DEDUP_REMOVED lines=33> */
[----:B0-----:R-:W-:Y:S04]  /*3290*/  SHFL.IDX PT, R122, R13, R112, 0x1f ;  /* 0x00001f700d7a7589 */ /* 0x001fe800000e0000 */
[----:B------:R-:W-:Y:S01]  /*32a0*/  SHFL.IDX PT, R120, R14, R112, 0x1f ;  /* 0x00001f700e787589 */ /* 0x000fe200000e0000 */
[----:B------:R-:W-:-:S05]  /*32b0*/  IADD3 R111, PT, PT, R111, 0x7, RZ ;  /* 0x000000076f6f7810 */ /* 0x000fca0007ffe0ff */
[----:B------:R-:W0:Y:S04]  /*32c0*/  SHFL.IDX PT, R125, R10, R111, 0x1f ;  /* 0x00001f6f0a7d7589 */ /* 0x000e2800000e0000 */
[----:B------:R-:W-:Y:S01]  /*32d0*/  SHFL.IDX PT, R123, R23, R112, 0x1f ;  /* 0x00001f70177b7589 */ /* 0x000fe200000e0000 */
[----:B0-----:R-:W-:-:S05]  /*32e0*/  IMAD.WIDE R124, R125, 0x4, R6 ;  /* 0x000000047d7c7825 */ /* 0x001fca00078e0206 */
[----:B------:R-:W4:Y:S01]  /*32f0*/  LDG.E.CONSTANT R7, desc[UR4][R124.64] ;  /* 0x000000047c077981 */ /* 0x000f22000c1e9900 */
[----:B--2---:R-:W-:Y:S01]  /*3300*/  FFMA R109, R121, R5, R109 ;  /* 0x00000005796d7223 */ /* 0x004fe2000000006d */
[C---:B------:R-:W-:Y:S01]  /*3310*/  FFMA R107, R5.reuse, R119, R107 ;  /* 0x00000077056b7223 */ /* 0x040fe2000000006b */
[C---:B------:R-:W-:Y:S01]  /*3320*/  FFMA R101, R5.reuse, R118, R101 ;  /* 0x0000007605657223 */ /* 0x040fe20000000065 */
        /* <DEDUP_REMOVED lines=15> */
[----:B------:R-:W0:Y:S04]  /*3420*/  SHFL.IDX PT, R118, R22, R112, 0x1f ;  /* 0x00001f7016767589 */ /* 0x000e2800000e0000 */
[----:B------:R-:W1:Y:S04]  /*3430*/  SHFL.IDX PT, R121, R24, R112, 0x1f ;  /* 0x00001f7018797589 */ /* 0x000e6800000e0000 */
[----:B------:R-:W2:Y:S04]  /*3440*/  SHFL.IDX PT, R119, R25, R112, 0x1f ;  /* 0x00001f7019777589 */ /* 0x000ea800000e0000 */
[----:B------:R-:W3:Y:S04]  /*3450*/  SHFL.IDX PT, R117, R26, R112, 0x1f ;  /* 0x00001f701a757589 */ /* 0x000ee800000e0000 */
[----:B------:R-:W3:Y:S04]  /*3460*/  SHFL.IDX PT, R116, R27, R112, 0x1f ;  /* 0x00001f701b747589 */ /* 0x000ee800000e0000 */
[----:B------:R-:W3:Y:S04]  /*3470*/  SHFL.IDX PT, R115, R28, R112, 0x1f ;  /* 0x00001f701c737589 */ /* 0x000ee800000e0000 */
[----:B------:R-:W3:Y:S04]  /*3480*/  SHFL.IDX PT, R114, R29, R112, 0x1f ;  /* 0x00001f701d727589 */ /* 0x000ee800000e0000 */
[----:B------:R-:W3:Y:S04]  /*3490*/  SHFL.IDX PT, R113, R30, R112, 0x1f ;  /* 0x00001f701e717589 */ /* 0x000ee800000e0000 */
[----:B------:R-:W3:Y:S01]  /*34a0*/  SHFL.IDX PT, R63, R31, R112, 0x1f ;  /* 0x00001f701f3f7589 */ /* 0x000ee200000e0000 */
[CC--:B------:R-:W-:Y:S01]  /*34b0*/  FFMA R105, R5.reuse, R122.reuse, R105 ;  /* 0x0000007a05697223 */ /* 0x0c0fe20000000069 */
[C---:B------:R-:W-:Y:S01]  /*34c0*/  FFMA R104, R8.reuse, R122, R104 ;  /* 0x0000007a08687223 */ /* 0x040fe20000000068 */
[CC--:B------:R-:W-:Y:S01]  /*34d0*/  FFMA R103, R5.reuse, R120.reuse, R103 ;  /* 0x0000007805677223 */ /* 0x0c0fe20000000067 */
[C---:B------:R-:W-:Y:S01]  /*34e0*/  FFMA R102, R8.reuse, R120, R102 ;  /* 0x0000007808667223 */ /* 0x040fe20000000066 */
[CC--:B0-----:R-:W-:Y:S01]  /*34f0*/  FFMA R48, R5.reuse, R118.reuse, R48 ;  /* 0x0000007605307223 */ /* 0x0c1fe20000000030 */
[C---:B------:R-:W-:Y:S01]  /*3500*/  FFMA R49, R8.reuse, R118, R49 ;  /* 0x0000007608317223 */ /* 0x040fe20000000031 */
[CC--:B-1----:R-:W-:Y:S01]  /*3510*/  FFMA R52, R5.reuse, R121.reuse, R52 ;  /* 0x0000007905347223 */ /* 0x0c2fe20000000034 */
[C---:B------:R-:W-:Y:S01]  /*3520*/  FFMA R53, R8.reuse, R121, R53 ;  /* 0x0000007908357223 */ /* 0x040fe20000000035 */
[CC--:B--2---:R-:W-:Y:S01]  /*3530*/  FFMA R54, R5.reuse, R119.reuse, R54 ;  /* 0x0000007705367223 */ /* 0x0c4fe20000000036 */
[C---:B------:R-:W-:Y:S01]  /*3540*/  FFMA R55, R8.reuse, R119, R55 ;  /* 0x0000007708377223 */ /* 0x040fe20000000037 */
[CC--:B---3--:R-:W-:Y:S01]  /*3550*/  FFMA R56, R5.reuse, R117.reuse, R56 ;  /* 0x0000007505387223 */ /* 0x0c8fe20000000038 */
        /* <DEDUP_REMOVED lines=21> */
[----:B------:R-:W4:Y:S01]  /*36b0*/  SHFL.IDX PT, R63, R42, R112, 0x1f ;  /* 0x00001f702a3f7589 */ /* 0x000f2200000e0000 */
[C---:B------:R-:W-:Y:S01]  /*36c0*/  FFMA R50, R5.reuse, R123, R50 ;  /* 0x0000007b05327223 */ /* 0x040fe20000000032 */
[C---:B0-----:R-:W-:Y:S01]  /*36d0*/  FFMA R70, R5.reuse, R122, R70 ;  /* 0x0000007a05467223 */ /* 0x041fe20000000046 */
        /* <DEDUP_REMOVED lines=9> */
[----:B------:R-:W-:-:S02]  /*3770*/  FFMA R81, R5, R63, R81 ;  /* 0x0000003f05517223 */ /* 0x000fc40000000051 */
[----:B------:R-:W2:Y:S01]  /*3780*/  LDG.E.CONSTANT R5, desc[UR4][R124.64+0x80] ;  /* 0x000080047c057981 */ /* 0x000ea2000c1e9900 */
[C---:B------:R-:W-:Y:S01]  /*3790*/  FFMA R87, R8.reuse, R118, R87 ;  /* 0x0000007608577223 */ /* 0x040fe20000000057 */
[C---:B------:R-:W-:Y:S01]  /*37a0*/  FFMA R88, R8.reuse, R117, R88 ;  /* 0x0000007508587223 */ /* 0x040fe20000000058 */
[C---:B------:R-:W-:Y:S01]  /*37b0*/  FFMA R89, R8.reuse, R116, R89 ;  /* 0x0000007408597223 */ /* 0x040fe20000000059 */
[C---:B------:R-:W-:Y:S01]  /*37c0*/  FFMA R90, R8.reuse, R115, R90 ;  /* 0x00000073085a7223 */ /* 0x040fe2000000005a */
[----:B------:R-:W0:Y:S04]  /*37d0*/  SHFL.IDX PT, R118, R13, R111, 0x1f ;  /* 0x00001f6f0d767589 */ /* 0x000e2800000e0000 */
[----:B------:R-:W1:Y:S04]  /*37e0*/  SHFL.IDX PT, R117, R14, R111, 0x1f ;  /* 0x00001f6f0e757589 */ /* 0x000e6800000e0000 */
[----:B------:R-:W3:Y:S04]  /*37f0*/  SHFL.IDX PT, R116, R15, R111, 0x1f ;  /* 0x00001f6f0f747589 */ /* 0x000ee800000e0000 */
[----:B------:R-:W4:Y:S04]  /*3800*/  SHFL.IDX PT, R115, R16, R111, 0x1f ;  /* 0x00001f6f10737589 */ /* 0x000f2800000e0000 */
[----:B------:R-:W4:Y:S01]  /*3810*/  SHFL.IDX PT, R112, R17, R111, 0x1f ;  /* 0x00001f6f11707589 */ /* 0x000f2200000e0000 */
        /* <DEDUP_REMOVED lines=8> */
[C---:B0-----:R-:W-:Y:S01]  /*38a0*/  FFMA R105, R7.reuse, R118, R105 ;  /* 0x0000007607697223 */ /* 0x041fe20000000069 */
[----:B------:R-:W0:Y:S01]  /*38b0*/  SHFL.IDX PT, R120, R11, R111, 0x1f ;  /* 0x00001f6f0b787589 */ /* 0x000e2200000e0000 */
[----:B-1----:R-:W-:-:S03]  /*38c0*/  FFMA R103, R7, R117, R103 ;  /* 0x0000007507677223 */ /* 0x002fc60000000067 */
[----:B------:R-:W1:Y:S01]  /*38d0*/  SHFL.IDX PT, R122, R12, R111, 0x1f ;  /* 0x00001f6f0c7a7589 */ /* 0x000e6200000e0000 */
[----:B---3--:R-:W-:-:S03]  /*38e0*/  FFMA R101, R7, R116, R101 ;  /* 0x0000007407657223 */ /* 0x008fc60000000065 */
[----:B------:R-:W3:Y:S01]  /*38f0*/  SHFL.IDX PT, R119, R18, R111, 0x1f ;  /* 0x00001f6f12777589 */ /* 0x000ee200000e0000 */
[----:B----4-:R-:W-:-:S03]  /*3900*/  FFMA R99, R7, R115, R99 ;  /* 0x0000007307637223 */ /* 0x010fc60000000063 */
[----:B------:R-:W4:Y:S01]  /*3910*/  SHFL.IDX PT, R114, R23, R111, 0x1f ;  /* 0x00001f6f17727589 */ /* 0x000f2200000e0000 */
[----:B------:R-:W-:-:S03]  /*3920*/  FFMA R97, R7, R112, R97 ;  /* 0x0000007007617223 */ /* 0x000fc60000000061 */
[----:B------:R-:W4:Y:S04]  /*3930*/  SHFL.IDX PT, R113, R24, R111, 0x1f ;  /* 0x00001f6f18717589 */ /* 0x000f2800000e0000 */
[----:B------:R-:W4:Y:S04]  /*3940*/  SHFL.IDX PT, R63, R26, R111, 0x1f ;  /* 0x00001f6f1a3f7589 */ /* 0x000f2800000e0000 */
[----:B------:R-:W4:Y:S04]  /*3950*/  SHFL.IDX PT, R62, R27, R111, 0x1f ;  /* 0x00001f6f1b3e7589 */ /* 0x000f2800000e0000 */
[----:B------:R-:W4:Y:S01]  /*3960*/  SHFL.IDX PT, R8, R28, R111, 0x1f ;  /* 0x00001f6f1c087589 */ /* 0x000f2200000e0000 */
[----:B0-----:R-:W-:Y:S01]  /*3970*/  FFMA R109, R120, R7, R109 ;  /* 0x00000007786d7223 */ /* 0x001fe2000000006d */
[C---:B-1----:R-:W-:Y:S01]  /*3980*/  FFMA R107, R7.reuse, R122, R107 ;  /* 0x0000007a076b7223 */ /* 0x042fe2000000006b */
[C---:B---3--:R-:W-:Y:S01]  /*3990*/  FFMA R95, R7.reuse, R119, R95 ;  /* 0x00000077075f7223 */ /* 0x048fe2000000005f */
[----:B------:R-:W0:Y:S01]  /*39a0*/  SHFL.IDX PT, R121, R30, R111, 0x1f ;  /* 0x00001f6f1e797589 */ /* 0x000e2200000e0000 */
[C---:B----4-:R-:W-:Y:S01]  /*39b0*/  FFMA R50, R7.reuse, R114, R50 ;  /* 0x0000007207327223 */ /* 0x050fe20000000032 */
[C---:B------:R-:W-:Y:S01]  /*39c0*/  FFMA R52, R7.reuse, R113, R52 ;  /* 0x0000007107347223 */ /* 0x040fe20000000034 */
[C---:B------:R-:W-:Y:S01]  /*39d0*/  FFMA R56, R7.reuse, R63, R56 ;  /* 0x0000003f07387223 */ /* 0x040fe20000000038 */
[C---:B------:R-:W-:Y:S01]  /*39e0*/  FFMA R58, R7.reuse, R62, R58 ;  /* 0x0000003e073a7223 */ /* 0x040fe2000000003a */
[C---:B------:R-:W-:Y:S01]  /*39f0*/  FFMA R60, R7.reuse, R8, R60 ;  /* 0x00000008073c7223 */ /* 0x040fe2000000003c */
[----:B------:R-:W-:Y:S01]  /*3a00*/  IADD3 R110, PT, PT, R110, 0x8, RZ ;  /* 0x000000086e6e7810 */ /* 0x000fe20007ffe0ff */
[----:B0-----:R-:W-:Y:S01]  /*3a10*/  FFMA R66, R7, R121, R66 ;  /* 0x0000007907427223 */ /* 0x001fe20000000042 */
[C---:B--2---:R-:W-:Y:S01]  /*3a20*/  FFMA R104, R5.reuse, R118, R104 ;  /* 0x0000007605687223 */ /* 0x044fe20000000068 */
[C---:B------:R-:W-:Y:S01]  /*3a30*/  FFMA R102, R5.reuse, R117, R102 ;  /* 0x0000007505667223 */ /* 0x040fe20000000066 */
[C---:B------:R-:W-:Y:S01]  /*3a40*/  FFMA R100, R5.reuse, R116, R100 ;  /* 0x0000007405647223 */ /* 0x040fe20000000064 */
[C---:B------:R-:W-:Y:S01]  /*3a50*/  FFMA R98, R5.reuse, R115, R98 ;  /* 0x0000007305627223 */ /* 0x040fe20000000062 */
[C---:B------:R-:W-:Y:S01]  /*3a60*/  FFMA R96, R5.reuse, R112, R96 ;  /* 0x0000007005607223 */ /* 0x040fe20000000060 */
[----:B------:R-:W0:Y:S04]  /*3a70*/  SHFL.IDX PT, R117, R19, R111, 0x1f ;  /* 0x00001f6f13757589 */ /* 0x000e2800000e0000 */
[----:B------:R-:W1:Y:S04]  /*3a80*/  SHFL.IDX PT, R118, R20, R111, 0x1f ;  /* 0x00001f6f14767589 */ /* 0x000e6800000e0000 */
[----:B------:R-:W2:Y:S04]  /*3a90*/  SHFL.IDX PT, R115, R21, R111, 0x1f ;  /* 0x00001f6f15737589 */ /* 0x000ea800000e0000 */
[----:B------:R-:W3:Y:S04]  /*3aa0*/  SHFL.IDX PT, R116, R22, R111, 0x1f ;  /* 0x00001f6f16747589 */ /* 0x000ee800000e0000 */
[----:B------:R-:W4:Y:S01]  /*3ab0*/  SHFL.IDX PT, R112, R25, R111, 0x1f ;  /* 0x00001f6f19707589 */ /* 0x000f2200000e0000 */
[----:B------:R-:W-:Y:S01]  /*3ac0*/  FFMA R108, R120, R5, R108 ;  /* 0x00000005786c7223 */ /* 0x000fe2000000006c */
[C---:B------:R-:W-:Y:S01]  /*3ad0*/  FFMA R106, R5.reuse, R122, R106 ;  /* 0x0000007a056a7223 */ /* 0x040fe2000000006a */
[C---:B------:R-:W-:Y:S01]  /*3ae0*/  FFMA R94, R5.reuse, R119, R94 ;  /* 0x00000077055e7223 */ /* 0x040fe2000000005e */
[C---:B------:R-:W-:Y:S01]  /*3af0*/  FFMA R51, R5.reuse, R114, R51 ;  /* 0x0000007205337223 */ /* 0x040fe20000000033 */
[C---:B------:R-:W-:Y:S01]  /*3b00*/  FFMA R53, R5.reuse, R113, R53 ;  /* 0x0000007105357223 */ /* 0x040fe20000000035 */
[C---:B------:R-:W-:Y:S01]  /*3b10*/  FFMA R57, R5.reuse, R63, R57 ;  /* 0x0000003f05397223 */ /* 0x040fe20000000039 */
[----:B------:R-:W-:Y:S01]  /*3b20*/  FFMA R59, R5, R62, R59 ;  /* 0x0000003e053b7223 */ /* 0x000fe2000000003b */
[-C--:B0-----:R-:W-:Y:S01]  /*3b30*/  FFMA R93, R7, R117.reuse, R93 ;  /* 0x00000075075d7223 */ /* 0x081fe2000000005d */
[C---:B------:R-:W-:Y:S01]  /*3b40*/  FFMA R43, R5.reuse, R117, R43 ;  /* 0x00000075052b7223 */ /* 0x040fe2000000002b */
[----:B------:R-:W-:Y:S01]  /*3b50*/  FFMA R61, R5, R8, R61 ;  /* 0x00000008053d7223 */ /* 0x000fe2000000003d */
        /* <DEDUP_REMOVED lines=12> */
[----:B------:R-:W4:Y:S04]  /*3c20*/  SHFL.IDX PT, R117, R34, R111, 0x1f ;  /* 0x00001f6f22757589 */ /* 0x000f2800000e0000 */
[----:B------:R-:W4:Y:S04]  /*3c30*/  SHFL.IDX PT, R116, R35, R111, 0x1f ;  /* 0x00001f6f23747589 */ /* 0x000f2800000e0000 */
[----:B------:R-:W4:Y:S04]  /*3c40*/  SHFL.IDX PT, R115, R36, R111, 0x1f ;  /* 0x00001f6f24737589 */ /* 0x000f2800000e0000 */
[----:B------:R-:W4:Y:S04]  /*3c50*/  SHFL.IDX PT, R114, R37, R111, 0x1f ;  /* 0x00001f6f25727589 */ /* 0x000f2800000e0000 */
[----:B------:R-:W4:Y:S04]  /*3c60*/  SHFL.IDX PT, R113, R38, R111, 0x1f ;  /* 0x00001f6f26717589 */ /* 0x000f2800000e0000 */
[----:B------:R-:W4:Y:S04]  /*3c70*/  SHFL.IDX PT, R112, R39, R111, 0x1f ;  /* 0x00001f6f27707589 */ /* 0x000f2800000e0000 */
[----:B------:R-:W4:Y:S04]  /*3c80*/  SHFL.IDX PT, R63, R40, R111, 0x1f ;  /* 0x00001f6f283f7589 */ /* 0x000f2800000e0000 */
[----:B------:R-:W4:Y:S04]  /*3c90*/  SHFL.IDX PT, R62, R41, R111, 0x1f ;  /* 0x00001f6f293e7589 */ /* 0x000f2800000e0000 */
[----:B------:R-:W4:Y:S01]  /*3ca0*/  SHFL.IDX PT, R8, R42, R111, 0x1f ;  /* 0x00001f6f2a087589 */ /* 0x000f2200000e0000 */
        /* <DEDUP_REMOVED lines=13> */
[----:B------:R-:W-:-:S04]  /*3d80*/  IADD3 R7, PT, PT, R0, R82, RZ ;  /* 0x0000005200077210 */ /* 0x000fc80007ffe0ff */
[----:B------:R-:W-:Y:S01]  /*3d90*/  ISETP.GE.AND P0, PT, R110, R7, PT ;  /* 0x000000076e00720c */ /* 0x000fe20003f06270 */
        /* <DEDUP_REMOVED lines=14> */
[----:B------:R-:W-:Y:S06]  /*3e80*/  @!P0 BRA `(.L_x_13) ;  /* 0xffffffc400608947 */ /* 0x000fec000383ffff */
.L_x_10:
[----:B------:R-:W0:Y:S08]  /*3e90*/  LDC R7, c[0x0][0x390] ;  /* 0x0000e400ff077b82 */ /* 0x000e300000000800 */
[----:B------:R-:W0:Y:S02]  /*3ea0*/  LDC.64 R62, c[0x0][0x3a0] ;  /* 0x0000e800ff3e7b82 */ /* 0x000e240000000a00 */
[----:B0-----:R-:W-:-:S05]  /*3eb0*/  IMAD.WIDE R62, R7, 0x4, R62 ;  /* 0x00000004073e7825 */ /* 0x001fca00078e023e */
[----:B------:R0:W5:Y:S04]  /*3ec0*/  LDG.E.CONSTANT R7, desc[UR4][R62.64] ;  /* 0x000000043e077981 */ /* 0x000168000c1e9900 */
[----:B------:R0:W5:Y:S01]  /*3ed0*/  LDG.E.CONSTANT R8, desc[UR4][R62.64+0x4] ;  /* 0x000004043e087981 */ /* 0x000162000c1e9900 */
[----:B------:R-:W-:Y:S02]  /*3ee0*/  LOP3.LUT P0, RZ, R83, 0x18, RZ, 0xc0, !PT ;  /* 0x0000001853ff7812 */ /* 0x000fe4000780c0ff */
[----:B------:R-:W-:-:S04]  /*3ef0*/  IADD3 R111, PT, PT, R0, R82, RZ ;  /* 0x00000052006f7210 */ /* 0x000fc80007ffe0ff */
[----:B------:R-:W-:-:S13]  /*3f00*/  ISETP.LE.OR P0, PT, R2, R111, P0 ;  /* 0x0000006f0200720c */ /* 0x000fda0000703670 */
[----:B0-----:R-:W-:Y:S05]  /*3f10*/  @P0 BRA `(.L_x_14) ;  /* 0x0000000400e00947 */ /* 0x001fea0003800000 */
[----:B------:R-:W-:Y:S01]  /*3f20*/  IADD3 R9, PT, PT, R2, -R111, RZ ;  /* 0x8000006f02097210 */ /* 0x000fe20007ffe0ff */
[----:B------:R-:W-:Y:S03]  /*3f30*/  BSSY.RECONVERGENT B0, `(.L_x_14) ;  /* 0x0000076000007945 */ /* 0x000fe60003800200 */
[----:B------:R-:W-:Y:S02]  /*3f40*/  ISETP.GE.U32.AND P0, PT, R4, R9, PT ;  /* 0x000000090400720c */ /* 0x000fe40003f06070 */
[----:B------:R-:W-:-:S11]  /*3f50*/  MOV R9, R111 ;  /* 0x0000006f00097202 */ /* 0x000fd60000000f00 */
        /* <DEDUP_REMOVED lines=11> */
[C---:B------:R-:W-:Y:S02]  /*4010*/  IADD3 R23, PT, PT, R83.reuse, R19, RZ ;  /* 0x0000001353177210 */ /* 0x040fe40007ffe0ff */
[----:B------:R-:W2:Y:S02]  /*4020*/  LDG.E.CONSTANT R4, desc[UR4][R16.64] ;  /* 0x0000000410047981 */ /* 0x000ea4000c1e9900 */
[----:B------:R-:W-:Y:S01]  /*4030*/  IADD3 R24, PT, PT, R83, R23, RZ ;  /* 0x0000001753187210 */ /* 0x000fe20007ffe0ff */
[----:B-1----:R-:W-:-:S03]  /*4040*/  IMAD.WIDE.U32 R10, R11, 0x4, R110 ;  /* 0x000000040b0a7825 */ /* 0x002fc600078e006e */
[C---:B------:R-:W-:Y:S01]  /*4050*/  IADD3 R33, PT, PT, R83.reuse, R24, RZ ;  /* 0x0000001853217210 */ /* 0x040fe20007ffe0ff */
[--C-:B------:R-:W-:Y:S02]  /*4060*/  IMAD.WIDE.U32 R12, R12, 0x4, R110.reuse ;  /* 0x000000040c0c7825 */ /* 0x100fe400078e006e */
[----:B------:R0:W5:Y:S01]  /*4070*/  LDG.E.CONSTANT R11, desc[UR4][R10.64] ;  /* 0x000000040a0b7981 */ /* 0x000162000c1e9900 */
[C---:B------:R-:W-:Y:S01]  /*4080*/  IADD3 R22, PT, PT, R83.reuse, R33, RZ ;  /* 0x0000002153167210 */ /* 0x040fe20007ffe0ff */
[----:B------:R-:W-:Y:S02]  /*4090*/  IMAD.WIDE.U32 R14, R14, 0x4, R110 ;  /* 0x000000040e0e7825 */ /* 0x000fe400078e006e */
[----:B------:R-:W5:Y:S01]  /*40a0*/  LDG.E.CONSTANT R12, desc[UR4][R12.64] ;  /* 0x000000040c0c7981 */ /* 0x000f62000c1e9900 */
[----:B------:R-:W-:-:S04]  /*40b0*/  IADD3 R29, PT, PT, R83, R22, RZ ;  /* 0x00000016531d7210 */ /* 0x000fc80007ffe0ff */
[----:B------:R-:W-:-:S04]  /*40c0*/  IADD3 R28, PT, PT, R83, R29, RZ ;  /* 0x0000001d531c7210 */ /* 0x000fc80007ffe0ff */
[C---:B------:R-:W-:Y:S01]  /*40d0*/  IADD3 R26, PT, PT, R83.reuse, R28, RZ ;  /* 0x0000001c531a7210 */ /* 0x040fe20007ffe0ff */
[----:B------:R1:W5:Y:S03]  /*40e0*/  LDG.E.CONSTANT R13, desc[UR4][R14.64] ;  /* 0x000000040e0d7981 */ /* 0x000366000c1e9900 */
[----:B------:R-:W-:-:S04]  /*40f0*/  IADD3 R27, PT, PT, R83, R26, RZ ;  /* 0x0000001a531b7210 */ /* 0x000fc80007ffe0ff */
[----:B------:R-:W-:-:S04]  /*4100*/  IADD3 R30, PT, PT, R83, R27, RZ ;  /* 0x0000001b531e7210 */ /* 0x000fc80007ffe0ff */
[----:B------:R-:W-:-:S04]  /*4110*/  IADD3 R32, PT, PT, R83, R30, RZ ;  /* 0x0000001e53207210 */ /* 0x000fc80007ffe0ff */
[----:B0-----:R-:W-:Y:S01]  /*4120*/  IADD3 R10, PT, PT, R83, R32, RZ ;  /* 0x00000020530a7210 */ /* 0x001fe20007ffe0ff */
[----:B-1----:R-:W-:-:S03]  /*4130*/  IMAD.WIDE.U32 R14, R6, 0x4, R110 ;  /* 0x00000004060e7825 */ /* 0x002fc600078e006e */
[C---:B------:R-:W-:Y:S01]  /*4140*/  IADD3 R31, PT, PT, R83.reuse, R10, RZ ;  /* 0x0000000a531f7210 */ /* 0x040fe20007ffe0ff */
[--C-:B------:R-:W-:Y:S02]  /*4150*/  IMAD.WIDE.U32 R16, R18, 0x4, R110.reuse ;  /* 0x0000000412107825 */ /* 0x100fe400078e006e */
[----:B------:R-:W5:Y:S01]  /*4160*/  LDG.E.CONSTANT R14, desc[UR4][R14.64] ;  /* 0x000000040e0e7981 */ /* 0x000f62000c1e9900 */
[----:B------:R-:W-:Y:S01]  /*4170*/  IADD3 R6, PT, PT, R83, R31, RZ ;  /* 0x0000001f53067210 */ /* 0x000fe20007ffe0ff */
[--C-:B------:R-:W-:Y:S02]  /*4180*/  IMAD.WIDE.U32 R20, R20, 0x4, R110.reuse ;  /* 0x0000000414147825 */ /* 0x100fe400078e006e */
[----:B------:R-:W5:Y:S02]  /*4190*/  LDG.E.CONSTANT R16, desc[UR4][R16.64] ;  /* 0x0000000410107981 */ /* 0x000f64000c1e9900 */
[--C-:B------:R-:W-:Y:S01]  /*41a0*/  IMAD.WIDE.U32 R18, R19, 0x4, R110.reuse ;  /* 0x0000000413127825 */ /* 0x100fe200078e006e */
[C---:B------:R-:W-:Y:S01]  /*41b0*/  IADD3 R36, PT, PT, R83.reuse, R6, RZ ;  /* 0x0000000653247210 */ /* 0x040fe20007ffe0ff */
[----:B------:R0:W5:Y:S03]  /*41c0*/  LDG.E.CONSTANT R15, desc[UR4][R20.64] ;  /* 0x00000004140f7981 */ /* 0x000166000c1e9900 */
[----:B------:R-:W-:Y:S01]  /*41d0*/  IADD3 R34, PT, PT, R83, R36, RZ ;  /* 0x0000002453227210 */ /* 0x000fe20007ffe0ff */
[----:B------:R1:W5:Y:S01]  /*41e0*/  LDG.E.CONSTANT R17, desc[UR4][R18.64] ;  /* 0x0000000412117981 */ /* 0x000362000c1e9900 */
[----:B------:R-:W-:-:S04]  /*41f0*/  IMAD.WIDE.U32 R24, R24, 0x4, R110 ;  /* 0x0000000418187825 */ /* 0x000fc800078e006e */
[----:B0-----:R-:W-:-:S04]  /*4200*/  IMAD.WIDE.U32 R20, R33, 0x4, R110 ;  /* 0x0000000421147825 */ /* 0x001fc800078e006e */
[--C-:B-1----:R-:W-:Y:S01]  /*4210*/  IMAD.WIDE.U32 R18, R23, 0x4, R110.reuse ;  /* 0x0000000417127825 */ /* 0x102fe200078e006e */
[C---:B------:R-:W-:Y:S01]  /*4220*/  IADD3 R35, PT, PT, R83.reuse, R34, RZ ;  /* 0x0000002253237210 */ /* 0x040fe20007ffe0ff */
[----:B------:R-:W5:Y:S02]  /*4230*/  LDG.E.CONSTANT R20, desc[UR4][R20.64] ;  /* 0x0000000414147981 */ /* 0x000f64000c1e9900 */
[----:B------:R-:W-:Y:S02]  /*4240*/  IMAD.WIDE.U32 R22, R22, 0x4, R110 ;  /* 0x0000000416167825 */ /* 0x000fe400078e006e */
[----:B------:R-:W5:Y:S01]  /*4250*/  LDG.E.CONSTANT R18, desc[UR4][R18.64] ;  /* 0x0000000412127981 */ /* 0x000f62000c1e9900 */
[----:B------:R-:W-:-:S03]  /*4260*/  IADD3 R38, PT, PT, R83, R35, RZ ;  /* 0x0000002353267210 */ /* 0x000fc60007ffe0ff */
[----:B------:R0:W5:Y:S04]  /*4270*/  LDG.E.CONSTANT R21, desc[UR4][R22.64] ;  /* 0x0000000416157981 */ /* 0x000168000c1e9900 */
[----:B------:R1:W5:Y:S01]  /*4280*/  LDG.E.CONSTANT R19, desc[UR4][R24.64] ;  /* 0x0000000418137981 */ /* 0x000362000c1e9900 */
[----:B------:R-:W-:Y:S01]  /*4290*/  IADD3 R40, PT, PT, R83, R38, RZ ;  /* 0x0000002653287210 */ /* 0x000fe20007ffe0ff */
        /* <DEDUP_REMOVED lines=8> */
[----:B0-----:R-:W-:Y:S01]  /*4320*/  IMAD.WIDE.U32 R28, R10, 0x4, R110 ;  /* 0x000000040a1c7825 */ /* 0x001fe200078e006e */
[----:B------:R-:W-:-:S03]  /*4330*/  IADD3 R10, PT, PT, R83, R40, RZ ;  /* 0x00000028530a7210 */ /* 0x000fc60007ffe0ff */
[--C-:B-1----:R-:W-:Y:S01]  /*4340*/  IMAD.WIDE.U32 R26, R30, 0x4, R110.reuse ;  /* 0x000000041e1a7825 */ /* 0x102fe200078e006e */
[----:B------:R-:W-:Y:S01]  /*4350*/  IADD3 R39, PT, PT, R83, R10, RZ ;  /* 0x0000000a53277210 */ /* 0x000fe20007ffe0ff */
[----:B------:R-:W5:Y:S02]  /*4360*/  LDG.E.CONSTANT R28, desc[UR4][R28.64] ;  /* 0x000000041c1c7981 */ /* 0x000f64000c1e9900 */
[--C-:B------:R-:W-:Y:S02]  /*4370*/  IMAD.WIDE.U32 R30, R31, 0x4, R110.reuse ;  /* 0x000000041f1e7825 */ /* 0x100fe400078e006e */
[----:B------:R-:W5:Y:S02]  /*4380*/  LDG.E.CONSTANT R26, desc[UR4][R26.64] ;  /* 0x000000041a1a7981 */ /* 0x000f64000c1e9900 */
[--C-:B------:R-:W-:Y:S02]  /*4390*/  IMAD.WIDE.U32 R32, R32, 0x4, R110.reuse ;  /* 0x0000000420207825 */ /* 0x100fe400078e006e */
[----:B------:R0:W5:Y:S02]  /*43a0*/  LDG.E.CONSTANT R29, desc[UR4][R30.64] ;  /* 0x000000041e1d7981 */ /* 0x000164000c1e9900 */
[----:B------:R-:W-:-:S02]  /*43b0*/  IMAD.WIDE.U32 R36, R36, 0x4, R110 ;  /* 0x0000000424247825 */ /* 0x000fc400078e006e */
[----:B------:R1:W5:Y:S02]  /*43c0*/  LDG.E.CONSTANT R27, desc[UR4][R32.64] ;  /* 0x00000004201b7981 */ /* 0x000364000c1e9900 */
[----:B0-----:R-:W-:Y:S01]  /*43d0*/  IMAD.WIDE.U32 R30, R6, 0x4, R110 ;  /* 0x00000004061e7825 */ /* 0x001fe200078e006e */
[----:B------:R-:W-:-:S03]  /*43e0*/  IADD3 R6, PT, PT, R83, R39, RZ ;  /* 0x0000002753067210 */ /* 0x000fc60007ffe0ff */
        /* <DEDUP_REMOVED lines=17> */
[----:B------:R0:W5:Y:S02]  /*4500*/  LDG.E.CONSTANT R37, desc[UR4][R38.64] ;  /* 0x0000000426257981 */ /* 0x000164000c1e9900 */
[----:B------:R-:W-:-:S02]  /*4510*/  IMAD.WIDE.U32 R112, R112, 0x4, R110 ;  /* 0x0000000470707825 */ /* 0x000fc400078e006e */
[----:B------:R1:W5:Y:S02]  /*4520*/  LDG.E.CONSTANT R35, desc[UR4][R40.64] ;  /* 0x0000000428237981 */ /* 0x000364000c1e9900 */
[----:B0-----:R-:W-:-:S04]  /*4530*/  IMAD.WIDE.U32 R38, R6, 0x4, R110 ;  /* 0x0000000406267825 */ /* 0x001fc800078e006e */
[--C-:B-1----:R-:W-:Y:S02]  /*4540*/  IMAD.WIDE.U32 R40, R42, 0x4, R110.reuse ;  /* 0x000000042a287825 */ /* 0x102fe400078e006e */
[----:B------:R-:W5:Y:S02]  /*4550*/  LDG.E.CONSTANT R38, desc[UR4][R38.64] ;  /* 0x0000000426267981 */ /* 0x000f64000c1e9900 */
[----:B------:R-:W-:Y:S02]  /*4560*/  IMAD.WIDE.U32 R110, R117, 0x4, R110 ;  /* 0x00000004756e7825 */ /* 0x000fe400078e006e */
[----:B------:R-:W5:Y:S04]  /*4570*/  LDG.E.CONSTANT R40, desc[UR4][R40.64] ;  /* 0x0000000428287981 */ /* 0x000f68000c1e9900 */
[----:B------:R-:W5:Y:S04]  /*4580*/  LDG.E.CONSTANT R42, desc[UR4][R110.64] ;  /* 0x000000046e2a7981 */ /* 0x000f68000c1e9900 */
[----:B------:R-:W5:Y:S04]  /*4590*/  LDG.E.CONSTANT R39, desc[UR4][R114.64] ;  /* 0x0000000472277981 */ /* 0x000f68000c1e9900 */
        /* <DEDUP_REMOVED lines=14> */
[----:B------:R-:W-:-:S07]  /*4680*/  LEA R10, R113, R6, 0x6 ;  /* 0x00000006710a7211 */ /* 0x000fce00078e30ff */
.L_x_15:
[----:B------:R-:W-:Y:S05]  /*4690*/  BSYNC.RECONVERGENT B0 ;  /* 0x0000000000007941 */ /* 0x000fea0003800200 */
.L_x_14:
[C---:B------:R-:W-:Y:S02]  /*46a0*/  LOP3.LUT R6, R83.reuse, 0xfffffffc, RZ, 0xc0, !PT ;  /* 0xfffffffc53067812 */ /* 0x040fe400078ec0ff */
[----:B------:R-:W-:Y:S02]  /*46b0*/  LOP3.LUT R4, R83, 0xfffffffe, RZ, 0xc0, !PT ;  /* 0xfffffffe53047812 */ /* 0x000fe400078ec0ff */
[----:B------:R-:W-:Y:S02]  /*46c0*/  ISETP.GE.AND P1, PT, R82, R6, PT ;  /* 0x000000065200720c */ /* 0x000fe40003f26270 */
[----:B------:R-:W-:-:S11]  /*46d0*/  ISETP.GE.AND P0, PT, R6, R4, PT ;  /* 0x000000040600720c */ /* 0x000fd60003f06270 */
[----:B------:R-:W-:Y:S05]  /*46e0*/  @P1 BRA `(.L_x_16) ;  /* 0x0000002400c81947 */ /* 0x000fea0003800000 */
[----:B------:R-:W-:Y:S02]  /*46f0*/  LOP3.LUT R110, R83, 0xfffffff8, RZ, 0xc0, !PT ;  /* 0xfffffff8536e7812 */ /* 0x000fe400078ec0ff */
[----:B------:R-:W0:Y:S02]  /*4700*/  LDC.64 R82, c[0x0][0x380] ;  /* 0x0000e000ff527b82 */ /* 0x000e240000000a00 */
[----:B------:R-:W-:-:S05]  /*4710*/  IADD3 R110, PT, PT, -R9, R110, R0 ;  /* 0x0000006e096e7210 */ /* 0x000fca0007ffe100 */
        /* <DEDUP_REMOVED lines=20> */
[----:B------:R-:W-:Y:S02]  /*4860*/  HFMA2 R124, -RZ, RZ, 0, 0 ;  /* 0x00000000ff7c7431 */ /* 0x000fe400000001ff */
[-C--:B----4-:R-:W-:Y:S01]  /*4870*/  @P1 FMUL R121, R120, R117.reuse ;  /* 0x0000007578791220 */ /* 0x090fe20000400000 */
[----:B------:R-:W-:Y:S01]  /*4880*/  FADD R111, R106, R111 ;  /* 0x0000006f6a6f7221 */ /* 0x000fe20000000000 */
[----:B--2---:R-:W-:-:S02]  /*4890*/  @P1 FMUL R118, R114, R117 ;  /* 0x0000007572761220 */ /* 0x004fc40000400000 */
[----:B------:R-:W0:Y:S04]  /*48a0*/  SHFL.IDX PT, R114, R15, R110, 0x1f ;  /* 0x00001f6e0f727589 */ /* 0x000e2800000e0000 */
[----:B------:R-:W1:Y:S01]  /*48b0*/  SHFL.IDX PT, R117, R16, R110, 0x1f ;  /* 0x00001f6e10757589 */ /* 0x000e6200000e0000 */
[-C--:B---3--:R-:W-:Y:S01]  /*48c0*/  @P2 FMUL R124, R122, R115.reuse ;  /* 0x000000737a7c2220 */ /* 0x088fe20000400000 */
[----:B------:R-:W-:Y:S01]  /*48d0*/  MOV R122, RZ ;  /* 0x000000ff007a7202 */ /* 0x000fe20000000f00 */
[----:B------:R-:W-:Y:S01]  /*48e0*/  @P2 FMUL R122, R119, R115 ;  /* 0x00000073777a2220 */ /* 0x000fe20000400000 */
[----:B0-----:R-:W-:Y:S02]  /*48f0*/  FSETP.GT.AND P1, PT, R114, RZ, PT ;  /* 0x000000ff7200720b */ /* 0x001fe40003f24000 */
[----:B-1----:R-:W-:-:S11]  /*4900*/  FSETP.GT.AND P2, PT, R117, RZ, PT ;  /* 0x000000ff7500720b */ /* 0x002fd60003f44000 */
[----:B------:R-:W2:Y:S04]  /*4910*/  @P1 LDG.E.CONSTANT R119, desc[UR4][R112.64] ;  /* 0x0000000470771981 */ /* 0x000ea8000c1e9900 */
[----:B------:R-:W3:Y:S04]  /*4920*/  @P1 LDG.E.CONSTANT R123, desc[UR4][R112.64+0x80] ;  /* 0x00008004707b1981 */ /* 0x000ee8000c1e9900 */
[----:B------:R-:W4:Y:S04]  /*4930*/  @P2 LDG.E.CONSTANT R120, desc[UR4][R112.64] ;  /* 0x0000000470782981 */ /* 0x000f28000c1e9900 */
[----:B------:R-:W4:Y:S01]  /*4940*/  @P2 LDG.E.CONSTANT R106, desc[UR4][R112.64+0x80] ;  /* 0x00008004706a2981 */ /* 0x000f22000c1e9900 */
[----:B------:R-:W-:-:S03]  /*4950*/  FADD R105, R105, R118 ;  /* 0x0000007669697221 */ /* 0x000fc60000000000 */
[----:B------:R-:W0:Y:S01]  /*4960*/  SHFL.IDX PT, R118, R17, R110, 0x1f ;  /* 0x00001f6e11767589 */ /* 0x000e2200000e0000 */
[----:B------:R-:W-:Y:S02]  /*4970*/  HFMA2 R115, -RZ, RZ, 0, 0 ;  /* 0x00000000ff737431 */ /* 0x000fe400000001ff */
[----:B------:R-:W-:Y:S01]  /*4980*/  FADD R107, R107, R116 ;  /* 0x000000746b6b7221 */ /* 0x000fe20000000000 */
[----:B------:R-:W-:Y:S01]  /*4990*/  MOV R116, RZ ;  /* 0x000000ff00747202 */ /* 0x000fe20000000f00 */
[----:B------:R-:W-:Y:S01]  /*49a0*/  FADD R104, R104, R121 ;  /* 0x0000007968687221 */ /* 0x000fe20000000000 */
[----:B------:R-:W-:Y:S01]  /*49b0*/  FADD R102, R102, R122 ;  /* 0x0000007a66667221 */ /* 0x000fe20000000000 */
[-C--:B--2---:R-:W-:Y:S01]  /*49c0*/  @P1 FMUL R115, R119, R114.reuse ;  /* 0x0000007277731220 */ /* 0x084fe20000400000 */
[----:B------:R-:W-:Y:S02]  /*49d0*/  HFMA2 R119, -RZ, RZ, 0, 0 ;  /* 0x00000000ff777431 */ /* 0x000fe400000001ff */
[----:B---3--:R-:W-:Y:S01]  /*49e0*/  @P1 FMUL R116, R123, R114 ;  /* 0x000000727b741220 */ /* 0x008fe20000400000 */
[----:B------:R-:W-:-:S02]  /*49f0*/  MOV R114, RZ ;  /* 0x000000ff00727202 */ /* 0x000fc40000000f00 */
[----:B0-----:R-:W-:Y:S01]  /*4a00*/  FSETP.GT.AND P1, PT, R118, RZ, PT ;  /* 0x000000ff7600720b */ /* 0x001fe20003f24000 */
[-C--:B----4-:R-:W-:Y:S01]  /*4a10*/  @P2 FMUL R119, R120, R117.reuse ;  /* 0x0000007578772220 */ /* 0x090fe20000400000 */
[----:B------:R-:W-:Y:S02]  /*4a20*/  @P2 FMUL R114, R106, R117 ;  /* 0x000000756a722220 */ /* 0x000fe40000400000 */
[----:B------:R-:W0:Y:S09]  /*4a30*/  SHFL.IDX PT, R117, R18, R110, 0x1f ;  /* 0x00001f6e12757589 */ /* 0x000e3200000e0000 */
[----:B------:R-:W2:Y:S04]  /*4a40*/  @P1 LDG.E.CONSTANT R120, desc[UR4][R112.64] ;  /* 0x0000000470781981 */ /* 0x000ea8000c1e9900 */
[----:B------:R-:W3:Y:S01]  /*4a50*/  @P1 LDG.E.CONSTANT R121, desc[UR4][R112.64+0x80] ;  /* 0x0000800470791981 */ /* 0x000ee2000c1e9900 */
[----:B0-----:R-:W-:-:S13]  /*4a60*/  FSETP.GT.AND P2, PT, R117, RZ, PT ;  /* 0x000000ff7500720b */ /* 0x001fda0003f44000 */
[----:B------:R-:W4:Y:S04]  /*4a70*/  @P2 LDG.E.CONSTANT R123, desc[UR4][R112.64] ;  /* 0x00000004707b2981 */ /* 0x000f28000c1e9900 */
[----:B------:R-:W4:Y:S01]  /*4a80*/  @P2 LDG.E.CONSTANT R122, desc[UR4][R112.64+0x80] ;  /* 0x00008004707a2981 */ /* 0x000f22000c1e9900 */
[----:B------:R-:W-:Y:S02]  /*4a90*/  HFMA2 R106, -RZ, RZ, 0, 0 ;  /* 0x00000000ff6a7431 */ /* 0x000fe400000001ff */
[----:B------:R-:W-:Y:S01]  /*4aa0*/  FADD R101, R101, R115 ;  /* 0x0000007365657221 */ /* 0x000fe20000000000 */
[----:B------:R-:W-:Y:S01]  /*4ab0*/  MOV R115, RZ ;  /* 0x000000ff00737202 */ /* 0x000fe20000000f00 */
[----:B------:R-:W-:Y:S01]  /*4ac0*/  FADD R100, R100, R116 ;  /* 0x0000007464647221 */ /* 0x000fe20000000000 */
[----:B------:R-:W-:Y:S01]  /*4ad0*/  FADD R99, R99, R119 ;  /* 0x0000007763637221 */ /* 0x000fe20000000000 */
[-C--:B--2---:R-:W-:Y:S01]  /*4ae0*/  @P1 FMUL R106, R120, R118.reuse ;  /* 0x00000076786a1220 */ /* 0x084fe20000400000 */
[----:B------:R-:W-:Y:S01]  /*4af0*/  MOV R120, RZ ;  /* 0x000000ff00787202 */ /* 0x000fe20000000f00 */
[----:B---3--:R-:W-:-:S02]  /*4b00*/  @P1 FMUL R120, R121, R118 ;  /* 0x0000007679781220 */ /* 0x008fc40000400000 */
[----:B------:R-:W0:Y:S01]  /*4b10*/  SHFL.IDX PT, R118, R19, R110, 0x1f ;  /* 0x00001f6e13767589 */ /* 0x000e2200000e0000 */
[----:B------:R-:W-:Y:S02]  /*4b20*/  HFMA2 R121, -RZ, RZ, 0, 0 ;  /* 0x00000000ff797431 */ /* 0x000fe400000001ff */
[-C--:B----4-:R-:W-:Y:S01]  /*4b30*/  @P2 FMUL R121, R123, R117.reuse ;  /* 0x000000757b792220 */ /* 0x090fe20000400000 */
[----:B0-----:R-:W-:Y:S01]  /*4b40*/  FSETP.GT.AND P1, PT, R118, RZ, PT ;  /* 0x000000ff7600720b */ /* 0x001fe20003f24000 */
[----:B------:R-:W-:Y:S02]  /*4b50*/  @P2 FMUL R115, R122, R117 ;  /* 0x000000757a732220 */ /* 0x000fe40000400000 */
[----:B------:R-:W0:Y:S10]  /*4b60*/  SHFL.IDX PT, R117, R20, R110, 0x1f ;  /* 0x00001f6e14757589 */ /* 0x000e3400000e0000 */
[----:B------:R-:W2:Y:S04]  /*4b70*/  @P1 LDG.E.CONSTANT R116, desc[UR4][R112.64] ;  /* 0x0000000470741981 */ /* 0x000ea8000c1e9900 */
[----:B------:R-:W3:Y:S01]  /*4b80*/  @P1 LDG.E.CONSTANT R119, desc[UR4][R112.64+0x80] ;  /* 0x0000800470771981 */ /* 0x000ee2000c1e9900 */
[----:B0-----:R-:W-:-:S13]  /*4b90*/  FSETP.GT.AND P2, PT, R117, RZ, PT ;  /* 0x000000ff7500720b */ /* 0x001fda0003f44000 */
[----:B------:R-:W4:Y:S04]  /*4ba0*/  @P2 LDG.E.CONSTANT R123, desc[UR4][R112.64] ;  /* 0x00000004707b2981 */ /* 0x000f28000c1e9900 */
[----:B------:R-:W4:Y:S01]  /*4bb0*/  @P2 LDG.E.CONSTANT R122, desc[UR4][R112.64+0x80] ;  /* 0x00008004707a2981 */ /* 0x000f22000c1e9900 */
[----:B------:R-:W-:Y:S01]  /*4bc0*/  FADD R98, R98, R114 ;  /* 0x0000007262627221 */ /* 0x000fe20000000000 */
        /* <DEDUP_REMOVED lines=11> */
[----:B------:R-:W-:Y:S02]  /*4c80*/  @P2 FMUL R106, R122, R117 ;  /* 0x000000757a6a2220 */ /* 0x000fe40000400000 */
[----:B------:R-:W1:Y:S01]  /*4c90*/  SHFL.IDX PT, R117, R22, R110, 0x1f ;  /* 0x00001f6e16757589 */ /* 0x000e6200000e0000 */
[----:B0-----:R-:W-:-:S13]  /*4ca0*/  FSETP.GT.AND P1, PT, R118, RZ, PT ;  /* 0x000000ff7600720b */ /* 0x001fda0003f24000 */
[----:B------:R-:W2:Y:S04]  /*4cb0*/  @P1 LDG.E.CONSTANT R120, desc[UR4][R112.64] ;  /* 0x0000000470781981 */ /* 0x000ea8000c1e9900 */
[----:B------:R-:W3:Y:S01]  /*4cc0*/  @P1 LDG.E.CONSTANT R121, desc[UR4][R112.64+0x80] ;  /* 0x0000800470791981 */ /* 0x000ee2000c1e9900 */
[----:B-1----:R-:W-:-:S13]  /*4cd0*/  FSETP.GT.AND P2, PT, R117, RZ, PT ;  /* 0x000000ff7500720b */ /* 0x002fda0003f44000 */
        /* <DEDUP_REMOVED lines=130> */
[----:B---3--:R-:W-:Y:S01]  /*5500*/  @P1 FMUL R120, R121, R118 ;  /* 0x0000007679781220 */ /* 0x008fe20000400000 */
[----:B------:R-:W-:Y:S01]  /*5510*/  HFMA2 R121, -RZ, RZ, 0, 0 ;  /* 0x00000000ff797431 */ /* 0x000fe200000001ff */
[----:B------:R-:W0:Y:S01]  /*5520*/  SHFL.IDX PT, R118, R36, R110, 0x1f ;  /* 0x00001f6e24767589 */ /* 0x000e2200000e0000 */
[-C--:B----4-:R-:W-:Y:S01]  /*5530*/  @P2 FMUL R121, R123, R117.reuse ;  /* 0x000000757b792220 */ /* 0x090fe20000400000 */
[----:B------:R-:W-:-:S02]  /*5540*/  @P2 FMUL R114, R122, R117 ;  /* 0x000000757a722220 */ /* 0x000fc40000400000 */
[----:B------:R-:W1:Y:S01]  /*5550*/  SHFL.IDX PT, R117, R35, R110, 0x1f ;  /* 0x00001f6e23757589 */ /* 0x000e6200000e0000 */
[----:B0-----:R-:W-:-:S13]  /*5560*/  FSETP.GT.AND P2, PT, R118, RZ, PT ;  /* 0x000000ff7600720b */ /* 0x001fda0003f44000 */
[----:B------:R-:W2:Y:S04]  /*5570*/  @P2 LDG.E.CONSTANT R123, desc[UR4][R112.64] ;  /* 0x00000004707b2981 */ /* 0x000ea8000c1e9900 */
[----:B------:R-:W3:Y:S01]  /*5580*/  @P2 LDG.E.CONSTANT R119, desc[UR4][R112.64+0x80] ;  /* 0x0000800470772981 */ /* 0x000ee2000c1e9900 */
[----:B-1----:R-:W-:-:S13]  /*5590*/  FSETP.GT.AND P1, PT, R117, RZ, PT ;  /* 0x000000ff7500720b */ /* 0x002fda0003f24000 */
[----:B------:R-:W4:Y:S04]  /*55a0*/  @P1 LDG.E.CONSTANT R116, desc[UR4][R112.64] ;  /* 0x0000000470741981 */ /* 0x000f28000c1e9900 */
[----:B------:R-:W2:Y:S01]  /*55b0*/  @P1 LDG.E.CONSTANT R122, desc[UR4][R112.64+0x80] ;  /* 0x00008004707a1981 */ /* 0x000ea2000c1e9900 */
[----:B------:R-:W-:Y:S01]  /*55c0*/  FADD R71, R71, R106 ;  /* 0x0000006a47477221 */ /* 0x000fe20000000000 */
[----:B------:R-:W-:Y:S02]  /*55d0*/  HFMA2 R106, -RZ, RZ, 0, 0 ;  /* 0x00000000ff6a7431 */ /* 0x000fe400000001ff */
[----:B------:R-:W-:Y:S01]  /*55e0*/  FADD R72, R72, R115 ;  /* 0x0000007348487221 */ /* 0x000fe20000000000 */
[----:B------:R-:W-:Y:S01]  /*55f0*/  MOV R115, RZ ;  /* 0x000000ff00737202 */ /* 0x000fe20000000f00 */
[----:B------:R-:W-:Y:S01]  /*5600*/  FADD R84, R84, R120 ;  /* 0x0000007854547221 */ /* 0x000fe20000000000 */
[----:B------:R-:W-:Y:S01]  /*5610*/  FADD R73, R73, R121 ;  /* 0x0000007949497221 */ /* 0x000fe20000000000 */
[----:B---3--:R-:W-:Y:S01]  /*5620*/  @P2 FMUL R115, R119, R118 ;  /* 0x0000007677732220 */ /* 0x008fe20000400000 */
[-C--:B----4-:R-:W-:Y:S01]  /*5630*/  @P1 FMUL R106, R116, R117.reuse ;  /* 0x00000075746a1220 */ /* 0x090fe20000400000 */
[----:B------:R-:W-:Y:S01]  /*5640*/  MOV R116, RZ ;  /* 0x000000ff00747202 */ /* 0x000fe20000000f00 */
[----:B--2---:R-:W-:Y:S01]  /*5650*/  @P1 FMUL R116, R122, R117 ;  /* 0x000000757a741220 */ /* 0x004fe20000400000 */
[----:B------:R-:W-:-:S02]  /*5660*/  HFMA2 R117, -RZ, RZ, 0, 0 ;  /* 0x00000000ff757431 */ /* 0x000fc400000001ff */
[----:B------:R-:W-:Y:S02]  /*5670*/  @P2 FMUL R117, R123, R118 ;  /* 0x000000767b752220 */ /* 0x000fe40000400000 */
[----:B------:R-:W0:Y:S04]  /*5680*/  SHFL.IDX PT, R118, R37, R110, 0x1f ;  /* 0x00001f6e25767589 */ /* 0x000e2800000e0000 */
        /* <DEDUP_REMOVED lines=14> */
[----:B------:R-:W-:Y:S01]  /*5770*/  MOV R120, RZ ;  /* 0x000000ff00787202 */ /* 0x000fe20000000f00 */
[----:B---3--:R-:W-:Y:S01]  /*5780*/  @P1 FMUL R120, R122, R118 ;  /* 0x000000767a781220 */ /* 0x008fe20000400000 */
[----:B------:R-:W-:Y:S02]  /*5790*/  HFMA2 R118, -RZ, RZ, 0, 0 ;  /* 0x00000000ff767431 */ /* 0x000fe400000001ff */
[-C--:B----4-:R-:W-:Y:S01]  /*57a0*/  @P2 FMUL R118, R123, R119.reuse ;  /* 0x000000777b762220 */ /* 0x090fe20000400000 */
[----:B------:R-:W-:-:S02]  /*57b0*/  @P2 FMUL R106, R121, R119 ;  /* 0x00000077796a2220 */ /* 0x000fc40000400000 */
[----:B------:R-:W0:Y:S04]  /*57c0*/  SHFL.IDX PT, R119, R40, R110, 0x1f ;  /* 0x00001f6e28777589 */ /* 0x000e2800000e0000 */
        /* <DEDUP_REMOVED lines=10> */
[----:B------:R-:W-:Y:S02]  /*5870*/  HFMA2 R117, -RZ, RZ, 0, 0 ;  /* 0x00000000ff757431 */ /* 0x000fe400000001ff */
[----:B------:R-:W-:Y:S01]  /*5880*/  FADD R103, R103, R124 ;  /* 0x0000007c67677221 */ /* 0x000fe20000000000 */
[----:B------:R-:W-:-:S02]  /*5890*/  FADD R88, R88, R120 ;  /* 0x0000007858587221 */ /* 0x000fc40000000000 */
[----:B------:R-:W-:Y:S01]  /*58a0*/  SHFL.IDX PT, R120, R42, R110, 0x1f ;  /* 0x00001f6e2a787589 */ /* 0x000fe200000e0000 */
[-C--:B--2---:R-:W-:Y:S01]  /*58b0*/  @P2 FMUL R114, R115, R119.reuse ;  /* 0x0000007773722220 */ /* 0x084fe20000400000 */
[----:B------:R-:W-:Y:S01]  /*58c0*/  MOV R115, RZ ;  /* 0x000000ff00737202 */ /* 0x000fe20000000f00 */
[----:B---3--:R-:W-:Y:S02]  /*58d0*/  @P2 FMUL R115, R122, R119 ;  /* 0x000000777a732220 */ /* 0x008fe40000400000 */
[----:B------:R-:W0:Y:S01]  /*58e0*/  SHFL.IDX PT, R119, R41, R110, 0x1f ;  /* 0x00001f6e29777589 */ /* 0x000e2200000e0000 */
[-C--:B----4-:R-:W-:Y:S01]  /*58f0*/  @P1 FMUL R117, R116, R121.reuse ;  /* 0x0000007974751220 */ /* 0x090fe20000400000 */
[----:B------:R-:W-:Y:S02]  /*5900*/  MOV R116, RZ ;  /* 0x000000ff00747202 */ /* 0x000fe40000000f00 */
[----:B0-----:R-:W-:Y:S01]  /*5910*/  FSETP.GT.AND P2, PT, R119, RZ, PT ;  /* 0x000000ff7700720b */ /* 0x001fe20003f44000 */
[----:B------:R-:W-:-:S12]  /*5920*/  @P1 FMUL R116, R123, R121 ;  /* 0x000000797b741220 */ /* 0x000fd80000400000 */
[----:B------:R-:W2:Y:S04]  /*5930*/  @P2 LDG.E.CONSTANT R123, desc[UR4][R112.64] ;  /* 0x00000004707b2981 */ /* 0x000ea8000c1e9900 */
[----:B------:R-:W3:Y:S01]  /*5940*/  @P2 LDG.E.CONSTANT R124, desc[UR4][R112.64+0x80] ;  /* 0x00008004707c2981 */ /* 0x000ee2000c1e9900 */
[----:B------:R-:W-:-:S13]  /*5950*/  FSETP.GT.AND P1, PT, R120, RZ, PT ;  /* 0x000000ff7800720b */ /* 0x000fda0003f24000 */
        /* <DEDUP_REMOVED lines=8> */
[----:B------:R-:W-:Y:S01]  /*59e0*/  FADD R79, R79, R114 ;  /* 0x000000724f4f7221 */ /* 0x000fe20000000000 */
[----:B------:R-:W-:-:S02]  /*59f0*/  CS2R R116, SRZ ;  /* 0x0000000000747805 */ /* 0x000fc4000001ff00 */
[----:B------:R-:W-:Y:S01]  /*5a00*/  IADD3 R114, PT, PT, R110, 0x1, RZ ;  /* 0x000000016e727810 */ /* 0x000fe20007ffe0ff */
[-C--:B--2---:R-:W-:Y:S01]  /*5a10*/  @P2 FMUL R118, R123, R119.reuse ;  /* 0x000000777b762220 */ /* 0x084fe20000400000 */
[----:B---3--:R-:W-:Y:S02]  /*5a20*/  @P2 FMUL R106, R124, R119 ;  /* 0x000000777c6a2220 */ /* 0x008fe40000400000 */
[----:B------:R-:W0:Y:S01]  /*5a30*/  SHFL.IDX PT, R119, R11, R110, 0x1f ;  /* 0x00001f6e0b777589 */ /* 0x000e2200000e0000 */
[-C--:B----4-:R-:W-:Y:S01]  /*5a40*/  @P1 FMUL R116, R122, R120.reuse ;  /* 0x000000787a741220 */ /* 0x090fe20000400000 */
[----:B0-----:R-:W-:Y:S01]  /*5a50*/  FSETP.GT.AND P2, PT, R119, RZ, PT ;  /* 0x000000ff7700720b */ /* 0x001fe20003f44000 */
[----:B------:R-:W-:Y:S02]  /*5a60*/  @P1 FMUL R117, R121, R120 ;  /* 0x0000007879751220 */ /* 0x000fe40000400000 */
[----:B------:R-:W0:Y:S10]  /*5a70*/  SHFL.IDX PT, R121, R10, R114, 0x1f ;  /* 0x00001f720a797589 */ /* 0x000e3400000e0000 */
[----:B------:R-:W2:Y:S04]  /*5a80*/  @P2 LDG.E.CONSTANT R122, desc[UR4][R112.64+0x80] ;  /* 0x00008004707a2981 */ /* 0x000ea8000c1e9900 */
[----:B------:R-:W3:Y:S01]  /*5a90*/  @P2 LDG.E.CONSTANT R124, desc[UR4][R112.64] ;  /* 0x00000004707c2981 */ /* 0x000ee2000c1e9900 */
[----:B0-----:R-:W-:-:S05]  /*5aa0*/  IMAD.WIDE R120, R121, 0x4, R82 ;  /* 0x0000000479787825 */ /* 0x001fca00078e0252 */
[----:B------:R-:W4:Y:S04]  /*5ab0*/  LDG.E.CONSTANT R112, desc[UR4][R120.64] ;  /* 0x0000000478707981 */ /* 0x000f28000c1e9900 */
[----:B------:R0:W4:Y:S01]  /*5ac0*/  LDG.E.CONSTANT R113, desc[UR4][R120.64+0x80] ;  /* 0x0000800478717981 */ /* 0x000122000c1e9900 */
[----:B------:R-:W-:Y:S01]  /*5ad0*/  FADD R92, R92, R106 ;  /* 0x0000006a5c5c7221 */ /* 0x000fe20000000000 */
[----:B------:R-:W-:Y:S01]  /*5ae0*/  FADD R80, R80, R118 ;  /* 0x0000007650507221 */ /* 0x000fe20000000000 */
[----:B------:R-:W-:Y:S01]  /*5af0*/  FADD R81, R81, R116 ;  /* 0x0000007451517221 */ /* 0x000fe20000000000 */
[----:B------:R-:W4:Y:S04]  /*5b00*/  SHFL.IDX PT, R118, R15, R114, 0x1f ;  /* 0x00001f720f767589 */ /* 0x000f2800000e0000 */
[----:B------:R-:W1:Y:S01]  /*5b10*/  SHFL.IDX PT, R116, R16, R114, 0x1f ;  /* 0x00001f7210747589 */ /* 0x000e6200000e0000 */
[----:B------:R-:W-:Y:S01]  /*5b20*/  FADD R91, R91, R115 ;  /* 0x000000735b5b7221 */ /* 0x000fe20000000000 */
[----:B------:R-:W-:-:S02]  /*5b30*/  FADD R5, R5, R117 ;  /* 0x0000007505057221 */ /* 0x000fc40000000000 */
[----:B0-----:R-:W-:Y:S04]  /*5b40*/  SHFL.IDX PT, R121, R21, R114, 0x1f ;  /* 0x00001f7215797589 */ /* 0x001fe800000e0000 */
[----:B------:R-:W-:Y:S04]  /*5b50*/  SHFL.IDX PT, R117, R23, R114, 0x1f ;  /* 0x00001f7217757589 */ /* 0x000fe800000e0000 */
[----:B------:R-:W-:Y:S01]  /*5b60*/  SHFL.IDX PT, R120, R14, R114, 0x1f ;  /* 0x00001f720e787589 */ /* 0x000fe200000e0000 */
[----:B--2---:R-:W-:Y:S01]  /*5b70*/  @P2 FMUL R123, R119, R122 ;  /* 0x0000007a777b2220 */ /* 0x004fe20000400000 */
[----:B------:R-:W-:-:S05]  /*5b80*/  @!P2 MOV R123, RZ ;  /* 0x000000ff007ba202 */ /* 0x000fca0000000f00 */
[----:B------:R-:W-:Y:S02]  /*5b90*/  FADD R106, R108, R123 ;  /* 0x0000007b6c6a7221 */ /* 0x000fe40000000000 */
[----:B------:R-:W0:Y:S04]  /*5ba0*/  SHFL.IDX PT, R108, R18, R114, 0x1f ;  /* 0x00001f72126c7589 */ /* 0x000e2800000e0000 */
[----:B------:R-:W2:Y:S01]  /*5bb0*/  SHFL.IDX PT, R123, R20, R114, 0x1f ;  /* 0x00001f72147b7589 */ /* 0x000ea200000e0000 */
[--C-:B---3--:R-:W-:Y:S01]  /*5bc0*/  @P2 FFMA R115, R119, R124, R109.reuse ;  /* 0x0000007c77732223 */ /* 0x108fe2000000006d */
[----:B------:R-:W-:Y:S02]  /*5bd0*/  @!P2 FADD R115, RZ, R109 ;  /* 0x0000006dff73a221 */ /* 0x000fe40000000000 */
[----:B------:R-:W3:Y:S01]  /*5be0*/  SHFL.IDX PT, R109, R17, R114, 0x1f ;  /* 0x00001f72116d7589 */ /* 0x000ee200000e0000 */
[C---:B----4-:R-:W-:Y:S01]  /*5bf0*/  FFMA R101, R112.reuse, R118, R101 ;  /* 0x0000007670657223 */ /* 0x050fe20000000065 */
[----:B-1----:R-:W-:-:S02]  /*5c00*/  FFMA R99, R112, R116, R99 ;  /* 0x0000007470637223 */ /* 0x002fc40000000063 */
[----:B------:R-:W1:Y:S01]  /*5c10*/  SHFL.IDX PT, R119, R22, R114, 0x1f ;  /* 0x00001f7216777589 */ /* 0x000e6200000e0000 */
[C---:B------:R-:W-:Y:S01]  /*5c20*/  FFMA R100, R113.reuse, R118, R100 ;  /* 0x0000007671647223 */ /* 0x040fe20000000064 */
[C---:B------:R-:W-:Y:S02]  /*5c30*/  FFMA R98, R113.reuse, R116, R98 ;  /* 0x0000007471627223 */ /* 0x040fe40000000062 */
[----:B------:R-:W4:Y:S04]  /*5c40*/  SHFL.IDX PT, R118, R19, R114, 0x1f ;  /* 0x00001f7213767589 */ /* 0x000f2800000e0000 */
[----:B------:R-:W4:Y:S01]  /*5c50*/  SHFL.IDX PT, R116, R24, R114, 0x1f ;  /* 0x00001f7218747589 */ /* 0x000f2200000e0000 */
[-C--:B0-----:R-:W-:Y:S01]  /*5c60*/  FFMA R95, R112, R108.reuse, R95 ;  /* 0x0000006c705f7223 */ /* 0x081fe2000000005f */
[----:B------:R-:W-:-:S02]  /*5c70*/  FFMA R94, R113, R108, R94 ;  /* 0x0000006c715e7223 */ /* 0x000fc4000000005e */
[----:B------:R-:W0:Y:S01]  /*5c80*/  SHFL.IDX PT, R108, R26, R114, 0x1f ;  /* 0x00001f721a6c7589 */ /* 0x000e2200000e0000 */
[CC--:B--2---:R-:W-:Y:S01]  /*5c90*/  FFMA R44, R112.reuse, R123.reuse, R44 ;  /* 0x0000007b702c7223 */ /* 0x0c4fe2000000002c */
[C---:B------:R-:W-:Y:S02]  /*5ca0*/  FFMA R45, R113.reuse, R123, R45 ;  /* 0x0000007b712d7223 */ /* 0x040fe4000000002d */
[----:B------:R-:W2:Y:S01]  /*5cb0*/  SHFL.IDX PT, R123, R28, R114, 0x1f ;  /* 0x00001f721c7b7589 */ /* 0x000ea200000e0000 */
[CC--:B---3--:R-:W-:Y:S01]  /*5cc0*/  FFMA R97, R112.reuse, R109.reuse, R97 ;  /* 0x0000006d70617223 */ /* 0x0c8fe20000000061 */
[C---:B------:R-:W-:Y:S01]  /*5cd0*/  FFMA R96, R113.reuse, R109, R96 ;  /* 0x0000006d71607223 */ /* 0x040fe20000000060 */
[CC--:B------:R-:W-:Y:S01]  /*5ce0*/  FFMA R46, R112.reuse, R121.reuse, R46 ;  /* 0x00000079702e7223 */ /* 0x0c0fe2000000002e */
[C---:B------:R-:W-:Y:S01]  /*5cf0*/  FFMA R47, R113.reuse, R121, R47 ;  /* 0x00000079712f7223 */ /* 0x040fe2000000002f */
[C---:B------:R-:W-:Y:S01]  /*5d00*/  FFMA R50, R112.reuse, R117, R50 ;  /* 0x0000007570327223 */ /* 0x040fe20000000032 */
[CC--:B-1----:R-:W-:Y:S01]  /*5d10*/  FFMA R48, R112.reuse, R119.reuse, R48 ;  /* 0x0000007770307223 */ /* 0x0c2fe20000000030 */
[C---:B------:R-:W-:Y:S01]  /*5d20*/  FFMA R49, R113.reuse, R119, R49 ;  /* 0x0000007771317223 */ /* 0x040fe20000000031 */
[C---:B------:R-:W-:Y:S01]  /*5d30*/  FFMA R51, R113.reuse, R117, R51 ;  /* 0x0000007571337223 */ /* 0x040fe20000000033 */
[----:B------:R-:W1:Y:S01]  /*5d40*/  SHFL.IDX PT, R122, R12, R114, 0x1f ;  /* 0x00001f720c7a7589 */ /* 0x000e6200000e0000 */
[-C--:B----4-:R-:W-:Y:S01]  /*5d50*/  FFMA R93, R112, R118.reuse, R93 ;  /* 0x00000076705d7223 */ /* 0x090fe2000000005d */
[----:B------:R-:W-:-:S02]  /*5d60*/  FFMA R43, R113, R118, R43 ;  /* 0x00000076712b7223 */ /* 0x000fc4000000002b */
[----:B------:R-:W3:Y:S01]  /*5d70*/  SHFL.IDX PT, R109, R25, R114, 0x1f ;  /* 0x00001f72196d7589 */ /* 0x000ee200000e0000 */
[CC--:B------:R-:W-:Y:S01]  /*5d80*/  FFMA R52, R112.reuse, R116.reuse, R52 ;  /* 0x0000007470347223 */ /* 0x0c0fe20000000034 */
[C---:B------:R-:W-:Y:S02]  /*5d90*/  FFMA R53, R113.reuse, R116, R53 ;  /* 0x0000007471357223 */ /* 0x040fe40000000035 */
[----:B------:R-:W4:Y:S01]  /*5da0*/  SHFL.IDX PT, R118, R27, R114, 0x1f ;  /* 0x00001f721b767589 */ /* 0x000f2200000e0000 */
[CC--:B0-----:R-:W-:Y:S01]  /*5db0*/  FFMA R56, R112.reuse, R108.reuse, R56 ;  /* 0x0000006c70387223 */ /* 0x0c1fe20000000038 */
[C---:B------:R-:W-:Y:S02]  /*5dc0*/  FFMA R57, R113.reuse, R108, R57 ;  /* 0x0000006c71397223 */ /* 0x040fe40000000039 */
[----:B------:R-:W0:Y:S04]  /*5dd0*/  SHFL.IDX PT, R121, R29, R114, 0x1f ;  /* 0x00001f721d797589 */ /* 0x000e2800000e0000 */
[----:B------:R-:W0:Y:S04]  /*5de0*/  SHFL.IDX PT, R119, R30, R114, 0x1f ;  /* 0x00001f721e777589 */ /* 0x000e2800000e0000 */
[----:B------:R-:W0:Y:S04]  /*5df0*/  SHFL.IDX PT, R117, R31, R114, 0x1f ;  /* 0x00001f721f757589 */ /* 0x000e2800000e0000 */
[----:B------:R-:W0:Y:S04]  /*5e00*/  SHFL.IDX PT, R116, R32, R114, 0x1f ;  /* 0x00001f7220747589 */ /* 0x000e2800000e0000 */
[----:B------:R-:W0:Y:S01]  /*5e10*/  SHFL.IDX PT, R108, R34, R114, 0x1f ;  /* 0x00001f72226c7589 */ /* 0x000e2200000e0000 */
[-C--:B--2---:R-:W-:Y:S01]  /*5e20*/  FFMA R60, R112, R123.reuse, R60 ;  /* 0x0000007b703c7223 */ /* 0x084fe2000000003c */
[----:B------:R-:W-:-:S02]  /*5e30*/  FFMA R61, R113, R123, R61 ;  /* 0x0000007b713d7223 */ /* 0x000fc4000000003d */
[----:B------:R-:W2:Y:S01]  /*5e40*/  SHFL.IDX PT, R123, R35, R114, 0x1f ;  /* 0x00001f72237b7589 */ /* 0x000ea200000e0000 */
[CC--:B-1----:R-:W-:Y:S01]  /*5e50*/  FFMA R107, R112.reuse, R122.reuse, R107 ;  /* 0x0000007a706b7223 */ /* 0x0c2fe2000000006b */
[C---:B------:R-:W-:Y:S01]  /*5e60*/  FFMA R111, R113.reuse, R122, R111 ;  /* 0x0000007a716f7223 */ /* 0x040fe2000000006f */
[CC--:B------:R-:W-:Y:S01]  /*5e70*/  FFMA R103, R112.reuse, R120.reuse, R103 ;  /* 0x0000007870677223 */ /* 0x0c0fe20000000067 */
[C---:B------:R-:W-:Y:S01]  /*5e80*/  FFMA R102, R113.reuse, R120, R102 ;  /* 0x0000007871667223 */ /* 0x040fe20000000066 */
[CC--:B---3--:R-:W-:Y:S01]  /*5e90*/  FFMA R54, R112.reuse, R109.reuse, R54 ;  /* 0x0000006d70367223 */ /* 0x0c8fe20000000036 */
[C---:B------:R-:W-:Y:S01]  /*5ea0*/  FFMA R55, R113.reuse, R109, R55 ;  /* 0x0000006d71377223 */ /* 0x040fe20000000037 */
[CC--:B----4-:R-:W-:Y:S01]  /*5eb0*/  FFMA R58, R112.reuse, R118.reuse, R58 ;  /* 0x00000076703a7223 */ /* 0x0d0fe2000000003a */
[C---:B------:R-:W-:Y:S01]  /*5ec0*/  FFMA R59, R113.reuse, R118, R59 ;  /* 0x00000076713b7223 */ /* 0x040fe2000000003b */
[CC--:B0-----:R-:W-:Y:S01]  /*5ed0*/  FFMA R64, R112.reuse, R121.reuse, R64 ;  /* 0x0000007970407223 */ /* 0x0c1fe20000000040 */
[C---:B------:R-:W-:Y:S01]  /*5ee0*/  FFMA R65, R113.reuse, R121, R65 ;  /* 0x0000007971417223 */ /* 0x040fe20000000041 */
[CC--:B------:R-:W-:Y:S01]  /*5ef0*/  FFMA R66, R112.reuse, R119.reuse, R66 ;  /* 0x0000007770427223 */ /* 0x0c0fe20000000042 */
[C---:B------:R-:W-:Y:S01]  /*5f00*/  FFMA R67, R113.reuse, R119, R67 ;  /* 0x0000007771437223 */ /* 0x040fe20000000043 */
[CC--:B------:R-:W-:Y:S01]  /*5f10*/  FFMA R68, R112.reuse, R117.reuse, R68 ;  /* 0x0000007570447223 */ /* 0x0c0fe20000000044 */
[C---:B------:R-:W-:Y:S01]  /*5f20*/  FFMA R69, R113.reuse, R117, R69 ;  /* 0x0000007571457223 */ /* 0x040fe20000000045 */
[----:B------:R-:W-:Y:S01]  /*5f30*/  SHFL.IDX PT, R124, R13, R114, 0x1f ;  /* 0x00001f720d7c7589 */ /* 0x000fe200000e0000 */
[-C--:B------:R-:W-:Y:S01]  /*5f40*/  FFMA R70, R112, R116.reuse, R70 ;  /* 0x0000007470467223 */ /* 0x080fe20000000046 */
[----:B------:R-:W-:-:S02]  /*5f50*/  FFMA R71, R113, R116, R71 ;  /* 0x0000007471477223 */ /* 0x000fc40000000047 */
[----:B------:R-:W-:Y:S01]  /*5f60*/  SHFL.IDX PT, R109, R33, R114, 0x1f ;  /* 0x00001f72216d7589 */ /* 0x000fe200000e0000 */
[CC--:B------:R-:W-:Y:S01]  /*5f70*/  FFMA R73, R112.reuse, R108.reuse, R73 ;  /* 0x0000006c70497223 */ /* 0x0c0fe20000000049 */
[C---:B------:R-:W-:Y:S02]  /*5f80*/  FFMA R85, R113.reuse, R108, R85 ;  /* 0x0000006c71557223 */ /* 0x040fe40000000055 */
[----:B------:R-:W-:Y:S04]  /*5f90*/  SHFL.IDX PT, R116, R11, R114, 0x1f ;  /* 0x00001f720b747589 */ /* 0x000fe800000e0000 */
[----:B------:R-:W0:Y:S04]  /*5fa0*/  SHFL.IDX PT, R122, R36, R114, 0x1f ;  /* 0x00001f72247a7589 */ /* 0x000e2800000e0000 */
[----:B------:R-:W1:Y:S04]  /*5fb0*/  SHFL.IDX PT, R108, R37, R114, 0x1f ;  /* 0x00001f72256c7589 */ /* 0x000e6800000e0000 */
[----:B------:R-:W3:Y:S04]  /*5fc0*/  SHFL.IDX PT, R121, R38, R114, 0x1f ;  /* 0x00001f7226797589 */ /* 0x000ee800000e0000 */
[----:B------:R-:W4:Y:S04]  /*5fd0*/  SHFL.IDX PT, R120, R39, R114, 0x1f ;  /* 0x00001f7227787589 */ /* 0x000f2800000e0000 */
[----:B------:R-:W4:Y:S04]  /*5fe0*/  SHFL.IDX PT, R119, R40, R114, 0x1f ;  /* 0x00001f7228777589 */ /* 0x000f2800000e0000 */
[----:B------:R-:W4:Y:S04]  /*5ff0*/  SHFL.IDX PT, R118, R41, R114, 0x1f ;  /* 0x00001f7229767589 */ /* 0x000f2800000e0000 */
[----:B------:R0:W4:Y:S01]  /*6000*/  SHFL.IDX PT, R117, R42, R114, 0x1f ;  /* 0x00001f722a757589 */ /* 0x00012200000e0000 */
[-C--:B--2---:R-:W-:Y:S01]  /*6010*/  FFMA R74, R112, R123.reuse, R74 ;  /* 0x0000007b704a7223 */ /* 0x084fe2000000004a */
[----:B------:R-:W-:Y:S01]  /*6020*/  FFMA R86, R113, R123, R86 ;  /* 0x0000007b71567223 */ /* 0x000fe20000000056 */
[----:B0-----:R-:W-:-:S05]  /*6030*/  IADD3 R114, PT, PT, R110, 0x2, RZ ;  /* 0x000000026e727810 */ /* 0x001fca0007ffe0ff */
[----:B------:R-:W0:Y:S01]  /*6040*/  SHFL.IDX PT, R123, R10, R114, 0x1f ;  /* 0x00001f720a7b7589 */ /* 0x000e2200000e0000 */
[CC--:B------:R-:W-:Y:S01]  /*6050*/  FFMA R75, R112.reuse, R122.reuse, R75 ;  /* 0x0000007a704b7223 */ /* 0x0c0fe2000000004b */
[C---:B------:R-:W-:Y:S01]  /*6060*/  FFMA R87, R113.reuse, R122, R87 ;  /* 0x0000007a71577223 */ /* 0x040fe20000000057 */
[CC--:B------:R-:W-:Y:S01]  /*6070*/  FFMA R72, R112.reuse, R109.reuse, R72 ;  /* 0x0000006d70487223 */ /* 0x0c0fe20000000048 */
[C---:B------:R-:W-:Y:S01]  /*6080*/  FFMA R84, R113.reuse, R109, R84 ;  /* 0x0000006d71547223 */ /* 0x040fe20000000054 */
[CC--:B-1----:R-:W-:Y:S01]  /*6090*/  FFMA R76, R112.reuse, R108.reuse, R76 ;  /* 0x0000006c704c7223 */ /* 0x0c2fe2000000004c */
[----:B------:R-:W-:Y:S01]  /*60a0*/  FFMA R88, R113, R108, R88 ;  /* 0x0000006c71587223 */ /* 0x000fe20000000058 */
[----:B------:R-:W-:Y:S01]  /*60b0*/  FFMA R105, R112, R124, R105 ;  /* 0x0000007c70697223 */ /* 0x000fe20000000069 */
[----:B------:R-:W-:Y:S01]  /*60c0*/  FFMA R109, R116, R112, R115 ;  /* 0x00000070746d7223 */ /* 0x000fe20000000073 */
[C---:B---3--:R-:W-:Y:S01]  /*60d0*/  FFMA R77, R112.reuse, R121, R77 ;  /* 0x00000079704d7223 */ /* 0x048fe2000000004d */
[C---:B----4-:R-:W-:Y:S01]  /*60e0*/  FFMA R78, R112.reuse, R120, R78 ;  /* 0x00000078704e7223 */ /* 0x050fe2000000004e */
[C---:B------:R-:W-:Y:S01]  /*60f0*/  FFMA R79, R112.reuse, R119, R79 ;  /* 0x00000077704f7223 */ /* 0x040fe2000000004f */
[C---:B------:R-:W-:Y:S01]  /*6100*/  FFMA R80, R112.reuse, R118, R80 ;  /* 0x0000007670507223 */ /* 0x040fe20000000050 */
        /* <DEDUP_REMOVED lines=9> */
[----:B------:R-:W-:Y:S01]  /*61a0*/  FFMA R5, R113, R117, R5 ;  /* 0x0000007571057223 */ /* 0x000fe20000000005 */
[----:B------:R-:W-:-:S02]  /*61b0*/  FFMA R113, R116, R113, R106 ;  /* 0x0000007174717223 */ /* 0x000fc4000000006a */
[----:B------:R-:W2:Y:S04]  /*61c0*/  SHFL.IDX PT, R106, R12, R114, 0x1f ;  /* 0x00001f720c6a7589 */ /* 0x000ea800000e0000 */
[----:B------:R-:W1:Y:S04]  /*61d0*/  SHFL.IDX PT, R119, R13, R114, 0x1f ;  /* 0x00001f720d777589 */ /* 0x000e6800000e0000 */
[----:B------:R-:W4:Y:S04]  /*61e0*/  SHFL.IDX PT, R117, R16, R114, 0x1f ;  /* 0x00001f7210757589 */ /* 0x000f2800000e0000 */
[----:B------:R-:W4:Y:S04]  /*61f0*/  SHFL.IDX PT, R116, R17, R114, 0x1f ;  /* 0x00001f7211747589 */ /* 0x000f2800000e0000 */
[----:B------:R-:W4:Y:S04]  /*6200*/  SHFL.IDX PT, R115, R18, R114, 0x1f ;  /* 0x00001f7212737589 */ /* 0x000f2800000e0000 */
[----:B------:R-:W-:Y:S04]  /*6210*/  SHFL.IDX PT, R118, R15, R114, 0x1f ;  /* 0x00001f720f767589 */ /* 0x000fe800000e0000 */
[----:B0-----:R-:W-:Y:S04]  /*6220*/  SHFL.IDX PT, R123, R20, R114, 0x1f ;  /* 0x00001f72147b7589 */ /* 0x001fe800000e0000 */
[----:B------:R-:W-:Y:S04]  /*6230*/  SHFL.IDX PT, R121, R21, R114, 0x1f ;  /* 0x00001f7215797589 */ /* 0x000fe800000e0000 */
[----:B------:R-:W-:Y:S04]  /*6240*/  SHFL.IDX PT, R125, R28, R114, 0x1f ;  /* 0x00001f721c7d7589 */ /* 0x000fe800000e0000 */
[----:B------:R-:W-:Y:S04]  /*6250*/  SHFL.IDX PT, R120, R14, R114, 0x1f ;  /* 0x00001f720e787589 */ /* 0x000fe800000e0000 */
[----:B------:R-:W-:Y:S01]  /*6260*/  SHFL.IDX PT, R122, R36, R114, 0x1f ;  /* 0x00001f72247a7589 */ /* 0x000fe200000e0000 */
[-C--:B--2---:R-:W-:Y:S01]  /*6270*/  FFMA R107, R108, R106.reuse, R107 ;  /* 0x0000006a6c6b7223 */ /* 0x084fe2000000006b */
[----:B---3--:R-:W-:-:S02]  /*6280*/  FFMA R106, R112, R106, R111 ;  /* 0x0000006a706a7223 */ /* 0x008fc4000000006f */
[----:B------:R-:W0:Y:S01]  /*6290*/  SHFL.IDX PT, R111, R26, R114, 0x1f ;  /* 0x00001f721a6f7589 */ /* 0x000e2200000e0000 */
[-C--:B-1----:R-:W-:Y:S01]  /*62a0*/  FFMA R105, R108, R119.reuse, R105 ;  /* 0x000000776c697223 */ /* 0x082fe20000000069 */
        /* <DEDUP_REMOVED lines=13> */
[----:B------:R-:W0:Y:S01]  /*6380*/  SHFL.IDX PT, R111, R34, R114, 0x1f ;  /* 0x00001f72226f7589 */ /* 0x000e2200000e0000 */
[-C--:B------:R-:W-:Y:S01]  /*6390*/  FFMA R101, R108, R118.reuse, R101 ;  /* 0x000000766c657223 */ /* 0x080fe20000000065 */
[----:B------:R-:W-:Y:S01]  /*63a0*/  FFMA R100, R112, R118, R100 ;  /* 0x0000007670647223 */ /* 0x000fe20000000064 */
[-C--:B------:R-:W-:Y:S01]  /*63b0*/  FFMA R44, R108, R123.reuse, R44 ;  /* 0x0000007b6c2c7223 */ /* 0x080fe2000000002c */
[----:B------:R-:W-:Y:S01]  /*63c0*/  FFMA R45, R112, R123, R45 ;  /* 0x0000007b702d7223 */ /* 0x000fe2000000002d */
[-C--:B------:R-:W-:Y:S01]  /*63d0*/  FFMA R46, R108, R121.reuse, R46 ;  /* 0x000000796c2e7223 */ /* 0x080fe2000000002e */
[----:B------:R-:W-:Y:S01]  /*63e0*/  FFMA R47, R112, R121, R47 ;  /* 0x00000079702f7223 */ /* 0x000fe2000000002f */
[-C--:B-1----:R-:W-:Y:S01]  /*63f0*/  FFMA R48, R108, R119.reuse, R48 ;  /* 0x000000776c307223 */ /* 0x082fe20000000030 */
[----:B------:R-:W-:Y:S01]  /*6400*/  FFMA R49, R112, R119, R49 ;  /* 0x0000007770317223 */ /* 0x000fe20000000031 */
[----:B------:R-:W1:Y:S01]  /*6410*/  SHFL.IDX PT, R118, R19, R114, 0x1f ;  /* 0x00001f7213767589 */ /* 0x000e6200000e0000 */
[-C--:B--2---:R-:W-:Y:S01]  /*6420*/  FFMA R50, R108, R117.reuse, R50 ;  /* 0x000000756c327223 */ /* 0x084fe20000000032 */
[----:B------:R-:W-:-:S02]  /*6430*/  FFMA R51, R112, R117, R51 ;  /* 0x0000007570337223 */ /* 0x000fc40000000033 */
[----:B------:R-:W2:Y:S01]  /*6440*/  SHFL.IDX PT, R123, R27, R114, 0x1f ;  /* 0x00001f721b7b7589 */ /* 0x000ea200000e0000 */
[-C--:B---3--:R-:W-:Y:S01]  /*6450*/  FFMA R52, R108, R116.reuse, R52 ;  /* 0x000000746c347223 */ /* 0x088fe20000000034 */
[----:B------:R-:W-:Y:S02]  /*6460*/  FFMA R53, R112, R116, R53 ;  /* 0x0000007470357223 */ /* 0x000fe40000000035 */
[----:B------:R-:W3:Y:S01]  /*6470*/  SHFL.IDX PT, R121, R29, R114, 0x1f ;  /* 0x00001f721d797589 */ /* 0x000ee200000e0000 */
[-C--:B----4-:R-:W-:Y:S01]  /*6480*/  FFMA R54, R108, R115.reuse, R54 ;  /* 0x000000736c367223 */ /* 0x090fe20000000036 */
[----:B------:R-:W-:Y:S02]  /*6490*/  FFMA R55, R112, R115, R55 ;  /* 0x0000007370377223 */ /* 0x000fe40000000037 */
[----:B------:R-:W4:Y:S04]  /*64a0*/  SHFL.IDX PT, R119, R30, R114, 0x1f ;  /* 0x00001f721e777589 */ /* 0x000f2800000e0000 */
[----:B------:R-:W4:Y:S04]  /*64b0*/  SHFL.IDX PT, R117, R31, R114, 0x1f ;  /* 0x00001f721f757589 */ /* 0x000f2800000e0000 */
[----:B------:R-:W4:Y:S04]  /*64c0*/  SHFL.IDX PT, R116, R32, R114, 0x1f ;  /* 0x00001f7220747589 */ /* 0x000f2800000e0000 */
[----:B------:R-:W4:Y:S01]  /*64d0*/  SHFL.IDX PT, R115, R33, R114, 0x1f ;  /* 0x00001f7221737589 */ /* 0x000f2200000e0000 */
[-C--:B0-----:R-:W-:Y:S01]  /*64e0*/  FFMA R73, R108, R111.reuse, R73 ;  /* 0x0000006f6c497223 */ /* 0x081fe20000000049 */
[----:B------:R-:W-:Y:S01]  /*64f0*/  FFMA R85, R112, R111, R85 ;  /* 0x0000006f70557223 */ /* 0x000fe20000000055 */
[----:B------:R-:W-:Y:S01]  /*6500*/  IADD3 R111, PT, PT, R110, 0x3, RZ ;  /* 0x000000036e6f7810 */ /* 0x000fe20007ffe0ff */
[-C--:B------:R-:W-:Y:S01]  /*6510*/  FFMA R60, R108, R125.reuse, R60 ;  /* 0x0000007d6c3c7223 */ /* 0x080fe2000000003c */
[----:B------:R-:W-:-:S03]  /*6520*/  FFMA R61, R112, R125, R61 ;  /* 0x0000007d703d7223 */ /* 0x000fc6000000003d */
[----:B------:R-:W0:Y:S01]  /*6530*/  SHFL.IDX PT, R125, R10, R111, 0x1f ;  /* 0x00001f6f0a7d7589 */ /* 0x000e2200000e0000 */
[-C--:B------:R-:W-:Y:S01]  /*6540*/  FFMA R103, R108, R120.reuse, R103 ;  /* 0x000000786c677223 */ /* 0x080fe20000000067 */
[----:B------:R-:W-:Y:S01]  /*6550*/  FFMA R102, R112, R120, R102 ;  /* 0x0000007870667223 */ /* 0x000fe20000000066 */
[-C--:B-1----:R-:W-:Y:S01]  /*6560*/  FFMA R93, R108, R118.reuse, R93 ;  /* 0x000000766c5d7223 */ /* 0x082fe2000000005d */
[----:B------:R-:W-:Y:S01]  /*6570*/  FFMA R43, R112, R118, R43 ;  /* 0x00000076702b7223 */ /* 0x000fe2000000002b */
[-C--:B--2---:R-:W-:Y:S01]  /*6580*/  FFMA R58, R108, R123.reuse, R58 ;  /* 0x0000007b6c3a7223 */ /* 0x084fe2000000003a */
        /* <DEDUP_REMOVED lines=9> */
[----:B------:R-:W-:Y:S01]  /*6620*/  SHFL.IDX PT, R123, R35, R114, 0x1f ;  /* 0x00001f72237b7589 */ /* 0x000fe200000e0000 */
[-C--:B------:R-:W-:Y:S01]  /*6630*/  FFMA R72, R108, R115.reuse, R72 ;  /* 0x000000736c487223 */ /* 0x080fe20000000048 */
[----:B------:R-:W-:-:S02]  /*6640*/  FFMA R84, R112, R115, R84 ;  /* 0x0000007370547223 */ /* 0x000fc40000000054 */
[----:B------:R-:W1:Y:S04]  /*6650*/  SHFL.IDX PT, R115, R11, R114, 0x1f ;  /* 0x00001f720b737589 */ /* 0x000e6800000e0000 */
[----:B------:R-:W2:Y:S04]  /*6660*/  SHFL.IDX PT, R121, R37, R114, 0x1f ;  /* 0x00001f7225797589 */ /* 0x000ea800000e0000 */
[----:B------:R-:W3:Y:S04]  /*6670*/  SHFL.IDX PT, R120, R38, R114, 0x1f ;  /* 0x00001f7226787589 */ /* 0x000ee800000e0000 */
[----:B------:R-:W4:Y:S04]  /*6680*/  SHFL.IDX PT, R119, R39, R114, 0x1f ;  /* 0x00001f7227777589 */ /* 0x000f2800000e0000 */
[----:B------:R-:W4:Y:S04]  /*6690*/  SHFL.IDX PT, R118, R40, R114, 0x1f ;  /* 0x00001f7228767589 */ /* 0x000f2800000e0000 */
[----:B------:R-:W4:Y:S04]  /*66a0*/  SHFL.IDX PT, R117, R41, R114, 0x1f ;  /* 0x00001f7229757589 */ /* 0x000f2800000e0000 */
[----:B------:R-:W4:Y:S01]  /*66b0*/  SHFL.IDX PT, R116, R42, R114, 0x1f ;  /* 0x00001f722a747589 */ /* 0x000f2200000e0000 */
[----:B0-----:R-:W-:-:S04]  /*66c0*/  IMAD.WIDE R124, R125, 0x4, R82 ;  /* 0x000000047d7c7825 */ /* 0x001fc800078e0252 */
[C---:B-1----:R-:W-:Y:S01]  /*66d0*/  FFMA R109, R115.reuse, R108, R109 ;  /* 0x0000006c736d7223 */ /* 0x042fe2000000006d */
[C---:B------:R-:W-:Y:S01]  /*66e0*/  FFMA R74, R108.reuse, R123, R74 ;  /* 0x0000007b6c4a7223 */ /* 0x040fe2000000004a */
[C---:B------:R-:W-:Y:S01]  /*66f0*/  FFMA R75, R108.reuse, R122, R75 ;  /* 0x0000007a6c4b7223 */ /* 0x040fe2000000004b */
[C---:B--2---:R-:W-:Y:S01]  /*6700*/  FFMA R76, R108.reuse, R121, R76 ;  /* 0x000000796c4c7223 */ /* 0x044fe2000000004c */
[----:B------:R-:W2:Y:S01]  /*6710*/  LDG.E.CONSTANT R83, desc[UR4][R124.64] ;  /* 0x000000047c537981 */ /* 0x000ea2000c1e9900 */
[C---:B---3--:R-:W-:Y:S01]  /*6720*/  FFMA R77, R108.reuse, R120, R77 ;  /* 0x000000786c4d7223 */ /* 0x048fe2000000004d */
[C---:B----4-:R-:W-:Y:S01]  /*6730*/  FFMA R78, R108.reuse, R119, R78 ;  /* 0x000000776c4e7223 */ /* 0x050fe2000000004e */
[C---:B------:R-:W-:Y:S01]  /*6740*/  FFMA R79, R108.reuse, R118, R79 ;  /* 0x000000766c4f7223 */ /* 0x040fe2000000004f */
[C---:B------:R-:W-:Y:S01]  /*6750*/  FFMA R80, R108.reuse, R117, R80 ;  /* 0x000000756c507223 */ /* 0x040fe20000000050 */
[----:B------:R-:W-:Y:S02]  /*6760*/  FFMA R81, R108, R116, R81 ;  /* 0x000000746c517223 */ /* 0x000fe40000000051 */
[----:B------:R-:W3:Y:S01]  /*6770*/  LDG.E.CONSTANT R108, desc[UR4][R124.64+0x80] ;  /* 0x000080047c6c7981 */ /* 0x000ee2000c1e9900 */
        /* <DEDUP_REMOVED lines=8> */
[----:B------:R-:W-:Y:S01]  /*6800*/  FFMA R82, R115, R112, R113 ;  /* 0x0000007073527223 */ /* 0x000fe20000000071 */
[----:B------:R-:W2:Y:S04]  /*6810*/  SHFL.IDX PT, R117, R12, R111, 0x1f ;  /* 0x00001f6f0c757589 */ /* 0x000ea800000e0000 */
[----:B------:R-:W0:Y:S04]  /*6820*/  SHFL.IDX PT, R118, R15, R111, 0x1f ;  /* 0x00001f6f0f767589 */ /* 0x000e2800000e0000 */
[----:B------:R-:W1:Y:S04]  /*6830*/  SHFL.IDX PT, R116, R16, R111, 0x1f ;  /* 0x00001f6f10747589 */ /* 0x000e6800000e0000 */
[----:B------:R-:W4:Y:S04]  /*6840*/  SHFL.IDX PT, R114, R17, R111, 0x1f ;  /* 0x00001f6f11727589 */ /* 0x000f2800000e0000 */
[----:B------:R-:W4:Y:S04]  /*6850*/  SHFL.IDX PT, R113, R18, R111, 0x1f ;  /* 0x00001f6f12717589 */ /* 0x000f2800000e0000 */
[----:B------:R-:W4:Y:S04]  /*6860*/  SHFL.IDX PT, R112, R19, R111, 0x1f ;  /* 0x00001f6f13707589 */ /* 0x000f2800000e0000 */
[----:B------:R-:W4:Y:S04]  /*6870*/  SHFL.IDX PT, R110, R20, R111, 0x1f ;  /* 0x00001f6f146e7589 */ /* 0x000f2800000e0000 */
[----:B------:R-:W3:Y:S04]  /*6880*/  SHFL.IDX PT, R120, R13, R111, 0x1f ;  /* 0x00001f6f0d787589 */ /* 0x000ee800000e0000 */
[----:B------:R-:W3:Y:S04]  /*6890*/  SHFL.IDX PT, R122, R14, R111, 0x1f ;  /* 0x00001f6f0e7a7589 */ /* 0x000ee800000e0000 */
[----:B------:R-:W-:Y:S04]  /*68a0*/  SHFL.IDX PT, R121, R22, R111, 0x1f ;  /* 0x00001f6f16797589 */ /* 0x000fe800000e0000 */
[----:B------:R-:W-:Y:S04]  /*68b0*/  SHFL.IDX PT, R119, R24, R111, 0x1f ;  /* 0x00001f6f18777589 */ /* 0x000fe800000e0000 */
[----:B------:R-:W-:Y:S04]  /*68c0*/  SHFL.IDX PT, R115, R27, R111, 0x1f ;  /* 0x00001f6f1b737589 */ /* 0x000fe800000e0000 */
[----:B------:R-:W-:Y:S01]  /*68d0*/  SHFL.IDX PT, R123, R23, R111, 0x1f ;  /* 0x00001f6f177b7589 */ /* 0x000fe200000e0000 */
[C---:B--2---:R-:W-:Y:S01]  /*68e0*/  FFMA R107, R83.reuse, R117, R107 ;  /* 0x00000075536b7223 */ /* 0x044fe2000000006b */
[C---:B0-----:R-:W-:Y:S01]  /*68f0*/  FFMA R101, R83.reuse, R118, R101 ;  /* 0x0000007653657223 */ /* 0x041fe20000000065 */
[C---:B-1----:R-:W-:Y:S01]  /*6900*/  FFMA R99, R83.reuse, R116, R99 ;  /* 0x0000007453637223 */ /* 0x042fe20000000063 */
[C---:B----4-:R-:W-:Y:S01]  /*6910*/  FFMA R97, R83.reuse, R114, R97 ;  /* 0x0000007253617223 */ /* 0x050fe20000000061 */
[C---:B------:R-:W-:Y:S01]  /*6920*/  FFMA R95, R83.reuse, R113, R95 ;  /* 0x00000071535f7223 */ /* 0x040fe2000000005f */
[C---:B------:R-:W-:Y:S01]  /*6930*/  FFMA R93, R83.reuse, R112, R93 ;  /* 0x00000070535d7223 */ /* 0x040fe2000000005d */
[----:B------:R-:W-:Y:S01]  /*6940*/  FFMA R44, R83, R110, R44 ;  /* 0x0000006e532c7223 */ /* 0x000fe2000000002c */
[C---:B---3--:R-:W-:Y:S01]  /*6950*/  FFMA R106, R108.reuse, R117, R106 ;  /* 0x000000756c6a7223 */ /* 0x048fe2000000006a */
[C---:B------:R-:W-:Y:S01]  /*6960*/  FFMA R100, R108.reuse, R118, R100 ;  /* 0x000000766c647223 */ /* 0x040fe20000000064 */
[C---:B------:R-:W-:Y:S01]  /*6970*/  FFMA R98, R108.reuse, R116, R98 ;  /* 0x000000746c627223 */ /* 0x040fe20000000062 */
[C---:B------:R-:W-:Y:S01]  /*6980*/  FFMA R96, R108.reuse, R114, R96 ;  /* 0x000000726c607223 */ /* 0x040fe20000000060 */
[C---:B------:R-:W-:Y:S01]  /*6990*/  FFMA R94, R108.reuse, R113, R94 ;  /* 0x000000716c5e7223 */ /* 0x040fe2000000005e */
[C---:B------:R-:W-:Y:S01]  /*69a0*/  FFMA R43, R108.reuse, R112, R43 ;  /* 0x000000706c2b7223 */ /* 0x040fe2000000002b */
[----:B------:R-:W0:Y:S01]  /*69b0*/  SHFL.IDX PT, R118, R21, R111, 0x1f ;  /* 0x00001f6f15767589 */ /* 0x000e2200000e0000 */
[----:B------:R-:W-:-:S03]  /*69c0*/  FFMA R45, R108, R110, R45 ;  /* 0x0000006e6c2d7223 */ /* 0x000fc6000000002d */
[----:B------:R-:W1:Y:S04]  /*69d0*/  SHFL.IDX PT, R117, R25, R111, 0x1f ;  /* 0x00001f6f19757589 */ /* 0x000e6800000e0000 */
[----:B------:R-:W2:Y:S04]  /*69e0*/  SHFL.IDX PT, R116, R26, R111, 0x1f ;  /* 0x00001f6f1a747589 */ /* 0x000ea800000e0000 */
[----:B------:R-:W3:Y:S04]  /*69f0*/  SHFL.IDX PT, R114, R28, R111, 0x1f ;  /* 0x00001f6f1c727589 */ /* 0x000ee800000e0000 */
[----:B------:R-:W4:Y:S04]  /*6a00*/  SHFL.IDX PT, R113, R29, R111, 0x1f ;  /* 0x00001f6f1d717589 */ /* 0x000f2800000e0000 */
[----:B------:R-:W4:Y:S04]  /*6a10*/  SHFL.IDX PT, R112, R30, R111, 0x1f ;  /* 0x00001f6f1e707589 */ /* 0x000f2800000e0000 */
[----:B------:R-:W4:Y:S01]  /*6a20*/  SHFL.IDX PT, R110, R31, R111, 0x1f ;  /* 0x00001f6f1f6e7589 */ /* 0x000f2200000e0000 */
[CC--:B------:R-:W-:Y:S01]  /*6a30*/  FFMA R105, R83.reuse, R120.reuse, R105 ;  /* 0x0000007853697223 */ /* 0x0c0fe20000000069 */
[C---:B------:R-:W-:Y:S01]  /*6a40*/  FFMA R104, R108.reuse, R120, R104 ;  /* 0x000000786c687223 */ /* 0x040fe20000000068 */
[CC--:B------:R-:W-:Y:S01]  /*6a50*/  FFMA R103, R83.reuse, R122.reuse, R103 ;  /* 0x0000007a53677223 */ /* 0x0c0fe20000000067 */
[C---:B------:R-:W-:Y:S01]  /*6a60*/  FFMA R102, R108.reuse, R122, R102 ;  /* 0x0000007a6c667223 */ /* 0x040fe20000000066 */
[CC--:B0-----:R-:W-:Y:S01]  /*6a70*/  FFMA R46, R83.reuse, R118.reuse, R46 ;  /* 0x00000076532e7223 */ /* 0x0c1fe2000000002e */
[C---:B------:R-:W-:Y:S01]  /*6a80*/  FFMA R47, R108.reuse, R118, R47 ;  /* 0x000000766c2f7223 */ /* 0x040fe2000000002f */
[CC--:B------:R-:W-:Y:S01]  /*6a90*/  FFMA R48, R83.reuse, R121.reuse, R48 ;  /* 0x0000007953307223 */ /* 0x0c0fe20000000030 */
[C---:B------:R-:W-:Y:S01]  /*6aa0*/  FFMA R49, R108.reuse, R121, R49 ;  /* 0x000000796c317223 */ /* 0x040fe20000000031 */
[CC--:B------:R-:W-:Y:S01]  /*6ab0*/  FFMA R52, R83.reuse, R119.reuse, R52 ;  /* 0x0000007753347223 */ /* 0x0c0fe20000000034 */
[C---:B------:R-:W-:Y:S01]  /*6ac0*/  FFMA R53, R108.reuse, R119, R53 ;  /* 0x000000776c357223 */ /* 0x040fe20000000035 */
[CC--:B-1----:R-:W-:Y:S01]  /*6ad0*/  FFMA R54, R83.reuse, R117.reuse, R54 ;  /* 0x0000007553367223 */ /* 0x0c2fe20000000036 */
[C---:B------:R-:W-:Y:S01]  /*6ae0*/  FFMA R55, R108.reuse, R117, R55 ;  /* 0x000000756c377223 */ /* 0x040fe20000000037 */
[CC--:B--2---:R-:W-:Y:S01]  /*6af0*/  FFMA R56, R83.reuse, R116.reuse, R56 ;  /* 0x0000007453387223 */ /* 0x0c4fe20000000038 */
[C---:B------:R-:W-:Y:S01]  /*6b00*/  FFMA R57, R108.reuse, R116, R57 ;  /* 0x000000746c397223 */ /* 0x040fe20000000039 */
[CC--:B------:R-:W-:Y:S01]  /*6b10*/  FFMA R58, R83.reuse, R115.reuse, R58 ;  /* 0x00000073533a7223 */ /* 0x0c0fe2000000003a */
[C---:B------:R-:W-:Y:S01]  /*6b20*/  FFMA R59, R108.reuse, R115, R59 ;  /* 0x000000736c3b7223 */ /* 0x040fe2000000003b */
[CC--:B---3--:R-:W-:Y:S01]  /*6b30*/  FFMA R60, R83.reuse, R114.reuse, R60 ;  /* 0x00000072533c7223 */ /* 0x0c8fe2000000003c */
[C---:B------:R-:W-:Y:S01]  /*6b40*/  FFMA R61, R108.reuse, R114, R61 ;  /* 0x000000726c3d7223 */ /* 0x040fe2000000003d */
[CC--:B----4-:R-:W-:Y:S01]  /*6b50*/  FFMA R64, R83.reuse, R113.reuse, R64 ;  /* 0x0000007153407223 */ /* 0x0d0fe20000000040 */
[C---:B------:R-:W-:Y:S01]  /*6b60*/  FFMA R65, R108.reuse, R113, R65 ;  /* 0x000000716c417223 */ /* 0x040fe20000000041 */
[CC--:B------:R-:W-:Y:S01]  /*6b70*/  FFMA R66, R83.reuse, R112.reuse, R66 ;  /* 0x0000007053427223 */ /* 0x0c0fe20000000042 */
[C---:B------:R-:W-:Y:S01]  /*6b80*/  FFMA R67, R108.reuse, R112, R67 ;  /* 0x000000706c437223 */ /* 0x040fe20000000043 */
[----:B------:R-:W0:Y:S01]  /*6b90*/  SHFL.IDX PT, R122, R32, R111, 0x1f ;  /* 0x00001f6f207a7589 */ /* 0x000e2200000e0000 */
        /* <DEDUP_REMOVED lines=33> */
[C---:B------:R-:W-:Y:S01]  /*6db0*/  FFMA R78, R83.reuse, R115, R78 ;  /* 0x00000073534e7223 */ /* 0x040fe2000000004e */
[C---:B------:R-:W-:Y:S01]  /*6dc0*/  FFMA R79, R83.reuse, R114, R79 ;  /* 0x00000072534f7223 */ /* 0x040fe2000000004f */
[C---:B------:R-:W-:Y:S01]  /*6dd0*/  FFMA R80, R83.reuse, R113, R80 ;  /* 0x0000007153507223 */ /* 0x040fe20000000050 */
[C---:B------:R-:W-:Y:S01]  /*6de0*/  FFMA R109, R110.reuse, R83, R109 ;  /* 0x000000536e6d7223 */ /* 0x040fe2000000006d */
[----:B------:R-:W-:Y:S01]  /*6df0*/  FFMA R81, R83, R112, R81 ;  /* 0x0000007053517223 */ /* 0x000fe20000000051 */
[----:B------:R-:W-:-:S07]  /*6e00*/  FFMA R108, R110, R108, R82 ;  /* 0x0000006c6e6c7223 */ /* 0x000fce0000000052 */
.L_x_16:
[----:B------:R-:W-:Y:S05]  /*6e10*/  @P0 BRA `(.L_x_17) ;  /* 0x0000000c002c0947 */ /* 0x000fea0003800000 */
[----:B------:R-:W-:Y:S01]  /*6e20*/  IADD3 R83, PT, PT, -R9, R6, R0 ;  /* 0x0000000609537210 */ /* 0x000fe20007ffe100 */
[----:B------:R-:W0:Y:S04]  /*6e30*/  LDC.64 R112, c[0x0][0x380] ;  /* 0x0000e000ff707b82 */ /* 0x000e280000000a00 */
[----:B------:R-:W0:Y:S02]  /*6e40*/  SHFL.IDX PT, R111, R10, R83, 0x1f ;  /* 0x00001f530a6f7589 */ /* 0x000e2400000e0000 */
[----:B0-----:R-:W-:-:S05]  /*6e50*/  IMAD.WIDE R110, R111, 0x4, R112 ;  /* 0x000000046f6e7825 */ /* 0x001fca00078e0270 */
[----:B------:R-:W2:Y:S04]  /*6e60*/  LDG.E.CONSTANT R82, desc[UR4][R110.64] ;  /* 0x000000046e527981 */ /* 0x000ea8000c1e9900 */
[----:B------:R0:W3:Y:S04]  /*6e70*/  LDG.E.CONSTANT R6, desc[UR4][R110.64+0x80] ;  /* 0x000080046e067981 */ /* 0x0000e8000c1e9900 */
[----:B-----5:R-:W2:Y:S04]  /*6e80*/  SHFL.IDX PT, R114, R11, R83, 0x1f ;  /* 0x00001f530b727589 */ /* 0x020ea800000e0000 */
[----:B------:R-:W1:Y:S04]  /*6e90*/  SHFL.IDX PT, R115, R12, R83, 0x1f ;  /* 0x00001f530c737589 */ /* 0x000e6800000e0000 */
[----:B0-----:R-:W0:Y:S04]  /*6ea0*/  SHFL.IDX PT, R110, R22, R83, 0x1f ;  /* 0x00001f53166e7589 */ /* 0x001e2800000e0000 */
[----:B------:R-:W4:Y:S04]  /*6eb0*/  SHFL.IDX PT, R121, R13, R83, 0x1f ;  /* 0x00001f530d797589 */ /* 0x000f2800000e0000 */
[----:B------:R-:W3:Y:S04]  /*6ec0*/  SHFL.IDX PT, R119, R15, R83, 0x1f ;  /* 0x00001f530f777589 */ /* 0x000ee800000e0000 */
[----:B------:R-:W3:Y:S04]  /*6ed0*/  SHFL.IDX PT, R117, R17, R83, 0x1f ;  /* 0x00001f5311757589 */ /* 0x000ee800000e0000 */
[----:B------:R-:W3:Y:S04]  /*6ee0*/  SHFL.IDX PT, R116, R18, R83, 0x1f ;  /* 0x00001f5312747589 */ /* 0x000ee800000e0000 */
[----:B------:R-:W3:Y:S04]  /*6ef0*/  SHFL.IDX PT, R111, R21, R83, 0x1f ;  /* 0x00001f53156f7589 */ /* 0x000ee800000e0000 */
[----:B------:R-:W3:Y:S04]  /*6f00*/  SHFL.IDX PT, R120, R14, R83, 0x1f ;  /* 0x00001f530e787589 */ /* 0x000ee800000e0000 */
[----:B------:R-:W3:Y:S04]  /*6f10*/  SHFL.IDX PT, R118, R16, R83, 0x1f ;  /* 0x00001f5310767589 */ /* 0x000ee800000e0000 */
[----:B------:R-:W3:Y:S04]  /*6f20*/  SHFL.IDX PT, R123, R23, R83, 0x1f ;  /* 0x00001f53177b7589 */ /* 0x000ee800000e0000 */
[----:B------:R-:W3:Y:S04]  /*6f30*/  SHFL.IDX PT, R125, R24, R83, 0x1f ;  /* 0x00001f53187d7589 */ /* 0x000ee800000e0000 */
[----:B------:R-:W3:Y:S01]  /*6f40*/  SHFL.IDX PT, R122, R33, R83, 0x1f ;  /* 0x00001f53217a7589 */ /* 0x000ee200000e0000 */
[----:B--2---:R-:W-:Y:S01]  /*6f50*/  FFMA R109, R114, R82, R109 ;  /* 0x00000052726d7223 */ /* 0x004fe2000000006d */
[C---:B-1----:R-:W-:Y:S01]  /*6f60*/  FFMA R107, R82.reuse, R115, R107 ;  /* 0x00000073526b7223 */ /* 0x042fe2000000006b */
[C---:B0-----:R-:W-:Y:S01]  /*6f70*/  FFMA R48, R82.reuse, R110, R48 ;  /* 0x0000006e52307223 */ /* 0x041fe20000000030 */
[----:B----4-:R-:W-:Y:S01]  /*6f80*/  FFMA R105, R82, R121, R105 ;  /* 0x0000007952697223 */ /* 0x010fe20000000069 */
[----:B---3--:R-:W-:Y:S01]  /*6f90*/  FFMA R108, R114, R6, R108 ;  /* 0x00000006726c7223 */ /* 0x008fe2000000006c */
[C---:B------:R-:W-:Y:S01]  /*6fa0*/  FFMA R106, R6.reuse, R115, R106 ;  /* 0x00000073066a7223 */ /* 0x040fe2000000006a */
[----:B------:R-:W0:Y:S01]  /*6fb0*/  SHFL.IDX PT, R114, R20, R83, 0x1f ;  /* 0x00001f5314727589 */ /* 0x000e2200000e0000 */
[C---:B------:R-:W-:Y:S01]  /*6fc0*/  FFMA R49, R6.reuse, R110, R49 ;  /* 0x0000006e06317223 */ /* 0x040fe20000000031 */
[----:B------:R-:W-:Y:S01]  /*6fd0*/  FFMA R104, R6, R121, R104 ;  /* 0x0000007906687223 */ /* 0x000fe20000000068 */
[-C--:B------:R-:W-:Y:S01]  /*6fe0*/  FFMA R101, R82, R119.reuse, R101 ;  /* 0x0000007752657223 */ /* 0x080fe20000000065 */
[----:B------:R-:W1:Y:S01]  /*6ff0*/  SHFL.IDX PT, R115, R19, R83, 0x1f ;  /* 0x00001f5313737589 */ /* 0x000e6200000e0000 */
[----:B------:R-:W-:Y:S01]  /*7000*/  FFMA R100, R6, R119, R100 ;  /* 0x0000007706647223 */ /* 0x000fe20000000064 */
[-C--:B------:R-:W-:Y:S01]  /*7010*/  FFMA R97, R82, R117.reuse, R97 ;  /* 0x0000007552617223 */ /* 0x080fe20000000061 */
[----:B------:R-:W-:Y:S01]  /*7020*/  FFMA R96, R6, R117, R96 ;  /* 0x0000007506607223 */ /* 0x000fe20000000060 */
[----:B------:R-:W2:Y:S01]  /*7030*/  SHFL.IDX PT, R110, R32, R83, 0x1f ;  /* 0x00001f53206e7589 */ /* 0x000ea200000e0000 */
[-C--:B------:R-:W-:Y:S01]  /*7040*/  FFMA R95, R82, R116.reuse, R95 ;  /* 0x00000074525f7223 */ /* 0x080fe2000000005f */
[----:B------:R-:W-:Y:S01]  /*7050*/  FFMA R94, R6, R116, R94 ;  /* 0x00000074065e7223 */ /* 0x000fe2000000005e */
[-C--:B------:R-:W-:Y:S01]  /*7060*/  FFMA R46, R82, R111.reuse, R46 ;  /* 0x0000006f522e7223 */ /* 0x080fe2000000002e */
[----:B------:R-:W-:Y:S01]  /*7070*/  FFMA R47, R6, R111, R47 ;  /* 0x0000006f062f7223 */ /* 0x000fe2000000002f */
[----:B------:R-:W3:Y:S01]  /*7080*/  SHFL.IDX PT, R121, R25, R83, 0x1f ;  /* 0x00001f5319797589 */ /* 0x000ee200000e0000 */
[-C--:B------:R-:W-:Y:S01]  /*7090*/  FFMA R103, R82, R120.reuse, R103 ;  /* 0x0000007852677223 */ /* 0x080fe20000000067 */
[----:B------:R-:W-:Y:S01]  /*70a0*/  FFMA R102, R6, R120, R102 ;  /* 0x0000007806667223 */ /* 0x000fe20000000066 */
[-C--:B------:R-:W-:Y:S01]  /*70b0*/  FFMA R99, R82, R118.reuse, R99 ;  /* 0x0000007652637223 */ /* 0x080fe20000000063 */
[----:B------:R-:W4:Y:S01]  /*70c0*/  SHFL.IDX PT, R119, R26, R83, 0x1f ;  /* 0x00001f531a777589 */ /* 0x000f2200000e0000 */
[----:B------:R-:W-:Y:S01]  /*70d0*/  FFMA R98, R6, R118, R98 ;  /* 0x0000007606627223 */ /* 0x000fe20000000062 */
[C---:B------:R-:W-:Y:S01]  /*70e0*/  FFMA R50, R82.reuse, R123, R50 ;  /* 0x0000007b52327223 */ /* 0x040fe20000000032 */
[C---:B------:R-:W-:Y:S01]  /*70f0*/  FFMA R52, R82.reuse, R125, R52 ;  /* 0x0000007d52347223 */ /* 0x040fe20000000034 */
[----:B------:R-:W4:Y:S01]  /*7100*/  SHFL.IDX PT, R117, R27, R83, 0x1f ;  /* 0x00001f531b757589 */ /* 0x000f2200000e0000 */
[----:B------:R-:W-:Y:S01]  /*7110*/  FFMA R72, R82, R122, R72 ;  /* 0x0000007a52487223 */ /* 0x000fe20000000048 */
[----:B------:R-:W-:Y:S01]  /*7120*/  FFMA R51, R6, R123, R51 ;  /* 0x0000007b06337223 */ /* 0x000fe20000000033 */
[-C--:B0-----:R-:W-:Y:S01]  /*7130*/  FFMA R44, R82, R114.reuse, R44 ;  /* 0x00000072522c7223 */ /* 0x081fe2000000002c */
[C---:B------:R-:W-:Y:S01]  /*7140*/  FFMA R45, R6.reuse, R114, R45 ;  /* 0x00000072062d7223 */ /* 0x040fe2000000002d */
[----:B------:R-:W0:Y:S01]  /*7150*/  SHFL.IDX PT, R116, R28, R83, 0x1f ;  /* 0x00001f531c747589 */ /* 0x000e2200000e0000 */
[----:B------:R-:W-:Y:S01]  /*7160*/  FFMA R53, R6, R125, R53 ;  /* 0x0000007d06357223 */ /* 0x000fe20000000035 */
[-C--:B-1----:R-:W-:Y:S01]  /*7170*/  FFMA R93, R82, R115.reuse, R93 ;  /* 0x00000073525d7223 */ /* 0x082fe2000000005d */
[----:B------:R-:W-:Y:S01]  /*7180*/  FFMA R43, R6, R115, R43 ;  /* 0x00000073062b7223 */ /* 0x000fe2000000002b */
[----:B------:R-:W1:Y:S01]  /*7190*/  SHFL.IDX PT, R114, R30, R83, 0x1f ;  /* 0x00001f531e727589 */ /* 0x000e6200000e0000 */
[-C--:B--2---:R-:W-:Y:S01]  /*71a0*/  FFMA R70, R82, R110.reuse, R70 ;  /* 0x0000006e52467223 */ /* 0x084fe20000000046 */
[----:B------:R-:W-:-:S02]  /*71b0*/  FFMA R71, R6, R110, R71 ;  /* 0x0000006e06477223 */ /* 0x000fc40000000047 */
[----:B------:R-:W2:Y:S01]  /*71c0*/  SHFL.IDX PT, R115, R29, R83, 0x1f ;  /* 0x00001f531d737589 */ /* 0x000ea200000e0000 */
[----:B------:R-:W-:Y:S01]  /*71d0*/  IADD3 R110, PT, PT, R83, 0x1, RZ ;  /* 0x00000001536e7810 */ /* 0x000fe20007ffe0ff */
[-C--:B---3--:R-:W-:Y:S02]  /*71e0*/  FFMA R54, R82, R121.reuse, R54 ;  /* 0x0000007952367223 */ /* 0x088fe40000000036 */
[----:B------:R-:W3:Y:S01]  /*71f0*/  SHFL.IDX PT, R111, R31, R83, 0x1f ;  /* 0x00001f531f6f7589 */ /* 0x000ee200000e0000 */
[----:B------:R-:W-:Y:S01]  /*7200*/  FFMA R55, R6, R121, R55 ;  /* 0x0000007906377223 */ /* 0x000fe20000000037 */
[-C--:B----4-:R-:W-:Y:S01]  /*7210*/  FFMA R56, R82, R119.reuse, R56 ;  /* 0x0000007752387223 */ /* 0x090fe20000000038 */
        /* <DEDUP_REMOVED lines=14> */
[-C--:B---3--:R-:W-:Y:S01]  /*7300*/  FFMA R68, R82, R111.reuse, R68 ;  /* 0x0000006f52447223 */ /* 0x088fe20000000044 */
[----:B------:R-:W-:Y:S02]  /*7310*/  FFMA R69, R6, R111, R69 ;  /* 0x0000006f06457223 */ /* 0x000fe40000000045 */
[----:B------:R-:W3:Y:S01]  /*7320*/  SHFL.IDX PT, R116, R39, R83, 0x1f ;  /* 0x00001f5327747589 */ /* 0x000ee200000e0000 */
[----:B----4-:R-:W-:-:S03]  /*7330*/  FFMA R73, R82, R121, R73 ;  /* 0x0000007952497223 */ /* 0x010fc60000000049 */
[----:B------:R-:W4:Y:S01]  /*7340*/  SHFL.IDX PT, R115, R40, R83, 0x1f ;  /* 0x00001f5328737589 */ /* 0x000f2200000e0000 */
[----:B------:R-:W-:-:S03]  /*7350*/  FFMA R74, R82, R120, R74 ;  /* 0x00000078524a7223 */ /* 0x000fc6000000004a */
[----:B------:R-:W4:Y:S04]  /*7360*/  SHFL.IDX PT, R114, R41, R83, 0x1f ;  /* 0x00001f5329727589 */ /* 0x000f2800000e0000 */
[----:B------:R-:W4:Y:S01]  /*7370*/  SHFL.IDX PT, R111, R42, R83, 0x1f ;  /* 0x00001f532a6f7589 */ /* 0x000f2200000e0000 */
[----:B0-----:R-:W-:-:S03]  /*7380*/  FFMA R75, R82, R119, R75 ;  /* 0x00000077524b7223 */ /* 0x001fc6000000004b */
[----:B------:R-:W0:Y:S01]  /*7390*/  SHFL.IDX PT, R83, R10, R110, 0x1f ;  /* 0x00001f6e0a537589 */ /* 0x000e2200000e0000 */
[C---:B-1----:R-:W-:Y:S01]  /*73a0*/  FFMA R76, R82.reuse, R118, R76 ;  /* 0x00000076524c7223 */ /* 0x042fe2000000004c */
[C---:B--2---:R-:W-:Y:S01]  /*73b0*/  FFMA R77, R82.reuse, R117, R77 ;  /* 0x00000075524d7223 */ /* 0x044fe2000000004d */
[C---:B---3--:R-:W-:Y:S01]  /*73c0*/  FFMA R78, R82.reuse, R116, R78 ;  /* 0x00000074524e7223 */ /* 0x048fe2000000004e */
[C---:B----4-:R-:W-:Y:S01]  /*73d0*/  FFMA R79, R82.reuse, R115, R79 ;  /* 0x00000073524f7223 */ /* 0x050fe2000000004f */
        /* <DEDUP_REMOVED lines=16> */
[----:B0-----:R-:W0:Y:S04]  /*74e0*/  SHFL.IDX PT, R113, R12, R110, 0x1f ;  /* 0x00001f6e0c717589 */ /* 0x001e2800000e0000 */
[----:B------:R-:W1:Y:S04]  /*74f0*/  SHFL.IDX PT, R120, R13, R110, 0x1f ;  /* 0x00001f6e0d787589 */ /* 0x000e6800000e0000 */
        /* <DEDUP_REMOVED lines=11> */
[C---:B0-----:R-:W-:Y:S01]  /*75b0*/  FFMA R107, R82.reuse, R113, R107 ;  /* 0x00000071526b7223 */ /* 0x041fe2000000006b */
[C---:B-1----:R-:W-:Y:S01]  /*75c0*/  FFMA R105, R82.reuse, R120, R105 ;  /* 0x0000007852697223 */ /* 0x042fe20000000069 */
[----:B----4-:R-:W-:Y:S01]  /*75d0*/  FFMA R101, R82, R116, R101 ;  /* 0x0000007452657223 */ /* 0x010fe20000000065 */
        /* <DEDUP_REMOVED lines=11> */
[CC--:B------:R-:W-:Y:S01]  /*7690*/  FFMA R103, R82.reuse, R122.reuse, R103 ;  /* 0x0000007a52677223 */ /* 0x0c0fe20000000067 */
[C---:B------:R-:W-:Y:S01]  /*76a0*/  FFMA R102, R83.reuse, R122, R102 ;  /* 0x0000007a53667223 */ /* 0x040fe20000000066 */
[CC--:B------:R-:W-:Y:S01]  /*76b0*/  FFMA R44, R82.reuse, R119.reuse, R44 ;  /* 0x00000077522c7223 */ /* 0x0c0fe2000000002c */
[----:B------:R-:W1:Y:S01]  /*76c0*/  SHFL.IDX PT, R118, R22, R110, 0x1f ;  /* 0x00001f6e16767589 */ /* 0x000e6200000e0000 */
[C---:B------:R-:W-:Y:S01]  /*76d0*/  FFMA R45, R83.reuse, R119, R45 ;  /* 0x00000077532d7223 */ /* 0x040fe2000000002d */
[CC--:B------:R-:W-:Y:S01]  /*76e0*/  FFMA R46, R82.reuse, R117.reuse, R46 ;  /* 0x00000075522e7223 */ /* 0x0c0fe2000000002e */
[C---:B------:R-:W-:Y:S01]  /*76f0*/  FFMA R47, R83.reuse, R117, R47 ;  /* 0x00000075532f7223 */ /* 0x040fe2000000002f */
[----:B------:R-:W2:Y:S01]  /*7700*/  SHFL.IDX PT, R116, R23, R110, 0x1f ;  /* 0x00001f6e17747589 */ /* 0x000ea200000e0000 */
[CC--:B------:R-:W-:Y:S01]  /*7710*/  FFMA R52, R82.reuse, R115.reuse, R52 ;  /* 0x0000007352347223 */ /* 0x0c0fe20000000034 */
[C---:B------:R-:W-:Y:S01]  /*7720*/  FFMA R53, R83.reuse, R115, R53 ;  /* 0x0000007353357223 */ /* 0x040fe20000000035 */
[CC--:B------:R-:W-:Y:S01]  /*7730*/  FFMA R60, R82.reuse, R111.reuse, R60 ;  /* 0x0000006f523c7223 */ /* 0x0c0fe2000000003c */
[----:B------:R-:W3:Y:S01]  /*7740*/  SHFL.IDX PT, R114, R25, R110, 0x1f ;  /* 0x00001f6e19727589 */ /* 0x000ee200000e0000 */
[C---:B------:R-:W-:Y:S01]  /*7750*/  FFMA R61, R83.reuse, R111, R61 ;  /* 0x0000006f533d7223 */ /* 0x040fe2000000003d */
[CC--:B------:R-:W-:Y:S01]  /*7760*/  FFMA R68, R82.reuse, R121.reuse, R68 ;  /* 0x0000007952447223 */ /* 0x0c0fe20000000044 */
[C---:B------:R-:W-:Y:S01]  /*7770*/  FFMA R69, R83.reuse, R121, R69 ;  /* 0x0000007953457223 */ /* 0x040fe20000000045 */
[----:B------:R-:W4:Y:S04]  /*7780*/  SHFL.IDX PT, R113, R26, R110, 0x1f ;  /* 0x00001f6e1a717589 */ /* 0x000f2800000e0000 */
[----:B------:R-:W4:Y:S04]  /*7790*/  SHFL.IDX PT, R112, R27, R110, 0x1f ;  /* 0x00001f6e1b707589 */ /* 0x000f2800000e0000 */
[----:B------:R-:W4:Y:S01]  /*77a0*/  SHFL.IDX PT, R6, R29, R110, 0x1f ;  /* 0x00001f6e1d067589 */ /* 0x000f2200000e0000 */
[CC--:B0-----:R-:W-:Y:S01]  /*77b0*/  FFMA R93, R82.reuse, R120.reuse, R93 ;  /* 0x00000078525d7223 */ /* 0x0c1fe2000000005d */
[C---:B------:R-:W-:Y:S01]  /*77c0*/  FFMA R43, R83.reuse, R120, R43 ;  /* 0x00000078532b7223 */ /* 0x040fe2000000002b */
[CC--:B-1----:R-:W-:Y:S01]  /*77d0*/  FFMA R48, R82.reuse, R118.reuse, R48 ;  /* 0x0000007652307223 */ /* 0x0c2fe20000000030 */
[C---:B------:R-:W-:Y:S01]  /*77e0*/  FFMA R49, R83.reuse, R118, R49 ;  /* 0x0000007653317223 */ /* 0x040fe20000000031 */
[----:B------:R-:W0:Y:S01]  /*77f0*/  SHFL.IDX PT, R122, R30, R110, 0x1f ;  /* 0x00001f6e1e7a7589 */ /* 0x000e2200000e0000 */
[-C--:B--2---:R-:W-:Y:S01]  /*7800*/  FFMA R50, R82, R116.reuse, R50 ;  /* 0x0000007452327223 */ /* 0x084fe20000000032 */
[----:B------:R-:W-:-:S02]  /*7810*/  FFMA R51, R83, R116, R51 ;  /* 0x0000007453337223 */ /* 0x000fc40000000033 */
[----:B------:R-:W1:Y:S01]  /*7820*/  SHFL.IDX PT, R120, R32, R110, 0x1f ;  /* 0x00001f6e20787589 */ /* 0x000e6200000e0000 */
[CC--:B---3--:R-:W-:Y:S01]  /*7830*/  FFMA R54, R82.reuse, R114.reuse, R54 ;  /* 0x0000007252367223 */ /* 0x0c8fe20000000036 */
[C---:B------:R-:W-:Y:S02]  /*7840*/  FFMA R55, R83.reuse, R114, R55 ;  /* 0x0000007253377223 */ /* 0x040fe40000000037 */
[----:B------:R-:W2:Y:S01]  /*7850*/  SHFL.IDX PT, R119, R33, R110, 0x1f ;  /* 0x00001f6e21777589 */ /* 0x000ea200000e0000 */
[CC--:B----4-:R-:W-:Y:S01]  /*7860*/  FFMA R56, R82.reuse, R113.reuse, R56 ;  /* 0x0000007152387223 */ /* 0x0d0fe20000000038 */
[C---:B------:R-:W-:Y:S02]  /*7870*/  FFMA R57, R83.reuse, R113, R57 ;  /* 0x0000007153397223 */ /* 0x040fe40000000039 */
[----:B------:R-:W3:Y:S01]  /*7880*/  SHFL.IDX PT, R118, R34, R110, 0x1f ;  /* 0x00001f6e22767589 */ /* 0x000ee200000e0000 */
[-C--:B------:R-:W-:Y:S01]  /*7890*/  FFMA R58, R82, R112.reuse, R58 ;  /* 0x00000070523a7223 */ /* 0x080fe2000000003a */
[----:B------:R-:W-:-:S02]  /*78a0*/  FFMA R59, R83, R112, R59 ;  /* 0x00000070533b7223 */ /* 0x000fc4000000003b */
[----:B------:R-:W4:Y:S01]  /*78b0*/  SHFL.IDX PT, R117, R35, R110, 0x1f ;  /* 0x00001f6e23757589 */ /* 0x000f2200000e0000 */
[CC--:B------:R-:W-:Y:S01]  /*78c0*/  FFMA R64, R82.reuse, R6.reuse, R64 ;  /* 0x0000000652407223 */ /* 0x0c0fe20000000040 */
[C---:B------:R-:W-:Y:S02]  /*78d0*/  FFMA R65, R83.reuse, R6, R65 ;  /* 0x0000000653417223 */ /* 0x040fe40000000041 */
        /* <DEDUP_REMOVED lines=11> */
[-C--:B---3--:R-:W-:Y:S01]  /*7990*/  FFMA R73, R82, R118.reuse, R73 ;  /* 0x0000007652497223 */ /* 0x088fe20000000049 */
[----:B------:R-:W-:-:S02]  /*79a0*/  FFMA R85, R83, R118, R85 ;  /* 0x0000007653557223 */ /* 0x000fc40000000055 */
[----:B------:R-:W3:Y:S01]  /*79b0*/  SHFL.IDX PT, R111, R41, R110, 0x1f ;  /* 0x00001f6e296f7589 */ /* 0x000ee200000e0000 */
[CC--:B----4-:R-:W-:Y:S01]  /*79c0*/  FFMA R74, R82.reuse, R117.reuse, R74 ;  /* 0x00000075524a7223 */ /* 0x0d0fe2000000004a */
[C---:B------:R-:W-:Y:S02]  /*79d0*/  FFMA R86, R83.reuse, R117, R86 ;  /* 0x0000007553567223 */ /* 0x040fe40000000056 */
[----:B------:R-:W4:Y:S01]  /*79e0*/  SHFL.IDX PT, R6, R42, R110, 0x1f ;  /* 0x00001f6e2a067589 */ /* 0x000f2200000e0000 */
        /* <DEDUP_REMOVED lines=12> */
[-C--:B----4-:R-:W-:Y:S01]  /*7ab0*/  FFMA R81, R82, R6.reuse, R81 ;  /* 0x0000000652517223 */ /* 0x090fe20000000051 */
[----:B------:R-:W-:-:S07]  /*7ac0*/  FFMA R5, R83, R6, R5 ;  /* 0x0000000653057223 */ /* 0x000fce0000000005 */
.L_x_17:
[----:B------:R0:W5:Y:S04]  /*7ad0*/  LDG.E.CONSTANT R6, desc[UR4][R62.64+0x8] ;  /* 0x000008043e067981 */ /* 0x000168000c1e9900 */
        /* <DEDUP_REMOVED lines=8> */
[----:B------:R0:W5:Y:S01]  /*7b60*/  LDG.E.CONSTANT R110, desc[UR4][R62.64+0x2c] ;  /* 0x00002c043e6e7981 */ /* 0x000162000c1e9900 */
[----:B------:R-:W-:-:S02]  /*7b70*/  IADD3 R83, PT, PT, -R0, R2, RZ ;  /* 0x0000000200537210 */ /* 0x000fc40007ffe1ff */
[----:B------:R-:W-:-:S04]  /*7b80*/  IADD3 R0, PT, PT, R0, R4, RZ ;  /* 0x0000000400007210 */ /* 0x000fc80007ffe0ff */
[----:B------:R-:W-:-:S13]  /*7b90*/  ISETP.GE.AND P0, PT, R0, R83, PT ;  /* 0x000000530000720c */ /* 0x000fda0003f06270 */
[----:B0-----:R-:W-:Y:S05]  /*7ba0*/  @P0 BRA `(.L_x_18) ;  /* 0x0000000400980947 */ /* 0x001fea0003800000 */
[----:B------:R-:W-:Y:S01]  /*7bb0*/  IADD3 R9, PT, PT, -R9, R0, RZ ;  /* 0x0000000009097210 */ /* 0x000fe20007ffe1ff */
[----:B------:R-:W0:Y:S04]  /*7bc0*/  LDC.64 R82, c[0x0][0x380] ;  /* 0x0000e000ff527b82 */ /* 0x000e280000000a00 */
[----:B------:R-:W0:Y:S02]  /*7bd0*/  SHFL.IDX PT, R119, R10, R9, 0x1f ;  /* 0x00001f090a777589 */ /* 0x000e2400000e0000 */
[----:B0-----:R-:W-:-:S05]  /*7be0*/  IMAD.WIDE R82, R119, 0x4, R82 ;  /* 0x0000000477527825 */ /* 0x001fca00078e0252 */
[----:B------:R-:W2:Y:S04]  /*7bf0*/  LDG.E.CONSTANT R119, desc[UR4][R82.64] ;  /* 0x0000000452777981 */ /* 0x000ea8000c1e9900 */
[----:B------:R-:W3:Y:S04]  /*7c00*/  LDG.E.CONSTANT R0, desc[UR4][R82.64+0x80] ;  /* 0x0000800452007981 */ /* 0x000ee8000c1e9900 */
[----:B-----5:R-:W2:Y:S04]  /*7c10*/  SHFL.IDX PT, R11, R11, R9, 0x1f ;  /* 0x00001f090b0b7589 */ /* 0x020ea800000e0000 */
[----:B------:R-:W0:Y:S04]  /*7c20*/  SHFL.IDX PT, R12, R12, R9, 0x1f ;  /* 0x00001f090c0c7589 */ /* 0x000e2800000e0000 */
        /* <DEDUP_REMOVED lines=30> */
[----:B--2---:R-:W-:Y:S01]  /*7e10*/  FFMA R109, R11, R119, R109 ;  /* 0x000000770b6d7223 */ /* 0x004fe2000000006d */
[C---:B0-----:R-:W-:Y:S01]  /*7e20*/  FFMA R107, R119.reuse, R12, R107 ;  /* 0x0000000c776b7223 */ /* 0x041fe2000000006b */
[C---:B-1----:R-:W-:Y:S01]  /*7e30*/  FFMA R105, R119.reuse, R13, R105 ;  /* 0x0000000d77697223 */ /* 0x042fe20000000069 */
        /* <DEDUP_REMOVED lines=61> */
.L_x_18:
[----:B------:R-:W2:Y:S01]  /*8210*/  LDG.E.CONSTANT R122, desc[UR4][R62.64+0x34] ;  /* 0x000034043e7a7981 */ /* 0x000ea2000c1e9900 */
[----:B-----5:R-:W0:Y:S03]  /*8220*/  LDC.64 R10, c[0x0][0x388] ;  /* 0x0000e200ff0a7b82 */ /* 0x020e260000000a00 */
[----:B------:R-:W3:Y:S04]  /*8230*/  LDG.E.CONSTANT R124, desc[UR4][R62.64+0x30] ;  /* 0x000030043e7c7981 */ /* 0x000ee8000c1e9900 */
[----:B------:R-:W4:Y:S04]  /*8240*/  LDG.E.CONSTANT R2, desc[UR4][R62.64+0x3c] ;  /* 0x00003c043e027981 */ /* 0x000f28000c1e9900 */
        /* <DEDUP_REMOVED lines=16> */
[----:B------:R-:W4:Y:S01]  /*8350*/  LDG.E.CONSTANT R120, desc[UR4][R62.64+0x7c] ;  /* 0x00007c043e787981 */ /* 0x000f22000c1e9900 */
[----:B------:R-:W-:-:S02]  /*8360*/  LEA R7, R7, R3, 0x6 ;  /* 0x0000000307077211 */ /* 0x000fc400078e30ff */
[-C--:B------:R-:W-:Y:S02]  /*8370*/  LEA R13, R8, R3.reuse, 0x6 ;  /* 0x00000003080d7211 */ /* 0x080fe400078e30ff */
[-C--:B------:R-:W-:Y:S01]  /*8380*/  LEA R15, R6, R3.reuse, 0x6 ;  /* 0x00000003060f7211 */ /* 0x080fe200078e30ff */
[----:B0-----:R-:W-:Y:S01]  /*8390*/  IMAD.WIDE R8, R7, 0x4, R10 ;  /* 0x0000000407087825 */ /* 0x001fe200078e020a */
[----:B------:R-:W-:-:S03]  /*83a0*/  LEA R117, R117, R3, 0x6 ;  /* 0x0000000375757211 */ /* 0x000fc600078e30ff */
[----:B------:R-:W-:Y:S01]  /*83b0*/  IMAD.WIDE R6, R13, 0x4, R10 ;  /* 0x000000040d067825 */ /* 0x000fe200078e020a */
[----:B------:R-:W-:Y:S01]  /*83c0*/  STG.E desc[UR4][R8.64], R109 ;  /* 0x0000006d08007986 */ /* 0x000fe2000c101904 */
[----:B------:R-:W-:-:S03]  /*83d0*/  LEA R13, R118, R3, 0x6 ;  /* 0x00000003760d7211 */ /* 0x000fc600078e30ff */
[----:B------:R0:W-:Y:S01]  /*83e0*/  STG.E desc[UR4][R8.64+0x80], R108 ;  /* 0x0000806c08007986 */ /* 0x0001e2000c101904 */
[----:B------:R-:W-:-:S03]  /*83f0*/  LEA R19, R112, R3, 0x6 ;  /* 0x0000000370137211 */ /* 0x000fc600078e30ff */
[----:B------:R-:W-:Y:S04]  /*8400*/  STG.E desc[UR4][R6.64], R107 ;  /* 0x0000006b06007986 */ /* 0x000fe8000c101904 */
[----:B------:R1:W-:Y:S01]  /*8410*/  STG.E desc[UR4][R6.64+0x80], R106 ;  /* 0x0000806a06007986 */ /* 0x0003e2000c101904 */
[----:B0-----:R-:W-:Y:S01]  /*8420*/  IMAD.WIDE R8, R15, 0x4, R10 ;  /* 0x000000040f087825 */ /* 0x001fe200078e020a */
[----:B------:R-:W-:-:S04]  /*8430*/  LEA R15, R115, R3, 0x6 ;  /* 0x00000003730f7211 */ /* 0x000fc800078e30ff */
[----:B------:R-:W-:Y:S01]  /*8440*/  STG.E desc[UR4][R8.64], R105 ;  /* 0x0000006908007986 */ /* 0x000fe2000c101904 */
[----:B-1----:R-:W-:-:S03]  /*8450*/  IMAD.WIDE R6, R13, 0x4, R10 ;  /* 0x000000040d067825 */ /* 0x002fc600078e020a */
[----:B------:R0:W-:Y:S01]  /*8460*/  STG.E desc[UR4][R8.64+0x80], R104 ;  /* 0x0000806808007986 */ /* 0x0001e2000c101904 */
[----:B------:R-:W-:-:S03]  /*8470*/  LEA R13, R116, R3, 0x6 ;  /* 0x00000003740d7211 */ /* 0x000fc600078e30ff */
[----:B------:R-:W-:Y:S01]  /*8480*/  STG.E desc[UR4][R6.64], R103 ;  /* 0x0000006706007986 */ /* 0x000fe2000c101904 */
[-C--:B------:R-:W-:Y:S01]  /*8490*/  LEA R17, R114, R3.reuse, 0x6 ;  /* 0x0000000372117211 */ /* 0x080fe200078e30ff */
[--C-:B------:R-:W-:Y:S02]  /*84a0*/  IMAD.WIDE R12, R13, 0x4, R10.reuse ;  /* 0x000000040d0c7825 */ /* 0x100fe400078e020a */
[----:B------:R1:W-:Y:S02]  /*84b0*/  STG.E desc[UR4][R6.64+0x80], R102 ;  /* 0x0000806606007986 */ /* 0x0003e4000c101904 */
[----:B0-----:R-:W-:Y:S01]  /*84c0*/  IMAD.WIDE R8, R117, 0x4, R10 ;  /* 0x0000000475087825 */ /* 0x001fe200078e020a */
[----:B------:R-:W-:-:S03]  /*84d0*/  LEA R113, R113, R3, 0x6 ;  /* 0x0000000371717211 */ /* 0x000fc600078e30ff */
[--C-:B------:R-:W-:Y:S01]  /*84e0*/  IMAD.WIDE R14, R15, 0x4, R10.reuse ;  /* 0x000000040f0e7825 */ /* 0x100fe200078e020a */
[----:B------:R-:W-:Y:S04]  /*84f0*/  STG.E desc[UR4][R8.64], R101 ;  /* 0x0000006508007986 */ /* 0x000fe8000c101904 */
[----:B------:R0:W-:Y:S01]  /*8500*/  STG.E desc[UR4][R8.64+0x80], R100 ;  /* 0x0000806408007986 */ /* 0x0001e2000c101904 */
[----:B------:R-:W-:-:S03]  /*8510*/  IMAD.WIDE R16, R17, 0x4, R10 ;  /* 0x0000000411107825 */ /* 0x000fc600078e020a */
[----:B------:R-:W-:Y:S01]  /*8520*/  STG.E desc[UR4][R12.64], R99 ;  /* 0x000000630c007986 */ /* 0x000fe2000c101904 */
[----:B-1----:R-:W-:-:S03]  /*8530*/  IMAD.WIDE R6, R113, 0x4, R10 ;  /* 0x0000000471067825 */ /* 0x002fc600078e020a */
[----:B------:R1:W-:Y:S01]  /*8540*/  STG.E desc[UR4][R12.64+0x80], R98 ;  /* 0x000080620c007986 */ /* 0x0003e2000c101904 */
[----:B0-----:R-:W-:Y:S01]  /*8550*/  IMAD.WIDE R8, R19, 0x4, R10 ;  /* 0x0000000413087825 */ /* 0x001fe200078e020a */
[-C--:B------:R-:W-:Y:S02]  /*8560*/  LEA R19, R110, R3.reuse, 0x6 ;  /* 0x000000036e137211 */ /* 0x080fe400078e30ff */
[----:B------:R-:W-:Y:S01]  /*8570*/  STG.E desc[UR4][R14.64], R97 ;  /* 0x000000610e007986 */ /* 0x000fe2000c101904 */
[----:B------:R-:W-:-:S03]  /*8580*/  LEA R111, R111, R3, 0x6 ;  /* 0x000000036f6f7211 */ /* 0x000fc600078e30ff */
[----:B------:R0:W-:Y:S02]  /*8590*/  STG.E desc[UR4][R14.64+0x80], R96 ;  /* 0x000080600e007986 */ /* 0x0001e4000c101904 */
[--C-:B-1----:R-:W-:Y:S02]  /*85a0*/  IMAD.WIDE R12, R111, 0x4, R10.reuse ;  /* 0x000000046f0c7825 */ /* 0x102fe400078e020a */
[----:B------:R-:W-:Y:S04]  /*85b0*/  STG.E desc[UR4][R16.64], R95 ;  /* 0x0000005f10007986 */ /* 0x000fe8000c101904 */
[----:B------:R-:W-:Y:S01]  /*85c0*/  STG.E desc[UR4][R16.64+0x80], R94 ;  /* 0x0000805e10007986 */ /* 0x000fe2000c101904 */
[----:B0-----:R-:W-:-:S03]  /*85d0*/  IMAD.WIDE R14, R19, 0x4, R10 ;  /* 0x00000004130e7825 */ /* 0x001fc600078e020a */
[----:B------:R-:W-:Y:S04]  /*85e0*/  STG.E desc[UR4][R6.64], R93 ;  /* 0x0000005d06007986 */ /* 0x000fe8000c101904 */
[----:B------:R0:W-:Y:S04]  /*85f0*/  STG.E desc[UR4][R6.64+0x80], R43 ;  /* 0x0000802b06007986 */ /* 0x0001e8000c101904 */
[----:B------:R-:W-:Y:S04]  /*8600*/  STG.E desc[UR4][R8.64], R44 ;  /* 0x0000002c08007986 */ /* 0x000fe8000c101904 */
[----:B------:R-:W-:Y:S04]  /*8610*/  STG.E desc[UR4][R8.64+0x80], R45 ;  /* 0x0000802d08007986 */ /* 0x000fe8000c101904 */
[----:B------:R-:W-:Y:S04]  /*8620*/  STG.E desc[UR4][R12.64], R46 ;  /* 0x0000002e0c007986 */ /* 0x000fe8000c101904 */
[----:B------:R1:W-:Y:S04]  /*8630*/  STG.E desc[UR4][R12.64+0x80], R47 ;  /* 0x0000802f0c007986 */ /* 0x0003e8000c101904 */
[----:B------:R-:W-:Y:S04]  /*8640*/  STG.E desc[UR4][R14.64], R48 ;  /* 0x000000300e007986 */ /* 0x000fe8000c101904 */
[----:B------:R1:W-:Y:S01]  /*8650*/  STG.E desc[UR4][R14.64+0x80], R49 ;  /* 0x000080310e007986 */ /* 0x0003e2000c101904 */
[----:B--2---:R-:W-:-:S02]  /*8660*/  LEA R19, R122, R3, 0x6 ;  /* 0x000000037a137211 */ /* 0x004fc400078e30ff */
[----:B---3--:R-:W-:-:S03]  /*8670*/  LEA R21, R124, R3, 0x6 ;  /* 0x000000037c157211 */ /* 0x008fc600078e30ff */
[----:B0-----:R-:W-:Y:S01]  /*8680*/  IMAD.WIDE R6, R19, 0x4, R10 ;  /* 0x0000000413067825 */ /* 0x001fe200078e020a */
[----:B----4-:R-:W-:-:S03]  /*8690*/  LEA R19, R2, R3, 0x6 ;  /* 0x0000000302137211 */ /* 0x010fc600078e30ff */
[----:B------:R-:W-:Y:S01]  /*86a0*/  IMAD.WIDE R16, R21, 0x4, R10 ;  /* 0x0000000415107825 */ /* 0x000fe200078e020a */
[----:B------:R-:W-:-:S03]  /*86b0*/  LEA R21, R0, R3, 0x6 ;  /* 0x0000000300157211 */ /* 0x000fc600078e30ff */
[----:B-1----:R-:W-:Y:S01]  /*86c0*/  IMAD.WIDE R12, R19, 0x4, R10 ;  /* 0x00000004130c7825 */ /* 0x002fe200078e020a */
[----:B------:R-:W-:-:S03]  /*86d0*/  LEA R19, R18, R3, 0x6 ;  /* 0x0000000312137211 */ /* 0x000fc600078e30ff */
[----:B------:R-:W-:Y:S01]  /*86e0*/  IMAD.WIDE R8, R21, 0x4, R10 ;  /* 0x0000000415087825 */ /* 0x000fe200078e020a */
[----:B------:R-:W-:Y:S01]  /*86f0*/  STG.E desc[UR4][R16.64], R50 ;  /* 0x0000003210007986 */ /* 0x000fe2000c101904 */
[----:B------:R-:W-:-:S03]  /*8700*/  LEA R21, R4, R3, 0x6 ;  /* 0x0000000304157211 */ /* 0x000fc600078e30ff */
[----:B------:R0:W-:Y:S02]  /*8710*/  STG.E desc[UR4][R16.64+0x80], R51 ;  /* 0x0000803310007986 */ /* 0x0001e4000c101904 */
[----:B------:R-:W-:Y:S02]  /*8720*/  IMAD.WIDE R14, R21, 0x4, R10 ;  /* 0x00000004150e7825 */ /* 0x000fe400078e020a */
[----:B------:R-:W-:Y:S01]  /*8730*/  STG.E desc[UR4][R6.64], R52 ;  /* 0x0000003406007986 */ /* 0x000fe2000c101904 */
[----:B------:R-:W-:-:S03]  /*8740*/  LEA R21, R20, R3, 0x6 ;  /* 0x0000000314157211 */ /* 0x000fc600078e30ff */
[----:B------:R1:W-:Y:S01]  /*8750*/  STG.E desc[UR4][R6.64+0x80], R53 ;  /* 0x0000803506007986 */ /* 0x0003e2000c101904 */
[--C-:B0-----:R-:W-:Y:S01]  /*8760*/  IMAD.WIDE R16, R19, 0x4, R10.reuse ;  /* 0x0000000413107825 */ /* 0x101fe200078e020a */
[-C--:B------:R-:W-:Y:S02]  /*8770*/  LEA R19, R22, R3.reuse, 0x6 ;  /* 0x0000000316137211 */ /* 0x080fe400078e30ff */
[----:B------:R-:W-:Y:S04]  /*8780*/  STG.E desc[UR4][R8.64], R54 ;  /* 0x0000003608007986 */ /* 0x000fe8000c101904 */
[----:B------:R0:W-:Y:S01]  /*8790*/  STG.E desc[UR4][R8.64+0x80], R55 ;  /* 0x0000803708007986 */ /* 0x0001e2000c101904 */
[----:B-1----:R-:W-:Y:S01]  /*87a0*/  IMAD.WIDE R6, R21, 0x4, R10 ;  /* 0x0000000415067825 */ /* 0x002fe200078e020a */
[----:B------:R-:W-:-:S02]  /*87b0*/  LEA R21, R24, R3, 0x6 ;  /* 0x0000000318157211 */ /* 0x000fc400078e30ff */
[----:B------:R-:W-:Y:S04]  /*87c0*/  STG.E desc[UR4][R12.64], R56 ;  /* 0x000000380c007986 */ /* 0x000fe8000c101904 */
        /* <DEDUP_REMOVED lines=15> */
[----:B------:R-:W-:Y:S01]  /*88c0*/  STG.E desc[UR4][R8.64], R66 ;  /* 0x0000004208007986 */ /* 0x000fe2000c101904 */
[--C-:B0-----:R-:W-:Y:S01]  /*88d0*/  IMAD.WIDE R6, R19, 0x4, R10.reuse ;  /* 0x0000000413067825 */ /* 0x101fe200078e020a */
[-C--:B------:R-:W-:Y:S02]  /*88e0*/  LEA R19, R32, R3.reuse, 0x6 ;  /* 0x0000000320137211 */ /* 0x080fe400078e30ff */
[----:B------:R0:W-:Y:S04]  /*88f0*/  STG.E desc[UR4][R8.64+0x80], R67 ;  /* 0x0000804308007986 */ /* 0x0001e8000c101904 */
[----:B------:R-:W-:Y:S04]  /*8900*/  STG.E desc[UR4][R12.64], R68 ;  /* 0x000000440c007986 */ /* 0x000fe8000c101904 */
[----:B------:R1:W-:Y:S01]  /*8910*/  STG.E desc[UR4][R12.64+0x80], R69 ;  /* 0x000080450c007986 */ /* 0x0003e2000c101904 */
[----:B0-----:R-:W-:Y:S01]  /*8920*/  IMAD.WIDE R8, R19, 0x4, R10 ;  /* 0x0000000413087825 */ /* 0x001fe200078e020a */
[----:B------:R-:W-:-:S02]  /*8930*/  LEA R19, R36, R3, 0x6 ;  /* 0x0000000324137211 */ /* 0x000fc400078e30ff */
[----:B------:R-:W-:Y:S04]  /*8940*/  STG.E desc[UR4][R14.64], R70 ;  /* 0x000000460e007986 */ /* 0x000fe8000c101904 */
[----:B------:R0:W-:Y:S01]  /*8950*/  STG.E desc[UR4][R14.64+0x80], R71 ;  /* 0x000080470e007986 */ /* 0x0001e2000c101904 */
[--C-:B-1----:R-:W-:Y:S01]  /*8960*/  IMAD.WIDE R12, R21, 0x4, R10.reuse ;  /* 0x00000004150c7825 */ /* 0x102fe200078e020a */
[-C--:B------:R-:W-:Y:S02]  /*8970*/  LEA R21, R38, R3.reuse, 0x6 ;  /* 0x0000000326157211 */ /* 0x080fe400078e30ff */
        /* <DEDUP_REMOVED lines=12> */
[----:B------:R-:W-:Y:S01]  /*8a40*/  STG.E desc[UR4][R12.64], R75 ;  /* 0x0000004b0c007986 */ /* 0x000fe2000c101904 */
[----:B-1----:R-:W-:Y:S01]  /*8a50*/  LEA R9, R82, R3, 0x6 ;  /* 0x0000000352097211 */ /* 0x002fe200078e30ff */
[--C-:B------:R-:W-:Y:S02]  /*8a60*/  IMAD.WIDE R2, R21, 0x4, R10.reuse ;  /* 0x0000000415027825 */ /* 0x100fe400078e020a */
[----:B------:R-:W-:Y:S02]  /*8a70*/  STG.E desc[UR4][R12.64+0x80], R87 ;  /* 0x000080570c007986 */ /* 0x000fe4000c101904 */
[--C-:B------:R-:W-:Y:S02]  /*8a80*/  IMAD.WIDE R8, R9, 0x4, R10.reuse ;  /* 0x0000000409087825 */ /* 0x100fe400078e020a */
[----:B------:R-:W-:Y:S02]  /*8a90*/  STG.E desc[UR4][R14.64], R76 ;  /* 0x0000004c0e007986 */ /* 0x000fe4000c101904 */
[----:B------:R-:W-:-:S02]  /*8aa0*/  IMAD.WIDE R10, R19, 0x4, R10 ;  /* 0x00000004130a7825 */ /* 0x000fc400078e020a */
        /* <DEDUP_REMOVED lines=12> */
.L_x_19:
        /* <DEDUP_REMOVED lines=9> */
.L_x_3243:


//--------------------- .text._Z13_spmm_conv_13PKfPfiiPKiS3_S3_S0_ --------------------------
	.section	.text._Z13_spmm_conv_13PKfPfiiPKiS3_S3_S0_,"ax",@progbits
	.align	128
        .global         _Z13_spmm_conv_13PKfPfiiPKiS3_S3_S0_
        .type           _Z13_spmm_conv_13PKfPfiiPKiS3_S3_S0_,@function
        .size           _Z13_spmm_conv_13PKfPfiiPKiS3_S3_S0_,(.L_x_3244 - _Z13_spmm_conv_13PKfPfiiPKiS3_S3_S0_)
        .other          _Z13_spmm_conv_13PKfPfiiPKiS3_S3_S0_,@"STO_CUDA_ENTRY STV_DEFAULT"
_Z13_spmm_conv_13PKfPfiiPKiS3_S3_S0_:
.text._Z13_spmm_conv_13PKfPfiiPKiS3_S3_S0_:
        /* <DEDUP_REMOVED lines=102> */
.L_x_23:
        /* <DEDUP_REMOVED lines=58> */
.L_x_22:
[----:B------:R-:W-:Y:S05]  /*0a00*/  BSYNC.RECONVERGENT B0 ;  /* 0x0000000000007941 */ /* 0x000fea0003800200 */
.L_x_21:
        /* <DEDUP_REMOVED lines=467> */
.L_x_20:
        /* <DEDUP_REMOVED lines=88> */
.L_x_25:
[----:B------:R-:W-:Y:S05]  /*2cc0*/  BSYNC.RECONVERGENT B0 ;  /* 0x0000000000007941 */ /* 0x000fea0003800200 */
.L_x_24:
        /* <DEDUP_REMOVED lines=327> */
.L_x_26:
        /* <DEDUP_REMOVED lines=116> */
.L_x_27:
        /* <DEDUP_REMOVED lines=64> */
.L_x_28:
        /* <DEDUP_REMOVED lines=64> */
.L_x_29:
        /* <DEDUP_REMOVED lines=16> */
.L_x_3244:


//--------------------- .text._Z13_spmm_conv_12PKfPfiiPKiS3_S3_S0_ --------------------------
	.section	.text._Z13_spmm_conv_12PKfPfiiPKiS3_S3_S0_,"ax",@progbits
	.align	128
        .global         _Z13_spmm_conv_12PKfPfiiPKiS3_S3_S0_
        .type           _Z13_spmm_conv_12PKfPfiiPKiS3_S3_S0_,@function
        .size           _Z13_spmm_conv_12PKfPfiiPKiS3_S3_S0_,(.L_x_3245 - _Z13_spmm_conv_12PKfPfiiPKiS3_S3_S0_)
        .other          _Z13_spmm_conv_12PKfPfiiPKiS3_S3_S0_,@"STO_CUDA_ENTRY STV_DEFAULT"
_Z13_spmm_conv_12PKfPfiiPKiS3_S3_S0_:
.text._Z13_spmm_conv_12PKfPfiiPKiS3_S3_S0_:
        /* <DEDUP_REMOVED lines=65> */
.L_x_33:
        /* <DEDUP_REMOVED lines=122> */
.L_x_32:
[----:B------:R-:W-:Y:S05]  /*0bb0*/  BSYNC.RECONVERGENT B0 ;  /* 0x0000000000007941 */ /* 0x000fea0003800200 */
.L_x_31:
        /* <DEDUP_REMOVED lines=813> */
.L_x_30:
        /* <DEDUP_REMOVED lines=128> */
.L_x_35:
[----:B------:R-:W-:Y:S05]  /*4690*/  BSYNC.RECONVERGENT B0 ;  /* 0x0000000000007941 */ /* 0x000fea0003800200 */
.L_x_34:
        /* <DEDUP_REMOVED lines=631> */
.L_x_36:
        /* <DEDUP_REMOVED lines=204> */
.L_x_37:
        /* <DEDUP_REMOVED lines=116> */
.L_x_38:
        /* <DEDUP_REMOVED lines=150> */
.L_x_39:
        /* <DEDUP_REMOVED lines=9> */
.L_x_3245:


//--------------------- .text._Z13_spmm_conv_11PKfPfiiPKiS3_S3_S0_ --------------------------
	.section	.text._Z13_spmm_conv_11PKfPfiiPKiS3_S3_S0_,"ax",@progbits
	.align	128
        .global         _Z13_spmm_conv_11PKfPfiiPKiS3_S3_S0_
        .type           _Z13_spmm_conv_11PKfPfiiPKiS3_S3_S0_,@function
        .size           _Z13_spmm_conv_11PKfPfiiPKiS3_S3_S0_,(.L_x_3246 - _Z13_spmm_conv_11PKfPfiiPKiS3_S3_S0_)
        .other          _Z13_spmm_conv_11PKfPfiiPKiS3_S3_S0_,@"STO_CUDA_ENTRY STV_DEFAULT"
_Z13_spmm_conv_11PKfPfiiPKiS3_S3_S0_:
.text._Z13_spmm_conv_11PKfPfiiPKiS3_S3_S0_:
        /* <DEDUP_REMOVED lines=102> */
.L_x_43:
        /* <DEDUP_REMOVED lines=58> */
.L_x_42:
[----:B------:R-:W-:Y:S05]  /*0a00*/  BSYNC.RECONVERGENT B0 ;  /* 0x0000000000007941 */ /* 0x000fea0003800200 */
.L_x_41:
        /* <DEDUP_REMOVED lines=467> */
.L_x_40:
        /* <DEDUP_REMOVED lines=88> */
.L_x_45:
[----:B------:R-:W-:Y:S05]  /*2cc0*/  BSYNC.RECONVERGENT B0 ;  /* 0x0000000000007941 */ /* 0x000fea0003800200 */
.L_x_44:
        /* <DEDUP_REMOVED lines=327> */
.L_x_46:
        /* <DEDUP_REMOVED lines=116> */
.L_x_47:
        /* <DEDUP_REMOVED lines=64> */
.L_x_48:
        /* <DEDUP_REMOVED lines=64> */
.L_x_49:
        /* <DEDUP_REMOVED lines=16> */
.L_x_3246:


//--------------------- .text._Z13_spmm_conv_10PKfPfiiPKiS3_S3_S0_ --------------------------
	.section	.text._Z13_spmm_conv_10PKfPfiiPKiS3_S3_S0_,"ax",@progbits
	.align	128
        .global         _Z13_spmm_conv_10PKfPfiiPKiS3_S3_S0_
        .type           _Z13_spmm_conv_10PKfPfiiPKiS3_S3_S0_,@function
        .size           _Z13_spmm_conv_10PKfPfiiPKiS3_S3_S0_,(.L_x_3247 - _Z13_spmm_conv_10PKfPfiiPKiS3_S3_S0_)
        .other          _Z13_spmm_conv_10PKfPfiiPKiS3_S3_S0_,@"STO_CUDA_ENTRY STV_DEFAULT"
_Z13_spmm_conv_10PKfPfiiPKiS3_S3_S0_:
.text._Z13_spmm_conv_10PKfPfiiPKiS3_S3_S0_:
        /* <DEDUP_REMOVED lines=65> */
.L_x_53:
        /* <DEDUP_REMOVED lines=122> */
.L_x_52:
[----:B------:R-:W-:Y:S05]  /*0bb0*/  BSYNC.RECONVERGENT B0 ;  /* 0x0000000000007941 */ /* 0x000fea0003800200 */
.L_x_51:
        /* <DEDUP_REMOVED lines=813> */
.L_x_50:
        /* <DEDUP_REMOVED lines=128> */
.L_x_55:
[----:B------:R-:W-:Y:S05]  /*4690*/  BSYNC.RECONVERGENT B0 ;  /* 0x0000000000007941 */ /* 0x000fea0003800200 */
.L_x_54:
        /* <DEDUP_REMOVED lines=631> */
.L_x_56:
        /* <DEDUP_REMOVED lines=204> */
.L_x_57:
        /* <DEDUP_REMOVED lines=116> */
.L_x_58:
        /* <DEDUP_REMOVED lines=150> */
.L_x_59:
        /* <DEDUP_REMOVED lines=9> */
.L_x_3247:


//--------------------- .text._Z12_spmm_conv_9PKfPfiiPKiS3_S3_S0_ --------------------------
	.section	.text._Z12_spmm_conv_9PKfPfiiPKiS3_S3_S0_,"ax",@progbits
	.align	128
        .global         _Z12_spmm_conv_9PKfPfiiPKiS3_S3_S0_
        .type           _Z12_spmm_conv_9PKfPfiiPKiS3_S3_S0_,@function
        .size           _Z12_spmm_conv_9PKfPfiiPKiS3_S3_S0_,(.L_x_3248 - _Z12_spmm_conv_9PKfPfiiPKiS3_S3_S0_)
        .other          _Z12_spmm_conv_9PKfPfiiPKiS3_S3_S0_,@"STO_CUDA_ENTRY STV_DEFAULT"
_Z12_spmm_conv_9PKfPfiiPKiS3_S3_S0_:
.text._Z12_spmm_conv_9PKfPfiiPKiS3_S3_S0_:
        /* <DEDUP_REMOVED lines=102> */
.L_x_63:
        /* <DEDUP_REMOVED lines=58> */
.L_x_62:
[----:B------:R-:W-:Y:S05]  /*0a00*/  BSYNC.RECONVERGENT B0 ;  /* 0x0000000000007941 */ /* 0x000fea0003800200 */
.L_x_61:
        /* <DEDUP_REMOVED lines=467> */
.L_x_60:
        /* <DEDUP_REMOVED lines=88> */
.L_x_65:
[----:B------:R-:W-:Y:S05]  /*2cc0*/  BSYNC.RECONVERGENT B0 ;  /* 0x0000000000007941 */ /* 0x000fea0003800200 */
.L_x_64:
        /* <DEDUP_REMOVED lines=327> */
.L_x_66:
        /* <DEDUP_REMOVED lines=116> */
.L_x_67:
        /* <DEDUP_REMOVED lines=64> */
.L_x_68:
        /* <DEDUP_REMOVED lines=64> */
.L_x_69:
        /* <DEDUP_REMOVED lines=16> */
.L_x_3248:


//--------------------- .text._Z12_spmm_conv_8PKfPfiiPKiS3_S3_S0_ --------------------------
	.section	.text._Z12_spmm_conv_8PKfPfiiPKiS3_S3_S0_,"ax",@progbits
	.align	128
        .global         _Z12_spmm_conv_8PKfPfiiPKiS3_S3_S0_
        .type           _Z12_spmm_conv_8PKfPfiiPKiS3_S3_S0_,@function
        .size           _Z12_spmm_conv_8PKfPfiiPKiS3_S3_S0_,(.L_x_3249 - _Z12_spmm_conv_8PKfPfiiPKiS3_S3_S0_)
        .other          _Z12_spmm_conv_8PKfPfiiPKiS3_S3_S0_,@"STO_CUDA_ENTRY STV_DEFAULT"
_Z12_spmm_conv_8PKfPfiiPKiS3_S3_S0_:
.text._Z12_spmm_conv_8PKfPfiiPKiS3_S3_S0_:
        /* <DEDUP_REMOVED lines=65> */
.L_x_73:
        /* <DEDUP_REMOVED lines=122> */
.L_x_72:
[----:B------:R-:W-:Y:S05]  /*0bb0*/  BSYNC.RECONVERGENT B0 ;  /* 0x0000000000007941 */ /* 0x000fea0003800200 */
.L_x_71:
        /* <DEDUP_REMOVED lines=813> */
.L_x_70:
        /* <DEDUP_REMOVED lines=128> */
.L_x_75:
[----:B------:R-:W-:Y:S05]  /*4690*/  BSYNC.RECONVERGENT B0 ;  /* 0x0000000000007941 */ /* 0x000fea0003800200 */
.L_x_74:
        /* <DEDUP_REMOVED lines=631> */
.L_x_76:
        /* <DEDUP_REMOVED lines=204> */
.L_x_77:
        /* <DEDUP_REMOVED lines=116> */
.L_x_78:
        /* <DEDUP_REMOVED lines=150> */
.L_x_79:
        /* <DEDUP_REMOVED lines=9> */
.L_x_3249:


//--------------------- .text._Z12_spmm_conv_7PKfPfiiPKiS3_S3_S0_ --------------------------
	.section	.text._Z12_spmm_conv_7PKfPfiiPKiS3_S3_S0_,"ax",@progbits
	.align	128
        .global         _Z12_spmm_conv_7PKfPfiiPKiS3_S3_S0_
        .type           _Z12_spmm_conv_7PKfPfiiPKiS3_S3_S0_,@function
        .size           _Z12_spmm_conv_7PKfPfiiPKiS3_S3_S0_,(.L_x_3250 - _Z12_spmm_conv_7PKfPfiiPKiS3_S3_S0_)
        .other          _Z12_spmm_conv_7PKfPfiiPKiS3_S3_S0_,@"STO_CUDA_ENTRY STV_DEFAULT"
_Z12_spmm_conv_7PKfPfiiPKiS3_S3_S0_:
.text._Z12_spmm_conv_7PKfPfiiPKiS3_S3_S0_:
[----:B------:R-:W-:Y:S08]  /*0000*/  LDC R1, c[0x0][0x37c] ;  /* 0x0000df00ff017b82 */ /* 0x000ff00000000800 */
[----:B------:R-:W0:Y:S01]  /*0010*/  LDC R5, c[0x0][0x390] ;  /* 0x0000e400ff057b82 */ /* 0x000e220000000800 */
[----:B------:R-:W1:Y:S07]  /*0020*/  LDCU.64 UR12, c[0x0][0x358] ;  /* 0x00006b00ff0c77ac */ /* 0x000e6e0008000a00 */
[----:B------:R-:W0:Y:S02]  /*0030*/  LDC.64 R2, c[0x0][0x398] ;  /* 0x0000e600ff027b82 */ /* 0x000e240000000a00 */
[----:B0-----:R-:W-:-:S05]  /*0040*/  IMAD.WIDE R2, R5, 0x4, R2 ;  /* 0x0000000405027825 */ /* 0x001fca00078e0202 */
[----:B-1----:R-:W2:Y:S04]  /*0050*/  LDG.E.CONSTANT R8, desc[UR12][R2.64] ;  /* 0x0000000c02087981 */ /* 0x002ea8000c1e9900 */
[----:B------:R-:W3:Y:S01]  /*0060*/  LDG.E.CONSTANT R6, desc[UR12][R2.64+0x4] ;  /* 0x0000040c02067981 */ /* 0x000ee2000c1e9900 */
[----:B------:R-:W-:Y:S01]  /*0070*/  HFMA2 R11, -RZ, RZ, 0, 0 ;  /* 0x00000000ff0b7431 */ /* 0x000fe200000001ff */
[----:B------:R-:W-:Y:S01]  /*0080*/  UMOV UR4, URZ ;  /* 0x000000ff00047c82 */ /* 0x000fe20008000000 */
[----:B------:R-:W0:Y:S01]  /*0090*/  S2R R4, SR_TID.Y ;  /* 0x0000000000047919 */ /* 0x000e220000002200 */
[----:B------:R-:W0:Y:S01]  /*00a0*/  S2R R5, SR_CTAID.X ;  /* 0x0000000000057919 */ /* 0x000e220000002500 */
[----:B------:R-:W1:Y:S01]  /*00b0*/  S2R R0, SR_TID.X ;  /* 0x0000000000007919 */ /* 0x000e620000002100 */
[----:B------:R-:W1:Y:S01]  /*00c0*/  S2R R7, SR_CTAID.Y ;  /* 0x0000000000077919 */ /* 0x000e620000002600 */
[----:B0-----:R-:W-:-:S02]  /*00d0*/  LEA R5, R5, R4, 0x2 ;  /* 0x0000000405057211 */ /* 0x001fc400078e10ff */
[----:B-1----:R-:W-:-:S04]  /*00e0*/  LEA R16, R7, R0, 0x6 ;  /* 0x0000000007107211 */ /* 0x002fc800078e30ff */
[----:B------:R-:W-:Y:S02]  /*00f0*/  LEA R16, R5, R16, 0xf ;  /* 0x0000001005107211 */ /* 0x000fe400078e78ff */
[----:B--2---:R-:W-:Y:S02]  /*0100*/  R2UR UR5, R8 ;  /* 0x00000000080572ca */ /* 0x004fe400000e0000 */
[----:B------:R-:W-:Y:S02]  /*0110*/  MOV R8, RZ ;  /* 0x000000ff00087202 */ /* 0x000fe40000000f00 */
[----:B---3--:R-:W-:-:S13]  /*0120*/  R2UR UR6, R6 ;  /* 0x00000000060672ca */ /* 0x008fda00000e0000 */
[----:B------:R-:W-:-:S04]  /*0130*/  UIADD3 UR7, UPT, UPT, -UR5, UR6, URZ ;  /* 0x0000000605077290 */ /* 0x000fc8000fffe1ff */
[----:B------:R-:W-:-:S09]  /*0140*/  UISETP.GE.AND UP0, UPT, UR7, 0x8, UPT ;  /* 0x000000080700788c */ /* 0x000fd2000bf06270 */
[----:B------:R-:W-:Y:S05]  /*0150*/  BRA.U !UP0, `(.L_x_80) ;  /* 0x0000000508f07547 */ /* 0x000fea000b800000 */
[----:B------:R-:W0:Y:S01]  /*0160*/  LDC.64 R2, c[0x0][0x380] ;  /* 0x0000e000ff027b82 */ /* 0x000e220000000a00 */
[----:B------:R-:W-:Y:S01]  /*0170*/  IADD3 R17, PT, PT, R0, UR5, RZ ;  /* 0x0000000500117c10 */ /* 0x000fe2000fffe0ff */
[----:B------:R-:W-:Y:S01]  /*0180*/  UIADD3 UR8, UPT, UPT, UR5, 0x3, URZ ;  /* 0x0000000305087890 */ /* 0x000fe2000fffe0ff */
[----:B------:R-:W-:Y:S01]  /*0190*/  MOV R11, RZ ;  /* 0x000000ff000b7202 */ /* 0x000fe20000000f00 */
[----:B------:R-:W-:Y:S01]  /*01a0*/  UMOV UR4, URZ ;  /* 0x000000ff00047c82 */ /* 0x000fe20008000000 */
[----:B------:R-:W-:-:S03]  /*01b0*/  UMOV UR11, 0x3 ;  /* 0x00000003000b7882 */ /* 0x000fc60000000000 */
[----:B------:R-:W1:Y:S08]  /*01c0*/  LDC.64 R4, c[0x0][0x3a8] ;  /* 0x0000ea00ff047b82 */ /* 0x000e700000000a00 */
[----:B------:R-:W2:Y:S02]  /*01d0*/  LDC.64 R6, c[0x0][0x3b0] ;  /* 0x0000ec00ff067b82 */ /* 0x000ea40000000a00 */
.L_x_83:
[----:B------:R-:W-:-:S04]  /*01e0*/  UIADD3 UR9, UPT, UPT, UR11, -0x3, URZ ;  /* 0xfffffffd0b097890 */ /* 0x000fc8000fffe0ff */
[----:B------:R-:W-:-:S09]  /*01f0*/  ULOP3.LUT UP0, URZ, UR9, 0x1f, URZ, 0xc0, !UPT ;  /* 0x0000001f09ff7892 */ /* 0x000fd2000f80c0ff */
[----:B------:R-:W-:Y:S05]  /*0200*/  BRA.U UP0, `(.L_x_81) ;  /* 0x00000001005c7547 */ /* 0x000fea000b800000 */
[----:B------:R-:W-:Y:S01]  /*0210*/  ISETP.GE.U32.AND P0, PT, R0, UR7, PT ;  /* 0x0000000700007c0c */ /* 0x000fe2000bf06070 */
[----:B------:R-:W-:Y:S01]  /*0220*/  UIADD3 UR4, UPT, UPT, UR8, -0x3, URZ ;  /* 0xfffffffd08047890 */ /* 0x000fe2000fffe0ff */
[----:B------:R-:W-:Y:S11]  /*0230*/  BSSY.RECONVERGENT B0, `(.L_x_81) ;  /* 0x0000014000007945 */ /* 0x000ff60003800200 */
[----:B------:R-:W-:Y:S05]  /*0240*/  @P0 BRA `(.L_x_82) ;  /* 0x0000000000480947 */ /* 0x000fea0003800000 */
[----:B-1----:R-:W-:-:S06]  /*0250*/  IMAD.WIDE.U32 R12, R17, 0x4, R4 ;  /* 0x00000004110c7825 */ /* 0x002fcc00078e0004 */
[----:B------:R-:W3:Y:S01]  /*0260*/  LDG.E.CONSTANT R12, desc[UR12][R12.64] ;  /* 0x0000000c0c0c7981 */ /* 0x000ee2000c1e9900 */
[----:B--2---:R-:W-:-:S05]  /*0270*/  IMAD.WIDE.U32 R14, R17, 0x4, R6 ;  /* 0x00000004110e7825 */ /* 0x004fca00078e0006 */
[----:B------:R4:W5:Y:S01]  /*0280*/  LDG.E.CONSTANT R19, desc[UR12][R14.64] ;  /* 0x0000000c0e137981 */ /* 0x000962000c1e9900 */
[----:B---3--:R-:W-:-:S04]  /*0290*/  SHF.R.S32.HI R9, RZ, 0x1f, R12 ;  /* 0x0000001fff097819 */ /* 0x008fc8000001140c */
[----:B------:R-:W-:Y:S01]  /*02a0*/  LEA.HI R18, R9, R12, RZ, 0x9 ;  /* 0x0000000c09127211 */ /* 0x000fe200078f48ff */
[----:B------:R-:W-:-:S03]  /*02b0*/  IMAD.HI R9, R12, 0x2aaaaaab, RZ ;  /* 0x2aaaaaab0c097827 */ /* 0x000fc600078e02ff */
[----:B------:R-:W-:Y:S02]  /*02c0*/  SHF.R.S32.HI R20, RZ, 0x9, R18 ;  /* 0x00000009ff147819 */ /* 0x000fe40000011412 */
[----:B------:R-:W-:Y:S02]  /*02d0*/  SHF.R.U32.HI R10, RZ, 0x1f, R9 ;  /* 0x0000001fff0a7819 */ /* 0x000fe40000011609 */
[----:B------:R-:W-:Y:S01]  /*02e0*/  LOP3.LUT R13, R18, 0x3fffe00, RZ, 0xc0, !PT ;  /* 0x03fffe00120d7812 */ /* 0x000fe200078ec0ff */
[----:B------:R-:W-:Y:S01]  /*02f0*/  IMAD.HI R21, R20, 0x55555556, RZ ;  /* 0x5555555614157827 */ /* 0x000fe200078e02ff */
[----:B------:R-:W-:Y:S02]  /*0300*/  LEA.HI R9, R9, R10, RZ, 0x18 ;  /* 0x0000000a09097211 */ /* 0x000fe400078fc0ff */
[----:B------:R-:W-:Y:S02]  /*0310*/  IADD3 R18, PT, PT, R12, -R13, RZ ;  /* 0x8000000d0c127210 */ /* 0x000fe40007ffe0ff */
[----:B------:R-:W-:Y:S01]  /*0320*/  LEA.HI R21, R21, R21, RZ, 0x1 ;  /* 0x0000001515157211 */ /* 0x000fe200078f08ff */
[----:B------:R-:W-:-:S04]  /*0330*/  IMAD R9, R9, 0x208000, R16 ;  /* 0x0020800009097824 */ /* 0x000fc800078e0210 */
[----:B------:R-:W-:-:S05]  /*0340*/  IMAD R20, R21, -0x3, R20 ;  /* 0xfffffffd15147824 */ /* 0x000fca00078e0214 */
[----:B------:R-:W-:-:S04]  /*0350*/  LEA R9, R20, R9, 0xf ;  /* 0x0000000914097211 */ /* 0x000fc800078e78ff */
[----:B----4-:R-:W-:-:S07]  /*0360*/  LEA R18, R18, R9, 0x6 ;  /* 0x0000000912127211 */ /* 0x010fce00078e30ff */
.L_x_82:
[----:B------:R-:W-:Y:S05]  /*0370*/  BSYNC.RECONVERGENT B0 ;  /* 0x0000000000007941 */ /* 0x000fea0003800200 */
.L_x_81:
[----:B------:R-:W-:-:S04]  /*0380*/  UIADD3 UR9, UPT, UPT, -UR4, UR8, URZ ;  /* 0x0000000804097290 */ /* 0x000fc8000fffe1ff */
[----:B------:R-:W-:Y:S02]  /*0390*/  UIADD3 UR10, UPT, UPT, UR9, -0x3, URZ ;  /* 0xfffffffd090a7890 */ /* 0x000fe4000fffe0ff */
[----:B------:R-:W-:-:S04]  /*03a0*/  UIADD3 UR14, UPT, UPT, UR9, -0x2, URZ ;  /* 0xfffffffe090e7890 */ /* 0x000fc8000fffe0ff */
[----:B------:R-:W-:Y:S02]  /*03b0*/  MOV R15, UR10 ;  /* 0x0000000a000f7c02 */ /* 0x000fe40008000f00 */
[----:B------:R-:W-:-:S03]  /*03c0*/  MOV R10, UR14 ;  /* 0x0000000e000a7c02 */ /* 0x000fc60008000f00 */
[----:B------:R-:W0:Y:S01]  /*03d0*/  SHFL.IDX PT, R29, R18, R15, 0x1f ;  /* 0x00001f0f121d7589 */ /* 0x000e2200000e0000 */
[----:B------:R-:W-:-:S03]  /*03e0*/  UIADD3 UR15, UPT, UPT, UR9, -0x1, URZ ;  /* 0xffffffff090f7890 */ /* 0x000fc6000fffe0ff */
[----:B------:R-:W3:Y:S03]  /*03f0*/  SHFL.IDX PT, R23, R18, R10, 0x1f ;  /* 0x00001f0a12177589 */ /* 0x000ee600000e0000 */
[----:B------:R-:W-:Y:S01]  /*0400*/  MOV R24, UR15 ;  /* 0x0000000f00187c02 */ /* 0x000fe20008000f00 */
[----:B0-----:R-:W-:-:S05]  /*0410*/  IMAD.WIDE R28, R29, 0x4, R2 ;  /* 0x000000041d1c7825 */ /* 0x001fca00078e0202 */
[----:B------:R-:W4:Y:S04]  /*0420*/  LDG.E.CONSTANT R14, desc[UR12][R28.64+0x80] ;  /* 0x0000800c1c0e7981 */ /* 0x000f28000c1e9900 */
[----:B------:R0:W2:Y:S04]  /*0430*/  LDG.E.CONSTANT R9, desc[UR12][R28.64] ;  /* 0x0000000c1c097981 */ /* 0x0000a8000c1e9900 */
[----:B------:R-:W1:Y:S01]  /*0440*/  SHFL.IDX PT, R13, R18, R24, 0x1f ;  /* 0x00001f18120d7589 */ /* 0x000e6200000e0000 */
[----:B---3--:R-:W-:-:S05]  /*0450*/  IMAD.WIDE R22, R23, 0x4, R2 ;  /* 0x0000000417167825 */ /* 0x008fca00078e0202 */
[----:B------:R-:W3:Y:S04]  /*0460*/  LDG.E.CONSTANT R25, desc[UR12][R22.64] ;  /* 0x0000000c16197981 */ /* 0x000ee8000c1e9900 */
[----:B------:R-:W3:Y:S01]  /*0470*/  LDG.E.CONSTANT R27, desc[UR12][R22.64+0x80] ;  /* 0x0000800c161b7981 */ /* 0x000ee2000c1e9900 */
[----:B-1----:R-:W-:-:S05]  /*0480*/  IMAD.WIDE R12, R13, 0x4, R2 ;  /* 0x000000040d0c7825 */ /* 0x002fca00078e0202 */
[----:B------:R-:W3:Y:S01]  /*0490*/  LDG.E.CONSTANT R21, desc[UR12][R12.64] ;  /* 0x0000000c0c157981 */ /* 0x000ee2000c1e9900 */
[----:B0-----:R-:W-:-:S03]  /*04a0*/  MOV R29, UR9 ;  /* 0x00000009001d7c02 */ /* 0x001fc60008000f00 */
[----:B-----5:R-:W-:Y:S04]  /*04b0*/  SHFL.IDX PT, R15, R19, R15, 0x1f ;  /* 0x00001f0f130f7589 */ /* 0x020fe800000e0000 */
[----:B------:R-:W-:Y:S01]  /*04c0*/  SHFL.IDX PT, R29, R18, R29, 0x1f ;  /* 0x00001f1d121d7589 */ /* 0x000fe200000e0000 */
[----:B------:R-:W-:Y:S02]  /*04d0*/  UIADD3 UR10, UPT, UPT, UR9, 0x1, URZ ;  /* 0x00000001090a7890 */ /* 0x000fe4000fffe0ff */
[----:B------:R-:W-:Y:S01]  /*04e0*/  UIADD3 UR14, UPT, UPT, UR9, 0x2, URZ ;  /* 0x00000002090e7890 */ /* 0x000fe2000fffe0ff */
[----:B------:R0:W3:Y:S03]  /*04f0*/  LDG.E.CONSTANT R20, desc[UR12][R12.64+0x80] ;  /* 0x0000800c0c147981 */ /* 0x0000e6000c1e9900 */
[----:B------:R-:W-:Y:S01]  /*0500*/  MOV R26, UR10 ;  /* 0x0000000a001a7c02 */ /* 0x000fe20008000f00 */
[----:B------:R-:W-:Y:S01]  /*0510*/  UIADD3 UR10, UPT, UPT, UR9, 0x3, URZ ;  /* 0x00000003090a7890 */ /* 0x000fe2000fffe0ff */
[----:B------:R-:W-:Y:S04]  /*0520*/  SHFL.IDX PT, R10, R19, R10, 0x1f ;  /* 0x00001f0a130a7589 */ /* 0x000fe800000e0000 */
[----:B------:R-:W0:Y:S04]  /*0530*/  SHFL.IDX PT, R26, R18, R26, 0x1f ;  /* 0x00001f1a121a7589 */ /* 0x000e2800000e0000 */
[----:B------:R-:W-:Y:S01]  /*0540*/  SHFL.IDX PT, R24, R19, R24, 0x1f ;  /* 0x00001f1813187589 */ /* 0x000fe200000e0000 */
[----:B0-----:R-:W-:-:S05]  /*0550*/  IMAD.WIDE R12, R26, 0x4, R2 ;  /* 0x000000041a0c7825 */ /* 0x001fca00078e0202 */
[----:B------:R-:W3:Y:S01]  /*0560*/  LDG.E.CONSTANT R26, desc[UR12][R12.64] ;  /* 0x0000000c0c1a7981 */ /* 0x000ee2000c1e9900 */
[C---:B----4-:R-:W-:Y:S01]  /*0570*/  FFMA R14, R15.reuse, R14, R11 ;  /* 0x0000000e0f0e7223 */ /* 0x050fe2000000000b */
[----:B------:R-:W-:Y:S01]  /*0580*/  MOV R11, UR14 ;  /* 0x0000000e000b7c02 */ /* 0x000fe20008000f00 */
[----:B--2---:R-:W-:Y:S01]  /*0590*/  FFMA R28, R15, R9, R8 ;  /* 0x000000090f1c7223 */ /* 0x004fe20000000008 */
[----:B------:R-:W-:Y:S01]  /*05a0*/  IMAD.WIDE R8, R29, 0x4, R2 ;  /* 0x000000041d087825 */ /* 0x000fe200078e0202 */
[----:B------:R-:W-:Y:S01]  /*05b0*/  UIADD3 UR14, UPT, UPT, UR9, 0x4, URZ ;  /* 0x00000004090e7890 */ /* 0x000fe2000fffe0ff */
[----:B------:R-:W-:Y:S02]  /*05c0*/  MOV R29, UR10 ;  /* 0x0000000a001d7c02 */ /* 0x000fe40008000f00 */
[----:B------:R-:W0:Y:S04]  /*05d0*/  SHFL.IDX PT, R11, R18, R11, 0x1f ;  /* 0x00001f0b120b7589 */ /* 0x000e2800000e0000 */
[----:B------:R-:W2:Y:S01]  /*05e0*/  LDG.E.CONSTANT R22, desc[UR12][R8.64] ;  /* 0x0000000c08167981 */ /* 0x000ea2000c1e9900 */
[----:B------:R-:W-:-:S03]  /*05f0*/  MOV R15, UR14 ;  /* 0x0000000e000f7c02 */ /* 0x000fc60008000f00 */
[----:B------:R0:W4:Y:S04]  /*0600*/  LDG.E.CONSTANT R23, desc[UR12][R8.64+0x80] ;  /* 0x0000800c08177981 */ /* 0x000128000c1e9900 */
[----:B------:R-:W1:Y:S04]  /*0610*/  SHFL.IDX PT, R29, R18, R29, 0x1f ;  /* 0x00001f1d121d7589 */ /* 0x000e6800000e0000 */
[----:B------:R-:W1:Y:S01]  /*0620*/  SHFL.IDX PT, R15, R18, R15, 0x1f ;  /* 0x00001f0f120f7589 */ /* 0x000e6200000e0000 */
[C---:B---3--:R-:W-:Y:S01]  /*0630*/  FFMA R25, R10.reuse, R25, R28 ;  /* 0x000000190a197223 */ /* 0x048fe2000000001c */
[----:B------:R-:W-:-:S02]  /*0640*/  FFMA R27, R10, R27, R14 ;  /* 0x0000001b0a1b7223 */ /* 0x000fc4000000000e */
[----:B------:R-:W3:Y:S01]  /*0650*/  LDG.E.CONSTANT R28, desc[UR12][R12.64+0x80] ;  /* 0x0000800c0c1c7981 */ /* 0x000ee2000c1e9900 */
[----:B0-----:R-:W-:-:S04]  /*0660*/  IMAD.WIDE R8, R11, 0x4, R2 ;  /* 0x000000040b087825 */ /* 0x001fc800078e0202 */
[--C-:B-1----:R-:W-:Y:S02]  /*0670*/  IMAD.WIDE R10, R29, 0x4, R2.reuse ;  /* 0x000000041d0a7825 */ /* 0x102fe400078e0202 */
[----:B------:R-:W3:Y:S02]  /*0680*/  LDG.E.CONSTANT R29, desc[UR12][R8.64] ;  /* 0x0000000c081d7981 */ /* 0x000ee4000c1e9900 */
[----:B------:R-:W-:Y:S02]  /*0690*/  IMAD.WIDE R14, R15, 0x4, R2 ;  /* 0x000000040f0e7825 */ /* 0x000fe400078e0202 */
[----:B------:R-:W3:Y:S04]  /*06a0*/  LDG.E.CONSTANT R9, desc[UR12][R8.64+0x80] ;  /* 0x0000800c08097981 */ /* 0x000ee8000c1e9900 */
[----:B------:R-:W3:Y:S04]  /*06b0*/  LDG.E.CONSTANT R8, desc[UR12][R10.64] ;  /* 0x0000000c0a087981 */ /* 0x000ee8000c1e9900 */
[----:B------:R0:W3:Y:S02]  /*06c0*/  LDG.E.CONSTANT R10, desc[UR12][R10.64+0x80] ;  /* 0x0000800c0a0a7981 */ /* 0x0000e4000c1e9900 */
[----:B0-----:R-:W-:-:S02]  /*06d0*/  FFMA R11, R24, R21, R25 ;  /* 0x00000015180b7223 */ /* 0x001fc40000000019 */
[----:B------:R-:W3:Y:S04]  /*06e0*/  LDG.E.CONSTANT R21, desc[UR12][R14.64] ;  /* 0x0000000c0e157981 */ /* 0x000ee8000c1e9900 */
[----:B------:R0:W3:Y:S01]  /*06f0*/  LDG.E.CONSTANT R25, desc[UR12][R14.64+0x80] ;  /* 0x0000800c0e197981 */ /* 0x0000e2000c1e9900 */
[----:B------:R-:W-:-:S06]  /*0700*/  MOV R12, UR9 ;  /* 0x00000009000c7c02 */ /* 0x000fcc0008000f00 */
[----:B------:R-:W2:Y:S01]  /*0710*/  SHFL.IDX PT, R12, R19, R12, 0x1f ;  /* 0x00001f0c130c7589 */ /* 0x000ea200000e0000 */
[----:B------:R-:W-:Y:S01]  /*0720*/  UIADD3 UR15, UPT, UPT, UR9, 0x1, URZ ;  /* 0x00000001090f7890 */ /* 0x000fe2000fffe0ff */
[----:B------:R-:W-:Y:S01]  /*0730*/  FFMA R24, R24, R20, R27 ;  /* 0x0000001418187223 */ /* 0x000fe2000000001b */
[----:B------:R-:W-:-:S04]  /*0740*/  UIADD3 UR9, UPT, UPT, UR9, 0x2, URZ ;  /* 0x0000000209097890 */ /* 0x000fc8000fffe0ff */
[----:B------:R-:W-:-:S06]  /*0750*/  MOV R20, UR15 ;  /* 0x0000000f00147c02 */ /* 0x000fcc0008000f00 */
[----:B------:R-:W1:Y:S01]  /*0760*/  SHFL.IDX PT, R20, R19, R20, 0x1f ;  /* 0x00001f1413147589 */ /* 0x000e6200000e0000 */
[----:B------:R-:W-:Y:S01]  /*0770*/  IADD3 R17, PT, PT, R17, 0x8, RZ ;  /* 0x0000000811117810 */ /* 0x000fe20007ffe0ff */
[----:B------:R-:W-:Y:S02]  /*0780*/  UIADD3 UR11, UPT, UPT, UR11, 0x8, URZ ;  /* 0x000000080b0b7890 */ /* 0x000fe4000fffe0ff */
[----:B------:R-:W-:Y:S01]  /*0790*/  UIADD3 UR7, UPT, UPT, UR7, -0x8, URZ ;  /* 0xfffffff807077890 */ /* 0x000fe2000fffe0ff */
[C---:B--2---:R-:W-:Y:S01]  /*07a0*/  FFMA R13, R12.reuse, R22, R11 ;  /* 0x000000160c0d7223 */ /* 0x044fe2000000000b */
[----:B------:R-:W-:Y:S01]  /*07b0*/  MOV R22, UR9 ;  /* 0x0000000900167c02 */ /* 0x000fe20008000f00 */
[----:B----4-:R-:W-:Y:S01]  /*07c0*/  FFMA R23, R12, R23, R24 ;  /* 0x000000170c177223 */ /* 0x010fe20000000018 */
[----:B------:R-:W-:-:S03]  /*07d0*/  MOV R24, UR10 ;  /* 0x0000000a00187c02 */ /* 0x000fc60008000f00 */
[----:B0-----:R-:W0:Y:S01]  /*07e0*/  SHFL.IDX PT, R14, R19, R22, 0x1f ;  /* 0x00001f16130e7589 */ /* 0x001e2200000e0000 */
[----:B------:R-:W-:-:S03]  /*07f0*/  MOV R12, UR14 ;  /* 0x0000000e000c7c02 */ /* 0x000fc60008000f00 */
[----:B------:R-:W2:Y:S01]  /*0800*/  SHFL.IDX PT, R11, R19, R24, 0x1f ;  /* 0x00001f18130b7589 */ /* 0x000ea200000e0000 */
[----:B------:R-:W-:-:S03]  /*0810*/  UIADD3 UR10, UPT, UPT, -UR5, UR6, URZ ;  /* 0x00000006050a7290 */ /* 0x000fc6000fffe1ff */
[----:B------:R-:W4:Y:S01]  /*0820*/  SHFL.IDX PT, R12, R19, R12, 0x1f ;  /* 0x00001f0c130c7589 */ /* 0x000f2200000e0000 */
[----:B------:R-:W-:Y:S02]  /*0830*/  ULOP3.LUT UR10, UR10, 0xfffffff8, URZ, 0xc0, !UPT ;  /* 0xfffffff80a0a7892 */ /* 0x000fe4000f8ec0ff */
[----:B------:R-:W-:Y:S02]  /*0840*/  UIADD3 UR9, UPT, UPT, UR8, 0x8, URZ ;  /* 0x0000000808097890 */ /* 0x000fe4000fffe0ff */
[----:B------:R-:W-:Y:S02]  /*0850*/  UIADD3 UR14, UPT, UPT, UR8, 0x5, URZ ;  /* 0x00000005080e7890 */ /* 0x000fe4000fffe0ff */
[----:B------:R-:W-:Y:S01]  /*0860*/  UIADD3 UR8, UPT, UPT, UR5, UR10, URZ ;  /* 0x0000000a05087290 */ /* 0x000fe2000fffe0ff */
[C---:B-1----:R-:W-:Y:S01]  /*0870*/  FFMA R13, R20.reuse, R26, R13 ;  /* 0x0000001a140d7223 */ /* 0x042fe2000000000d */
[----:B---3--:R-:W-:Y:S02]  /*0880*/  FFMA R28, R20, R28, R23 ;  /* 0x0000001c141c7223 */ /* 0x008fe40000000017 */
[----:B------:R-:W-:Y:S01]  /*0890*/  UISETP.GE.AND UP0, UPT, UR14, UR8, UPT ;  /* 0x000000080e00728c */ /* 0x000fe2000bf06270 */
[C---:B0-----:R-:W-:Y:S01]  /*08a0*/  FFMA R20, R14.reuse, R29, R13 ;  /* 0x0000001d0e147223 */ /* 0x041fe2000000000d */
[----:B------:R-:W-:Y:S01]  /*08b0*/  FFMA R9, R14, R9, R28 ;  /* 0x000000090e097223 */ /* 0x000fe2000000001c */
[----:B------:R-:W-:-:S02]  /*08c0*/  UMOV UR8, UR9 ;  /* 0x0000000900087c82 */ /* 0x000fc40008000000 */
[C---:B--2---:R-:W-:Y:S01]  /*08d0*/  FFMA R13, R11.reuse, R8, R20 ;  /* 0x000000080b0d7223 */ /* 0x044fe20000000014 */
[----:B------:R-:W-:-:S03]  /*08e0*/  FFMA R10, R11, R10, R9 ;  /* 0x0000000a0b0a7223 */ /* 0x000fc60000000009 */
[C---:B----4-:R-:W-:Y:S01]  /*08f0*/  FFMA R8, R12.reuse, R21, R13 ;  /* 0x000000150c087223 */ /* 0x050fe2000000000d */
[----:B------:R-:W-:Y:S01]  /*0900*/  FFMA R11, R12, R25, R10 ;  /* 0x000000190c0b7223 */ /* 0x000fe2000000000a */
[----:B------:R-:W-:Y:S06]  /*0910*/  BRA.U !UP0, `(.L_x_83) ;  /* 0xfffffff908307547 */ /* 0x000fec000b83ffff */
.L_x_80:
[----:B------:R-:W0:Y:S08]  /*0920*/  LDC R3, c[0x0][0x390] ;  /* 0x0000e400ff037b82 */ /* 0x000e300000000800 */
[----:B------:R-:W0:Y:S02]  /*0930*/  LDC.64 R4, c[0x0][0x3a0] ;  /* 0x0000e800ff047b82 */ /* 0x000e240000000a00 */
[----:B0-----:R-:W-:Y:S01]  /*0940*/  IMAD.WIDE R4, R3, 0x4, R4 ;  /* 0x0000000403047825 */ /* 0x001fe200078e0204 */
[----:B------:R-:W-:-:S05]  /*0950*/  UIADD3 UR9, UPT, UPT, -UR5, UR6, URZ ;  /* 0x0000000605097290 */ /* 0x000fca000fffe1ff */
[----:B------:R-:W0:Y:S01]  /*0960*/  LDC.64 R2, c[0x0][0x388] ;  /* 0x0000e200ff027b82 */ /* 0x000e220000000a00 */
[----:B------:R1:W5:Y:S01]  /*0970*/  LDG.E.CONSTANT R9, desc[UR12][R4.64] ;  /* 0x0000000c04097981 */ /* 0x000362000c1e9900 */
[----:B------:R-:W-:Y:S02]  /*0980*/  ULOP3.LUT UR10, UR9, 0xfffffff8, URZ, 0xc0, !UPT ;  /* 0xfffffff8090a7892 */ /* 0x000fe4000f8ec0ff */
[----:B------:R-:W-:Y:S02]  /*0990*/  ULOP3.LUT UP0, URZ, UR9, 0x18, URZ, 0xc0, !UPT ;  /* 0x0000001809ff7892 */ /* 0x000fe4000f80c0ff */
[----:B------:R-:W-:Y:S01]  /*09a0*/  UIADD3 UR7, UPT, UPT, UR5, UR10, URZ ;  /* 0x0000000a05077290 */ /* 0x000fe2000fffe0ff */
[----:B------:R-:W-:-:S03]  /*09b0*/  UMOV UR8, UR4 ;  /* 0x0000000400087c82 */ /* 0x000fc60008000000 */
[----:B------:R-:W-:-:S09]  /*09c0*/  UISETP.LE.OR UP0, UPT, UR6, UR7, UP0 ;  /* 0x000000070600728c */ /* 0x000fd20008703670 */
[----:B-1----:R-:W-:Y:S05]  /*09d0*/  BRA.U UP0, `(.L_x_84) ;  /* 0x00000001006c7547 */ /* 0x002fea000b800000 */
[----:B------:R-:W-:Y:S01]  /*09e0*/  UIADD3 UR4, UPT, UPT, UR6, -UR7, URZ ;  /* 0x8000000706047290 */ /* 0x000fe2000fffe0ff */
[----:B------:R-:W-:Y:S01]  /*09f0*/  BSSY.RECONVERGENT B0, `(.L_x_84) ;  /* 0x0000019000007945 */ /* 0x000fe20003800200 */
[----:B------:R-:W-:-:S04]  /*0a00*/  UMOV UR8, UR7 ;  /* 0x0000000700087c82 */ /* 0x000fc80008000000 */
[----:B------:R-:W-:-:S13]  /*0a10*/  ISETP.GE.U32.AND P0, PT, R0, UR4, PT ;  /* 0x0000000400007c0c */ /* 0x000fda000bf06070 */
[----:B------:R-:W-:Y:S05]  /*0a20*/  @P0 BRA `(.L_x_85) ;  /* 0x0000000000540947 */ /* 0x000fea0003800000 */
[----:B------:R-:W1:Y:S01]  /*0a30*/  LDC.64 R4, c[0x0][0x3a8] ;  /* 0x0000ea00ff047b82 */ /* 0x000e620000000a00 */
[----:B------:R-:W-:-:S07]  /*0a40*/  IADD3 R13, PT, PT, R0, UR7, RZ ;  /* 0x00000007000d7c10 */ /* 0x000fce000fffe0ff */
[----:B------:R-:W2:Y:S01]  /*0a50*/  LDC.64 R6, c[0x0][0x3b0] ;  /* 0x0000ec00ff067b82 */ /* 0x000ea20000000a00 */
[----:B-1----:R-:W-:-:S06]  /*0a60*/  IMAD.WIDE.U32 R4, R13, 0x4, R4 ;  /* 0x000000040d047825 */ /* 0x002fcc00078e0004 */
[----:B------:R-:W3:Y:S01]  /*0a70*/  LDG.E.CONSTANT R4, desc[UR12][R4.64] ;  /* 0x0000000c04047981 */ /* 0x000ee2000c1e9900 */
[----:B--2---:R-:W-:-:S05]  /*0a80*/  IMAD.WIDE.U32 R6, R13, 0x4, R6 ;  /* 0x000000040d067825 */ /* 0x004fca00078e0006 */
[----:B------:R1:W5:Y:S01]  /*0a90*/  LDG.E.CONSTANT R19, desc[UR12][R6.64] ;  /* 0x0000000c06137981 */ /* 0x000362000c1e9900 */
[----:B---3--:R-:W-:Y:S01]  /*0aa0*/  SHF.R.S32.HI R13, RZ, 0x1f, R4 ;  /* 0x0000001fff0d7819 */ /* 0x008fe20000011404 */
[----:B------:R-:W-:-:S03]  /*0ab0*/  IMAD.HI R0, R4, 0x2aaaaaab, RZ ;  /* 0x2aaaaaab04007827 */ /* 0x000fc600078e02ff */
[----:B------:R-:W-:Y:S02]  /*0ac0*/  LEA.HI R10, R13, R4, RZ, 0x9 ;  /* 0x000000040d0a7211 */ /* 0x000fe400078f48ff */
[----:B------:R-:W-:Y:S02]  /*0ad0*/  SHF.R.U32.HI R13, RZ, 0x1f, R0 ;  /* 0x0000001fff0d7819 */ /* 0x000fe40000011600 */
[----:B------:R-:W-:Y:S02]  /*0ae0*/  SHF.R.S32.HI R12, RZ, 0x9, R10 ;  /* 0x00000009ff0c7819 */ /* 0x000fe4000001140a */
[----:B------:R-:W-:Y:S02]  /*0af0*/  LEA.HI R13, R0, R13, RZ, 0x18 ;  /* 0x0000000d000d7211 */ /* 0x000fe400078fc0ff */
[----:B------:R-:W-:Y:S01]  /*0b00*/  LOP3.LUT R5, R10, 0x3fffe00, RZ, 0xc0, !PT ;  /* 0x03fffe000a057812 */ /* 0x000fe200078ec0ff */
[----:B------:R-:W-:-:S03]  /*0b10*/  IMAD.HI R14, R12, 0x55555556, RZ ;  /* 0x555555560c0e7827 */ /* 0x000fc600078e02ff */
[----:B------:R-:W-:Y:S01]  /*0b20*/  IADD3 R5, PT, PT, R4, -R5, RZ ;  /* 0x8000000504057210 */ /* 0x000fe20007ffe0ff */
[----:B------:R-:W-:Y:S01]  /*0b30*/  IMAD R13, R13, 0x208000, R16 ;  /* 0x002080000d0d7824 */ /* 0x000fe200078e0210 */
[----:B------:R-:W-:-:S05]  /*0b40*/  LEA.HI R15, R14, R14, RZ, 0x1 ;  /* 0x0000000e0e0f7211 */ /* 0x000fca00078f08ff */
[----:B------:R-:W-:-:S05]  /*0b50*/  IMAD R12, R15, -0x3, R12 ;  /* 0xfffffffd0f0c7824 */ /* 0x000fca00078e020c */
[----:B------:R-:W-:-:S04]  /*0b60*/  LEA R12, R12, R13, 0xf ;  /* 0x0000000d0c0c7211 */ /* 0x000fc800078e78ff */
[----:B-1----:R-:W-:-:S07]  /*0b70*/  LEA R18, R5, R12, 0x6 ;  /* 0x0000000c05127211 */ /* 0x002fce00078e30ff */
.L_x_85:
[----:B------:R-:W-:Y:S05]  /*0b80*/  BSYNC.RECONVERGENT B0 ;  /* 0x0000000000007941 */ /* 0x000fea0003800200 */
.L_x_84:
[----:B------:R-:W-:-:S04]  /*0b90*/  ULOP3.LUT UR4, UR9, 0xfffffffc, URZ, 0xc0, !UPT ;  /* 0xfffffffc09047892 */ /* 0x000fc8000f8ec0ff */
[----:B------:R-:W-:-:S09]  /*0ba0*/  UISETP.GE.AND UP0, UPT, UR10, UR4, UPT ;  /* 0x000000040a00728c */ /* 0x000fd2000bf06270 */
[----:B------:R-:W-:Y:S05]  /*0bb0*/  BRA.U UP0, `(.L_x_86) ;  /* 0x0000000100b07547 */ /* 0x000fea000b800000 */
[----:B------:R-:W-:Y:S01]  /*0bc0*/  UIADD3 UR7, UPT, UPT, UR7, -UR8, URZ ;  /* 0x8000000807077290 */ /* 0x000fe2000fffe0ff */
[----:B------:R-:W1:Y:S03]  /*0bd0*/  LDC.64 R6, c[0x0][0x380] ;  /* 0x0000e000ff067b82 */ /* 0x000e660000000a00 */
[----:B------:R-:W-:Y:S02]  /*0be0*/  UIADD3 UR10, UPT, UPT, UR7, 0x1, URZ ;  /* 0x00000001070a7890 */ /* 0x000fe4000fffe0ff */
[----:B------:R-:W-:Y:S01]  /*0bf0*/  MOV R4, UR7 ;  /* 0x0000000700047c02 */ /* 0x000fe20008000f00 */
[----:B------:R-:W-:Y:S02]  /*0c00*/  UIADD3 UR11, UPT, UPT, UR7, 0x2, URZ ;  /* 0x00000002070b7890 */ /* 0x000fe4000fffe0ff */
[----:B------:R-:W-:Y:S01]  /*0c10*/  UIADD3 UR7, UPT, UPT, UR7, 0x3, URZ ;  /* 0x0000000307077890 */ /* 0x000fe2000fffe0ff */
[----:B------:R-:W-:Y:S01]  /*0c20*/  MOV R23, UR10 ;  /* 0x0000000a00177c02 */ /* 0x000fe20008000f00 */
[----:B-----5:R-:W2:Y:S02]  /*0c30*/  SHFL.IDX PT, R0, R19, R4, 0x1f ;  /* 0x00001f0413007589 */ /* 0x020ea400000e0000 */
[----:B------:R-:W-:-:S02]  /*0c40*/  MOV R27, UR11 ;  /* 0x0000000b001b7c02 */ /* 0x000fc40008000f00 */
[----:B------:R-:W1:Y:S01]  /*0c50*/  SHFL.IDX PT, R25, R18, R4, 0x1f ;  /* 0x00001f0412197589 */ /* 0x000e6200000e0000 */
[----:B------:R-:W-:-:S03]  /*0c60*/  MOV R29, UR7 ;  /* 0x00000007001d7c02 */ /* 0x000fc60008000f00 */
[----:B------:R-:W3:Y:S04]  /*0c70*/  SHFL.IDX PT, R21, R18, R23, 0x1f ;  /* 0x00001f1712157589 */ /* 0x000ee800000e0000 */
[----:B------:R-:W4:Y:S04]  /*0c80*/  SHFL.IDX PT, R5, R18, R27, 0x1f ;  /* 0x00001f1b12057589 */ /* 0x000f2800000e0000 */
[----:B------:R-:W0:Y:S01]  /*0c90*/  SHFL.IDX PT, R17, R18, R29, 0x1f ;  /* 0x00001f1d12117589 */ /* 0x000e2200000e0000 */
[----:B--2---:R-:W-:Y:S01]  /*0ca0*/  FSETP.GT.AND P0, PT, R0, RZ, PT ;  /* 0x000000ff0000720b */ /* 0x004fe20003f04000 */
[----:B-1----:R-:W-:-:S04]  /*0cb0*/  IMAD.WIDE R24, R25, 0x4, R6 ;  /* 0x0000000419187825 */ /* 0x002fc800078e0206 */
[----:B---3--:R-:W-:-:S08]  /*0cc0*/  IMAD.WIDE R20, R21, 0x4, R6 ;  /* 0x0000000415147825 */ /* 0x008fd000078e0206 */
[----:B------:R-:W2:Y:S04]  /*0cd0*/  @P0 LDG.E.CONSTANT R13, desc[UR12][R24.64] ;  /* 0x0000000c180d0981 */ /* 0x000ea8000c1e9900 */
[----:B------:R-:W3:Y:S01]  /*0ce0*/  @P0 LDG.E.CONSTANT R15, desc[UR12][R24.64+0x80] ;  /* 0x0000800c180f0981 */ /* 0x000ee2000c1e9900 */
[----:B----4-:R-:W-:-:S03]  /*0cf0*/  IMAD.WIDE R4, R5, 0x4, R6 ;  /* 0x0000000405047825 */ /* 0x010fc600078e0206 */
[----:B------:R-:W4:Y:S01]  /*0d00*/  LDG.E.CONSTANT R10, desc[UR12][R20.64] ;  /* 0x0000000c140a7981 */ /* 0x000f22000c1e9900 */
[----:B0-----:R-:W-:-:S03]  /*0d10*/  IMAD.WIDE R6, R17, 0x4, R6 ;  /* 0x0000000411067825 */ /* 0x001fc600078e0206 */
[----:B------:R0:W4:Y:S04]  /*0d20*/  LDG.E.CONSTANT R12, desc[UR12][R20.64+0x80] ;  /* 0x0000800c140c7981 */ /* 0x000128000c1e9900 */
[----:B------:R-:W4:Y:S04]  /*0d30*/  LDG.E.CONSTANT R17, desc[UR12][R4.64] ;  /* 0x0000000c04117981 */ /* 0x000f28000c1e9900 */
[----:B------:R-:W4:Y:S04]  /*0d40*/  LDG.E.CONSTANT R22, desc[UR12][R4.64+0x80] ;  /* 0x0000800c04167981 */ /* 0x000f28000c1e9900 */
[----:B------:R-:W4:Y:S04]  /*0d50*/  LDG.E.CONSTANT R14, desc[UR12][R6.64] ;  /* 0x0000000c060e7981 */ /* 0x000f28000c1e9900 */
[----:B------:R-:W4:Y:S01]  /*0d60*/  LDG.E.CONSTANT R23, desc[UR12][R6.64+0x80] ;  /* 0x0000800c06177981 */ /* 0x000f22000c1e9900 */
[----:B------:R-:W-:-:S02]  /*0d70*/  MOV R26, UR10 ;  /* 0x0000000a001a7c02 */ /* 0x000fc40008000f00 */
[----:B0-----:R-:W-:Y:S02]  /*0d80*/  CS2R R20, SRZ ;  /* 0x0000000000147805 */ /* 0x001fe4000001ff00 */
[----:B------:R-:W-:Y:S02]  /*0d90*/  MOV R28, UR11 ;  /* 0x0000000b001c7c02 */ /* 0x000fe40008000f00 */
[----:B------:R-:W-:Y:S01]  /*0da0*/  MOV R24, UR7 ;  /* 0x0000000700187c02 */ /* 0x000fe20008000f00 */
[----:B------:R-:W4:Y:S04]  /*0db0*/  SHFL.IDX PT, R25, R19, R26, 0x1f ;  /* 0x00001f1a13197589 */ /* 0x000f2800000e0000 */
[----:B------:R-:W0:Y:S04]  /*0dc0*/  SHFL.IDX PT, R27, R19, R28, 0x1f ;  /* 0x00001f1c131b7589 */ /* 0x000e2800000e0000 */
[----:B------:R-:W1:Y:S01]  /*0dd0*/  SHFL.IDX PT, R24, R19, R24, 0x1f ;  /* 0x00001f1813187589 */ /* 0x000e6200000e0000 */
[C---:B--2---:R-:W-:Y:S01]  /*0de0*/  @P0 FMUL R21, R0.reuse, R13 ;  /* 0x0000000d00150220 */ /* 0x044fe20000400000 */
[----:B---3--:R-:W-:-:S03]  /*0df0*/  @P0 FMUL R20, R0, R15 ;  /* 0x0000000f00140220 */ /* 0x008fc60000400000 */
[----:B------:R-:W-:Y:S01]  /*0e00*/  FADD R8, R8, R21 ;  /* 0x0000001508087221 */ /* 0x000fe20000000000 */
[----:B------:R-:W-:-:S03]  /*0e10*/  FADD R11, R11, R20 ;  /* 0x000000140b0b7221 */ /* 0x000fc60000000000 */
[C---:B----4-:R-:W-:Y:S01]  /*0e20*/  FFMA R10, R25.reuse, R10, R8 ;  /* 0x0000000a190a7223 */ /* 0x050fe20000000008 */
[----:B------:R-:W-:-:S03]  /*0e30*/  FFMA R11, R25, R12, R11 ;  /* 0x0000000c190b7223 */ /* 0x000fc6000000000b */
[C---:B0-----:R-:W-:Y:S01]  /*0e40*/  FFMA R17, R27.reuse, R17, R10 ;  /* 0x000000111b117223 */ /* 0x041fe2000000000a */
[----:B------:R-:W-:-:S03]  /*0e50*/  FFMA R22, R27, R22, R11 ;  /* 0x000000161b167223 */ /* 0x000fc6000000000b */
[C---:B-1----:R-:W-:Y:S01]  /*0e60*/  FFMA R8, R24.reuse, R14, R17 ;  /* 0x0000000e18087223 */ /* 0x042fe20000000011 */
[----:B------:R-:W-:-:S07]  /*0e70*/  FFMA R11, R24, R23, R22 ;  /* 0x00000017180b7223 */ /* 0x000fce0000000016 */
.L_x_86:
[----:B------:R-:W-:Y:S01]  /*0e80*/  ULOP3.LUT UR9, UR9, 0xfffffffe, URZ, 0xc0, !UPT ;  /* 0xfffffffe09097892 */ /* 0x000fe2000f8ec0ff */
[----:B-----5:R-:W-:Y:S01]  /*0e90*/  LEA R17, R9, R16, 0x6 ;  /* 0x0000001009117211 */ /* 0x020fe200078e30ff */
[----:B------:R-:W-:Y:S02]  /*0ea0*/  UIADD3 UR7, UPT, UPT, -UR5, UR6, URZ ;  /* 0x0000000605077290 */ /* 0x000fe4000fffe1ff */
[----:B------:R-:W-:Y:S02]  /*0eb0*/  UISETP.GE.AND UP0, UPT, UR4, UR9, UPT ;  /* 0x000000090400728c */ /* 0x000fe4000bf06270 */
[----:B------:R-:W-:-:S04]  /*0ec0*/  ULOP3.LUT UR6, UR7, 0xfffffffe, URZ, 0xc0, !UPT ;  /* 0xfffffffe07067892 */ /* 0x000fc8000f8ec0ff */
[----:B------:R-:W-:-:S03]  /*0ed0*/  UIADD3 UR6, UPT, UPT, UR5, UR6, URZ ;  /* 0x0000000605067290 */ /* 0x000fc6000fffe0ff */
[----:B------:R-:W-:Y:S09]  /*0ee0*/  BRA.U UP0, `(.L_x_87) ;  /* 0x00000001004c7547 */ /* 0x000ff2000b800000 */
[----:B------:R-:W-:Y:S01]  /*0ef0*/  UIADD3 UR4, UPT, UPT, -UR8, UR4, UR5 ;  /* 0x0000000408047290 */ /* 0x000fe2000fffe105 */
[----:B------:R-:W1:Y:S03]  /*0f00*/  LDC.64 R6, c[0x0][0x380] ;  /* 0x0000e000ff067b82 */ /* 0x000e660000000a00 */
[----:B------:R-:W-:Y:S02]  /*0f10*/  UIADD3 UR5, UPT, UPT, UR4, 0x1, URZ ;  /* 0x0000000104057890 */ /* 0x000fe4000fffe0ff */
[----:B------:R-:W-:-:S04]  /*0f20*/  MOV R14, UR4 ;  /* 0x00000004000e7c02 */ /* 0x000fc80008000f00 */
[----:B------:R-:W-:Y:S01]  /*0f30*/  MOV R16, UR5 ;  /* 0x0000000500107c02 */ /* 0x000fe20008000f00 */
[----:B------:R-:W1:Y:S04]  /*0f40*/  SHFL.IDX PT, R5, R18, R14, 0x1f ;  /* 0x00001f0e12057589 */ /* 0x000e6800000e0000 */
[----:B------:R-:W2:Y:S01]  /*0f50*/  SHFL.IDX PT, R9, R18, R16, 0x1f ;  /* 0x00001f1012097589 */ /* 0x000ea200000e0000 */
[----:B-1----:R-:W-:-:S04]  /*0f60*/  IMAD.WIDE R4, R5, 0x4, R6 ;  /* 0x0000000405047825 */ /* 0x002fc800078e0206 */
[----:B--2---:R-:W-:Y:S01]  /*0f70*/  IMAD.WIDE R6, R9, 0x4, R6 ;  /* 0x0000000409067825 */ /* 0x004fe200078e0206 */
[----:B------:R-:W2:Y:S04]  /*0f80*/  LDG.E.CONSTANT R0, desc[UR12][R4.64] ;  /* 0x0000000c04007981 */ /* 0x000ea8000c1e9900 */
[----:B------:R-:W3:Y:S04]  /*0f90*/  LDG.E.CONSTANT R10, desc[UR12][R4.64+0x80] ;  /* 0x0000800c040a7981 */ /* 0x000ee8000c1e9900 */
[----:B------:R-:W4:Y:S04]  /*0fa0*/  LDG.E.CONSTANT R12, desc[UR12][R6.64] ;  /* 0x0000000c060c7981 */ /* 0x000f28000c1e9900 */
[----:B------:R-:W5:Y:S04]  /*0fb0*/  LDG.E.CONSTANT R15, desc[UR12][R6.64+0x80] ;  /* 0x0000800c060f7981 */ /* 0x000f68000c1e9900 */
[----:B------:R-:W2:Y:S04]  /*0fc0*/  SHFL.IDX PT, R9, R19, R14, 0x1f ;  /* 0x00001f0e13097589 */ /* 0x000ea800000e0000 */
[----:B------:R-:W4:Y:S01]  /*0fd0*/  SHFL.IDX PT, R13, R19, R16, 0x1f ;  /* 0x00001f10130d7589 */ /* 0x000f2200000e0000 */
[C---:B--2---:R-:W-:Y:S01]  /*0fe0*/  FFMA R0, R9.reuse, R0, R8 ;  /* 0x0000000009007223 */ /* 0x044fe20000000008 */
[----:B---3--:R-:W-:-:S03]  /*0ff0*/  FFMA R10, R9, R10, R11 ;  /* 0x0000000a090a7223 */ /* 0x008fc6000000000b */
[C---:B----4-:R-:W-:Y:S01]  /*1000*/  FFMA R8, R13.reuse, R12, R0 ;  /* 0x0000000c0d087223 */ /* 0x050fe20000000000 */
[----:B-----5:R-:W-:-:S07]  /*1010*/  FFMA R11, R13, R15, R10 ;  /* 0x0000000f0d0b7223 */ /* 0x020fce000000000a */
.L_x_87:
[----:B------:R-:W-:Y:S01]  /*1020*/  UISETP.GE.AND UP0, UPT, UR6, UR7, UPT ;  /* 0x000000070600728c */ /* 0x000fe2000bf06270 */
[----:B0-----:R-:W-:-:S08]  /*1030*/  IMAD.WIDE R4, R17, 0x4, R2 ;  /* 0x0000000411047825 */ /* 0x001fd000078e0202 */
[----:B------:R-:W-:Y:S05]  /*1040*/  BRA.U UP0, `(.L_x_88) ;  /* 0x0000000100287547 */ /* 0x000fea000b800000 */
[----:B------:R-:W-:Y:S01]  /*1050*/  UIADD3 UR4, UPT, UPT, -UR8, UR6, URZ ;  /* 0x0000000608047290 */ /* 0x000fe2000fffe1ff */
[----:B------:R-:W0:Y:S05]  /*1060*/  LDC.64 R2, c[0x0][0x380] ;  /* 0x0000e000ff027b82 */ /* 0x000e2a0000000a00 */
[----:B------:R-:W-:-:S05]  /*1070*/  MOV R9, UR4 ;  /* 0x0000000400097c02 */ /* 0x000fca0008000f00 */
[----:B------:R-:W0:Y:S02]  /*1080*/  SHFL.IDX PT, R7, R18, R9, 0x1f ;  /* 0x00001f0912077589 */ /* 0x000e2400000e0000 */
[----:B0-----:R-:W-:-:S05]  /*1090*/  IMAD.WIDE R2, R7, 0x4, R2 ;  /* 0x0000000407027825 */ /* 0x001fca00078e0202 */
[----:B------:R-:W2:Y:S04]  /*10a0*/  LDG.E.CONSTANT R0, desc[UR12][R2.64] ;  /* 0x0000000c02007981 */ /* 0x000ea8000c1e9900 */
[----:B------:R-:W3:Y:S04]  /*10b0*/  LDG.E.CONSTANT R6, desc[UR12][R2.64+0x80] ;  /* 0x0000800c02067981 */ /* 0x000ee8000c1e9900 */
[----:B------:R-:W2:Y:S02]  /*10c0*/  SHFL.IDX PT, R19, R19, R9, 0x1f ;  /* 0x00001f0913137589 */ /* 0x000ea400000e0000 */
[C---:B--2---:R-:W-:Y:S01]  /*10d0*/  FFMA R8, R19.reuse, R0, R8 ;  /* 0x0000000013087223 */ /* 0x044fe20000000008 */
[----:B---3--:R-:W-:-:S07]  /*10e0*/  FFMA R11, R19, R6, R11 ;  /* 0x00000006130b7223 */ /* 0x008fce000000000b */
.L_x_88:
[----:B------:R-:W-:Y:S04]  /*10f0*/  STG.E desc[UR12][R4.64], R8 ;  /* 0x0000000804007986 */ /* 0x000fe8000c10190c */
[----:B------:R-:W-:Y:S01]  /*1100*/  STG.E desc[UR12][R4.64+0x80], R11 ;  /* 0x0000800b04007986 */ /* 0x000fe2000c10190c */
[----:B------:R-:W-:Y:S05]  /*1110*/  EXIT ;  /* 0x000000000000794d */ /* 0x000fea0003800000 */
.L_x_89:
        /* <DEDUP_REMOVED lines=14> */
.L_x_3250:


//--------------------- .text._Z12_spmm_conv_6PKfPfiiPKiS3_S3_S0_ --------------------------
	.section	.text._Z12_spmm_conv_6PKfPfiiPKiS3_S3_S0_,"ax",@progbits
	.align	128
        .global         _Z12_spmm_conv_6PKfPfiiPKiS3_S3_S0_
        .type           _Z12_spmm_conv_6PKfPfiiPKiS3_S3_S0_,@function
        .size           _Z12_spmm_conv_6PKfPfiiPKiS3_S3_S0_,(.L_x_3251 - _Z12_spmm_conv_6PKfPfiiPKiS3_S3_S0_)
        .other          _Z12_spmm_conv_6PKfPfiiPKiS3_S3_S0_,@"STO_CUDA_ENTRY STV_DEFAULT"
_Z12_spmm_conv_6PKfPfiiPKiS3_S3_S0_:
.text._Z12_spmm_conv_6PKfPfiiPKiS3_S3_S0_:
[----:B------:R-:W-:Y:S01]  /*0000*/  LDC R1, c[0x0][0x37c] ;  /* 0x0000df00ff017b82 */ /* 0x000fe20000000800 */
[----:B------:R-:W0:Y:S07]  /*0010*/  S2R R0, SR_TID.Y ;  /* 0x0000000000007919 */ /* 0x000e2e0000002200 */
[----:B------:R-:W1:Y:S01]  /*0020*/  LDC R5, c[0x0][0x390] ;  /* 0x0000e400ff057b82 */ /* 0x000e620000000800 */
[----:B------:R-:W2:Y:S01]  /*0030*/  LDCU.64 UR6, c[0x0][0x398] ;  /* 0x00007300ff0677ac */ /* 0x000ea20008000a00 */
[----:B------:R-:W0:Y:S01]  /*0040*/  S2R R3, SR_CTAID.X ;  /* 0x0000000000037919 */ /* 0x000e220000002500 */
[----:B------:R-:W3:Y:S01]  /*0050*/  LDCU.64 UR4, c[0x0][0x358] ;  /* 0x00006b00ff0477ac */ /* 0x000ee20008000a00 */
[----:B0-----:R-:W-:-:S04]  /*0060*/  LEA R0, R3, R0, 0x2 ;  /* 0x0000000003007211 */ /* 0x001fc800078e10ff */
[----:B------:R-:W-:-:S04]  /*0070*/  SHF.L.U32 R0, R0, 0x5, RZ ;  /* 0x0000000500007819 */ /* 0x000fc800000006ff */
[----:B------:R-:W-:-:S04]  /*0080*/  SHF.R.S32.HI R3, RZ, 0x1f, R0 ;  /* 0x0000001fff037819 */ /* 0x000fc80000011400 */
[----:B------:R-:W-:-:S04]  /*0090*/  LEA.HI R2, R3, R0, RZ, 0x6 ;  /* 0x0000000003027211 */ /* 0x000fc800078f30ff */
[----:B------:R-:W-:-:S04]  /*00a0*/  LOP3.LUT R3, R2, 0xffffffc0, RZ, 0xc0, !PT ;  /* 0xffffffc002037812 */ /* 0x000fc800078ec0ff */
[----:B------:R-:W-:-:S04]  /*00b0*/  IADD3 R3, PT, PT, R0, -R3, RZ ;  /* 0x8000000300037210 */ /* 0x000fc80007ffe0ff */
[----:B------:R-:W-:Y:S02]  /*00c0*/  SHF.R.S32.HI R4, RZ, 0x1f, R3 ;  /* 0x0000001fff047819 */ /* 0x000fe40000011403 */
[----:B-1----:R-:W-:-:S04]  /*00d0*/  IADD3 R3, P0, PT, R3, R5, RZ ;  /* 0x0000000503037210 */ /* 0x002fc80007f1e0ff */
[----:B------:R-:W-:Y:S02]  /*00e0*/  LEA.HI.X.SX32 R4, R5, R4, 0x1, P0 ;  /* 0x0000000405047211 */ /* 0x000fe400000f0eff */
[C---:B------:R-:W-:Y:S02]  /*00f0*/  SHF.L.U32 R6, R3.reuse, 0x2, RZ ;  /* 0x0000000203067819 */ /* 0x040fe400000006ff */
[----:B------:R-:W-:Y:S02]  /*0100*/  SHF.L.U64.HI R5, R3, 0x2, R4 ;  /* 0x0000000203057819 */ /* 0x000fe40000010204 */
[----:B--2---:R-:W-:-:S04]  /*0110*/  IADD3 R8, P0, PT, R6, UR6, RZ ;  /* 0x0000000606087c10 */ /* 0x004fc8000ff1e0ff */
[----:B------:R-:W-:-:S05]  /*0120*/  IADD3.X R9, PT, PT, R5, UR7, RZ, P0, !PT ;  /* 0x0000000705097c10 */ /* 0x000fca00087fe4ff */
[----:B---3--:R-:W2:Y:S04]  /*0130*/  LDG.E.CONSTANT R4, desc[UR4][R8.64] ;  /* 0x0000000408047981 */ /* 0x008ea8000c1e9900 */
[----:B------:R-:W2:Y:S01]  /*0140*/  LDG.E.CONSTANT R3, desc[UR4][R8.64+0x4] ;  /* 0x0000040408037981 */ /* 0x000ea2000c1e9900 */
[----:B------:R-:W-:Y:S01]  /*0150*/  IMAD.HI R0, R0, 0x7e07e07f, RZ ;  /* 0x7e07e07f00007827 */ /* 0x000fe200078e02ff */
[----:B------:R-:W-:Y:S01]  /*0160*/  SHF.R.S32.HI R2, RZ, 0x6, R2 ;  /* 0x00000006ff027819 */ /* 0x000fe20000011402 */
[----:B------:R-:W-:Y:S01]  /*0170*/  BSSY B0, `(.L_x_90) ;  /* 0x00003e3000007945 */ /* 0x000fe20003800000 */
[----:B------:R-:W0:Y:S01]  /*0180*/  S2R R12, SR_TID.X ;  /* 0x00000000000c7919 */ /* 0x000e220000002100 */
[----:B------:R-:W-:Y:S01]  /*0190*/  HFMA2 R141, -RZ, RZ, 0, 0 ;  /* 0x00000000ff8d7431 */ /* 0x000fe200000001ff */
[----:B------:R-:W-:Y:S01]  /*01a0*/  SHF.R.U32.HI R7, RZ, 0x1f, R0 ;  /* 0x0000001fff077819 */ /* 0x000fe20000011600 */
[----:B------:R-:W-:Y:S01]  /*01b0*/  IMAD.HI R10, R2, 0x7e07e07f, RZ ;  /* 0x7e07e07f020a7827 */ /* 0x000fe200078e02ff */
[----:B------:R-:W0:Y:S03]  /*01c0*/  S2R R13, SR_CTAID.Y ;  /* 0x00000000000d7919 */ /* 0x000e260000002600 */
[----:B------:R-:W-:Y:S01]  /*01d0*/  HFMA2 R78, -RZ, RZ, 0, 0 ;  /* 0x00000000ff4e7431 */ /* 0x000fe200000001ff */
[----:B------:R-:W-:Y:S01]  /*01e0*/  LEA.HI R7, R0, R7, RZ, 0x15 ;  /* 0x0000000700077211 */ /* 0x000fe200078fa8ff */
[----:B------:R-:W-:Y:S01]  /*01f0*/  HFMA2 R48, -RZ, RZ, 0, 0 ;  /* 0x00000000ff307431 */ /* 0x000fe200000001ff */
[----:B------:R-:W-:-:S02]  /*0200*/  SHF.R.U32.HI R11, RZ, 0x1f, R10 ;  /* 0x0000001fff0b7819 */ /* 0x000fc4000001160a */
[----:B------:R-:W-:Y:S02]  /*0210*/  CS2R R76, SRZ ;  /* 0x00000000004c7805 */ /* 0x000fe4000001ff00 */
[----:B------:R-:W-:Y:S02]  /*0220*/  CS2R R80, SRZ ;  /* 0x0000000000507805 */ /* 0x000fe4000001ff00 */
[----:B------:R-:W-:Y:S02]  /*0230*/  MOV R87, RZ ;  /* 0x000000ff00577202 */ /* 0x000fe40000000f00 */
[----:B------:R-:W-:Y:S02]  /*0240*/  CS2R R120, SRZ ;  /* 0x0000000000787805 */ /* 0x000fe4000001ff00 */
[----:B------:R-:W-:Y:S02]  /*0250*/  LEA.HI R11, R10, R11, RZ, 0x1b ;  /* 0x0000000b0a0b7211 */ /* 0x000fe400078fd8ff */
[----:B------:R-:W-:-:S02]  /*0260*/  CS2R R118, SRZ ;  /* 0x0000000000767805 */ /* 0x000fc4000001ff00 */
[----:B------:R-:W-:Y:S02]  /*0270*/  CS2R R116, SRZ ;  /* 0x0000000000747805 */ /* 0x000fe4000001ff00 */
[----:B------:R-:W-:Y:S02]  /*0280*/  CS2R R114, SRZ ;  /* 0x0000000000727805 */ /* 0x000fe4000001ff00 */
[----:B------:R-:W-:Y:S01]  /*0290*/  CS2R R112, SRZ ;  /* 0x0000000000707805 */ /* 0x000fe2000001ff00 */
[----:B------:R-:W-:Y:S01]  /*02a0*/  IMAD R2, R11, -0x41, R2 ;  /* 0xffffffbf0b027824 */ /* 0x000fe200078e0202 */
        /* <DEDUP_REMOVED lines=17> */
[----:B0-----:R-:W-:Y:S02]  /*03c0*/  LEA R12, R13, R12, 0x6 ;  /* 0x0000000c0d0c7211 */ /* 0x001fe400078e30ff */
[----:B------:R-:W-:Y:S02]  /*03d0*/  CS2R R60, SRZ ;  /* 0x00000000003c7805 */ /* 0x000fe4000001ff00 */
[----:B------:R-:W-:Y:S02]  /*03e0*/  CS2R R58, SRZ ;  /* 0x00000000003a7805 */ /* 0x000fe4000001ff00 */
[----:B------:R-:W-:-:S02]  /*03f0*/  CS2R R56, SRZ ;  /* 0x0000000000387805 */ /* 0x000fc4000001ff00 */
[----:B------:R-:W-:Y:S01]  /*0400*/  CS2R R54, SRZ ;  /* 0x0000000000367805 */ /* 0x000fe2000001ff00 */
[----:B------:R-:W-:Y:S01]  /*0410*/  IMAD R7, R7, 0x208000, R12 ;  /* 0x0020800007077824 */ /* 0x000fe200078e020c */
[----:B------:R-:W-:Y:S02]  /*0420*/  CS2R R52, SRZ ;  /* 0x0000000000347805 */ /* 0x000fe4000001ff00 */
[----:B------:R-:W-:Y:S02]  /*0430*/  CS2R R50, SRZ ;  /* 0x0000000000327805 */ /* 0x000fe4000001ff00 */
[----:B------:R-:W-:Y:S02]  /*0440*/  LEA R2, R2, R7, 0xf ;  /* 0x0000000702027211 */ /* 0x000fe400078e78ff */
[----:B--2---:R-:W-:-:S04]  /*0450*/  IADD3 R0, PT, PT, -R4, R3, RZ ;  /* 0x0000000304007210 */ /* 0x004fc80007ffe1ff */
[----:B------:R-:W-:Y:S02]  /*0460*/  ISETP.GE.AND P0, PT, R0, 0x8, PT ;  /* 0x000000080000780c */ /* 0x000fe40003f06270 */
[----:B------:R-:W-:-:S11]  /*0470*/  MOV R0, RZ ;  /* 0x000000ff00007202 */ /* 0x000fd60000000f00 */
[----:B------:R-:W-:Y:S05]  /*0480*/  @!P0 BRA `(.L_x_91) ;  /* 0x0000003800c48947 */ /* 0x000fea0003800000 */
[----:B------:R-:W-:Y:S02]  /*0490*/  MOV R141, RZ ;  /* 0x000000ff008d7202 */ /* 0x000fe40000000f00 */
[----:B------:R-:W-:Y:S02]  /*04a0*/  MOV R0, RZ ;  /* 0x000000ff00007202 */ /* 0x000fe40000000f00 */
[----:B------:R-:W-:-:S07]  /*04b0*/  MOV R82, R4 ;  /* 0x0000000400527202 */ /* 0x000fce0000000f00 */
.L_x_95:
[----:B------:R-:W-:Y:S01]  /*04c0*/  IADD3 R7, PT, PT, -R4, R82, RZ ;  /* 0x0000005204077210 */ /* 0x000fe20007ffe1ff */
[----:B------:R-:W-:Y:S03]  /*04d0*/  BSSY.RECONVERGENT B1, `(.L_x_92) ;  /* 0x000007b000017945 */ /* 0x000fe60003800200 */
[----:B------:R-:W-:-:S13]  /*04e0*/  LOP3.LUT P0, RZ, R7, 0x1f, RZ, 0xc0, !PT ;  /* 0x0000001f07ff7812 */ /* 0x000fda000780c0ff */
[----:B------:R-:W-:Y:S05]  /*04f0*/  @P0 BRA `(.L_x_93) ;  /* 0x0000000400e00947 */ /* 0x000fea0003800000 */
[----:B------:R-:W0:Y:S01]  /*0500*/  S2R R8, SR_TID.X ;  /* 0x0000000000087919 */ /* 0x000e220000002100 */
[-C--:B------:R-:W-:Y:S02]  /*0510*/  IADD3 R7, PT, PT, R3, -R82.reuse, RZ ;  /* 0x8000005203077210 */ /* 0x080fe40007ffe0ff */
[----:B------:R-:W-:Y:S02]  /*0520*/  MOV R141, R82 ;  /* 0x00000052008d7202 */ /* 0x000fe40000000f00 */
[----:B0-----:R-:W-:-:S13]  /*0530*/  ISETP.GE.U32.AND P0, PT, R8, R7, PT ;  /* 0x000000070800720c */ /* 0x001fda0003f06070 */
[----:B------:R-:W-:Y:S05]  /*0540*/  @P0 BRA `(.L_x_93) ;  /* 0x0000000400cc0947 */ /* 0x000fea0003800000 */
[----:B------:R-:W-:Y:S01]  /*0550*/  IADD3 R15, PT, PT, R8, R82, RZ ;  /* 0x00000052080f7210 */ /* 0x000fe20007ffe0ff */
[----:B------:R-:W0:Y:S01]  /*0560*/  LDC.64 R12, c[0x0][0x3a8] ;  /* 0x0000ea00ff0c7b82 */ /* 0x000e220000000a00 */
[----:B------:R-:W-:-:S04]  /*0570*/  IADD3 R42, PT, PT, -R4, R3, RZ ;  /* 0x00000003042a7210 */ /* 0x000fc80007ffe1ff */
[----:B------:R-:W-:-:S03]  /*0580*/  IADD3 R17, PT, PT, R42, R15, RZ ;  /* 0x0000000f2a117210 */ /* 0x000fc60007ffe0ff */
[----:B------:R-:W1:Y:S01]  /*0590*/  LDC.64 R8, c[0x0][0x3b0] ;  /* 0x0000ec00ff087b82 */ /* 0x000e620000000a00 */
[----:B------:R-:W-:-:S04]  /*05a0*/  IADD3 R19, PT, PT, R42, R17, RZ ;  /* 0x000000112a137210 */ /* 0x000fc80007ffe0ff */
[----:B------:R-:W-:-:S04]  /*05b0*/  IADD3 R25, PT, PT, R42, R19, RZ ;  /* 0x000000132a197210 */ /* 0x000fc80007ffe0ff */
[----:B------:R-:W-:-:S04]  /*05c0*/  IADD3 R29, PT, PT, R42, R25, RZ ;  /* 0x000000192a1d7210 */ /* 0x000fc80007ffe0ff */
[----:B------:R-:W-:Y:S01]  /*05d0*/  IADD3 R21, PT, PT, R42, R29, RZ ;  /* 0x0000001d2a157210 */ /* 0x000fe20007ffe0ff */
[----:B0-----:R-:W-:-:S03]  /*05e0*/  IMAD.WIDE.U32 R12, R15, 0x4, R12 ;  /* 0x000000040f0c7825 */ /* 0x001fc600078e000c */
[----:B------:R-:W-:-:S04]  /*05f0*/  IADD3 R11, PT, PT, R42, R21, RZ ;  /* 0x000000152a0b7210 */ /* 0x000fc80007ffe0ff */
[C---:B------:R-:W-:Y:S01]  /*0600*/  IADD3 R39, PT, PT, R42.reuse, R11, RZ ;  /* 0x0000000b2a277210 */ /* 0x040fe20007ffe0ff */
[----:B------:R-:W2:Y:S01]  /*0610*/  LDG.E.CONSTANT R7, desc[UR4][R12.64] ;  /* 0x000000040c077981 */ /* 0x000ea2000c1e9900 */
[--C-:B-1----:R-:W-:Y:S02]  /*0620*/  IMAD.WIDE.U32 R24, R25, 0x4, R8.reuse ;  /* 0x0000000419187825 */ /* 0x102fe400078e0008 */
[C---:B------:R-:W-:Y:S02]  /*0630*/  IADD3 R35, PT, PT, R42.reuse, R39, RZ ;  /* 0x000000272a237210 */ /* 0x040fe40007ffe0ff */
[--C-:B------:R-:W-:Y:S02]  /*0640*/  IMAD.WIDE.U32 R18, R19, 0x4, R8.reuse ;  /* 0x0000000413127825 */ /* 0x100fe400078e0008 */
[C---:B------:R-:W-:Y:S01]  /*0650*/  IADD3 R23, PT, PT, R42.reuse, R35, RZ ;  /* 0x000000232a177210 */ /* 0x040fe20007ffe0ff */
[----:B------:R0:W5:Y:S03]  /*0660*/  LDG.E.CONSTANT R12, desc[UR4][R24.64] ;  /* 0x00000004180c7981 */ /* 0x000166000c1e9900 */
[C---:B------:R-:W-:Y:S01]  /*0670*/  IADD3 R31, PT, PT, R42.reuse, R23, RZ ;  /* 0x000000172a1f7210 */ /* 0x040fe20007ffe0ff */
[--C-:B------:R-:W-:Y:S01]  /*0680*/  IMAD.WIDE.U32 R14, R15, 0x4, R8.reuse ;  /* 0x000000040f0e7825 */ /* 0x100fe200078e0008 */
[----:B------:R-:W5:Y:S02]  /*0690*/  LDG.E.CONSTANT R27, desc[UR4][R18.64] ;  /* 0x00000004121b7981 */ /* 0x000f64000c1e9900 */
[C---:B------:R-:W-:Y:S01]  /*06a0*/  IADD3 R37, PT, PT, R42.reuse, R31, RZ ;  /* 0x0000001f2a257210 */ /* 0x040fe20007ffe0ff */
[--C-:B------:R-:W-:Y:S01]  /*06b0*/  IMAD.WIDE.U32 R10, R11, 0x4, R8.reuse ;  /* 0x000000040b0a7825 */ /* 0x100fe200078e0008 */
[----:B------:R-:W5:Y:S02]  /*06c0*/  LDG.E.CONSTANT R43, desc[UR4][R14.64] ;  /* 0x000000040e2b7981 */ /* 0x000f64000c1e9900 */
[----:B------:R-:W-:Y:S01]  /*06d0*/  IADD3 R41, PT, PT, R42, R37, RZ ;  /* 0x000000252a297210 */ /* 0x000fe20007ffe0ff */
[----:B------:R-:W-:-:S03]  /*06e0*/  IMAD.WIDE.U32 R16, R17, 0x4, R8 ;  /* 0x0000000411107825 */ /* 0x000fc600078e0008 */
[C---:B------:R-:W-:Y:S01]  /*06f0*/  IADD3 R45, PT, PT, R42.reuse, R41, RZ ;  /* 0x000000292a2d7210 */ /* 0x040fe20007ffe0ff */
[--C-:B------:R-:W-:Y:S01]  /*0700*/  IMAD.WIDE.U32 R30, R31, 0x4, R8.reuse ;  /* 0x000000041f1e7825 */ /* 0x100fe200078e0008 */
[----:B------:R-:W5:Y:S02]  /*0710*/  LDG.E.CONSTANT R33, desc[UR4][R16.64] ;  /* 0x0000000410217981 */ /* 0x000f64000c1e9900 */
[C---:B------:R-:W-:Y:S01]  /*0720*/  IADD3 R47, PT, PT, R42.reuse, R45, RZ ;  /* 0x0000002d2a2f7210 */ /* 0x040fe20007ffe0ff */
[--C-:B0-----:R-:W-:Y:S01]  /*0730*/  IMAD.WIDE.U32 R24, R37, 0x4, R8.reuse ;  /* 0x0000000425187825 */ /* 0x101fe200078e0008 */
[----:B------:R0:W5:Y:S02]  /*0740*/  LDG.E.CONSTANT R19, desc[UR4][R30.64] ;  /* 0x000000041e137981 */ /* 0x000164000c1e9900 */
[C---:B------:R-:W-:Y:S01]  /*0750*/  IADD3 R49, PT, PT, R42.reuse, R47, RZ ;  /* 0x0000002f2a317210 */ /* 0x040fe20007ffe0ff */
[--C-:B------:R-:W-:Y:S01]  /*0760*/  IMAD.WIDE.U32 R34, R35, 0x4, R8.reuse ;  /* 0x0000000423227825 */ /* 0x100fe200078e0008 */
[----:B------:R1:W5:Y:S02]  /*0770*/  LDG.E.CONSTANT R15, desc[UR4][R10.64] ;  /* 0x000000040a0f7981 */ /* 0x000364000c1e9900 */
[C---:B------:R-:W-:Y:S01]  /*0780*/  IADD3 R79, PT, PT, R42.reuse, R49, RZ ;  /* 0x000000312a4f7210 */ /* 0x040fe20007ffe0ff */
[----:B------:R-:W-:Y:S01]  /*0790*/  IMAD.WIDE.U32 R36, R41, 0x4, R8 ;  /* 0x0000000429247825 */ /* 0x000fe200078e0008 */
[----:B------:R3:W5:Y:S02]  /*07a0*/  LDG.E.CONSTANT R17, desc[UR4][R34.64] ;  /* 0x0000000422117981 */ /* 0x000764000c1e9900 */
[----:B------:R-:W-:-:S04]  /*07b0*/  IADD3 R83, PT, PT, R42, R79, RZ ;  /* 0x0000004f2a537210 */ /* 0x000fc80007ffe0ff */
[----:B------:R-:W-:-:S04]  /*07c0*/  IADD3 R85, PT, PT, R42, R83, RZ ;  /* 0x000000532a557210 */ /* 0x000fc80007ffe0ff */
[----:B------:R-:W-:-:S04]  /*07d0*/  IADD3 R89, PT, PT, R42, R85, RZ ;  /* 0x000000552a597210 */ /* 0x000fc80007ffe0ff */
[----:B------:R-:W-:-:S04]  /*07e0*/  IADD3 R91, PT, PT, R42, R89, RZ ;  /* 0x000000592a5b7210 */ /* 0x000fc80007ffe0ff */
[----:B------:R-:W-:-:S04]  /*07f0*/  IADD3 R123, PT, PT, R42, R91, RZ ;  /* 0x0000005b2a7b7210 */ /* 0x000fc80007ffe0ff */
[----:B------:R-:W-:Y:S01]  /*0800*/  IADD3 R125, PT, PT, R42, R123, RZ ;  /* 0x0000007b2a7d7210 */ /* 0x000fe20007ffe0ff */
[----:B------:R-:W-:-:S03]  /*0810*/  IMAD.WIDE.U32 R40, R49, 0x4, R8 ;  /* 0x0000000431287825 */ /* 0x000fc600078e0008 */
[----:B------:R-:W-:Y:S01]  /*0820*/  IADD3 R127, PT, PT, R42, R125, RZ ;  /* 0x0000007d2a7f7210 */ /* 0x000fe20007ffe0ff */
[----:B0-----:R-:W-:-:S03]  /*0830*/  IMAD.WIDE.U32 R30, R79, 0x4, R8 ;  /* 0x000000044f1e7825 */ /* 0x001fc600078e0008 */
[----:B------:R-:W-:Y:S01]  /*0840*/  IADD3 R49, PT, PT, R42, R127, RZ ;  /* 0x0000007f2a317210 */ /* 0x000fe20007ffe0ff */
[----:B-1----:R-:W-:-:S03]  /*0850*/  IMAD.WIDE.U32 R10, R47, 0x4, R8 ;  /* 0x000000042f0a7825 */ /* 0x002fc600078e0008 */
[----:B------:R-:W-:Y:S01]  /*0860*/  IADD3 R79, PT, PT, R42, R49, RZ ;  /* 0x000000312a4f7210 */ /* 0x000fe20007ffe0ff */
[----:B------:R-:W-:-:S03]  /*0870*/  IMAD.WIDE.U32 R46, R89, 0x4, R8 ;  /* 0x00000004592e7825 */ /* 0x000fc600078e0008 */
[----:B------:R-:W-:Y:S01]  /*0880*/  IADD3 R89, PT, PT, R42, R79, RZ ;  /* 0x0000004f2a597210 */ /* 0x000fe20007ffe0ff */
[----:B------:R-:W-:-:S04]  /*0890*/  IMAD.WIDE.U32 R38, R39, 0x4, R8 ;  /* 0x0000000427267825 */ /* 0x000fc800078e0008 */
[--C-:B------:R-:W-:Y:S01]  /*08a0*/  IMAD.WIDE.U32 R20, R21, 0x4, R8.reuse ;  /* 0x0000000415147825 */ /* 0x100fe200078e0008 */
[----:B------:R0:W5:Y:S03]  /*08b0*/  LDG.E.CONSTANT R16, desc[UR4][R38.64] ;  /* 0x0000000426107981 */ /* 0x000166000c1e9900 */
[--C-:B---3--:R-:W-:Y:S01]  /*08c0*/  IMAD.WIDE.U32 R34, R85, 0x4, R8.reuse ;  /* 0x0000000455227825 */ /* 0x108fe200078e0008 */
[----:B------:R-:W-:Y:S01]  /*08d0*/  IADD3 R85, PT, PT, R42, R89, RZ ;  /* 0x000000592a557210 */ /* 0x000fe20007ffe0ff */
[----:B------:R-:W5:Y:S02]  /*08e0*/  LDG.E.CONSTANT R14, desc[UR4][R20.64] ;  /* 0x00000004140e7981 */ /* 0x000f64000c1e9900 */
[----:B------:R-:W-:-:S04]  /*08f0*/  IMAD.WIDE.U32 R28, R29, 0x4, R8 ;  /* 0x000000041d1c7825 */ /* 0x000fc800078e0008 */
[--C-:B0-----:R-:W-:Y:S01]  /*0900*/  IMAD.WIDE.U32 R38, R83, 0x4, R8.reuse ;  /* 0x0000000453267825 */ /* 0x101fe200078e0008 */
[----:B------:R-:W-:Y:S01]  /*0910*/  IADD3 R83, PT, PT, R42, R85, RZ ;  /* 0x000000552a537210 */ /* 0x000fe20007ffe0ff */
[----:B------:R0:W5:Y:S02]  /*0920*/  LDG.E.CONSTANT R13, desc[UR4][R28.64] ;  /* 0x000000041c0d7981 */ /* 0x000164000c1e9900 */
[--C-:B------:R-:W-:Y:S02]  /*0930*/  IMAD.WIDE.U32 R22, R23, 0x4, R8.reuse ;  /* 0x0000000417167825 */ /* 0x100fe400078e0008 */
[----:B------:R-:W5:Y:S04]  /*0940*/  LDG.E.CONSTANT R20, desc[UR4][R24.64] ;  /* 0x0000000418147981 */ /* 0x000f68000c1e9900 */
[----:B------:R-:W5:Y:S01]  /*0950*/  LDG.E.CONSTANT R18, desc[UR4][R22.64] ;  /* 0x0000000416127981 */ /* 0x000f62000c1e9900 */
[----:B0-----:R-:W-:-:S03]  /*0960*/  IMAD.WIDE.U32 R28, R45, 0x4, R8 ;  /* 0x000000042d1c7825 */ /* 0x001fc600078e0008 */
[----:B------:R-:W5:Y:S04]  /*0970*/  LDG.E.CONSTANT R21, desc[UR4][R36.64] ;  /* 0x0000000424157981 */ /* 0x000f68000c1e9900 */
[----:B------:R0:W5:Y:S01]  /*0980*/  LDG.E.CONSTANT R24, desc[UR4][R40.64] ;  /* 0x0000000428187981 */ /* 0x000162000c1e9900 */
[----:B------:R-:W-:-:S03]  /*0990*/  IMAD.WIDE.U32 R44, R91, 0x4, R8 ;  /* 0x000000045b2c7825 */ /* 0x000fc600078e0008 */
[----:B------:R1:W5:Y:S01]  /*09a0*/  LDG.E.CONSTANT R23, desc[UR4][R10.64] ;  /* 0x000000040a177981 */ /* 0x000362000c1e9900 */
[----:B------:R-:W-:-:S03]  /*09b0*/  IMAD.WIDE.U32 R90, R79, 0x4, R8 ;  /* 0x000000044f5a7825 */ /* 0x000fc600078e0008 */
[----:B------:R-:W5:Y:S01]  /*09c0*/  LDG.E.CONSTANT R22, desc[UR4][R28.64] ;  /* 0x000000041c167981 */ /* 0x000f62000c1e9900 */
[--C-:B0-----:R-:W-:Y:S01]  /*09d0*/  IMAD.WIDE.U32 R40, R49, 0x4, R8.reuse ;  /* 0x0000000431287825 */ /* 0x101fe200078e0008 */
[C---:B------:R-:W-:Y:S02]  /*09e0*/  IADD3 R49, PT, PT, R42.reuse, R83, RZ ;  /* 0x000000532a317210 */ /* 0x040fe40007ffe0ff */
[----:B------:R-:W5:Y:S02]  /*09f0*/  LDG.E.CONSTANT R25, desc[UR4][R30.64] ;  /* 0x000000041e197981 */ /* 0x000f64000c1e9900 */
[C---:B------:R-:W-:Y:S01]  /*0a00*/  IADD3 R79, PT, PT, R42.reuse, R49, RZ ;  /* 0x000000312a4f7210 */ /* 0x040fe20007ffe0ff */
[--C-:B-1----:R-:W-:Y:S01]  /*0a10*/  IMAD.WIDE.U32 R10, R125, 0x4, R8.reuse ;  /* 0x000000047d0a7825 */ /* 0x102fe200078e0008 */
[----:B------:R0:W5:Y:S03]  /*0a20*/  LDG.E.CONSTANT R26, desc[UR4][R38.64] ;  /* 0x00000004261a7981 */ /* 0x000166000c1e9900 */
[--C-:B------:R-:W-:Y:S01]  /*0a30*/  IMAD.WIDE.U32 R36, R123, 0x4, R8.reuse ;  /* 0x000000047b247825 */ /* 0x100fe200078e0008 */
[----:B------:R-:W-:Y:S01]  /*0a40*/  IADD3 R123, PT, PT, R42, R79, RZ ;  /* 0x0000004f2a7b7210 */ /* 0x000fe20007ffe0ff */
[----:B------:R1:W5:Y:S02]  /*0a50*/  LDG.E.CONSTANT R29, desc[UR4][R46.64] ;  /* 0x000000042e1d7981 */ /* 0x000364000c1e9900 */
[----:B------:R-:W-:-:S02]  /*0a60*/  IMAD.WIDE.U32 R88, R89, 0x4, R8 ;  /* 0x0000000459587825 */ /* 0x000fc400078e0008 */
[----:B------:R3:W5:Y:S02]  /*0a70*/  LDG.E.CONSTANT R30, desc[UR4][R44.64] ;  /* 0x000000042c1e7981 */ /* 0x000764000c1e9900 */
[--C-:B0-----:R-:W-:Y:S02]  /*0a80*/  IMAD.WIDE.U32 R38, R127, 0x4, R8.reuse ;  /* 0x000000047f267825 */ /* 0x101fe400078e0008 */
[----:B------:R0:W5:Y:S02]  /*0a90*/  LDG.E.CONSTANT R32, desc[UR4][R10.64] ;  /* 0x000000040a207981 */ /* 0x000164000c1e9900 */
[--C-:B------:R-:W-:Y:S02]  /*0aa0*/  IMAD.WIDE.U32 R84, R85, 0x4, R8.reuse ;  /* 0x0000000455547825 */ /* 0x100fe400078e0008 */
[----:B------:R-:W5:Y:S02]  /*0ab0*/  LDG.E.CONSTANT R28, desc[UR4][R34.64] ;  /* 0x00000004221c7981 */ /* 0x000f64000c1e9900 */
[----:B-1----:R-:W-:-:S02]  /*0ac0*/  IMAD.WIDE.U32 R46, R83, 0x4, R8 ;  /* 0x00000004532e7825 */ /* 0x002fc400078e0008 */
[----:B------:R-:W5:Y:S02]  /*0ad0*/  LDG.E.CONSTANT R31, desc[UR4][R36.64] ;  /* 0x00000004241f7981 */ /* 0x000f64000c1e9900 */
[----:B---3--:R-:W-:-:S04]  /*0ae0*/  IMAD.WIDE.U32 R44, R49, 0x4, R8 ;  /* 0x00000004312c7825 */ /* 0x008fc800078e0008 */
[--C-:B0-----:R-:W-:Y:S01]  /*0af0*/  IMAD.WIDE.U32 R10, R79, 0x4, R8.reuse ;  /* 0x000000044f0a7825 */ /* 0x101fe200078e0008 */
[----:B------:R-:W5:Y:S03]  /*0b00*/  LDG.E.CONSTANT R34, desc[UR4][R38.64] ;  /* 0x0000000426227981 */ /* 0x000f66000c1e9900 */
[----:B------:R-:W-:Y:S01]  /*0b10*/  IMAD.WIDE.U32 R8, R123, 0x4, R8 ;  /* 0x000000047b087825 */ /* 0x000fe200078e0008 */
[----:B------:R-:W5:Y:S04]  /*0b20*/  LDG.E.CONSTANT R36, desc[UR4][R90.64] ;  /* 0x000000045a247981 */ /* 0x000f68000c1e9900 */
[----:B------:R-:W5:Y:S04]  /*0b30*/  LDG.E.CONSTANT R42, desc[UR4][R8.64] ;  /* 0x00000004082a7981 */ /* 0x000f68000c1e9900 */
[----:B------:R-:W5:Y:S04]  /*0b40*/  LDG.E.CONSTANT R38, desc[UR4][R84.64] ;  /* 0x0000000454267981 */ /* 0x000f68000c1e9900 */
[----:B------:R-:W5:Y:S04]  /*0b50*/  LDG.E.CONSTANT R39, desc[UR4][R46.64] ;  /* 0x000000042e277981 */ /* 0x000f68000c1e9900 */
[----:B------:R0:W5:Y:S04]  /*0b60*/  LDG.E.CONSTANT R37, desc[UR4][R88.64] ;  /* 0x0000000458257981 */ /* 0x000168000c1e9900 */
[----:B------:R-:W5:Y:S04]  /*0b70*/  LDG.E.CONSTANT R35, desc[UR4][R40.64] ;  /* 0x0000000428237981 */ /* 0x000f68000c1e9900 */
[----:B------:R1:W5:Y:S04]  /*0b80*/  LDG.E.CONSTANT R41, desc[UR4][R10.64] ;  /* 0x000000040a297981 */ /* 0x000368000c1e9900 */
[----:B------:R3:W5:Y:S01]  /*0b90*/  LDG.E.CONSTANT R40, desc[UR4][R44.64] ;  /* 0x000000042c287981 */ /* 0x000762000c1e9900 */
[----:B--2---:R-:W-:-:S04]  /*0ba0*/  SHF.R.S32.HI R86, RZ, 0x1f, R7 ;  /* 0x0000001fff567819 */ /* 0x004fc80000011407 */
[----:B------:R-:W-:Y:S01]  /*0bb0*/  LEA.HI R79, R86, R7, RZ, 0x9 ;  /* 0x00000007564f7211 */ /* 0x000fe200078f48ff */
[----:B------:R-:W-:-:S03]  /*0bc0*/  IMAD.HI R49, R7, 0x2aaaaaab, RZ ;  /* 0x2aaaaaab07317827 */ /* 0x000fc600078e02ff */
[----:B------:R-:W-:Y:S02]  /*0bd0*/  SHF.R.S32.HI R83, RZ, 0x9, R79 ;  /* 0x00000009ff537819 */ /* 0x000fe4000001144f */
[----:B------:R-:W-:-:S03]  /*0be0*/  SHF.R.U32.HI R86, RZ, 0x1f, R49 ;  /* 0x0000001fff567819 */ /* 0x000fc60000011631 */
[----:B0-----:R-:W-:Y:S01]  /*0bf0*/  IMAD.HI R88, R83, 0x55555556, RZ ;  /* 0x5555555653587827 */ /* 0x001fe200078e02ff */
[----:B------:R-:W-:-:S04]  /*0c00*/  LEA.HI R49, R49, R86, RZ, 0x18 ;  /* 0x0000005631317211 */ /* 0x000fc800078fc0ff */
[----:B------:R-:W-:Y:S01]  /*0c10*/  LEA.HI R88, R88, R88, RZ, 0x1 ;  /* 0x0000005858587211 */ /* 0x000fe200078f08ff */
[----:B------:R-:W-:Y:S01]  /*0c20*/  IMAD R49, R49, 0x208000, R2 ;  /* 0x0020800031317824 */ /* 0x000fe200078e0202 */
[----:B-1----:R-:W-:-:S03]  /*0c30*/  LOP3.LUT R10, R79, 0x3fffe00, RZ, 0xc0, !PT ;  /* 0x03fffe004f0a7812 */ /* 0x002fc600078ec0ff */
[----:B------:R-:W-:Y:S01]  /*0c40*/  IMAD R88, R88, -0x3, R83 ;  /* 0xfffffffd58587824 */ /* 0x000fe200078e0253 */
[----:B------:R-:W-:-:S04]  /*0c50*/  IADD3 R7, PT, PT, R7, -R10, RZ ;  /* 0x8000000a07077210 */ /* 0x000fc80007ffe0ff */
[----:B---3--:R-:W-:-:S04]  /*0c60*/  LEA R44, R88, R49, 0xf ;  /* 0x00000031582c7211 */ /* 0x008fc800078e78ff */
[----:B------:R-:W-:-:S07]  /*0c70*/  LEA R44, R7, R44, 0x6 ;  /* 0x0000002c072c7211 */ /* 0x000fce00078e30ff */
.L_x_93:
[----:B------:R-:W-:Y:S05]  /*0c80*/  BSYNC.RECONVERGENT B1 ;  /* 0x0000000000017941 */ /* 0x000fea0003800200 */
.L_x_92:
[----:B------:R-:W-:Y:S01]  /*0c90*/  UMOV UR6, 0xffffffff ;  /* 0xffffffff00067882 */ /* 0x000fe20000000000 */
[----:B------:R-:W-:Y:S02]  /*0ca0*/  IADD3 R139, PT, PT, -R141, R82, RZ ;  /* 0x000000528d8b7210 */ /* 0x000fe40007ffe1ff */
[----:B------:R-:W-:Y:S05]  /*0cb0*/  BRA.DIV UR6, `(.L_x_94) ;  /* 0x0000008606cc7947 */ /* 0x000fea000b800000 */
[----:B------:R-:W0:Y:S01]  /*0cc0*/  SHFL.IDX PT, R123, R44, R139, 0x1f ;  /* 0x00001f8b2c7b7589 */ /* 0x000e2200000e0000 */
[----:B------:R-:W0:Y:S02]  /*0cd0*/  LDC.64 R8, c[0x0][0x380] ;  /* 0x0000e000ff087b82 */ /* 0x000e240000000a00 */
[----:B0-----:R-:W-:-:S05]  /*0ce0*/  IMAD.WIDE R122, R123, 0x4, R8 ;  /* 0x000000047b7a7825 */ /* 0x001fca00078e0208 */
[----:B------:R-:W2:Y:S04]  /*0cf0*/  LDG.E.CONSTANT R46, desc[UR4][R122.64] ;  /* 0x000000047a2e7981 */ /* 0x000ea8000c1e9900 */
[----:B------:R0:W3:Y:S01]  /*0d00*/  LDG.E.CONSTANT R137, desc[UR4][R122.64+0x80] ;  /* 0x000080047a897981 */ /* 0x0000e2000c1e9900 */
[----:B------:R-:W-:-:S05]  /*0d10*/  IADD3 R135, PT, PT, R139, 0x1, RZ ;  /* 0x000000018b877810 */ /* 0x000fca0007ffe0ff */
[----:B------:R-:W1:Y:S02]  /*0d20*/  SHFL.IDX PT, R11, R44, R135, 0x1f ;  /* 0x00001f872c0b7589 */ /* 0x000e6400000e0000 */
[----:B-1----:R-:W-:-:S05]  /*0d30*/  IMAD.WIDE R10, R11, 0x4, R8 ;  /* 0x000000040b0a7825 */ /* 0x002fca00078e0208 */
[----:B------:R-:W4:Y:S04]  /*0d40*/  LDG.E.CONSTANT R84, desc[UR4][R10.64] ;  /* 0x000000040a547981 */ /* 0x000f28000c1e9900 */
[----:B------:R1:W4:Y:S01]  /*0d50*/  LDG.E.CONSTANT R86, desc[UR4][R10.64+0x80] ;  /* 0x000080040a567981 */ /* 0x000322000c1e9900 */
[----:B------:R-:W-:-:S03]  /*0d60*/  IADD3 R133, PT, PT, R139, 0x2, RZ ;  /* 0x000000028b857810 */ /* 0x000fc60007ffe0ff */
[----:B-----5:R-:W2:Y:S04]  /*0d70*/  SHFL.IDX PT, R145, R33, R139, 0x1f ;  /* 0x00001f8b21917589 */ /* 0x020ea800000e0000 */
[----:B------:R-:W-:Y:S04]  /*0d80*/  SHFL.IDX PT, R126, R27, R139, 0x1f ;  /* 0x00001f8b1b7e7589 */ /* 0x000fe800000e0000 */
[----:B------:R-:W-:Y:S04]  /*0d90*/  SHFL.IDX PT, R128, R12, R139, 0x1f ;  /* 0x00001f8b0c807589 */ /* 0x000fe800000e0000 */
[----:B------:R-:W-:Y:S04]  /*0da0*/  SHFL.IDX PT, R130, R13, R139, 0x1f ;  /* 0x00001f8b0d827589 */ /* 0x000fe800000e0000 */
[----:B0-----:R-:W0:Y:S04]  /*0db0*/  SHFL.IDX PT, R123, R14, R139, 0x1f ;  /* 0x00001f8b0e7b7589 */ /* 0x001e2800000e0000 */
[----:B-1----:R-:W1:Y:S04]  /*0dc0*/  SHFL.IDX PT, R10, R18, R139, 0x1f ;  /* 0x00001f8b120a7589 */ /* 0x002e6800000e0000 */
[----:B------:R-:W3:Y:S04]  /*0dd0*/  SHFL.IDX PT, R124, R43, R139, 0x1f ;  /* 0x00001f8b2b7c7589 */ /* 0x000ee800000e0000 */
[----:B------:R-:W3:Y:S04]  /*0de0*/  SHFL.IDX PT, R122, R15, R139, 0x1f ;  /* 0x00001f8b0f7a7589 */ /* 0x000ee800000e0000 */
[----:B------:R-:W3:Y:S04]  /*0df0*/  SHFL.IDX PT, R132, R16, R139, 0x1f ;  /* 0x00001f8b10847589 */ /* 0x000ee800000e0000 */
[----:B------:R-:W-:Y:S04]  /*0e00*/  SHFL.IDX PT, R11, R17, R135, 0x1f ;  /* 0x00001f87110b7589 */ /* 0x000fe800000e0000 */
[----:B------:R-:W-:Y:S01]  /*0e10*/  SHFL.IDX PT, R83, R44, R133, 0x1f ;  /* 0x00001f852c537589 */ /* 0x000fe200000e0000 */
[C---:B--2---:R-:W-:Y:S01]  /*0e20*/  FFMA R143, R46.reuse, R145, R48 ;  /* 0x000000912e8f7223 */ /* 0x044fe20000000030 */
[----:B0-----:R-:W-:-:S02]  /*0e30*/  FFMA R57, R46, R123, R57 ;  /* 0x0000007b2e397223 */ /* 0x001fc40000000039 */
[----:B------:R-:W0:Y:S01]  /*0e40*/  SHFL.IDX PT, R48, R19, R139, 0x1f ;  /* 0x00001f8b13307589 */ /* 0x000e2200000e0000 */
[----:B-1----:R-:W-:Y:S01]  /*0e50*/  FFMA R65, R46, R10, R65 ;  /* 0x0000000a2e417223 */ /* 0x002fe20000000041 */
[C---:B---3--:R-:W-:Y:S01]  /*0e60*/  FFMA R145, R137.reuse, R145, R50 ;  /* 0x0000009189917223 */ /* 0x048fe20000000032 */
[C---:B------:R-:W-:Y:S01]  /*0e70*/  FFMA R147, R137.reuse, R126, R52 ;  /* 0x0000007e89937223 */ /* 0x040fe20000000034 */
        /* <DEDUP_REMOVED lines=8> */
[----:B------:R-:W-:Y:S01]  /*0f00*/  FFMA R157, R137, R132, R62 ;  /* 0x00000084899d7223 */ /* 0x000fe2000000003e */
[----:B------:R-:W-:Y:S01]  /*0f10*/  FFMA R81, R124, R46, R81 ;  /* 0x0000002e7c517223 */ /* 0x000fe20000000051 */
[C---:B------:R-:W-:Y:S01]  /*0f20*/  FFMA R51, R46.reuse, R126, R51 ;  /* 0x0000007e2e337223 */ /* 0x040fe20000000033 */
[----:B------:R-:W3:Y:S01]  /*0f30*/  SHFL.IDX PT, R52, R21, R139, 0x1f ;  /* 0x00001f8b15347589 */ /* 0x000ee200000e0000 */
[C---:B------:R-:W-:Y:S01]  /*0f40*/  FFMA R53, R46.reuse, R128, R53 ;  /* 0x000000802e357223 */ /* 0x040fe20000000035 */
[C---:B------:R-:W-:Y:S01]  /*0f50*/  FFMA R55, R46.reuse, R130, R55 ;  /* 0x000000822e377223 */ /* 0x040fe20000000037 */
[C---:B------:R-:W-:Y:S01]  /*0f60*/  FFMA R59, R46.reuse, R122, R59 ;  /* 0x0000007a2e3b7223 */ /* 0x040fe2000000003b */
[----:B------:R-:W4:Y:S01]  /*0f70*/  SHFL.IDX PT, R54, R22, R139, 0x1f ;  /* 0x00001f8b16367589 */ /* 0x000f2200000e0000 */
[----:B------:R-:W-:-:S03]  /*0f80*/  FFMA R61, R46, R132, R61 ;  /* 0x000000842e3d7223 */ /* 0x000fc6000000003d */
[----:B------:R-:W4:Y:S01]  /*0f90*/  SHFL.IDX PT, R56, R23, R139, 0x1f ;  /* 0x00001f8b17387589 */ /* 0x000f2200000e0000 */
[CC--:B0-----:R-:W-:Y:S01]  /*0fa0*/  FFMA R67, R46.reuse, R48.reuse, R67 ;  /* 0x000000302e437223 */ /* 0x0c1fe20000000043 */
[C---:B------:R-:W-:Y:S02]  /*0fb0*/  FFMA R163, R137.reuse, R48, R68 ;  /* 0x0000003089a37223 */ /* 0x040fe40000000044 */
[----:B------:R-:W0:Y:S01]  /*0fc0*/  SHFL.IDX PT, R58, R24, R139, 0x1f ;  /* 0x00001f8b183a7589 */ /* 0x000e2200000e0000 */
[CC--:B-1----:R-:W-:Y:S01]  /*0fd0*/  FFMA R69, R46.reuse, R50.reuse, R69 ;  /* 0x000000322e457223 */ /* 0x0c2fe20000000045 */
[C---:B------:R-:W-:Y:S02]  /*0fe0*/  FFMA R165, R137.reuse, R50, R70 ;  /* 0x0000003289a57223 */ /* 0x040fe40000000046 */
[----:B------:R-:W1:Y:S01]  /*0ff0*/  SHFL.IDX PT, R10, R26, R139, 0x1f ;  /* 0x00001f8b1a0a7589 */ /* 0x000e6200000e0000 */
[-C--:B--2---:R-:W-:Y:S01]  /*1000*/  FFMA R63, R46, R123.reuse, R63 ;  /* 0x0000007b2e3f7223 */ /* 0x084fe2000000003f */
[----:B------:R-:W-:-:S02]  /*1010*/  FFMA R159, R137, R123, R64 ;  /* 0x0000007b899f7223 */ /* 0x000fc40000000040 */
[----:B------:R-:W2:Y:S01]  /*1020*/  SHFL.IDX PT, R48, R28, R139, 0x1f ;  /* 0x00001f8b1c307589 */ /* 0x000ea200000e0000 */
[-C--:B---3--:R-:W-:Y:S01]  /*1030*/  FFMA R71, R46, R52.reuse, R71 ;  /* 0x000000342e477223 */ /* 0x088fe20000000047 */
[C---:B------:R-:W-:Y:S02]  /*1040*/  FFMA R72, R137.reuse, R52, R72 ;  /* 0x0000003489487223 */ /* 0x040fe40000000048 */
[----:B------:R-:W3:Y:S01]  /*1050*/  SHFL.IDX PT, R123, R25, R139, 0x1f ;  /* 0x00001f8b197b7589 */ /* 0x000ee200000e0000 */
[-C--:B----4-:R-:W-:Y:S01]  /*1060*/  FFMA R63, R84, R11.reuse, R63 ;  /* 0x0000000b543f7223 */ /* 0x090fe2000000003f */
[-C--:B------:R-:W-:Y:S01]  /*1070*/  FFMA R73, R46, R54.reuse, R73 ;  /* 0x000000362e497223 */ /* 0x080fe20000000049 */
[C---:B------:R-:W-:Y:S01]  /*1080*/  FFMA R74, R137.reuse, R54, R74 ;  /* 0x00000036894a7223 */ /* 0x040fe2000000004a */
[----:B------:R-:W4:Y:S01]  /*1090*/  SHFL.IDX PT, R50, R29, R139, 0x1f ;  /* 0x00001f8b1d327589 */ /* 0x000f2200000e0000 */
[----:B------:R-:W-:Y:S01]  /*10a0*/  FFMA R159, R86, R11, R159 ;  /* 0x0000000b569f7223 */ /* 0x000fe2000000009f */
[CC--:B------:R-:W-:Y:S01]  /*10b0*/  FFMA R75, R46.reuse, R56.reuse, R75 ;  /* 0x000000382e4b7223 */ /* 0x0c0fe2000000004b */
[C---:B------:R-:W-:Y:S01]  /*10c0*/  FFMA R92, R137.reuse, R56, R92 ;  /* 0x00000038895c7223 */ /* 0x040fe2000000005c */
[----:B------:R-:W4:Y:S01]  /*10d0*/  SHFL.IDX PT, R52, R30, R139, 0x1f ;  /* 0x00001f8b1e347589 */ /* 0x000f2200000e0000 */
[-C--:B0-----:R-:W-:Y:S01]  /*10e0*/  FFMA R93, R46, R58.reuse, R93 ;  /* 0x0000003a2e5d7223 */ /* 0x081fe2000000005d */
[----:B------:R-:W-:-:S02]  /*10f0*/  FFMA R94, R137, R58, R94 ;  /* 0x0000003a895e7223 */ /* 0x000fc4000000005e */
[----:B------:R-:W0:Y:S04]  /*1100*/  SHFL.IDX PT, R54, R31, R139, 0x1f ;  /* 0x00001f8b1f367589 */ /* 0x000e2800000e0000 */
[----:B------:R-:W0:Y:S01]  /*1110*/  SHFL.IDX PT, R56, R32, R139, 0x1f ;  /* 0x00001f8b20387589 */ /* 0x000e2200000e0000 */
[CC--:B-1----:R-:W-:Y:S01]  /*1120*/  FFMA R97, R46.reuse, R10.reuse, R97 ;  /* 0x0000000a2e617223 */ /* 0x0c2fe20000000061 */
[C---:B------:R-:W-:Y:S02]  /*1130*/  FFMA R98, R137.reuse, R10, R98 ;  /* 0x0000000a89627223 */ /* 0x040fe40000000062 */
[----:B------:R-:W1:Y:S01]  /*1140*/  SHFL.IDX PT, R58, R34, R139, 0x1f ;  /* 0x00001f8b223a7589 */ /* 0x000e6200000e0000 */
[CC--:B--2---:R-:W-:Y:S01]  /*1150*/  FFMA R99, R46.reuse, R48.reuse, R99 ;  /* 0x000000302e637223 */ /* 0x0c4fe20000000063 */
[C---:B------:R-:W-:Y:S01]  /*1160*/  FFMA R100, R137.reuse, R48, R100 ;  /* 0x0000003089647223 */ /* 0x040fe20000000064 */
[CC--:B---3--:R-:W-:Y:S01]  /*1170*/  FFMA R95, R46.reuse, R123.reuse, R95 ;  /* 0x0000007b2e5f7223 */ /* 0x0c8fe2000000005f */
[C---:B------:R-:W-:Y:S01]  /*1180*/  FFMA R96, R137.reuse, R123, R96 ;  /* 0x0000007b89607223 */ /* 0x040fe20000000060 */
[----:B------:R-:W2:Y:S01]  /*1190*/  SHFL.IDX PT, R10, R36, R139, 0x1f ;  /* 0x00001f8b240a7589 */ /* 0x000ea200000e0000 */
        /* <DEDUP_REMOVED lines=8> */
[----:B------:R-:W0:Y:S01]  /*1220*/  SHFL.IDX PT, R50, R38, R139, 0x1f ;  /* 0x00001f8b26327589 */ /* 0x000e2200000e0000 */
[-C--:B------:R-:W-:Y:S01]  /*1230*/  FFMA R107, R46, R56.reuse, R107 ;  /* 0x000000382e6b7223 */ /* 0x080fe2000000006b */
[----:B------:R-:W-:-:S02]  /*1240*/  FFMA R108, R137, R56, R108 ;  /* 0x00000038896c7223 */ /* 0x000fc4000000006c */
[----:B------:R-:W0:Y:S01]  /*1250*/  SHFL.IDX PT, R52, R39, R139, 0x1f ;  /* 0x00001f8b27347589 */ /* 0x000e2200000e0000 */
[CC--:B-1----:R-:W-:Y:S01]  /*1260*/  FFMA R109, R46.reuse, R58.reuse, R109 ;  /* 0x0000003a2e6d7223 */ /* 0x0c2fe2000000006d */
[C---:B------:R-:W-:Y:S02]  /*1270*/  FFMA R110, R137.reuse, R58, R110 ;  /* 0x0000003a896e7223 */ /* 0x040fe4000000006e */
[----:B------:R-:W1:Y:S04]  /*1280*/  SHFL.IDX PT, R54, R40, R139, 0x1f ;  /* 0x00001f8b28367589 */ /* 0x000e6800000e0000 */
[----:B------:R-:W1:Y:S01]  /*1290*/  SHFL.IDX PT, R56, R41, R139, 0x1f ;  /* 0x00001f8b29387589 */ /* 0x000e6200000e0000 */
[-C--:B--2---:R-:W-:Y:S01]  /*12a0*/  FFMA R114, R137, R10.reuse, R114 ;  /* 0x0000000a89727223 */ /* 0x084fe20000000072 */
[----:B------:R-:W-:-:S02]  /*12b0*/  FFMA R113, R46, R10, R113 ;  /* 0x0000000a2e717223 */ /* 0x000fc40000000071 */
[----:B------:R-:W2:Y:S01]  /*12c0*/  SHFL.IDX PT, R58, R42, R139, 0x1f ;  /* 0x00001f8b2a3a7589 */ /* 0x000ea200000e0000 */
[CC--:B---3--:R-:W-:Y:S01]  /*12d0*/  FFMA R112, R137.reuse, R123.reuse, R112 ;  /* 0x0000007b89707223 */ /* 0x0c8fe20000000070 */
[C---:B------:R-:W-:Y:S01]  /*12e0*/  FFMA R111, R46.reuse, R123, R111 ;  /* 0x0000007b2e6f7223 */ /* 0x040fe2000000006f */
[CC--:B----4-:R-:W-:Y:S01]  /*12f0*/  FFMA R116, R137.reuse, R48.reuse, R116 ;  /* 0x0000003089747223 */ /* 0x0d0fe20000000074 */
[C---:B------:R-:W-:Y:S01]  /*1300*/  FFMA R115, R46.reuse, R48, R115 ;  /* 0x000000302e737223 */ /* 0x040fe20000000073 */
[----:B------:R-:W3:Y:S01]  /*1310*/  SHFL.IDX PT, R123, R43, R135, 0x1f ;  /* 0x00001f872b7b7589 */ /* 0x000ee200000e0000 */
[CC--:B0-----:R-:W-:Y:S01]  /*1320*/  FFMA R118, R137.reuse, R50.reuse, R118 ;  /* 0x0000003289767223 */ /* 0x0c1fe20000000076 */
[C---:B------:R-:W-:Y:S02]  /*1330*/  FFMA R117, R46.reuse, R50, R117 ;  /* 0x000000322e757223 */ /* 0x040fe40000000075 */
[----:B------:R-:W0:Y:S01]  /*1340*/  SHFL.IDX PT, R10, R27, R135, 0x1f ;  /* 0x00001f871b0a7589 */ /* 0x000e2200000e0000 */
[-C--:B------:R-:W-:Y:S01]  /*1350*/  FFMA R120, R137, R52.reuse, R120 ;  /* 0x0000003489787223 */ /* 0x080fe20000000078 */
[----:B------:R-:W-:-:S02]  /*1360*/  FFMA R119, R46, R52, R119 ;  /* 0x000000342e777223 */ /* 0x000fc40000000077 */
[----:B------:R-:W4:Y:S01]  /*1370*/  SHFL.IDX PT, R48, R12, R135, 0x1f ;  /* 0x00001f870c307589 */ /* 0x000f2200000e0000 */
[CC--:B-1----:R-:W-:Y:S01]  /*1380*/  FFMA R87, R137.reuse, R54.reuse, R87 ;  /* 0x0000003689577223 */ /* 0x0c2fe20000000057 */
[C---:B------:R-:W-:Y:S02]  /*1390*/  FFMA R121, R46.reuse, R54, R121 ;  /* 0x000000362e797223 */ /* 0x040fe40000000079 */
[----:B------:R-:W1:Y:S01]  /*13a0*/  SHFL.IDX PT, R50, R13, R135, 0x1f ;  /* 0x00001f870d327589 */ /* 0x000e6200000e0000 */
[CC--:B------:R-:W-:Y:S01]  /*13b0*/  FFMA R78, R137.reuse, R56.reuse, R78 ;  /* 0x00000038894e7223 */ /* 0x0c0fe2000000004e */
[C---:B------:R-:W-:Y:S02]  /*13c0*/  FFMA R80, R46.reuse, R56, R80 ;  /* 0x000000382e507223 */ /* 0x040fe40000000050 */
[----:B------:R-:W1:Y:S01]  /*13d0*/  SHFL.IDX PT, R52, R14, R135, 0x1f ;  /* 0x00001f870e347589 */ /* 0x000e6200000e0000 */
[-C--:B--2---:R-:W-:Y:S01]  /*13e0*/  FFMA R137, R137, R58.reuse, R0 ;  /* 0x0000003a89897223 */ /* 0x084fe20000000000 */
[----:B------:R-:W-:-:S02]  /*13f0*/  FFMA R46, R46, R58, R76 ;  /* 0x0000003a2e2e7223 */ /* 0x000fc4000000004c */
[----:B------:R-:W2:Y:S04]  /*1400*/  SHFL.IDX PT, R0, R33, R135, 0x1f ;  /* 0x00001f8721007589 */ /* 0x000ea800000e0000 */
[----:B------:R-:W2:Y:S01]  /*1410*/  SHFL.IDX PT, R54, R15, R135, 0x1f ;  /* 0x00001f870f367589 */ /* 0x000ea200000e0000 */
[C---:B---3--:R-:W-:Y:S01]  /*1420*/  FFMA R81, R123.reuse, R84, R81 ;  /* 0x000000547b517223 */ /* 0x048fe20000000051 */
[----:B------:R-:W-:Y:S02]  /*1430*/  FFMA R77, R123, R86, R77 ;  /* 0x000000567b4d7223 */ /* 0x000fe4000000004d */
[----:B------:R-:W3:Y:S01]  /*1440*/  SHFL.IDX PT, R56, R16, R135, 0x1f ;  /* 0x00001f8710387589 */ /* 0x000ee200000e0000 */
[-C--:B0-----:R-:W-:Y:S01]  /*1450*/  FFMA R51, R84, R10.reuse, R51 ;  /* 0x0000000a54337223 */ /* 0x081fe20000000033 */
[----:B------:R-:W-:-:S02]  /*1460*/  FFMA R147, R86, R10, R147 ;  /* 0x0000000a56937223 */ /* 0x000fc40000000093 */
[----:B------:R-:W0:Y:S01]  /*1470*/  SHFL.IDX PT, R11, R21, R135, 0x1f ;  /* 0x00001f87150b7589 */ /* 0x000e2200000e0000 */
[-C--:B----4-:R-:W-:Y:S01]  /*1480*/  FFMA R53, R84, R48.reuse, R53 ;  /* 0x0000003054357223 */ /* 0x090fe20000000035 */
[----:B------:R-:W-:Y:S01]  /*1490*/  FFMA R149, R86, R48, R149 ;  /* 0x0000003056957223 */ /* 0x000fe20000000095 */
[-C--:B-1----:R-:W-:Y:S01]  /*14a0*/  FFMA R55, R84, R50.reuse, R55 ;  /* 0x0000003254377223 */ /* 0x082fe20000000037 */
[----:B------:R-:W-:Y:S01]  /*14b0*/  FFMA R151, R86, R50, R151 ;  /* 0x0000003256977223 */ /* 0x000fe20000000097 */
[----:B------:R-:W1:Y:S01]  /*14c0*/  SHFL.IDX PT, R123, R18, R135, 0x1f ;  /* 0x00001f87127b7589 */ /* 0x000e6200000e0000 */
[-C--:B------:R-:W-:Y:S01]  /*14d0*/  FFMA R57, R84, R52.reuse, R57 ;  /* 0x0000003454397223 */ /* 0x080fe20000000039 */
[----:B------:R-:W-:Y:S02]  /*14e0*/  FFMA R153, R86, R52, R153 ;  /* 0x0000003456997223 */ /* 0x000fe40000000099 */
[----:B------:R-:W4:Y:S01]  /*14f0*/  SHFL.IDX PT, R10, R20, R135, 0x1f ;  /* 0x00001f87140a7589 */ /* 0x000f2200000e0000 */
[-C--:B--2---:R-:W-:Y:S01]  /*1500*/  FFMA R143, R84, R0.reuse, R143 ;  /* 0x00000000548f7223 */ /* 0x084fe2000000008f */
[----:B------:R-:W-:-:S02]  /*1510*/  FFMA R145, R86, R0, R145 ;  /* 0x0000000056917223 */ /* 0x000fc40000000091 */
[----:B------:R-:W2:Y:S01]  /*1520*/  SHFL.IDX PT, R48, R22, R135, 0x1f ;  /* 0x00001f8716307589 */ /* 0x000ea200000e0000 */
[-C--:B------:R-:W-:Y:S01]  /*1530*/  FFMA R59, R84, R54.reuse, R59 ;  /* 0x00000036543b7223 */ /* 0x080fe2000000003b */
[----:B------:R-:W-:Y:S02]  /*1540*/  FFMA R155, R86, R54, R155 ;  /* 0x00000036569b7223 */ /* 0x000fe4000000009b */
[----:B------:R-:W2:Y:S01]  /*1550*/  SHFL.IDX PT, R0, R19, R135, 0x1f ;  /* 0x00001f8713007589 */ /* 0x000ea200000e0000 */
[-C--:B---3--:R-:W-:Y:S01]  /*1560*/  FFMA R61, R84, R56.reuse, R61 ;  /* 0x00000038543d7223 */ /* 0x088fe2000000003d */
[----:B------:R-:W-:Y:S02]  /*1570*/  FFMA R157, R86, R56, R157 ;  /* 0x00000038569d7223 */ /* 0x000fe4000000009d */
[----:B------:R-:W3:Y:S01]  /*1580*/  SHFL.IDX PT, R50, R23, R135, 0x1f ;  /* 0x00001f8717327589 */ /* 0x000ee200000e0000 */
[-C--:B0-----:R-:W-:Y:S01]  /*1590*/  FFMA R71, R84, R11.reuse, R71 ;  /* 0x0000000b54477223 */ /* 0x081fe20000000047 */
[----:B------:R-:W-:-:S02]  /*15a0*/  FFMA R72, R86, R11, R72 ;  /* 0x0000000b56487223 */ /* 0x000fc40000000048 */
[----:B------:R-:W0:Y:S04]  /*15b0*/  SHFL.IDX PT, R52, R24, R135, 0x1f ;  /* 0x00001f8718347589 */ /* 0x000e2800000e0000 */
[----:B------:R-:W0:Y:S01]  /*15c0*/  SHFL.IDX PT, R54, R25, R135, 0x1f ;  /* 0x00001f8719367589 */ /* 0x000e2200000e0000 */
[-C--:B-1----:R-:W-:Y:S01]  /*15d0*/  FFMA R65, R84, R123.reuse, R65 ;  /* 0x0000007b54417223 */ /* 0x082fe20000000041 */
[----:B------:R-:W-:Y:S02]  /*15e0*/  FFMA R161, R86, R123, R161 ;  /* 0x0000007b56a17223 */ /* 0x000fe400000000a1 */
[----:B------:R-:W1:Y:S01]  /*15f0*/  SHFL.IDX PT, R56, R26, R135, 0x1f ;  /* 0x00001f871a387589 */ /* 0x000e6200000e0000 */
[-C--:B----4-:R-:W-:Y:S01]  /*1600*/  FFMA R69, R84, R10.reuse, R69 ;  /* 0x0000000a54457223 */ /* 0x090fe20000000045 */
[----:B------:R-:W-:-:S02]  /*1610*/  FFMA R165, R86, R10, R165 ;  /* 0x0000000a56a57223 */ /* 0x000fc400000000a5 */
[----:B------:R-:W4:Y:S01]  /*1620*/  SHFL.IDX PT, R58, R28, R135, 0x1f ;  /* 0x00001f871c3a7589 */ /* 0x000f2200000e0000 */
[-C--:B--2---:R-:W-:Y:S01]  /*1630*/  FFMA R73, R84, R48.reuse, R73 ;  /* 0x0000003054497223 */ /* 0x084fe20000000049 */
[----:B------:R-:W-:Y:S02]  /*1640*/  FFMA R74, R86, R48, R74 ;  /* 0x00000030564a7223 */ /* 0x000fe4000000004a */
[----:B------:R-:W2:Y:S01]  /*1650*/  SHFL.IDX PT, R60, R29, R135, 0x1f ;  /* 0x00001f871d3c7589 */ /* 0x000ea200000e0000 */
[-C--:B------:R-:W-:Y:S01]  /*1660*/  FFMA R67, R84, R0.reuse, R67 ;  /* 0x0000000054437223 */ /* 0x080fe20000000043 */
[----:B------:R-:W-:Y:S02]  /*1670*/  FFMA R163, R86, R0, R163 ;  /* 0x0000000056a37223 */ /* 0x000fe400000000a3 */
[----:B------:R-:W2:Y:S01]  /*1680*/  SHFL.IDX PT, R11, R31, R135, 0x1f ;  /* 0x00001f871f0b7589 */ /* 0x000ea200000e0000 */
[-C--:B---3--:R-:W-:Y:S01]  /*1690*/  FFMA R75, R84, R50.reuse, R75 ;  /* 0x00000032544b7223 */ /* 0x088fe2000000004b */
[----:B------:R-:W-:-:S02]  /*16a0*/  FFMA R92, R86, R50, R92 ;  /* 0x00000032565c7223 */ /* 0x000fc4000000005c */
[----:B------:R-:W3:Y:S01]  /*16b0*/  SHFL.IDX PT, R0, R32, R135, 0x1f ;  /* 0x00001f8720007589 */ /* 0x000ee200000e0000 */
[-C--:B0-----:R-:W-:Y:S01]  /*16c0*/  FFMA R93, R84, R52.reuse, R93 ;  /* 0x00000034545d7223 */ /* 0x081fe2000000005d */
[----:B------:R-:W-:Y:S01]  /*16d0*/  FFMA R94, R86, R52, R94 ;  /* 0x00000034565e7223 */ /* 0x000fe2000000005e */
[-C--:B------:R-:W-:Y:S01]  /*16e0*/  FFMA R95, R84, R54.reuse, R95 ;  /* 0x00000036545f7223 */ /* 0x080fe2000000005f */
[----:B------:R-:W-:Y:S01]  /*16f0*/  FFMA R96, R86, R54, R96 ;  /* 0x0000003656607223 */ /* 0x000fe20000000060 */
        /* <DEDUP_REMOVED lines=15> */
[----:B------:R-:W3:Y:S04]  /*17f0*/  SHFL.IDX PT, R54, R38, R135, 0x1f ;  /* 0x00001f8726367589 */ /* 0x000ee800000e0000 */
[----:B------:R-:W3:Y:S01]  /*1800*/  SHFL.IDX PT, R56, R39, R135, 0x1f ;  /* 0x00001f8727387589 */ /* 0x000ee200000e0000 */
[-C--:B0-----:R-:W-:Y:S01]  /*1810*/  FFMA R104, R86, R123.reuse, R104 ;  /* 0x0000007b56687223 */ /* 0x081fe20000000068 */
[C---:B------:R-:W-:Y:S02]  /*1820*/  FFMA R103, R84.reuse, R123, R103 ;  /* 0x0000007b54677223 */ /* 0x040fe40000000067 */
[----:B------:R-:W0:Y:S01]  /*1830*/  SHFL.IDX PT, R58, R40, R135, 0x1f ;  /* 0x00001f87283a7589 */ /* 0x000e2200000e0000 */
[----:B-1----:R-:W-:-:S03]  /*1840*/  FFMA R109, R84, R10, R109 ;  /* 0x0000000a546d7223 */ /* 0x002fc6000000006d */
[----:B------:R-:W1:Y:S04]  /*1850*/  SHFL.IDX PT, R60, R41, R135, 0x1f ;  /* 0x00001f87293c7589 */ /* 0x000e6800000e0000 */
[----:B------:R3:W1:Y:S01]  /*1860*/  SHFL.IDX PT, R62, R42, R135, 0x1f ;  /* 0x00001f872a3e7589 */ /* 0x00066200000e0000 */
[C---:B------:R-:W-:Y:S01]  /*1870*/  FFMA R110, R86.reuse, R10, R110 ;  /* 0x0000000a566e7223 */ /* 0x040fe2000000006e */
[C---:B----4-:R-:W-:Y:S01]  /*1880*/  FFMA R112, R86.reuse, R48, R112 ;  /* 0x0000003056707223 */ /* 0x050fe20000000070 */
[C---:B--2---:R-:W-:Y:S01]  /*1890*/  FFMA R114, R86.reuse, R50, R114 ;  /* 0x0000003256727223 */ /* 0x044fe20000000072 */
[----:B------:R-:W-:Y:S01]  /*18a0*/  FFMA R116, R86, R52, R116 ;  /* 0x0000003456747223 */ /* 0x000fe20000000074 */
[C---:B------:R-:W-:Y:S01]  /*18b0*/  FFMA R111, R84.reuse, R48, R111 ;  /* 0x00000030546f7223 */ /* 0x040fe2000000006f */
[C---:B------:R-:W-:Y:S01]  /*18c0*/  FFMA R113, R84.reuse, R50, R113 ;  /* 0x0000003254717223 */ /* 0x040fe20000000071 */
[----:B------:R-:W-:Y:S01]  /*18d0*/  FFMA R115, R84, R52, R115 ;  /* 0x0000003454737223 */ /* 0x000fe20000000073 */
[-C--:B---3--:R-:W-:Y:S01]  /*18e0*/  FFMA R118, R86, R54.reuse, R118 ;  /* 0x0000003656767223 */ /* 0x088fe20000000076 */
[----:B------:R-:W-:Y:S01]  /*18f0*/  FFMA R117, R84, R54, R117 ;  /* 0x0000003654757223 */ /* 0x000fe20000000075 */
[----:B------:R-:W-:-:S04]  /*1900*/  IMAD.WIDE R134, R83, 0x4, R8 ;  /* 0x0000000453867825 */ /* 0x000fc800078e0208 */
[-C--:B------:R-:W-:Y:S01]  /*1910*/  FFMA R120, R86, R56.reuse, R120 ;  /* 0x0000003856787223 */ /* 0x080fe20000000078 */
[C---:B------:R-:W-:Y:S01]  /*1920*/  FFMA R119, R84.reuse, R56, R119 ;  /* 0x0000003854777223 */ /* 0x040fe20000000077 */
[----:B------:R-:W2:Y:S01]  /*1930*/  LDG.E.CONSTANT R0, desc[UR4][R134.64] ;  /* 0x0000000486007981 */ /* 0x000ea2000c1e9900 */
[----:B0-----:R-:W-:-:S03]  /*1940*/  FFMA R121, R84, R58, R121 ;  /* 0x0000003a54797223 */ /* 0x001fc60000000079 */
[----:B------:R-:W3:Y:S01]  /*1950*/  LDG.E.CONSTANT R11, desc[UR4][R134.64+0x80] ;  /* 0x00008004860b7981 */ /* 0x000ee2000c1e9900 */
[C---:B------:R-:W-:Y:S01]  /*1960*/  FFMA R10, R86.reuse, R58, R87 ;  /* 0x0000003a560a7223 */ /* 0x040fe20000000057 */
[-C--:B-1----:R-:W-:Y:S01]  /*1970*/  FFMA R78, R86, R60.reuse, R78 ;  /* 0x0000003c564e7223 */ /* 0x082fe2000000004e */
[C---:B------:R-:W-:Y:S01]  /*1980*/  FFMA R80, R84.reuse, R60, R80 ;  /* 0x0000003c54507223 */ /* 0x040fe20000000050 */
[----:B------:R-:W2:Y:S01]  /*1990*/  SHFL.IDX PT, R48, R43, R133, 0x1f ;  /* 0x00001f852b307589 */ /* 0x000ea200000e0000 */
[-C--:B------:R-:W-:Y:S01]  /*19a0*/  FFMA R46, R84, R62.reuse, R46 ;  /* 0x0000003e542e7223 */ /* 0x080fe2000000002e */
[----:B------:R-:W-:Y:S02]  /*19b0*/  FFMA R86, R86, R62, R137 ;  /* 0x0000003e56567223 */ /* 0x000fe40000000089 */
[----:B------:R-:W0:Y:S04]  /*19c0*/  SHFL.IDX PT, R123, R33, R133, 0x1f ;  /* 0x00001f85217b7589 */ /* 0x000e2800000e0000 */
[----:B------:R-:W1:Y:S04]  /*19d0*/  SHFL.IDX PT, R50, R27, R133, 0x1f ;  /* 0x00001f851b327589 */ /* 0x000e6800000e0000 */
[----:B------:R-:W4:Y:S04]  /*19e0*/  SHFL.IDX PT, R52, R12, R133, 0x1f ;  /* 0x00001f850c347589 */ /* 0x000f2800000e0000 */
[----:B------:R-:W3:Y:S04]  /*19f0*/  SHFL.IDX PT, R54, R13, R133, 0x1f ;  /* 0x00001f850d367589 */ /* 0x000ee800000e0000 */
[----:B------:R-:W3:Y:S04]  /*1a00*/  SHFL.IDX PT, R56, R14, R133, 0x1f ;  /* 0x00001f850e387589 */ /* 0x000ee800000e0000 */
[----:B------:R-:W3:Y:S04]  /*1a10*/  SHFL.IDX PT, R58, R15, R133, 0x1f ;  /* 0x00001f850f3a7589 */ /* 0x000ee800000e0000 */
[----:B------:R-:W3:Y:S04]  /*1a20*/  SHFL.IDX PT, R60, R16, R133, 0x1f ;  /* 0x00001f85103c7589 */ /* 0x000ee800000e0000 */
[----:B------:R-:W3:Y:S04]  /*1a30*/  SHFL.IDX PT, R62, R17, R133, 0x1f ;  /* 0x00001f85113e7589 */ /* 0x000ee800000e0000 */
[----:B------:R-:W-:Y:S01]  /*1a40*/  SHFL.IDX PT, R64, R28, R133, 0x1f ;  /* 0x00001f851c407589 */ /* 0x000fe200000e0000 */
[----:B------:R-:W-:-:S05]  /*1a50*/  IADD3 R131, PT, PT, R139, 0x3, RZ ;  /* 0x000000038b837810 */ /* 0x000fca0007ffe0ff */
[----:B------:R-:W-:Y:S04]  /*1a60*/  SHFL.IDX PT, R79, R44, R131, 0x1f ;  /* 0x00001f832c4f7589 */ /* 0x000fe800000e0000 */
[----:B------:R-:W-:Y:S04]  /*1a70*/  SHFL.IDX PT, R66, R29, R133, 0x1f ;  /* 0x00001f851d427589 */ /* 0x000fe800000e0000 */
[----:B------:R-:W-:Y:S04]  /*1a80*/  SHFL.IDX PT, R83, R41, R133, 0x1f ;  /* 0x00001f8529537589 */ /* 0x000fe800000e0000 */
[----:B------:R-:W-:Y:S01]  /*1a90*/  SHFL.IDX PT, R87, R42, R133, 0x1f ;  /* 0x00001f852a577589 */ /* 0x000fe200000e0000 */
        /* <DEDUP_REMOVED lines=37> */
[C---:B------:R-:W-:Y:S01]  /*1cf0*/  FFMA R99, R0.reuse, R64, R99 ;  /* 0x0000004000637223 */ /* 0x040fe20000000063 */
[CC--:B------:R-:W-:Y:S01]  /*1d00*/  FFMA R75, R0.reuse, R56.reuse, R75 ;  /* 0x00000038004b7223 */ /* 0x0c0fe2000000004b */
[C---:B------:R-:W-:Y:S01]  /*1d10*/  FFMA R92, R11.reuse, R56, R92 ;  /* 0x000000380b5c7223 */ /* 0x040fe2000000005c */
[C---:B------:R-:W-:Y:S01]  /*1d20*/  FFMA R100, R11.reuse, R64, R100 ;  /* 0x000000400b647223 */ /* 0x040fe20000000064 */
[----:B------:R-:W0:Y:S01]  /*1d30*/  SHFL.IDX PT, R123, R30, R133, 0x1f ;  /* 0x00001f851e7b7589 */ /* 0x000e2200000e0000 */
[-C--:B------:R-:W-:Y:S01]  /*1d40*/  FFMA R93, R0, R58.reuse, R93 ;  /* 0x0000003a005d7223 */ /* 0x080fe2000000005d */
[----:B------:R-:W-:-:S02]  /*1d50*/  FFMA R94, R11, R58, R94 ;  /* 0x0000003a0b5e7223 */ /* 0x000fc4000000005e */
[----:B------:R-:W1:Y:S01]  /*1d60*/  SHFL.IDX PT, R48, R31, R133, 0x1f ;  /* 0x00001f851f307589 */ /* 0x000e6200000e0000 */
[CC--:B------:R-:W-:Y:S01]  /*1d70*/  FFMA R95, R0.reuse, R60.reuse, R95 ;  /* 0x0000003c005f7223 */ /* 0x0c0fe2000000005f */
[C---:B------:R-:W-:Y:S02]  /*1d80*/  FFMA R96, R11.reuse, R60, R96 ;  /* 0x0000003c0b607223 */ /* 0x040fe40000000060 */
[----:B------:R-:W2:Y:S01]  /*1d90*/  SHFL.IDX PT, R50, R32, R133, 0x1f ;  /* 0x00001f8520327589 */ /* 0x000ea200000e0000 */
[CC--:B------:R-:W-:Y:S01]  /*1da0*/  FFMA R97, R0.reuse, R62.reuse, R97 ;  /* 0x0000003e00617223 */ /* 0x0c0fe20000000061 */
[----:B------:R-:W-:Y:S02]  /*1db0*/  FFMA R98, R11, R62, R98 ;  /* 0x0000003e0b627223 */ /* 0x000fe40000000062 */
[----:B------:R-:W3:Y:S04]  /*1dc0*/  SHFL.IDX PT, R52, R34, R133, 0x1f ;  /* 0x00001f8522347589 */ /* 0x000ee800000e0000 */
[----:B------:R-:W4:Y:S04]  /*1dd0*/  SHFL.IDX PT, R54, R35, R133, 0x1f ;  /* 0x00001f8523367589 */ /* 0x000f2800000e0000 */
[----:B------:R-:W4:Y:S04]  /*1de0*/  SHFL.IDX PT, R56, R36, R133, 0x1f ;  /* 0x00001f8524387589 */ /* 0x000f2800000e0000 */
[----:B------:R-:W4:Y:S04]  /*1df0*/  SHFL.IDX PT, R58, R37, R133, 0x1f ;  /* 0x00001f85253a7589 */ /* 0x000f2800000e0000 */
[----:B------:R-:W4:Y:S04]  /*1e00*/  SHFL.IDX PT, R60, R38, R133, 0x1f ;  /* 0x00001f85263c7589 */ /* 0x000f2800000e0000 */
[----:B------:R-:W4:Y:S04]  /*1e10*/  SHFL.IDX PT, R62, R39, R133, 0x1f ;  /* 0x00001f85273e7589 */ /* 0x000f2800000e0000 */
[----:B------:R4:W4:Y:S01]  /*1e20*/  SHFL.IDX PT, R64, R40, R133, 0x1f ;  /* 0x00001f8528407589 */ /* 0x00092200000e0000 */
[C---:B------:R-:W-:Y:S01]  /*1e30*/  FFMA R101, R0.reuse, R66, R101 ;  /* 0x0000004200657223 */ /* 0x040fe20000000065 */
[C---:B0-----:R-:W-:Y:S01]  /*1e40*/  FFMA R103, R0.reuse, R123, R103 ;  /* 0x0000007b00677223 */ /* 0x041fe20000000067 */
[C---:B-1----:R-:W-:Y:S01]  /*1e50*/  FFMA R105, R0.reuse, R48, R105 ;  /* 0x0000003000697223 */ /* 0x042fe20000000069 */
[C---:B--2---:R-:W-:Y:S01]  /*1e60*/  FFMA R107, R0.reuse, R50, R107 ;  /* 0x00000032006b7223 */ /* 0x044fe2000000006b */
[C---:B---3--:R-:W-:Y:S01]  /*1e70*/  FFMA R109, R0.reuse, R52, R109 ;  /* 0x00000034006d7223 */ /* 0x048fe2000000006d */
[C---:B----4-:R-:W-:Y:S01]  /*1e80*/  FFMA R111, R0.reuse, R54, R111 ;  /* 0x00000036006f7223 */ /* 0x050fe2000000006f */
[----:B------:R-:W-:Y:S01]  /*1e90*/  FFMA R80, R0, R83, R80 ;  /* 0x0000005300507223 */ /* 0x000fe20000000050 */
[----:B------:R-:W-:-:S04]  /*1ea0*/  IMAD.WIDE R132, R79, 0x4, R8 ;  /* 0x000000044f847825 */ /* 0x000fc800078e0208 */
[C---:B------:R-:W-:Y:S01]  /*1eb0*/  FFMA R113, R0.reuse, R56, R113 ;  /* 0x0000003800717223 */ /* 0x040fe20000000071 */
[C---:B------:R-:W-:Y:S01]  /*1ec0*/  FFMA R115, R0.reuse, R58, R115 ;  /* 0x0000003a00737223 */ /* 0x040fe20000000073 */
[----:B------:R-:W2:Y:S01]  /*1ed0*/  LDG.E.CONSTANT R79, desc[UR4][R132.64+0x80] ;  /* 0x00008004844f7981 */ /* 0x000ea2000c1e9900 */
[C---:B------:R-:W-:Y:S01]  /*1ee0*/  FFMA R117, R0.reuse, R60, R117 ;  /* 0x0000003c00757223 */ /* 0x040fe20000000075 */
[C---:B------:R-:W-:Y:S01]  /*1ef0*/  FFMA R119, R0.reuse, R62, R119 ;  /* 0x0000003e00777223 */ /* 0x040fe20000000077 */
[C---:B------:R-:W-:Y:S01]  /*1f00*/  FFMA R121, R0.reuse, R64, R121 ;  /* 0x0000004000797223 */ /* 0x040fe20000000079 */
[----:B------:R-:W-:Y:S02]  /*1f10*/  FFMA R0, R0, R87, R46 ;  /* 0x0000005700007223 */ /* 0x000fe4000000002e */
[----:B------:R-:W3:Y:S01]  /*1f20*/  LDG.E.CONSTANT R46, desc[UR4][R132.64] ;  /* 0x00000004842e7981 */ /* 0x000ee2000c1e9900 */
[----:B------:R-:W-:-:S03]  /*1f30*/  FFMA R106, R11, R48, R106 ;  /* 0x000000300b6a7223 */ /* 0x000fc6000000006a */
[----:B------:R-:W2:Y:S01]  /*1f40*/  SHFL.IDX PT, R48, R43, R131, 0x1f ;  /* 0x00001f832b307589 */ /* 0x000ea200000e0000 */
        /* <DEDUP_REMOVED lines=8> */
[----:B------:R-:W0:Y:S04]  /*1fd0*/  SHFL.IDX PT, R123, R33, R131, 0x1f ;  /* 0x00001f83217b7589 */ /* 0x000e2800000e0000 */
[----:B------:R-:W1:Y:S04]  /*1fe0*/  SHFL.IDX PT, R50, R27, R131, 0x1f ;  /* 0x00001f831b327589 */ /* 0x000e6800000e0000 */
[----:B------:R-:W4:Y:S04]  /*1ff0*/  SHFL.IDX PT, R52, R12, R131, 0x1f ;  /* 0x00001f830c347589 */ /* 0x000f2800000e0000 */
[----:B------:R-:W4:Y:S04]  /*2000*/  SHFL.IDX PT, R54, R13, R131, 0x1f ;  /* 0x00001f830d367589 */ /* 0x000f2800000e0000 */
[----:B------:R-:W4:Y:S04]  /*2010*/  SHFL.IDX PT, R56, R14, R131, 0x1f ;  /* 0x00001f830e387589 */ /* 0x000f2800000e0000 */
[----:B------:R-:W4:Y:S04]  /*2020*/  SHFL.IDX PT, R58, R15, R131, 0x1f ;  /* 0x00001f830f3a7589 */ /* 0x000f2800000e0000 */
[----:B------:R-:W4:Y:S04]  /*2030*/  SHFL.IDX PT, R60, R16, R131, 0x1f ;  /* 0x00001f83103c7589 */ /* 0x000f2800000e0000 */
[----:B------:R-:W3:Y:S01]  /*2040*/  SHFL.IDX PT, R62, R17, R131, 0x1f ;  /* 0x00001f83113e7589 */ /* 0x000ee200000e0000 */
[----:B------:R-:W-:Y:S01]  /*2050*/  IADD3 R129, PT, PT, R139, 0x4, RZ ;  /* 0x000000048b817810 */ /* 0x000fe20007ffe0ff */
[C---:B------:R-:W-:Y:S01]  /*2060*/  FFMA R102, R11.reuse, R66, R102 ;  /* 0x000000420b667223 */ /* 0x040fe20000000066 */
[----:B------:R-:W-:-:S03]  /*2070*/  FFMA R10, R11, R64, R10 ;  /* 0x000000400b0a7223 */ /* 0x000fc6000000000a */
[----:B------:R-:W-:Y:S01]  /*2080*/  SHFL.IDX PT, R49, R44, R129, 0x1f ;  /* 0x00001f812c317589 */ /* 0x000fe200000e0000 */
[C---:B------:R-:W-:Y:S01]  /*2090*/  FFMA R78, R11.reuse, R83, R78 ;  /* 0x000000530b4e7223 */ /* 0x040fe2000000004e */
[----:B------:R-:W-:Y:S02]  /*20a0*/  FFMA R86, R11, R87, R86 ;  /* 0x000000570b567223 */ /* 0x000fe40000000056 */
[----:B------:R-:W-:Y:S04]  /*20b0*/  SHFL.IDX PT, R64, R28, R131, 0x1f ;  /* 0x00001f831c407589 */ /* 0x000fe800000e0000 */
        /* <DEDUP_REMOVED lines=10> */
[C---:B------:R-:W-:Y:S01]  /*2160*/  FFMA R155, R79.reuse, R58, R155 ;  /* 0x0000003a4f9b7223 */ /* 0x040fe2000000009b */
[----:B------:R-:W-:Y:S01]  /*2170*/  FFMA R157, R79, R60, R157 ;  /* 0x0000003c4f9d7223 */ /* 0x000fe2000000009d */
[----:B---3--:R-:W-:-:S02]  /*2180*/  FFMA R81, R48, R46, R81 ;  /* 0x0000002e30517223 */ /* 0x008fc40000000051 */
[----:B------:R-:W0:Y:S01]  /*2190*/  SHFL.IDX PT, R48, R19, R131, 0x1f ;  /* 0x00001f8313307589 */ /* 0x000e2200000e0000 */
[C---:B------:R-:W-:Y:S01]  /*21a0*/  FFMA R143, R46.reuse, R123, R143 ;  /* 0x0000007b2e8f7223 */ /* 0x040fe2000000008f */
[C---:B------:R-:W-:Y:S01]  /*21b0*/  FFMA R51, R46.reuse, R50, R51 ;  /* 0x000000322e337223 */ /* 0x040fe20000000033 */
[C---:B------:R-:W-:Y:S01]  /*21c0*/  FFMA R53, R46.reuse, R52, R53 ;  /* 0x000000342e357223 */ /* 0x040fe20000000035 */
[C---:B------:R-:W-:Y:S01]  /*21d0*/  FFMA R55, R46.reuse, R54, R55 ;  /* 0x000000362e377223 */ /* 0x040fe20000000037 */
[C---:B------:R-:W-:Y:S01]  /*21e0*/  FFMA R57, R46.reuse, R56, R57 ;  /* 0x000000382e397223 */ /* 0x040fe20000000039 */
[C---:B------:R-:W-:Y:S01]  /*21f0*/  FFMA R59, R46.reuse, R58, R59 ;  /* 0x0000003a2e3b7223 */ /* 0x040fe2000000003b */
        /* <DEDUP_REMOVED lines=24> */
[----:B------:R-:W1:Y:S01]  /*2380*/  SHFL.IDX PT, R123, R30, R131, 0x1f ;  /* 0x00001f831e7b7589 */ /* 0x000e6200000e0000 */
[-C--:B------:R-:W-:Y:S01]  /*2390*/  FFMA R93, R46, R58.reuse, R93 ;  /* 0x0000003a2e5d7223 */ /* 0x080fe2000000005d */
[----:B------:R-:W-:-:S02]  /*23a0*/  FFMA R94, R79, R58, R94 ;  /* 0x0000003a4f5e7223 */ /* 0x000fc4000000005e */
[----:B------:R-:W2:Y:S01]  /*23b0*/  SHFL.IDX PT, R50, R34, R131, 0x1f ;  /* 0x00001f8322327589 */ /* 0x000ea200000e0000 */
[CC--:B------:R-:W-:Y:S01]  /*23c0*/  FFMA R95, R46.reuse, R60.reuse, R95 ;  /* 0x0000003c2e5f7223 */ /* 0x0c0fe2000000005f */
[C---:B------:R-:W-:Y:S02]  /*23d0*/  FFMA R96, R79.reuse, R60, R96 ;  /* 0x0000003c4f607223 */ /* 0x040fe40000000060 */
[----:B------:R-:W3:Y:S01]  /*23e0*/  SHFL.IDX PT, R52, R35, R131, 0x1f ;  /* 0x00001f8323347589 */ /* 0x000ee200000e0000 */
[CC--:B------:R-:W-:Y:S01]  /*23f0*/  FFMA R97, R46.reuse, R62.reuse, R97 ;  /* 0x0000003e2e617223 */ /* 0x0c0fe20000000061 */
[C---:B------:R-:W-:Y:S02]  /*2400*/  FFMA R98, R79.reuse, R62, R98 ;  /* 0x0000003e4f627223 */ /* 0x040fe40000000062 */
[----:B------:R-:W4:Y:S04]  /*2410*/  SHFL.IDX PT, R54, R36, R131, 0x1f ;  /* 0x00001f8324367589 */ /* 0x000f2800000e0000 */
[----:B------:R-:W4:Y:S04]  /*2420*/  SHFL.IDX PT, R56, R37, R131, 0x1f ;  /* 0x00001f8325387589 */ /* 0x000f2800000e0000 */
[----:B------:R-:W4:Y:S04]  /*2430*/  SHFL.IDX PT, R58, R38, R131, 0x1f ;  /* 0x00001f83263a7589 */ /* 0x000f2800000e0000 */
[----:B------:R-:W4:Y:S04]  /*2440*/  SHFL.IDX PT, R60, R39, R131, 0x1f ;  /* 0x00001f83273c7589 */ /* 0x000f2800000e0000 */
[----:B------:R-:W4:Y:S01]  /*2450*/  SHFL.IDX PT, R62, R40, R131, 0x1f ;  /* 0x00001f83283e7589 */ /* 0x000f2200000e0000 */
[-C--:B0-----:R-:W-:Y:S01]  /*2460*/  FFMA R107, R46, R48.reuse, R107 ;  /* 0x000000302e6b7223 */ /* 0x081fe2000000006b */
[----:B------:R-:W-:Y:S01]  /*2470*/  FFMA R108, R79, R48, R108 ;  /* 0x000000304f6c7223 */ /* 0x000fe2000000006c */
[----:B------:R-:W-:-:S04]  /*2480*/  IMAD.WIDE R48, R49, 0x4, R8 ;  /* 0x0000000431307825 */ /* 0x000fc800078e0208 */
[C---:B------:R-:W-:Y:S01]  /*2490*/  FFMA R99, R46.reuse, R64, R99 ;  /* 0x000000402e637223 */ /* 0x040fe20000000063 */
[C---:B------:R-:W-:Y:S01]  /*24a0*/  FFMA R101, R46.reuse, R66, R101 ;  /* 0x000000422e657223 */ /* 0x040fe20000000065 */
[C---:B-1----:R-:W-:Y:S01]  /*24b0*/  FFMA R103, R46.reuse, R123, R103 ;  /* 0x0000007b2e677223 */ /* 0x042fe20000000067 */
[C---:B------:R-:W-:Y:S01]  /*24c0*/  FFMA R105, R46.reuse, R11, R105 ;  /* 0x0000000b2e697223 */ /* 0x040fe20000000069 */
[C---:B--2---:R-:W-:Y:S01]  /*24d0*/  FFMA R109, R46.reuse, R50, R109 ;  /* 0x000000322e6d7223 */ /* 0x044fe2000000006d */
[C---:B---3--:R-:W-:Y:S01]  /*24e0*/  FFMA R111, R46.reuse, R52, R111 ;  /* 0x000000342e6f7223 */ /* 0x048fe2000000006f */
[C---:B----4-:R-:W-:Y:S01]  /*24f0*/  FFMA R113, R46.reuse, R54, R113 ;  /* 0x000000362e717223 */ /* 0x050fe20000000071 */
[C---:B------:R-:W-:Y:S01]  /*2500*/  FFMA R80, R46.reuse, R83, R80 ;  /* 0x000000532e507223 */ /* 0x040fe20000000050 */
[C---:B------:R-:W-:Y:S01]  /*2510*/  FFMA R115, R46.reuse, R56, R115 ;  /* 0x000000382e737223 */ /* 0x040fe20000000073 */
[C---:B------:R-:W-:Y:S01]  /*2520*/  FFMA R0, R46.reuse, R87, R0 ;  /* 0x000000572e007223 */ /* 0x040fe20000000000 */
[----:B------:R-:W-:Y:S01]  /*2530*/  FFMA R106, R79, R11, R106 ;  /* 0x0000000b4f6a7223 */ /* 0x000fe2000000006a */
[C---:B------:R-:W-:Y:S01]  /*2540*/  FFMA R117, R46.reuse, R58, R117 ;  /* 0x0000003a2e757223 */ /* 0x040fe20000000075 */
[----:B------:R-:W2:Y:S01]  /*2550*/  LDG.E.CONSTANT R11, desc[UR4][R48.64+0x80] ;  /* 0x00008004300b7981 */ /* 0x000ea2000c1e9900 */
[C---:B------:R-:W-:Y:S01]  /*2560*/  FFMA R119, R46.reuse, R60, R119 ;  /* 0x0000003c2e777223 */ /* 0x040fe20000000077 */
[----:B------:R-:W-:-:S02]  /*2570*/  FFMA R121, R46, R62, R121 ;  /* 0x0000003e2e797223 */ /* 0x000fc40000000079 */
[----:B------:R0:W3:Y:S01]  /*2580*/  LDG.E.CONSTANT R46, desc[UR4][R48.64] ;  /* 0x00000004302e7981 */ /* 0x0000e2000c1e9900 */
[C---:B------:R-:W-:Y:S01]  /*2590*/  FFMA R104, R79.reuse, R123, R104 ;  /* 0x0000007b4f687223 */ /* 0x040fe20000000068 */
[C---:B------:R-:W-:Y:S01]  /*25a0*/  FFMA R110, R79.reuse, R50, R110 ;  /* 0x000000324f6e7223 */ /* 0x040fe2000000006e */
[C---:B------:R-:W-:Y:S01]  /*25b0*/  FFMA R112, R79.reuse, R52, R112 ;  /* 0x000000344f707223 */ /* 0x040fe20000000070 */
[C---:B------:R-:W-:Y:S01]  /*25c0*/  FFMA R114, R79.reuse, R54, R114 ;  /* 0x000000364f727223 */ /* 0x040fe20000000072 */
[C---:B------:R-:W-:Y:S01]  /*25d0*/  FFMA R116, R79.reuse, R56, R116 ;  /* 0x000000384f747223 */ /* 0x040fe20000000074 */
[C---:B------:R-:W-:Y:S01]  /*25e0*/  FFMA R118, R79.reuse, R58, R118 ;  /* 0x0000003a4f767223 */ /* 0x040fe20000000076 */
[----:B0-----:R-:W2:Y:S01]  /*25f0*/  SHFL.IDX PT, R48, R27, R129, 0x1f ;  /* 0x00001f811b307589 */ /* 0x001ea200000e0000 */
[C---:B------:R-:W-:Y:S01]  /*2600*/  FFMA R120, R79.reuse, R60, R120 ;  /* 0x0000003c4f787223 */ /* 0x040fe20000000078 */
[----:B------:R-:W-:Y:S02]  /*2610*/  FFMA R10, R79, R62, R10 ;  /* 0x0000003e4f0a7223 */ /* 0x000fe4000000000a */
[----:B------:R-:W0:Y:S04]  /*2620*/  SHFL.IDX PT, R50, R43, R129, 0x1f ;  /* 0x00001f812b327589 */ /* 0x000e2800000e0000 */
[----:B------:R-:W1:Y:S04]  /*2630*/  SHFL.IDX PT, R123, R33, R129, 0x1f ;  /* 0x00001f81217b7589 */ /* 0x000e6800000e0000 */
[----:B------:R-:W4:Y:S04]  /*2640*/  SHFL.IDX PT, R52, R12, R129, 0x1f ;  /* 0x00001f810c347589 */ /* 0x000f2800000e0000 */
[----:B------:R-:W4:Y:S04]  /*2650*/  SHFL.IDX PT, R54, R13, R129, 0x1f ;  /* 0x00001f810d367589 */ /* 0x000f2800000e0000 */
[----:B------:R-:W3:Y:S04]  /*2660*/  SHFL.IDX PT, R56, R14, R129, 0x1f ;  /* 0x00001f810e387589 */ /* 0x000ee800000e0000 */
[----:B------:R-:W3:Y:S04]  /*2670*/  SHFL.IDX PT, R58, R15, R129, 0x1f ;  /* 0x00001f810f3a7589 */ /* 0x000ee800000e0000 */
[----:B------:R-:W3:Y:S04]  /*2680*/  SHFL.IDX PT, R60, R16, R129, 0x1f ;  /* 0x00001f81103c7589 */ /* 0x000ee800000e0000 */
[----:B------:R-:W3:Y:S01]  /*2690*/  SHFL.IDX PT, R62, R17, R129, 0x1f ;  /* 0x00001f81113e7589 */ /* 0x000ee200000e0000 */
[----:B------:R-:W-:-:S03]  /*26a0*/  IADD3 R127, PT, PT, R139, 0x5, RZ ;  /* 0x000000058b7f7810 */ /* 0x000fc60007ffe0ff */
[----:B------:R-:W-:Y:S01]  /*26b0*/  SHFL.IDX PT, R49, R32, R129, 0x1f ;  /* 0x00001f8120317589 */ /* 0x000fe200000e0000 */
[----:B------:R-:W-:-:S03]  /*26c0*/  FFMA R100, R79, R64, R100 ;  /* 0x000000404f647223 */ /* 0x000fc60000000064 */
[----:B------:R-:W-:Y:S01]  /*26d0*/  SHFL.IDX PT, R47, R44, R127, 0x1f ;  /* 0x00001f7f2c2f7589 */ /* 0x000fe200000e0000 */
[C---:B------:R-:W-:Y:S01]  /*26e0*/  FFMA R102, R79.reuse, R66, R102 ;  /* 0x000000424f667223 */ /* 0x040fe20000000066 */
[C---:B------:R-:W-:Y:S01]  /*26f0*/  FFMA R78, R79.reuse, R83, R78 ;  /* 0x000000534f4e7223 */ /* 0x040fe2000000004e */
[----:B------:R-:W-:Y:S01]  /*2700*/  FFMA R86, R79, R87, R86 ;  /* 0x000000574f567223 */ /* 0x000fe20000000056 */
[----:B------:R-:W-:Y:S04]  /*2710*/  SHFL.IDX PT, R64, R28, R129, 0x1f ;  /* 0x00001f811c407589 */ /* 0x000fe800000e0000 */
[----:B------:R-:W-:Y:S04]  /*2720*/  SHFL.IDX PT, R66, R29, R129, 0x1f ;  /* 0x00001f811d427589 */ /* 0x000fe800000e0000 */
[----:B------:R-:W-:Y:S04]  /*2730*/  SHFL.IDX PT, R79, R41, R129, 0x1f ;  /* 0x00001f81294f7589 */ /* 0x000fe800000e0000 */
[----:B------:R-:W-:Y:S01]  /*2740*/  SHFL.IDX PT, R83, R42, R129, 0x1f ;  /* 0x00001f812a537589 */ /* 0x000fe200000e0000 */
[C---:B--2---:R-:W-:Y:S01]  /*2750*/  FFMA R147, R11.reuse, R48, R147 ;  /* 0x000000300b937223 */ /* 0x044fe20000000093 */
[----:B0-----:R-:W-:Y:S01]  /*2760*/  FFMA R77, R50, R11, R77 ;  /* 0x0000000b324d7223 */ /* 0x001fe2000000004d */
[C---:B-1----:R-:W-:Y:S01]  /*2770*/  FFMA R145, R11.reuse, R123, R145 ;  /* 0x0000007b0b917223 */ /* 0x042fe20000000091 */
[C---:B----4-:R-:W-:Y:S01]  /*2780*/  FFMA R149, R11.reuse, R52, R149 ;  /* 0x000000340b957223 */ /* 0x050fe20000000095 */
[----:B------:R-:W-:Y:S01]  /*2790*/  FFMA R151, R11, R54, R151 ;  /* 0x000000360b977223 */ /* 0x000fe20000000097 */
[----:B---3--:R-:W-:-:S02]  /*27a0*/  FFMA R51, R46, R48, R51 ;  /* 0x000000302e337223 */ /* 0x008fc40000000033 */
[----:B------:R-:W0:Y:S01]  /*27b0*/  SHFL.IDX PT, R48, R19, R129, 0x1f ;  /* 0x00001f8113307589 */ /* 0x000e2200000e0000 */
[----:B------:R-:W-:Y:S01]  /*27c0*/  FFMA R81, R50, R46, R81 ;  /* 0x0000002e32517223 */ /* 0x000fe20000000051 */
        /* <DEDUP_REMOVED lines=46> */
[CC--:B0-----:R-:W-:Y:S01]  /*2ab0*/  FFMA R105, R46.reuse, R48.reuse, R105 ;  /* 0x000000302e697223 */ /* 0x0c1fe20000000069 */
[-C--:B------:R-:W-:Y:S01]  /*2ac0*/  FFMA R107, R46, R49.reuse, R107 ;  /* 0x000000312e6b7223 */ /* 0x080fe2000000006b */
[C---:B------:R-:W-:Y:S01]  /*2ad0*/  FFMA R106, R11.reuse, R48, R106 ;  /* 0x000000300b6a7223 */ /* 0x040fe2000000006a */
[----:B------:R-:W-:Y:S01]  /*2ae0*/  FFMA R108, R11, R49, R108 ;  /* 0x000000310b6c7223 */ /* 0x000fe2000000006c */
[----:B------:R-:W-:-:S04]  /*2af0*/  IMAD.WIDE R48, R47, 0x4, R8 ;  /* 0x000000042f307825 */ /* 0x000fc800078e0208 */
[C---:B------:R-:W-:Y:S01]  /*2b00*/  FFMA R99, R46.reuse, R64, R99 ;  /* 0x000000402e637223 */ /* 0x040fe20000000063 */
        /* <DEDUP_REMOVED lines=8> */
[----:B------:R-:W2:Y:S01]  /*2b90*/  LDG.E.CONSTANT R47, desc[UR4][R48.64+0x80] ;  /* 0x00008004302f7981 */ /* 0x000ea2000c1e9900 */
[C---:B------:R-:W-:Y:S01]  /*2ba0*/  FFMA R117, R46.reuse, R58, R117 ;  /* 0x0000003a2e757223 */ /* 0x040fe20000000075 */
        /* <DEDUP_REMOVED lines=10> */
[----:B------:R-:W2:Y:S04]  /*2c50*/  SHFL.IDX PT, R50, R43, R127, 0x1f ;  /* 0x00001f7f2b327589 */ /* 0x000ea800000e0000 */
[----:B------:R-:W1:Y:S04]  /*2c60*/  SHFL.IDX PT, R123, R33, R127, 0x1f ;  /* 0x00001f7f217b7589 */ /* 0x000e6800000e0000 */
[----:B0-----:R-:W0:Y:S04]  /*2c70*/  SHFL.IDX PT, R48, R27, R127, 0x1f ;  /* 0x00001f7f1b307589 */ /* 0x001e2800000e0000 */
[----:B------:R-:W4:Y:S04]  /*2c80*/  SHFL.IDX PT, R52, R12, R127, 0x1f ;  /* 0x00001f7f0c347589 */ /* 0x000f2800000e0000 */
[----:B------:R-:W4:Y:S04]  /*2c90*/  SHFL.IDX PT, R54, R13, R127, 0x1f ;  /* 0x00001f7f0d367589 */ /* 0x000f2800000e0000 */
[----:B------:R-:W4:Y:S04]  /*2ca0*/  SHFL.IDX PT, R56, R14, R127, 0x1f ;  /* 0x00001f7f0e387589 */ /* 0x000f2800000e0000 */
[----:B------:R-:W4:Y:S04]  /*2cb0*/  SHFL.IDX PT, R58, R15, R127, 0x1f ;  /* 0x00001f7f0f3a7589 */ /* 0x000f2800000e0000 */
[----:B------:R-:W4:Y:S01]  /*2cc0*/  SHFL.IDX PT, R60, R16, R127, 0x1f ;  /* 0x00001f7f103c7589 */ /* 0x000f2200000e0000 */
[----:B------:R-:W-:-:S03]  /*2cd0*/  FFMA R10, R11, R62, R10 ;  /* 0x0000003e0b0a7223 */ /* 0x000fc6000000000a */
        /* <DEDUP_REMOVED lines=11> */
[----:B------:R-:W-:Y:S04]  /*2d90*/  SHFL.IDX PT, R79, R41, R127, 0x1f ;  /* 0x00001f7f294f7589 */ /* 0x000fe800000e0000 */
[----:B------:R-:W-:Y:S01]  /*2da0*/  SHFL.IDX PT, R83, R42, R127, 0x1f ;  /* 0x00001f7f2a537589 */ /* 0x000fe200000e0000 */
[C---:B--2---:R-:W-:Y:S01]  /*2db0*/  FFMA R77, R50.reuse, R47, R77 ;  /* 0x0000002f324d7223 */ /* 0x044fe2000000004d */
[CC--:B-1----:R-:W-:Y:S01]  /*2dc0*/  FFMA R145, R47.reuse, R123.reuse, R145 ;  /* 0x0000007b2f917223 */ /* 0x0c2fe20000000091 */
[C---:B0-----:R-:W-:Y:S01]  /*2dd0*/  FFMA R147, R47.reuse, R48, R147 ;  /* 0x000000302f937223 */ /* 0x041fe20000000093 */
[C---:B----4-:R-:W-:Y:S01]  /*2de0*/  FFMA R149, R47.reuse, R52, R149 ;  /* 0x000000342f957223 */ /* 0x050fe20000000095 */
[C---:B------:R-:W-:Y:S01]  /*2df0*/  FFMA R151, R47.reuse, R54, R151 ;  /* 0x000000362f977223 */ /* 0x040fe20000000097 */
[C---:B------:R-:W-:Y:S01]  /*2e00*/  FFMA R153, R47.reuse, R56, R153 ;  /* 0x000000382f997223 */ /* 0x040fe20000000099 */
[C---:B------:R-:W-:Y:S01]  /*2e10*/  FFMA R155, R47.reuse, R58, R155 ;  /* 0x0000003a2f9b7223 */ /* 0x040fe2000000009b */
[C---:B------:R-:W-:Y:S01]  /*2e20*/  FFMA R157, R47.reuse, R60, R157 ;  /* 0x0000003c2f9d7223 */ /* 0x040fe2000000009d */
        /* <DEDUP_REMOVED lines=15> */
[----:B------:R-:W4:Y:S01]  /*2f20*/  SHFL.IDX PT, R60, R25, R127, 0x1f ;  /* 0x00001f7f193c7589 */ /* 0x000f2200000e0000 */
        /* <DEDUP_REMOVED lines=10> */
[----:B------:R-:W0:Y:S01]  /*2fd0*/  SHFL.IDX PT, R62, R26, R127, 0x1f ;  /* 0x00001f7f1a3e7589 */ /* 0x000e2200000e0000 */
[-C--:B----4-:R-:W-:Y:S01]  /*2fe0*/  FFMA R73, R46, R54.reuse, R73 ;  /* 0x000000362e497223 */ /* 0x090fe20000000049 */
[----:B------:R-:W-:-:S02]  /*2ff0*/  FFMA R74, R47, R54, R74 ;  /* 0x000000362f4a7223 */ /* 0x000fc4000000004a */
[----:B------:R-:W1:Y:S01]  /*3000*/  SHFL.IDX PT, R123, R30, R127, 0x1f ;  /* 0x00001f7f1e7b7589 */ /* 0x000e6200000e0000 */
[CC--:B------:R-:W-:Y:S01]  /*3010*/  FFMA R75, R46.reuse, R56.reuse, R75 ;  /* 0x000000382e4b7223 */ /* 0x0c0fe2000000004b */
[C---:B------:R-:W-:Y:S02]  /*3020*/  FFMA R92, R47.reuse, R56, R92 ;  /* 0x000000382f5c7223 */ /* 0x040fe4000000005c */
[----:B------:R-:W2:Y:S01]  /*3030*/  SHFL.IDX PT, R48, R32, R127, 0x1f ;  /* 0x00001f7f20307589 */ /* 0x000ea200000e0000 */
[CC--:B------:R-:W-:Y:S01]  /*3040*/  FFMA R93, R46.reuse, R58.reuse, R93 ;  /* 0x0000003a2e5d7223 */ /* 0x0c0fe2000000005d */
[C---:B------:R-:W-:Y:S02]  /*3050*/  FFMA R94, R47.reuse, R58, R94 ;  /* 0x0000003a2f5e7223 */ /* 0x040fe4000000005e */
[----:B------:R-:W3:Y:S01]  /*3060*/  SHFL.IDX PT, R50, R34, R127, 0x1f ;  /* 0x00001f7f22327589 */ /* 0x000ee200000e0000 */
[-C--:B------:R-:W-:Y:S01]  /*3070*/  FFMA R95, R46, R60.reuse, R95 ;  /* 0x0000003c2e5f7223 */ /* 0x080fe2000000005f */
[----:B------:R-:W-:-:S02]  /*3080*/  FFMA R96, R47, R60, R96 ;  /* 0x0000003c2f607223 */ /* 0x000fc40000000060 */
[----:B------:R-:W4:Y:S04]  /*3090*/  SHFL.IDX PT, R52, R36, R127, 0x1f ;  /* 0x00001f7f24347589 */ /* 0x000f2800000e0000 */
[----:B------:R-:W4:Y:S04]  /*30a0*/  SHFL.IDX PT, R54, R37, R127, 0x1f ;  /* 0x00001f7f25367589 */ /* 0x000f2800000e0000 */
[----:B------:R-:W4:Y:S04]  /*30b0*/  SHFL.IDX PT, R56, R38, R127, 0x1f ;  /* 0x00001f7f26387589 */ /* 0x000f2800000e0000 */
[----:B------:R-:W4:Y:S04]  /*30c0*/  SHFL.IDX PT, R58, R39, R127, 0x1f ;  /* 0x00001f7f273a7589 */ /* 0x000f2800000e0000 */
[----:B------:R3:W4:Y:S01]  /*30d0*/  SHFL.IDX PT, R60, R40, R127, 0x1f ;  /* 0x00001f7f283c7589 */ /* 0x00072200000e0000 */
[C---:B0-----:R-:W-:Y:S01]  /*30e0*/  FFMA R97, R46.reuse, R62, R97 ;  /* 0x0000003e2e617223 */ /* 0x041fe20000000061 */
[C---:B------:R-:W-:Y:S01]  /*30f0*/  FFMA R99, R46.reuse, R64, R99 ;  /* 0x000000402e637223 */ /* 0x040fe20000000063 */
[C---:B------:R-:W-:Y:S01]  /*3100*/  FFMA R101, R46.reuse, R66, R101 ;  /* 0x000000422e657223 */ /* 0x040fe20000000065 */
[C---:B-1----:R-:W-:Y:S01]  /*3110*/  FFMA R103, R46.reuse, R123, R103 ;  /* 0x0000007b2e677223 */ /* 0x042fe20000000067 */
[C---:B------:R-:W-:Y:S01]  /*3120*/  FFMA R105, R46.reuse, R11, R105 ;  /* 0x0000000b2e697223 */ /* 0x040fe20000000069 */
[----:B--2---:R-:W-:Y:S01]  /*3130*/  FFMA R107, R46, R48, R107 ;  /* 0x000000302e6b7223 */ /* 0x004fe2000000006b */
[----:B---3--:R-:W-:-:S04]  /*3140*/  IMAD.WIDE R126, R45, 0x4, R8 ;  /* 0x000000042d7e7825 */ /* 0x008fc800078e0208 */
[C---:B------:R-:W-:Y:S01]  /*3150*/  FFMA R109, R46.reuse, R50, R109 ;  /* 0x000000322e6d7223 */ /* 0x040fe2000000006d */
[C---:B------:R-:W-:Y:S01]  /*3160*/  FFMA R111, R46.reuse, R49, R111 ;  /* 0x000000312e6f7223 */ /* 0x040fe2000000006f */
[C---:B----4-:R-:W-:Y:S01]  /*3170*/  FFMA R113, R46.reuse, R52, R113 ;  /* 0x000000342e717223 */ /* 0x050fe20000000071 */
[C---:B------:R-:W-:Y:S01]  /*3180*/  FFMA R115, R46.reuse, R54, R115 ;  /* 0x000000362e737223 */ /* 0x040fe20000000073 */
[C---:B------:R-:W-:Y:S01]  /*3190*/  FFMA R80, R46.reuse, R79, R80 ;  /* 0x0000004f2e507223 */ /* 0x040fe20000000050 */
[C---:B------:R-:W-:Y:S01]  /*31a0*/  FFMA R117, R46.reuse, R56, R117 ;  /* 0x000000382e757223 */ /* 0x040fe20000000075 */
[C---:B------:R-:W-:Y:S01]  /*31b0*/  FFMA R0, R46.reuse, R83, R0 ;  /* 0x000000532e007223 */ /* 0x040fe20000000000 */
[----:B------:R-:W-:Y:S01]  /*31c0*/  FFMA R106, R47, R11, R106 ;  /* 0x0000000b2f6a7223 */ /* 0x000fe2000000006a */
[C---:B------:R-:W-:Y:S01]  /*31d0*/  FFMA R119, R46.reuse, R58, R119 ;  /* 0x0000003a2e777223 */ /* 0x040fe20000000077 */
[----:B------:R-:W2:Y:S01]  /*31e0*/  LDG.E.CONSTANT R11, desc[UR4][R126.64+0x80] ;  /* 0x000080047e0b7981 */ /* 0x000ea2000c1e9900 */
[----:B------:R-:W-:-:S03]  /*31f0*/  FFMA R121, R46, R60, R121 ;  /* 0x0000003c2e797223 */ /* 0x000fc60000000079 */
[----:B------:R-:W3:Y:S01]  /*3200*/  LDG.E.CONSTANT R46, desc[UR4][R126.64] ;  /* 0x000000047e2e7981 */ /* 0x000ee2000c1e9900 */
[----:B------:R-:W-:-:S03]  /*3210*/  FFMA R104, R47, R123, R104 ;  /* 0x0000007b2f687223 */ /* 0x000fc60000000068 */
[----:B------:R-:W2:Y:S01]  /*3220*/  SHFL.IDX PT, R123, R33, R125, 0x1f ;  /* 0x00001f7d217b7589 */ /* 0x000ea200000e0000 */
[C---:B------:R-:W-:Y:S01]  /*3230*/  FFMA R114, R47.reuse, R52, R114 ;  /* 0x000000342f727223 */ /* 0x040fe20000000072 */
[C---:B------:R-:W-:Y:S01]  /*3240*/  FFMA R116, R47.reuse, R54, R116 ;  /* 0x000000362f747223 */ /* 0x040fe20000000074 */
[C---:B------:R-:W-:Y:S01]  /*3250*/  FFMA R98, R47.reuse, R62, R98 ;  /* 0x0000003e2f627223 */ /* 0x040fe20000000062 */
[C---:B------:R-:W-:Y:S01]  /*3260*/  FFMA R102, R47.reuse, R66, R102 ;  /* 0x000000422f667223 */ /* 0x040fe20000000066 */
[----:B------:R-:W-:Y:S01]  /*3270*/  FFMA R120, R47, R58, R120 ;  /* 0x0000003a2f787223 */ /* 0x000fe20000000078 */
[----:B------:R-:W-:Y:S04]  /*3280*/  SHFL.IDX PT, R62, R12, R125, 0x1f ;  /* 0x00001f7d0c3e7589 */ /* 0x000fe800000e0000 */
[----:B------:R-:W0:Y:S04]  /*3290*/  SHFL.IDX PT, R58, R27, R125, 0x1f ;  /* 0x00001f7d1b3a7589 */ /* 0x000e2800000e0000 */
[----:B------:R-:W1:Y:S04]  /*32a0*/  SHFL.IDX PT, R66, R13, R125, 0x1f ;  /* 0x00001f7d0d427589 */ /* 0x000e6800000e0000 */
[----:B------:R-:W4:Y:S04]  /*32b0*/  SHFL.IDX PT, R70, R14, R125, 0x1f ;  /* 0x00001f7d0e467589 */ /* 0x000f2800000e0000 */
[----:B------:R-:W4:Y:S04]  /*32c0*/  SHFL.IDX PT, R84, R15, R125, 0x1f ;  /* 0x00001f7d0f547589 */ /* 0x000f2800000e0000 */
[----:B------:R-:W4:Y:S04]  /*32d0*/  SHFL.IDX PT, R124, R16, R125, 0x1f ;  /* 0x00001f7d107c7589 */ /* 0x000f2800000e0000 */
[----:B------:R-:W4:Y:S04]  /*32e0*/  SHFL.IDX PT, R128, R17, R125, 0x1f ;  /* 0x00001f7d11807589 */ /* 0x000f2800000e0000 */
[----:B------:R-:W4:Y:S04]  /*32f0*/  SHFL.IDX PT, R136, R19, R125, 0x1f ;  /* 0x00001f7d13887589 */ /* 0x000f2800000e0000 */
[----:B------:R-:W-:Y:S01]  /*3300*/  SHFL.IDX PT, R144, R21, R125, 0x1f ;  /* 0x00001f7d15907589 */ /* 0x000fe200000e0000 */
[----:B------:R-:W-:-:S03]  /*3310*/  IADD3 R85, PT, PT, R139, 0x7, RZ ;  /* 0x000000078b557810 */ /* 0x000fc60007ffe0ff */
[----:B------:R-:W-:Y:S04]  /*3320*/  SHFL.IDX PT, R146, R22, R125, 0x1f ;  /* 0x00001f7d16927589 */ /* 0x000fe800000e0000 */
[----:B------:R-:W-:Y:S01]  /*3330*/  SHFL.IDX PT, R148, R23, R125, 0x1f ;  /* 0x00001f7d17947589 */ /* 0x000fe200000e0000 */
[----:B------:R-:W-:-:S03]  /*3340*/  FFMA R100, R47, R64, R100 ;  /* 0x000000402f647223 */ /* 0x000fc60000000064 */
[----:B------:R-:W-:Y:S01]  /*3350*/  SHFL.IDX PT, R150, R24, R125, 0x1f ;  /* 0x00001f7d18967589 */ /* 0x000fe200000e0000 */
[C---:B------:R-:W-:Y:S01]  /*3360*/  FFMA R118, R47.reuse, R56, R118 ;  /* 0x000000382f767223 */ /* 0x040fe20000000076 */
[C---:B------:R-:W-:Y:S02]  /*3370*/  FFMA R10, R47.reuse, R60, R10 ;  /* 0x0000003c2f0a7223 */ /* 0x040fe4000000000a */
[----:B------:R-:W-:Y:S01]  /*3380*/  SHFL.IDX PT, R152, R25, R125, 0x1f ;  /* 0x00001f7d19987589 */ /* 0x000fe200000e0000 */
[C---:B------:R-:W-:Y:S01]  /*3390*/  FFMA R110, R47.reuse, R50, R110 ;  /* 0x000000322f6e7223 */ /* 0x040fe2000000006e */
[C---:B------:R-:W-:Y:S02]  /*33a0*/  FFMA R112, R47.reuse, R49, R112 ;  /* 0x000000312f707223 */ /* 0x040fe40000000070 */
[----:B------:R-:W-:Y:S04]  /*33b0*/  SHFL.IDX PT, R154, R26, R125, 0x1f ;  /* 0x00001f7d1a9a7589 */ /* 0x000fe800000e0000 */
[----:B------:R-:W-:Y:S04]  /*33c0*/  SHFL.IDX PT, R156, R28, R125, 0x1f ;  /* 0x00001f7d1c9c7589 */ /* 0x000fe800000e0000 */
[----:B------:R-:W-:Y:S04]  /*33d0*/  SHFL.IDX PT, R158, R29, R125, 0x1f ;  /* 0x00001f7d1d9e7589 */ /* 0x000fe800000e0000 */
[----:B------:R-:W-:Y:S04]  /*33e0*/  SHFL.IDX PT, R50, R43, R125, 0x1f ;  /* 0x00001f7d2b327589 */ /* 0x000fe800000e0000 */
[----:B------:R-:W-:Y:S04]  /*33f0*/  SHFL.IDX PT, R140, R20, R125, 0x1f ;  /* 0x00001f7d148c7589 */ /* 0x000fe800000e0000 */
[----:B------:R-:W-:Y:S04]  /*3400*/  SHFL.IDX PT, R45, R31, R125, 0x1f ;  /* 0x00001f7d1f2d7589 */ /* 0x000fe800000e0000 */
[----:B------:R-:W-:Y:S04]  /*3410*/  SHFL.IDX PT, R49, R32, R125, 0x1f ;  /* 0x00001f7d20317589 */ /* 0x000fe800000e0000 */
[----:B------:R-:W-:Y:S01]  /*3420*/  SHFL.IDX PT, R7, R44, R85, 0x1f ;  /* 0x00001f552c077589 */ /* 0x000fe200000e0000 */
[C---:B------:R-:W-:Y:S01]  /*3430*/  FFMA R108, R47.reuse, R48, R108 ;  /* 0x000000302f6c7223 */ /* 0x040fe2000000006c */
[C---:B------:R-:W-:Y:S01]  /*3440*/  FFMA R78, R47.reuse, R79, R78 ;  /* 0x0000004f2f4e7223 */ /* 0x040fe2000000004e */
[----:B------:R-:W-:Y:S01]  /*3450*/  FFMA R86, R47, R83, R86 ;  /* 0x000000532f567223 */ /* 0x000fe20000000056 */
[-C--:B--2---:R-:W-:Y:S01]  /*3460*/  FFMA R54, R11, R123.reuse, R145 ;  /* 0x0000007b0b367223 */ /* 0x084fe20000000091 */
[----:B---3--:R-:W-:-:S02]  /*3470*/  FFMA R52, R46, R123, R143 ;  /* 0x0000007b2e347223 */ /* 0x008fc4000000008f */
[----:B------:R-:W2:Y:S01]  /*3480*/  SHFL.IDX PT, R123, R18, R125, 0x1f ;  /* 0x00001f7d127b7589 */ /* 0x000ea200000e0000 */
[C---:B0-----:R-:W-:Y:S01]  /*3490*/  FFMA R56, R46.reuse, R58, R51 ;  /* 0x0000003a2e387223 */ /* 0x041fe20000000033 */
[C---:B------:R-:W-:Y:S01]  /*34a0*/  FFMA R60, R46.reuse, R62, R53 ;  /* 0x0000003e2e3c7223 */ /* 0x040fe20000000035 */
[C---:B-1----:R-:W-:Y:S01]  /*34b0*/  FFMA R64, R46.reuse, R66, R55 ;  /* 0x000000422e407223 */ /* 0x042fe20000000037 */
[C---:B----4-:R-:W-:Y:S01]  /*34c0*/  FFMA R68, R46.reuse, R70, R57 ;  /* 0x000000462e447223 */ /* 0x050fe20000000039 */
[C---:B------:R-:W-:Y:S01]  /*34d0*/  FFMA R76, R46.reuse, R84, R59 ;  /* 0x000000542e4c7223 */ /* 0x040fe2000000003b */
[C---:B------:R-:W-:Y:S01]  /*34e0*/  FFMA R122, R46.reuse, R124, R61 ;  /* 0x0000007c2e7a7223 */ /* 0x040fe2000000003d */
[C---:B------:R-:W-:Y:S01]  /*34f0*/  FFMA R126, R46.reuse, R128, R63 ;  /* 0x000000802e7e7223 */ /* 0x040fe2000000003f */
[C---:B------:R-:W-:Y:S01]  /*3500*/  FFMA R134, R46.reuse, R136, R67 ;  /* 0x000000882e867223 */ /* 0x040fe20000000043 */
[----:B------:R-:W-:Y:S04]  /*3510*/  SHFL.IDX PT, R51, R34, R125, 0x1f ;  /* 0x00001f7d22337589 */ /* 0x000fe800000e0000 */
[----:B------:R-:W-:Y:S04]  /*3520*/  SHFL.IDX PT, R53, R35, R125, 0x1f ;  /* 0x00001f7d23357589 */ /* 0x000fe800000e0000 */
[----:B------:R-:W-:Y:S04]  /*3530*/  SHFL.IDX PT, R55, R36, R125, 0x1f ;  /* 0x00001f7d24377589 */ /* 0x000fe800000e0000 */
[----:B------:R-:W-:Y:S01]  /*3540*/  SHFL.IDX PT, R57, R37, R125, 0x1f ;  /* 0x00001f7d25397589 */ /* 0x000fe200000e0000 */
[-C--:B--2---:R-:W-:Y:S01]  /*3550*/  FFMA R130, R46, R123.reuse, R65 ;  /* 0x0000007b2e827223 */ /* 0x084fe20000000041 */
[----:B------:R-:W-:-:S02]  /*3560*/  FFMA R132, R11, R123, R161 ;  /* 0x0000007b0b847223 */ /* 0x000fc400000000a1 */
[----:B------:R-:W-:Y:S04]  /*3570*/  SHFL.IDX PT, R59, R38, R125, 0x1f ;  /* 0x00001f7d263b7589 */ /* 0x000fe800000e0000 */
[----:B------:R-:W0:Y:S04]  /*3580*/  SHFL.IDX PT, R123, R30, R125, 0x1f ;  /* 0x00001f7d1e7b7589 */ /* 0x000e2800000e0000 */
[----:B------:R-:W1:Y:S04]  /*3590*/  SHFL.IDX PT, R61, R39, R125, 0x1f ;  /* 0x00001f7d273d7589 */ /* 0x000e6800000e0000 */
[----:B------:R-:W2:Y:S04]  /*35a0*/  SHFL.IDX PT, R63, R40, R125, 0x1f ;  /* 0x00001f7d283f7589 */ /* 0x000ea800000e0000 */
[----:B------:R-:W3:Y:S04]  /*35b0*/  SHFL.IDX PT, R65, R41, R125, 0x1f ;  /* 0x00001f7d29417589 */ /* 0x000ee800000e0000 */
[----:B------:R-:W4:Y:S01]  /*35c0*/  SHFL.IDX PT, R67, R42, R125, 0x1f ;  /* 0x00001f7d2a437589 */ /* 0x000f2200000e0000 */
        /* <DEDUP_REMOVED lines=14> */
[-C--:B------:R-:W-:Y:S01]  /*36b0*/  FFMA R156, R46, R158.reuse, R101 ;  /* 0x0000009e2e9c7223 */ /* 0x080fe20000000065 */
[----:B------:R-:W-:Y:S01]  /*36c0*/  FFMA R102, R11, R158, R102 ;  /* 0x0000009e0b667223 */ /* 0x000fe20000000066 */
[----:B------:R-:W-:Y:S01]  /*36d0*/  FFMA R48, R50, R46, R81 ;  /* 0x0000002e32307223 */ /* 0x000fe20000000051 */
[C---:B------:R-:W-:Y:S01]  /*36e0*/  FFMA R138, R46.reuse, R140, R69 ;  /* 0x0000008c2e8a7223 */ /* 0x040fe20000000045 */
        /* <DEDUP_REMOVED lines=8> */
[C---:B-1----:R-:W-:Y:S01]  /*3770*/  FFMA R119, R46.reuse, R61, R119 ;  /* 0x0000003d2e777223 */ /* 0x042fe20000000077 */
[C---:B--2---:R-:W-:Y:S01]  /*3780*/  FFMA R121, R46.reuse, R63, R121 ;  /* 0x0000003f2e797223 */ /* 0x044fe20000000079 */
[C---:B---3--:R-:W-:Y:S01]  /*3790*/  FFMA R80, R46.reuse, R65, R80 ;  /* 0x000000412e507223 */ /* 0x048fe20000000050 */
[----:B----4-:R-:W-:Y:S01]  /*37a0*/  FFMA R0, R46, R67, R0 ;  /* 0x000000432e007223 */ /* 0x010fe20000000000 */
[----:B------:R-:W-:-:S05]  /*37b0*/  IMAD.WIDE R46, R7, 0x4, R8 ;  /* 0x00000004072e7825 */ /* 0x000fca00078e0208 */
[----:B------:R-:W2:Y:S04]  /*37c0*/  LDG.E.CONSTANT R9, desc[UR4][R46.64] ;  /* 0x000000042e097981 */ /* 0x000ea8000c1e9900 */
[----:B------:R0:W3:Y:S01]  /*37d0*/  LDG.E.CONSTANT R7, desc[UR4][R46.64+0x80] ;  /* 0x000080042e077981 */ /* 0x0000e2000c1e9900 */
[----:B------:R-:W-:-:S03]  /*37e0*/  FFMA R104, R11, R123, R104 ;  /* 0x0000007b0b687223 */ /* 0x000fc60000000068 */
[----:B------:R-:W2:Y:S01]  /*37f0*/  SHFL.IDX PT, R123, R43, R85, 0x1f ;  /* 0x00001f552b7b7589 */ /* 0x000ea200000e0000 */
[----:B------:R-:W-:Y:S01]  /*3800*/  FFMA R50, R50, R11, R77 ;  /* 0x0000000b32327223 */ /* 0x000fe2000000004d */
[C---:B------:R-:W-:Y:S02]  /*3810*/  FFMA R106, R11.reuse, R45, R106 ;  /* 0x0000002d0b6a7223 */ /* 0x040fe4000000006a */
[----:B------:R-:W1:Y:S04]  /*3820*/  SHFL.IDX PT, R8, R33, R85, 0x1f ;  /* 0x00001f5521087589 */ /* 0x000e6800000e0000 */
[----:B------:R-:W4:Y:S04]  /*3830*/  SHFL.IDX PT, R45, R27, R85, 0x1f ;  /* 0x00001f551b2d7589 */ /* 0x000f2800000e0000 */
[----:B0-----:R-:W0:Y:S01]  /*3840*/  SHFL.IDX PT, R47, R12, R85, 0x1f ;  /* 0x00001f550c2f7589 */ /* 0x001e2200000e0000 */
        /* <DEDUP_REMOVED lines=18> */
[----:B------:R-:W-:Y:S01]  /*3970*/  SHFL.IDX PT, R49, R13, R85, 0x1f ;  /* 0x00001f550d317589 */ /* 0x000fe200000e0000 */
[----:B------:R-:W-:-:S03]  /*3980*/  FFMA R86, R11, R67, R86 ;  /* 0x000000430b567223 */ /* 0x000fc60000000056 */
[----:B------:R-:W-:Y:S04]  /*3990*/  SHFL.IDX PT, R63, R16, R85, 0x1f ;  /* 0x00001f55103f7589 */ /* 0x000fe800000e0000 */
[----:B------:R-:W-:Y:S04]  /*39a0*/  SHFL.IDX PT, R11, R14, R85, 0x1f ;  /* 0x00001f550e0b7589 */ /* 0x000fe800000e0000 */
[----:B------:R-:W-:Y:S04]  /*39b0*/  SHFL.IDX PT, R65, R17, R85, 0x1f ;  /* 0x00001f5511417589 */ /* 0x000fe800000e0000 */
[----:B------:R-:W-:Y:S04]  /*39c0*/  SHFL.IDX PT, R46, R29, R85, 0x1f ;  /* 0x00001f551d2e7589 */ /* 0x000fe800000e0000 */
[----:B------:R-:W-:Y:S04]  /*39d0*/  SHFL.IDX PT, R79, R24, R85, 0x1f ;  /* 0x00001f55184f7589 */ /* 0x000fe800000e0000 */
[----:B------:R-:W-:Y:S01]  /*39e0*/  SHFL.IDX PT, R83, R25, R85, 0x1f ;  /* 0x00001f5519537589 */ /* 0x000fe200000e0000 */
[C---:B--2---:R-:W-:Y:S01]  /*39f0*/  FFMA R81, R123.reuse, R9, R48 ;  /* 0x000000097b517223 */ /* 0x044fe20000000030 */
[----:B---3--:R-:W-:-:S02]  /*3a00*/  FFMA R77, R123, R7, R50 ;  /* 0x000000077b4d7223 */ /* 0x008fc40000000032 */
[----:B------:R-:W2:Y:S01]  /*3a10*/  SHFL.IDX PT, R123, R15, R85, 0x1f ;  /* 0x00001f550f7b7589 */ /* 0x000ea200000e0000 */
[-C--:B-1----:R-:W-:Y:S01]  /*3a20*/  FFMA R48, R9, R8.reuse, R52 ;  /* 0x0000000809307223 */ /* 0x082fe20000000034 */
[----:B------:R-:W-:Y:S01]  /*3a30*/  FFMA R50, R7, R8, R54 ;  /* 0x0000000807327223 */ /* 0x000fe20000000036 */
[-C--:B----4-:R-:W-:Y:S01]  /*3a40*/  FFMA R51, R9, R45.reuse, R56 ;  /* 0x0000002d09337223 */ /* 0x090fe20000000038 */
[----:B------:R-:W-:Y:S01]  /*3a50*/  FFMA R52, R7, R45, R58 ;  /* 0x0000002d07347223 */ /* 0x000fe2000000003a */
[----:B------:R-:W1:Y:S01]  /*3a60*/  SHFL.IDX PT, R8, R18, R85, 0x1f ;  /* 0x00001f5512087589 */ /* 0x000e6200000e0000 */
[----:B0-----:R-:W-:-:S03]  /*3a70*/  FFMA R53, R9, R47, R60 ;  /* 0x0000002f09357223 */ /* 0x001fc6000000003c */
[----:B------:R-:W0:Y:S01]  /*3a80*/  SHFL.IDX PT, R45, R19, R85, 0x1f ;  /* 0x00001f55132d7589 */ /* 0x000e2200000e0000 */
[-C--:B--2---:R-:W-:Y:S01]  /*3a90*/  FFMA R59, R9, R123.reuse, R76 ;  /* 0x0000007b093b7223 */ /* 0x084fe2000000004c */
[C---:B------:R-:W-:Y:S02]  /*3aa0*/  FFMA R60, R7.reuse, R123, R84 ;  /* 0x0000007b073c7223 */ /* 0x040fe40000000054 */
[----:B------:R-:W2:Y:S01]  /*3ab0*/  SHFL.IDX PT, R123, R21, R85, 0x1f ;  /* 0x00001f55157b7589 */ /* 0x000ea200000e0000 */
[----:B------:R-:W-:Y:S01]  /*3ac0*/  FFMA R54, R7, R47, R62 ;  /* 0x0000002f07367223 */ /* 0x000fe2000000003e */
[C---:B------:R-:W-:Y:S01]  /*3ad0*/  FFMA R55, R9.reuse, R49, R64 ;  /* 0x0000003109377223 */ /* 0x040fe20000000040 */
[-C--:B------:R-:W-:Y:S01]  /*3ae0*/  FFMA R61, R9, R63.reuse, R122 ;  /* 0x0000003f093d7223 */ /* 0x080fe2000000007a */
[C---:B------:R-:W-:Y:S01]  /*3af0*/  FFMA R62, R7.reuse, R63, R124 ;  /* 0x0000003f073e7223 */ /* 0x040fe2000000007c */
[----:B------:R-:W-:Y:S01]  /*3b00*/  FFMA R56, R7, R49, R66 ;  /* 0x0000003107387223 */ /* 0x000fe20000000042 */
[C---:B------:R-:W-:Y:S01]  /*3b10*/  FFMA R57, R9.reuse, R11, R68 ;  /* 0x0000000b09397223 */ /* 0x040fe20000000044 */
[-C--:B------:R-:W-:Y:S01]  /*3b20*/  FFMA R63, R9, R65.reuse, R126 ;  /* 0x00000041093f7223 */ /* 0x080fe2000000007e */
[C---:B------:R-:W-:Y:S01]  /*3b30*/  FFMA R64, R7.reuse, R65, R128 ;  /* 0x0000004107407223 */ /* 0x040fe20000000080 */
[----:B------:R-:W-:Y:S01]  /*3b40*/  FFMA R58, R7, R11, R70 ;  /* 0x0000000b073a7223 */ /* 0x000fe20000000046 */
[-C--:B-1----:R-:W-:Y:S01]  /*3b50*/  FFMA R65, R9, R8.reuse, R130 ;  /* 0x0000000809417223 */ /* 0x082fe20000000082 */
[----:B------:R-:W-:Y:S01]  /*3b60*/  FFMA R66, R7, R8, R132 ;  /* 0x0000000807427223 */ /* 0x000fe20000000084 */
[-C--:B0-----:R-:W-:Y:S01]  /*3b70*/  FFMA R67, R9, R45.reuse, R134 ;  /* 0x0000002d09437223 */ /* 0x081fe20000000086 */
[----:B------:R-:W-:Y:S01]  /*3b80*/  FFMA R68, R7, R45, R136 ;  /* 0x0000002d07447223 */ /* 0x000fe20000000088 */
[----:B------:R-:W0:Y:S04]  /*3b90*/  SHFL.IDX PT, R47, R20, R85, 0x1f ;  /* 0x00001f55142f7589 */ /* 0x000e2800000e0000 */
[----:B------:R-:W1:Y:S04]  /*3ba0*/  SHFL.IDX PT, R11, R22, R85, 0x1f ;  /* 0x00001f55160b7589 */ /* 0x000e6800000e0000 */
[----:B------:R-:W3:Y:S04]  /*3bb0*/  SHFL.IDX PT, R49, R23, R85, 0x1f ;  /* 0x00001f5517317589 */ /* 0x000ee800000e0000 */
[----:B------:R-:W4:Y:S01]  /*3bc0*/  SHFL.IDX PT, R45, R26, R85, 0x1f ;  /* 0x00001f551a2d7589 */ /* 0x000f2200000e0000 */
[----:B--2---:R-:W-:-:S03]  /*3bd0*/  FFMA R71, R9, R123, R142 ;  /* 0x0000007b09477223 */ /* 0x004fc6000000008e */
[----:B------:R-:W2:Y:S01]  /*3be0*/  SHFL.IDX PT, R8, R28, R85, 0x1f ;  /* 0x00001f551c087589 */ /* 0x000ea200000e0000 */
[----:B------:R-:W-:-:S03]  /*3bf0*/  FFMA R72, R7, R123, R72 ;  /* 0x0000007b07487223 */ /* 0x000fc60000000048 */
[----:B------:R-:W2:Y:S01]  /*3c00*/  SHFL.IDX PT, R123, R30, R85, 0x1f ;  /* 0x00001f551e7b7589 */ /* 0x000ea200000e0000 */
[-C--:B------:R-:W-:Y:S01]  /*3c10*/  FFMA R101, R9, R46.reuse, R156 ;  /* 0x0000002e09657223 */ /* 0x080fe2000000009c */
[----:B------:R-:W-:Y:S01]  /*3c20*/  FFMA R102, R7, R46, R102 ;  /* 0x0000002e07667223 */ /* 0x000fe20000000066 */
[-C--:B0-----:R-:W-:Y:S01]  /*3c30*/  FFMA R69, R9, R47.reuse, R138 ;  /* 0x0000002f09457223 */ /* 0x081fe2000000008a */
[----:B------:R-:W-:Y:S01]  /*3c40*/  FFMA R70, R7, R47, R140 ;  /* 0x0000002f07467223 */ /* 0x000fe2000000008c */
[----:B------:R-:W-:Y:S01]  /*3c50*/  SHFL.IDX PT, R46, R36, R85, 0x1f ;  /* 0x00001f55242e7589 */ /* 0x000fe200000e0000 */
[-C--:B-1----:R-:W-:Y:S01]  /*3c60*/  FFMA R73, R9, R11.reuse, R144 ;  /* 0x0000000b09497223 */ /* 0x082fe20000000090 */
[----:B------:R-:W-:Y:S02]  /*3c70*/  FFMA R74, R7, R11, R74 ;  /* 0x0000000b074a7223 */ /* 0x000fe4000000004a */
[----:B------:R-:W-:Y:S01]  /*3c80*/  SHFL.IDX PT, R47, R34, R85, 0x1f ;  /* 0x00001f55222f7589 */ /* 0x000fe200000e0000 */
[-C--:B---3--:R-:W-:Y:S01]  /*3c90*/  FFMA R75, R9, R49.reuse, R146 ;  /* 0x00000031094b7223 */ /* 0x088fe20000000092 */
[----:B------:R-:W-:-:S02]  /*3ca0*/  FFMA R92, R7, R49, R92 ;  /* 0x00000031075c7223 */ /* 0x000fc4000000005c */
[----:B------:R-:W0:Y:S01]  /*3cb0*/  SHFL.IDX PT, R11, R31, R85, 0x1f ;  /* 0x00001f551f0b7589 */ /* 0x000e2200000e0000 */
[-C--:B----4-:R-:W-:Y:S01]  /*3cc0*/  FFMA R97, R9, R45.reuse, R152 ;  /* 0x0000002d09617223 */ /* 0x090fe20000000098 */
[----:B------:R-:W-:Y:S02]  /*3cd0*/  FFMA R98, R7, R45, R98 ;  /* 0x0000002d07627223 */ /* 0x000fe40000000062 */
[----:B------:R-:W-:Y:S01]  /*3ce0*/  SHFL.IDX PT, R76, R37, R85, 0x1f ;  /* 0x00001f55254c7589 */ /* 0x000fe200000e0000 */
[-C--:B--2---:R-:W-:Y:S01]  /*3cf0*/  FFMA R99, R9, R8.reuse, R154 ;  /* 0x0000000809637223 */ /* 0x084fe2000000009a */
[----:B------:R-:W-:Y:S02]  /*3d00*/  FFMA R100, R7, R8, R100 ;  /* 0x0000000807647223 */ /* 0x000fe40000000064 */
[----:B------:R-:W1:Y:S04]  /*3d10*/  SHFL.IDX PT, R45, R32, R85, 0x1f ;  /* 0x00001f55202d7589 */ /* 0x000e6800000e0000 */
[----:B------:R-:W2:Y:S01]  /*3d20*/  SHFL.IDX PT, R8, R35, R85, 0x1f ;  /* 0x00001f5523087589 */ /* 0x000ea200000e0000 */
[----:B------:R-:W-:-:S03]  /*3d30*/  FFMA R103, R9, R123, R158 ;  /* 0x0000007b09677223 */ /* 0x000fc6000000009e */
[----:B------:R-:W3:Y:S01]  /*3d40*/  SHFL.IDX PT, R84, R38, R85, 0x1f ;  /* 0x00001f5526547589 */ /* 0x000ee200000e0000 */
[----:B------:R-:W-:-:S03]  /*3d50*/  FFMA R104, R7, R123, R104 ;  /* 0x0000007b07687223 */ /* 0x000fc60000000068 */
[----:B------:R-:W4:Y:S04]  /*3d60*/  SHFL.IDX PT, R122, R39, R85, 0x1f ;  /* 0x00001f55277a7589 */ /* 0x000f2800000e0000 */
[----:B------:R-:W4:Y:S04]  /*3d70*/  SHFL.IDX PT, R124, R40, R85, 0x1f ;  /* 0x00001f55287c7589 */ /* 0x000f2800000e0000 */
[----:B------:R-:W4:Y:S04]  /*3d80*/  SHFL.IDX PT, R49, R41, R85, 0x1f ;  /* 0x00001f5529317589 */ /* 0x000f2800000e0000 */
[----:B------:R2:W4:Y:S01]  /*3d90*/  SHFL.IDX PT, R123, R42, R85, 0x1f ;  /* 0x00001f552a7b7589 */ /* 0x00052200000e0000 */
[-C--:B------:R-:W-:Y:S01]  /*3da0*/  FFMA R93, R9, R79.reuse, R148 ;  /* 0x0000004f095d7223 */ /* 0x080fe20000000094 */
[----:B------:R-:W-:Y:S01]  /*3db0*/  FFMA R94, R7, R79, R94 ;  /* 0x0000004f075e7223 */ /* 0x000fe2000000005e */
[-C--:B------:R-:W-:Y:S01]  /*3dc0*/  FFMA R95, R9, R83.reuse, R150 ;  /* 0x00000053095f7223 */ /* 0x080fe20000000096 */
[----:B------:R-:W-:Y:S01]  /*3dd0*/  FFMA R96, R7, R83, R96 ;  /* 0x0000005307607223 */ /* 0x000fe20000000060 */
[-C--:B0-----:R-:W-:Y:S01]  /*3de0*/  FFMA R105, R9, R11.reuse, R160 ;  /* 0x0000000b09697223 */ /* 0x081fe200000000a0 */
[----:B------:R-:W-:Y:S01]  /*3df0*/  FFMA R106, R7, R11, R106 ;  /* 0x0000000b076a7223 */ /* 0x000fe2000000006a */
[-C--:B-1----:R-:W-:Y:S01]  /*3e00*/  FFMA R107, R9, R45.reuse, R162 ;  /* 0x0000002d096b7223 */ /* 0x082fe200000000a2 */
[----:B------:R-:W-:Y:S01]  /*3e10*/  FFMA R108, R7, R45, R108 ;  /* 0x0000002d076c7223 */ /* 0x000fe2000000006c */
[-C--:B------:R-:W-:Y:S01]  /*3e20*/  FFMA R109, R9, R47.reuse, R164 ;  /* 0x0000002f096d7223 */ /* 0x080fe200000000a4 */
[----:B------:R-:W-:Y:S01]  /*3e30*/  FFMA R110, R7, R47, R110 ;  /* 0x0000002f076e7223 */ /* 0x000fe2000000006e */
[-C--:B--2---:R-:W-:Y:S01]  /*3e40*/  FFMA R111, R9, R8.reuse, R111 ;  /* 0x00000008096f7223 */ /* 0x084fe2000000006f */
[----:B------:R-:W-:Y:S01]  /*3e50*/  FFMA R112, R7, R8, R112 ;  /* 0x0000000807707223 */ /* 0x000fe20000000070 */
[-C--:B------:R-:W-:Y:S01]  /*3e60*/  FFMA R113, R9, R46.reuse, R113 ;  /* 0x0000002e09717223 */ /* 0x080fe20000000071 */
        /* <DEDUP_REMOVED lines=10> */
[----:B------:R-:W-:-:S07]  /*3f10*/  FFMA R78, R7, R49, R78 ;  /* 0x00000031074e7223 */ /* 0x000fce000000004e */
.L_x_372:
[----:B------:R-:W-:Y:S01]  /*3f20*/  IADD3 R11, PT, PT, -R4, R3, RZ ;  /* 0x00000003040b7210 */ /* 0x000fe20007ffe1ff */
[-C--:B------:R-:W-:Y:S01]  /*3f30*/  FFMA R76, R9, R123.reuse, R0 ;  /* 0x0000007b094c7223 */ /* 0x080fe20000000000 */
[----:B------:R-:W-:Y:S01]  /*3f40*/  IADD3 R82, PT, PT, R82, 0x8, RZ ;  /* 0x0000000852527810 */ /* 0x000fe20007ffe0ff */
[----:B------:R-:W-:Y:S01]  /*3f50*/  FFMA R0, R7, R123, R86 ;  /* 0x0000007b07007223 */ /* 0x000fe20000000056 */
[----:B------:R-:W-:-:S04]  /*3f60*/  LOP3.LUT R11, R11, 0xfffffff8, RZ, 0xc0, !PT ;  /* 0xfffffff80b0b7812 */ /* 0x000fc800078ec0ff */
[----:B------:R-:W-:-:S04]  /*3f70*/  IADD3 R11, PT, PT, R4, R11, RZ ;  /* 0x0000000b040b7210 */ /* 0x000fc80007ffe0ff */
[----:B------:R-:W-:-:S13]  /*3f80*/  ISETP.GE.AND P0, PT, R82, R11, PT ;  /* 0x0000000b5200720c */ /* 0x000fda0003f06270 */
[----:B------:R-:W-:Y:S05]  /*3f90*/  @!P0 BRA `(.L_x_95) ;  /* 0xffffffc400488947 */ /* 0x000fea000383ffff */
.L_x_91:
[----:B------:R-:W-:Y:S05]  /*3fa0*/  BSYNC B0 ;  /* 0x0000000000007941 */ /* 0x000fea0003800000 */
.L_x_90:
[----:B------:R-:W-:Y:S01]  /*3fb0*/  MOV R11, R27 ;  /* 0x0000001b000b7202 */ /* 0x000fe20000000f00 */
[----:B------:R-:W-:Y:S01]  /*3fc0*/  BSSY.RECONVERGENT B0, `(.L_x_96) ;  /* 0x0000084000007945 */ /* 0x000fe20003800200 */
[C---:B------:R-:W-:Y:S02]  /*3fd0*/  IADD3 R27, PT, PT, -R4.reuse, R3, RZ ;  /* 0x00000003041b7210 */ /* 0x040fe40007ffe1ff */
[----:B------:R-:W-:Y:S02]  /*3fe0*/  MOV R8, R44 ;  /* 0x0000002c00087202 */ /* 0x000fe40000000f00 */
[C---:B------:R-:W-:Y:S02]  /*3ff0*/  LOP3.LUT R49, R27.reuse, 0xfffffff8, RZ, 0xc0, !PT ;  /* 0xfffffff81b317812 */ /* 0x040fe400078ec0ff */
[----:B------:R-:W-:Y:S02]  /*4000*/  LOP3.LUT P0, RZ, R27, 0x18, RZ, 0xc0, !PT ;  /* 0x000000181bff7812 */ /* 0x000fe4000780c0ff */
[----:B------:R-:W-:-:S02]  /*4010*/  IADD3 R44, PT, PT, R4, R49, RZ ;  /* 0x00000031042c7210 */ /* 0x000fc40007ffe0ff */
[----:B------:R-:W-:Y:S02]  /*4020*/  MOV R10, R33 ;  /* 0x00000021000a7202 */ /* 0x000fe40000000f00 */
[----:B------:R-:W-:Y:S02]  /*4030*/  ISETP.LE.OR P0, PT, R3, R44, P0 ;  /* 0x0000002c0300720c */ /* 0x000fe40000703670 */
[----:B------:R-:W-:Y:S02]  /*4040*/  LOP3.LUT R33, R27, 0xfffffffc, RZ, 0xc0, !PT ;  /* 0xfffffffc1b217812 */ /* 0x000fe400078ec0ff */
[----:B------:R-:W-:Y:S02]  /*4050*/  MOV R7, R141 ;  /* 0x0000008d00077202 */ /* 0x000fe40000000f00 */
[----:B------:R-:W-:Y:S02]  /*4060*/  MOV R9, R43 ;  /* 0x0000002b00097202 */ /* 0x000fe40000000f00 */
[----:B------:R-:W-:-:S05]  /*4070*/  ISETP.GE.AND P1, PT, R49, R33, PT ;  /* 0x000000213100720c */ /* 0x000fca0003f26270 */
[----:B------:R-:W-:Y:S08]  /*4080*/  @P0 BRA `(.L_x_97) ;  /* 0x0000000400dc0947 */ /* 0x000ff00003800000 */
[----:B------:R-:W0:Y:S01]  /*4090*/  S2R R43, SR_TID.X ;  /* 0x00000000002b7919 */ /* 0x000e220000002100 */
[----:B------:R-:W-:-:S04]  /*40a0*/  IADD3 R7, PT, PT, R3, -R44, RZ ;  /* 0x8000002c03077210 */ /* 0x000fc80007ffe0ff */
[----:B0-----:R-:W-:Y:S02]  /*40b0*/  ISETP.GE.U32.AND P0, PT, R43, R7, PT ;  /* 0x000000072b00720c */ /* 0x001fe40003f06070 */
        /* <DEDUP_REMOVED lines=25> */
[--C-:B------:R-:W-:Y:S01]  /*4250*/  IMAD.WIDE.U32 R22, R22, 0x4, R42.reuse ;  /* 0x0000000416167825 */ /* 0x100fe200078e002a */
[----:B------:R0:W5:Y:S02]  /*4260*/  LDG.E.CONSTANT R14, desc[UR4][R24.64] ;  /* 0x00000004180e7981 */ /* 0x000164000c1e9900 */
[C---:B------:R-:W-:Y:S01]  /*4270*/  IADD3 R36, PT, PT, R27.reuse, R44, RZ ;  /* 0x0000002c1b247210 */ /* 0x040fe20007ffe0ff */
[--C-:B------:R-:W-:Y:S01]  /*4280*/  IMAD.WIDE.U32 R38, R38, 0x4, R42.reuse ;  /* 0x0000000426267825 */ /* 0x100fe200078e002a */
[----:B------:R-:W5:Y:S02]  /*4290*/  LDG.E.CONSTANT R13, desc[UR4][R18.64] ;  /* 0x00000004120d7981 */ /* 0x000f64000c1e9900 */
[C---:B------:R-:W-:Y:S01]  /*42a0*/  IADD3 R40, PT, PT, R27.reuse, R36, RZ ;  /* 0x000000241b287210 */ /* 0x040fe20007ffe0ff */
[--C-:B------:R-:W-:Y:S01]  /*42b0*/  IMAD.WIDE.U32 R30, R30, 0x4, R42.reuse ;  /* 0x000000041e1e7825 */ /* 0x100fe200078e002a */
[----:B------:R-:W5:Y:S02]  /*42c0*/  LDG.E.CONSTANT R16, desc[UR4][R38.64] ;  /* 0x0000000426107981 */ /* 0x000f64000c1e9900 */
[C---:B------:R-:W-:Y:S01]  /*42d0*/  IADD3 R41, PT, PT, R27.reuse, R40, RZ ;  /* 0x000000281b297210 */ /* 0x040fe20007ffe0ff */
[--C-:B------:R-:W-:Y:S01]  /*42e0*/  IMAD.WIDE.U32 R34, R34, 0x4, R42.reuse ;  /* 0x0000000422227825 */ /* 0x100fe200078e002a */
[----:B------:R-:W5:Y:S02]  /*42f0*/  LDG.E.CONSTANT R11, desc[UR4][R22.64] ;  /* 0x00000004160b7981 */ /* 0x000f64000c1e9900 */
[C---:B------:R-:W-:Y:S01]  /*4300*/  IADD3 R46, PT, PT, R27.reuse, R41, RZ ;  /* 0x000000291b2e7210 */ /* 0x040fe20007ffe0ff */
[----:B0-----:R-:W-:Y:S01]  /*4310*/  IMAD.WIDE.U32 R24, R32, 0x4, R42 ;  /* 0x0000000420187825 */ /* 0x001fe200078e002a */
[----:B------:R0:W5:Y:S02]  /*4320*/  LDG.E.CONSTANT R19, desc[UR4][R30.64] ;  /* 0x000000041e137981 */ /* 0x000164000c1e9900 */
[----:B------:R-:W-:-:S02]  /*4330*/  IADD3 R47, PT, PT, R27, R46, RZ ;  /* 0x0000002e1b2f7210 */ /* 0x000fc40007ffe0ff */
[----:B------:R1:W5:Y:S02]  /*4340*/  LDG.E.CONSTANT R17, desc[UR4][R34.64] ;  /* 0x0000000422117981 */ /* 0x000364000c1e9900 */
[----:B------:R-:W-:-:S04]  /*4350*/  IADD3 R79, PT, PT, R27, R47, RZ ;  /* 0x0000002f1b4f7210 */ /* 0x000fc80007ffe0ff */
[----:B------:R-:W-:-:S04]  /*4360*/  IADD3 R82, PT, PT, R27, R79, RZ ;  /* 0x0000004f1b527210 */ /* 0x000fc80007ffe0ff */
[----:B------:R-:W-:-:S04]  /*4370*/  IADD3 R84, PT, PT, R27, R82, RZ ;  /* 0x000000521b547210 */ /* 0x000fc80007ffe0ff */
[----:B------:R-:W-:-:S04]  /*4380*/  IADD3 R32, PT, PT, R27, R84, RZ ;  /* 0x000000541b207210 */ /* 0x000fc80007ffe0ff */
[----:B------:R-:W-:-:S04]  /*4390*/  IADD3 R85, PT, PT, R27, R32, RZ ;  /* 0x000000201b557210 */ /* 0x000fc80007ffe0ff */
[----:B------:R-:W-:-:S04]  /*43a0*/  IADD3 R86, PT, PT, R27, R85, RZ ;  /* 0x000000551b567210 */ /* 0x000fc80007ffe0ff */
[----:B------:R-:W-:-:S04]  /*43b0*/  IADD3 R88, PT, PT, R27, R86, RZ ;  /* 0x000000561b587210 */ /* 0x000fc80007ffe0ff */
[----:B------:R-:W-:Y:S01]  /*43c0*/  IADD3 R90, PT, PT, R27, R88, RZ ;  /* 0x000000581b5a7210 */ /* 0x000fe20007ffe0ff */
[----:B0-----:R-:W-:-:S03]  /*43d0*/  IMAD.WIDE.U32 R30, R46, 0x4, R42 ;  /* 0x000000042e1e7825 */ /* 0x001fc600078e002a */
[----:B------:R-:W-:Y:S01]  /*43e0*/  IADD3 R89, PT, PT, R27, R90, RZ ;  /* 0x0000005a1b597210 */ /* 0x000fe20007ffe0ff */
[----:B------:R-:W-:-:S04]  /*43f0*/  IMAD.WIDE.U32 R38, R47, 0x4, R42 ;  /* 0x000000042f267825 */ /* 0x000fc800078e002a */
[----:B------:R-:W-:Y:S01]  /*4400*/  IMAD.WIDE.U32 R46, R84, 0x4, R42 ;  /* 0x00000004542e7825 */ /* 0x000fe200078e002a */
[----:B------:R-:W-:-:S03]  /*4410*/  IADD3 R84, PT, PT, R27, R89, RZ ;  /* 0x000000591b547210 */ /* 0x000fc60007ffe0ff */
[----:B-1----:R-:W-:Y:S01]  /*4420*/  IMAD.WIDE.U32 R34, R79, 0x4, R42 ;  /* 0x000000044f227825 */ /* 0x002fe200078e002a */
[----:B------:R-:W-:-:S03]  /*4430*/  IADD3 R79, PT, PT, R27, R84, RZ ;  /* 0x000000541b4f7210 */ /* 0x000fc60007ffe0ff */
[--C-:B------:R-:W-:Y:S02]  /*4440*/  IMAD.WIDE.U32 R22, R26, 0x4, R42.reuse ;  /* 0x000000041a167825 */ /* 0x100fe400078e002a */
[----:B------:R0:W5:Y:S02]  /*4450*/  LDG.E.CONSTANT R26, desc[UR4][R38.64] ;  /* 0x00000004261a7981 */ /* 0x000164000c1e9900 */
[--C-:B------:R-:W-:Y:S02]  /*4460*/  IMAD.WIDE.U32 R28, R28, 0x4, R42.reuse ;  /* 0x000000041c1c7825 */ /* 0x100fe400078e002a */
[----:B------:R-:W5:Y:S02]  /*4470*/  LDG.E.CONSTANT R18, desc[UR4][R22.64] ;  /* 0x0000000416127981 */ /* 0x000f64000c1e9900 */
[--C-:B------:R-:W-:Y:S02]  /*4480*/  IMAD.WIDE.U32 R20, R20, 0x4, R42.reuse ;  /* 0x0000000414147825 */ /* 0x100fe400078e002a */
[----:B------:R1:W5:Y:S02]  /*4490*/  LDG.E.CONSTANT R12, desc[UR4][R28.64] ;  /* 0x000000041c0c7981 */ /* 0x000364000c1e9900 */
[--C-:B0-----:R-:W-:Y:S01]  /*44a0*/  IMAD.WIDE.U32 R38, R86, 0x4, R42.reuse ;  /* 0x0000000456267825 */ /* 0x101fe200078e002a */
[C---:B------:R-:W-:Y:S01]  /*44b0*/  IADD3 R86, PT, PT, R27.reuse, R79, RZ ;  /* 0x0000004f1b567210 */ /* 0x040fe20007ffe0ff */
[----:B------:R-:W5:Y:S02]  /*44c0*/  LDG.E.CONSTANT R15, desc[UR4][R20.64] ;  /* 0x00000004140f7981 */ /* 0x000f64000c1e9900 */
[----:B------:R-:W-:Y:S01]  /*44d0*/  IMAD.WIDE.U32 R44, R44, 0x4, R42 ;  /* 0x000000042c2c7825 */ /* 0x000fe200078e002a */
[----:B------:R-:W-:-:S03]  /*44e0*/  IADD3 R122, PT, PT, R27, R86, RZ ;  /* 0x000000561b7a7210 */ /* 0x000fc60007ffe0ff */
[----:B------:R-:W-:-:S04]  /*44f0*/  IMAD.WIDE.U32 R36, R36, 0x4, R42 ;  /* 0x0000000424247825 */ /* 0x000fc800078e002a */
[--C-:B-1----:R-:W-:Y:S01]  /*4500*/  IMAD.WIDE.U32 R28, R40, 0x4, R42.reuse ;  /* 0x00000004281c7825 */ /* 0x102fe200078e002a */
[----:B------:R0:W5:Y:S03]  /*4510*/  LDG.E.CONSTANT R21, desc[UR4][R44.64] ;  /* 0x000000042c157981 */ /* 0x000166000c1e9900 */
[--C-:B------:R-:W-:Y:S01]  /*4520*/  IMAD.WIDE.U32 R40, R41, 0x4, R42.reuse ;  /* 0x0000000429287825 */ /* 0x100fe200078e002a */
[----:B------:R-:W-:Y:S01]  /*4530*/  IADD3 R123, PT, PT, R27, R122, RZ ;  /* 0x0000007a1b7b7210 */ /* 0x000fe20007ffe0ff */
[----:B------:R-:W5:Y:S02]  /*4540*/  LDG.E.CONSTANT R20, desc[UR4][R24.64] ;  /* 0x0000000418147981 */ /* 0x000f64000c1e9900 */
[--C-:B------:R-:W-:Y:S02]  /*4550*/  IMAD.WIDE.U32 R82, R82, 0x4, R42.reuse ;  /* 0x0000000452527825 */ /* 0x100fe400078e002a */
[----:B------:R1:W5:Y:S02]  /*4560*/  LDG.E.CONSTANT R22, desc[UR4][R36.64] ;  /* 0x0000000424167981 */ /* 0x000364000c1e9900 */
[----:B0-----:R-:W-:-:S02]  /*4570*/  IMAD.WIDE.U32 R44, R85, 0x4, R42 ;  /* 0x00000004552c7825 */ /* 0x001fc400078e002a */
[----:B------:R-:W5:Y:S02]  /*4580*/  LDG.E.CONSTANT R23, desc[UR4][R28.64] ;  /* 0x000000041c177981 */ /* 0x000f64000c1e9900 */
[--C-:B------:R-:W-:Y:S02]  /*4590*/  IMAD.WIDE.U32 R90, R90, 0x4, R42.reuse ;  /* 0x000000045a5a7825 */ /* 0x100fe400078e002a */
[----:B------:R0:W5:Y:S02]  /*45a0*/  LDG.E.CONSTANT R24, desc[UR4][R40.64] ;  /* 0x0000000428187981 */ /* 0x000164000c1e9900 */
[--C-:B-1----:R-:W-:Y:S02]  /*45b0*/  IMAD.WIDE.U32 R36, R32, 0x4, R42.reuse ;  /* 0x0000000420247825 */ /* 0x102fe400078e002a */
[----:B------:R-:W5:Y:S02]  /*45c0*/  LDG.E.CONSTANT R25, desc[UR4][R30.64] ;  /* 0x000000041e197981 */ /* 0x000f64000c1e9900 */
[----:B------:R-:W-:-:S02]  /*45d0*/  IMAD.WIDE.U32 R84, R84, 0x4, R42 ;  /* 0x0000000454547825 */ /* 0x000fc400078e002a */
[----:B------:R1:W5:Y:S02]  /*45e0*/  LDG.E.CONSTANT R29, desc[UR4][R82.64] ;  /* 0x00000004521d7981 */ /* 0x000364000c1e9900 */
[--C-:B0-----:R-:W-:Y:S02]  /*45f0*/  IMAD.WIDE.U32 R40, R88, 0x4, R42.reuse ;  /* 0x0000000458287825 */ /* 0x101fe400078e002a */
[----:B------:R0:W5:Y:S02]  /*4600*/  LDG.E.CONSTANT R32, desc[UR4][R44.64] ;  /* 0x000000042c207981 */ /* 0x000164000c1e9900 */
[--C-:B------:R-:W-:Y:S02]  /*4610*/  IMAD.WIDE.U32 R88, R89, 0x4, R42.reuse ;  /* 0x0000000459587825 */ /* 0x100fe400078e002a */
[----:B------:R3:W5:Y:S02]  /*4620*/  LDG.E.CONSTANT R30, desc[UR4][R46.64] ;  /* 0x000000042e1e7981 */ /* 0x000764000c1e9900 */
[----:B-1----:R-:W-:-:S02]  /*4630*/  IMAD.WIDE.U32 R82, R79, 0x4, R42 ;  /* 0x000000044f527825 */ /* 0x002fc400078e002a */
[----:B------:R-:W5:Y:S02]  /*4640*/  LDG.E.CONSTANT R28, desc[UR4][R34.64] ;  /* 0x00000004221c7981 */ /* 0x000f64000c1e9900 */
[--C-:B0-----:R-:W-:Y:S02]  /*4650*/  IMAD.WIDE.U32 R44, R122, 0x4, R42.reuse ;  /* 0x000000047a2c7825 */ /* 0x101fe400078e002a */
[----:B------:R-:W5:Y:S02]  /*4660*/  LDG.E.CONSTANT R31, desc[UR4][R36.64] ;  /* 0x00000004241f7981 */ /* 0x000f64000c1e9900 */
[----:B---3--:R-:W-:-:S04]  /*4670*/  IMAD.WIDE.U32 R46, R86, 0x4, R42 ;  /* 0x00000004562e7825 */ /* 0x008fc800078e002a */
[----:B------:R-:W-:Y:S01]  /*4680*/  IMAD.WIDE.U32 R42, R123, 0x4, R42 ;  /* 0x000000047b2a7825 */ /* 0x000fe200078e002a */
[----:B------:R-:W5:Y:S04]  /*4690*/  LDG.E.CONSTANT R34, desc[UR4][R38.64] ;  /* 0x0000000426227981 */ /* 0x000f68000c1e9900 */
[----:B------:R-:W5:Y:S04]  /*46a0*/  LDG.E.CONSTANT R35, desc[UR4][R40.64] ;  /* 0x0000000428237981 */ /* 0x000f68000c1e9900 */
[----:B------:R-:W5:Y:S04]  /*46b0*/  LDG.E.CONSTANT R42, desc[UR4][R42.64] ;  /* 0x000000042a2a7981 */ /* 0x000f68000c1e9900 */
[----:B------:R-:W5:Y:S04]  /*46c0*/  LDG.E.CONSTANT R38, desc[UR4][R84.64] ;  /* 0x0000000454267981 */ /* 0x000f68000c1e9900 */
[----:B------:R-:W5:Y:S04]  /*46d0*/  LDG.E.CONSTANT R39, desc[UR4][R82.64] ;  /* 0x0000000452277981 */ /* 0x000f68000c1e9900 */
[----:B------:R-:W5:Y:S04]  /*46e0*/  LDG.E.CONSTANT R40, desc[UR4][R46.64] ;  /* 0x000000042e287981 */ /* 0x000f68000c1e9900 */
[----:B------:R0:W5:Y:S04]  /*46f0*/  LDG.E.CONSTANT R37, desc[UR4][R88.64] ;  /* 0x0000000458257981 */ /* 0x000168000c1e9900 */
[----:B------:R1:W5:Y:S04]  /*4700*/  LDG.E.CONSTANT R36, desc[UR4][R90.64] ;  /* 0x000000045a247981 */ /* 0x000368000c1e9900 */
[----:B------:R3:W5:Y:S01]  /*4710*/  LDG.E.CONSTANT R41, desc[UR4][R44.64] ;  /* 0x000000042c297981 */ /* 0x000762000c1e9900 */
[----:B--2---:R-:W-:-:S04]  /*4720*/  SHF.R.S32.HI R79, RZ, 0x1f, R8 ;  /* 0x0000001fff4f7819 */ /* 0x004fc80000011408 */
[----:B0-----:R-:W-:Y:S01]  /*4730*/  LEA.HI R88, R79, R8, RZ, 0x9 ;  /* 0x000000084f587211 */ /* 0x001fe200078f48ff */
[----:B------:R-:W-:-:S03]  /*4740*/  IMAD.HI R79, R8, 0x2aaaaaab, RZ ;  /* 0x2aaaaaab084f7827 */ /* 0x000fc600078e02ff */
[----:B------:R-:W-:Y:S02]  /*4750*/  SHF.R.S32.HI R89, RZ, 0x9, R88 ;  /* 0x00000009ff597819 */ /* 0x000fe40000011458 */
[----:B------:R-:W-:-:S03]  /*4760*/  SHF.R.U32.HI R86, RZ, 0x1f, R79 ;  /* 0x0000001fff567819 */ /* 0x000fc6000001164f */
[----:B-1----:R-:W-:Y:S01]  /*4770*/  IMAD.HI R90, R89, 0x55555556, RZ ;  /* 0x55555556595a7827 */ /* 0x002fe200078e02ff */
[----:B------:R-:W-:-:S04]  /*4780*/  LEA.HI R79, R79, R86, RZ, 0x18 ;  /* 0x000000564f4f7211 */ /* 0x000fc800078fc0ff */
[----:B------:R-:W-:Y:S01]  /*4790*/  LEA.HI R90, R90, R90, RZ, 0x1 ;  /* 0x0000005a5a5a7211 */ /* 0x000fe200078f08ff */
[----:B------:R-:W-:Y:S01]  /*47a0*/  IMAD R79, R79, 0x208000, R2 ;  /* 0x002080004f4f7824 */ /* 0x000fe200078e0202 */
[----:B---3--:R-:W-:-:S03]  /*47b0*/  LOP3.LUT R45, R88, 0x3fffe00, RZ, 0xc0, !PT ;  /* 0x03fffe00582d7812 */ /* 0x008fc600078ec0ff */
[----:B------:R-:W-:Y:S01]  /*47c0*/  IMAD R90, R90, -0x3, R89 ;  /* 0xfffffffd5a5a7824 */ /* 0x000fe200078e0259 */
[----:B------:R-:W-:-:S04]  /*47d0*/  IADD3 R8, PT, PT, R8, -R45, RZ ;  /* 0x8000002d08087210 */ /* 0x000fc80007ffe0ff */
[----:B------:R-:W-:-:S04]  /*47e0*/  LEA R79, R90, R79, 0xf ;  /* 0x0000004f5a4f7211 */ /* 0x000fc800078e78ff */
[----:B------:R-:W-:-:S07]  /*47f0*/  LEA R8, R8, R79, 0x6 ;  /* 0x0000004f08087211 */ /* 0x000fce00078e30ff */
.L_x_97:
[----:B------:R-:W-:Y:S05]  /*4800*/  BSYNC.RECONVERGENT B0 ;  /* 0x0000000000007941 */ /* 0x000fea0003800200 */
.L_x_96:
[----:B------:R-:W-:Y:S04]  /*4810*/  BSSY B0, `(.L_x_98) ;  /* 0x000029f000007945 */ /* 0x000fe80003800000 */
[----:B------:R-:W-:Y:S05]  /*4820*/  @P1 BRA `(.L_x_99) ;  /* 0x0000002800741947 */ /* 0x000fea0003800000 */
[----:B------:R-:W-:Y:S01]  /*4830*/  UMOV UR6, 0xffffffff ;  /* 0xffffffff00067882 */ /* 0x000fe20000000000 */
[----:B------:R-:W-:Y:S02]  /*4840*/  IADD3 R43, PT, PT, -R7, R49, R4 ;  /* 0x00000031072b7210 */ /* 0x000fe40007ffe104 */
[----:B------:R-:W-:Y:S05]  /*4850*/  BRA.DIV UR6, `(.L_x_100) ;  /* 0x000000be06d07947 */ /* 0x000fea000b800000 */
[----:B-----5:R-:W0:Y:S01]  /*4860*/  SHFL.IDX PT, R123, R10, R43, 0x1f ;  /* 0x00001f2b0a7b7589 */ /* 0x020e2200000e0000 */
[----:B------:R-:W1:Y:S03]  /*4870*/  LDC.64 R82, c[0x0][0x380] ;  /* 0x0000e000ff527b82 */ /* 0x000e660000000a00 */
[----:B------:R-:W1:Y:S01]  /*4880*/  SHFL.IDX PT, R85, R8, R43, 0x1f ;  /* 0x00001f2b08557589 */ /* 0x000e6200000e0000 */
[----:B0-----:R-:W-:Y:S01]  /*4890*/  FSETP.GT.AND P1, PT, R123, RZ, PT ;  /* 0x000000ff7b00720b */ /* 0x001fe20003f24000 */
[----:B-1----:R-:W-:-:S12]  /*48a0*/  IMAD.WIDE R84, R85, 0x4, R82 ;  /* 0x0000000455547825 */ /* 0x002fd800078e0252 */
[----:B------:R-:W2:Y:S04]  /*48b0*/  @P1 LDG.E.CONSTANT R122, desc[UR4][R84.64] ;  /* 0x00000004547a1981 */ /* 0x000ea8000c1e9900 */
[----:B------:R-:W3:Y:S04]  /*48c0*/  @P1 LDG.E.CONSTANT R126, desc[UR4][R84.64+0x80] ;  /* 0x00008004547e1981 */ /* 0x000ee8000c1e9900 */
[----:B------:R-:W0:Y:S04]  /*48d0*/  SHFL.IDX PT, R124, R11, R43, 0x1f ;  /* 0x00001f2b0b7c7589 */ /* 0x000e2800000e0000 */
[----:B------:R-:W1:Y:S01]  /*48e0*/  SHFL.IDX PT, R86, R12, R43, 0x1f ;  /* 0x00001f2b0c567589 */ /* 0x000e6200000e0000 */
[----:B0-----:R-:W-:-:S02]  /*48f0*/  FSETP.GT.AND P0, PT, R124, RZ, PT ;  /* 0x000000ff7c00720b */ /* 0x001fc40003f04000 */
[----:B-1----:R-:W-:-:S11]  /*4900*/  FSETP.GT.AND P3, PT, R86, RZ, PT ;  /* 0x000000ff5600720b */ /* 0x002fd60003f64000 */
[----:B------:R-:W4:Y:S04]  /*4910*/  @P0 LDG.E.CONSTANT R127, desc[UR4][R84.64] ;  /* 0x00000004547f0981 */ /* 0x000f28000c1e9900 */
[----:B------:R-:W4:Y:S04]  /*4920*/  @P0 LDG.E.CONSTANT R129, desc[UR4][R84.64+0x80] ;  /* 0x0000800454810981 */ /* 0x000f28000c1e9900 */
[----:B------:R-:W4:Y:S04]  /*4930*/  @P3 LDG.E.CONSTANT R131, desc[UR4][R84.64] ;  /* 0x0000000454833981 */ /* 0x000f28000c1e9900 */
[----:B------:R-:W4:Y:S04]  /*4940*/  @P3 LDG.E.CONSTANT R133, desc[UR4][R84.64+0x80] ;  /* 0x0000800454853981 */ /* 0x000f28000c1e9900 */
[----:B------:R-:W0:Y:S01]  /*4950*/  SHFL.IDX PT, R125, R13, R43, 0x1f ;  /* 0x00001f2b0d7d7589 */ /* 0x000e2200000e0000 */
[----:B------:R-:W-:Y:S01]  /*4960*/  HFMA2 R45, -RZ, RZ, 0, 0 ;  /* 0x00000000ff2d7431 */ /* 0x000fe200000001ff */
[----:B0-----:R-:W-:-:S13]  /*4970*/  FSETP.GT.AND P2, PT, R125, RZ, PT ;  /* 0x000000ff7d00720b */ /* 0x001fda0003f44000 */
[----:B------:R-:W4:Y:S01]  /*4980*/  @P2 LDG.E.CONSTANT R128, desc[UR4][R84.64] ;  /* 0x0000000454802981 */ /* 0x000f22000c1e9900 */
[-C--:B--2---:R-:W-:Y:S01]  /*4990*/  @P1 FMUL R122, R122, R123.reuse ;  /* 0x0000007b7a7a1220 */ /* 0x084fe20000400000 */
[----:B---3--:R-:W-:Y:S02]  /*49a0*/  @P1 FMUL R123, R126, R123 ;  /* 0x0000007b7e7b1220 */ /* 0x008fe40000400000 */
[----:B------:R-:W2:Y:S02]  /*49b0*/  @P2 LDG.E.CONSTANT R126, desc[UR4][R84.64+0x80] ;  /* 0x00008004547e2981 */ /* 0x000ea4000c1e9900 */
[----:B------:R-:W-:-:S05]  /*49c0*/  @P1 MOV R45, R122 ;  /* 0x0000007a002d1202 */ /* 0x000fca0000000f00 */
[----:B------:R-:W-:Y:S01]  /*49d0*/  FADD R48, R48, R45 ;  /* 0x0000002d30307221 */ /* 0x000fe20000000000 */
[----:B------:R-:W-:Y:S02]  /*49e0*/  CS2R R44, SRZ ;  /* 0x00000000002c7805 */ /* 0x000fe4000001ff00 */
[----:B------:R-:W-:Y:S02]  /*49f0*/  @P1 MOV R45, R123 ;  /* 0x0000007b002d1202 */ /* 0x000fe40000000f00 */
[----:B------:R-:W0:Y:S02]  /*4a00*/  SHFL.IDX PT, R123, R14, R43, 0x1f ;  /* 0x00001f2b0e7b7589 */ /* 0x000e2400000e0000 */
[----:B0-----:R-:W-:-:S13]  /*4a10*/  FSETP.GT.AND P1, PT, R123, RZ, PT ;  /* 0x000000ff7b00720b */ /* 0x001fda0003f24000 */
[----:B------:R-:W3:Y:S01]  /*4a20*/  @P1 LDG.E.CONSTANT R130, desc[UR4][R84.64] ;  /* 0x0000000454821981 */ /* 0x000ee2000c1e9900 */
[-C--:B----4-:R-:W-:Y:S01]  /*4a30*/  @P0 FMUL R122, R127, R124.reuse ;  /* 0x0000007c7f7a0220 */ /* 0x090fe20000400000 */
[----:B------:R-:W-:Y:S01]  /*4a40*/  @P0 FMUL R124, R129, R124 ;  /* 0x0000007c817c0220 */ /* 0x000fe20000400000 */
[----:B------:R-:W-:Y:S01]  /*4a50*/  FADD R50, R50, R45 ;  /* 0x0000002d32327221 */ /* 0x000fe20000000000 */
[----:B------:R-:W4:Y:S02]  /*4a60*/  @P1 LDG.E.CONSTANT R132, desc[UR4][R84.64+0x80] ;  /* 0x0000800454841981 */ /* 0x000f24000c1e9900 */
[----:B------:R-:W-:-:S05]  /*4a70*/  @P0 MOV R44, R122 ;  /* 0x0000007a002c0202 */ /* 0x000fca0000000f00 */
[----:B------:R-:W-:Y:S01]  /*4a80*/  FADD R51, R51, R44 ;  /* 0x0000002c33337221 */ /* 0x000fe20000000000 */
[----:B------:R-:W-:Y:S02]  /*4a90*/  CS2R R44, SRZ ;  /* 0x00000000002c7805 */ /* 0x000fe4000001ff00 */
[----:B------:R-:W-:Y:S02]  /*4aa0*/  @P0 MOV R45, R124 ;  /* 0x0000007c002d0202 */ /* 0x000fe40000000f00 */
[----:B------:R-:W0:Y:S01]  /*4ab0*/  SHFL.IDX PT, R124, R15, R43, 0x1f ;  /* 0x00001f2b0f7c7589 */ /* 0x000e2200000e0000 */
[----:B------:R-:W-:-:S05]  /*4ac0*/  @P3 FMUL R122, R131, R86 ;  /* 0x00000056837a3220 */ /* 0x000fca0000400000 */
[----:B------:R-:W-:Y:S02]  /*4ad0*/  @P3 MOV R44, R122 ;  /* 0x0000007a002c3202 */ /* 0x000fe40000000f00 */
[----:B------:R-:W1:Y:S01]  /*4ae0*/  SHFL.IDX PT, R122, R16, R43, 0x1f ;  /* 0x00001f2b107a7589 */ /* 0x000e6200000e0000 */
[----:B------:R-:W-:Y:S01]  /*4af0*/  @P3 FMUL R86, R133, R86 ;  /* 0x0000005685563220 */ /* 0x000fe20000400000 */
[----:B------:R-:W-:Y:S01]  /*4b00*/  FADD R52, R52, R45 ;  /* 0x0000002d34347221 */ /* 0x000fe20000000000 */
[----:B------:R-:W-:Y:S01]  /*4b10*/  FADD R53, R53, R44 ;  /* 0x0000002c35357221 */ /* 0x000fe20000000000 */
[----:B------:R-:W-:Y:S02]  /*4b20*/  CS2R R44, SRZ ;  /* 0x00000000002c7805 */ /* 0x000fe4000001ff00 */
[----:B------:R-:W-:Y:S02]  /*4b30*/  @P3 MOV R45, R86 ;  /* 0x00000056002d3202 */ /* 0x000fe40000000f00 */
[----:B0-----:R-:W-:-:S02]  /*4b40*/  FSETP.GT.AND P0, PT, R124, RZ, PT ;  /* 0x000000ff7c00720b */ /* 0x001fc40003f04000 */
[----:B-1----:R-:W-:-:S11]  /*4b50*/  FSETP.GT.AND P3, PT, R122, RZ, PT ;  /* 0x000000ff7a00720b */ /* 0x002fd60003f64000 */
[----:B------:R-:W4:Y:S04]  /*4b60*/  @P0 LDG.E.CONSTANT R127, desc[UR4][R84.64] ;  /* 0x00000004547f0981 */ /* 0x000f28000c1e9900 */
[----:B------:R-:W4:Y:S04]  /*4b70*/  @P0 LDG.E.CONSTANT R129, desc[UR4][R84.64+0x80] ;  /* 0x0000800454810981 */ /* 0x000f28000c1e9900 */
[----:B------:R-:W4:Y:S04]  /*4b80*/  @P3 LDG.E.CONSTANT R131, desc[UR4][R84.64] ;  /* 0x0000000454833981 */ /* 0x000f28000c1e9900 */
[----:B------:R-:W4:Y:S01]  /*4b90*/  @P3 LDG.E.CONSTANT R133, desc[UR4][R84.64+0x80] ;  /* 0x0000800454853981 */ /* 0x000f22000c1e9900 */
[----:B------:R-:W-:-:S05]  /*4ba0*/  @P2 FMUL R86, R128, R125 ;  /* 0x0000007d80562220 */ /* 0x000fca0000400000 */
[----:B------:R-:W-:Y:S01]  /*4bb0*/  @P2 MOV R44, R86 ;  /* 0x00000056002c2202 */ /* 0x000fe20000000f00 */
[----:B------:R-:W-:-:S04]  /*4bc0*/  FADD R54, R54, R45 ;  /* 0x0000002d36367221 */ /* 0x000fc80000000000 */
[----:B------:R-:W-:Y:S01]  /*4bd0*/  FADD R55, R55, R44 ;  /* 0x0000002c37377221 */ /* 0x000fe20000000000 */
[----:B------:R-:W-:Y:S01]  /*4be0*/  CS2R R44, SRZ ;  /* 0x00000000002c7805 */ /* 0x000fe2000001ff00 */
[----:B--2---:R-:W-:-:S05]  /*4bf0*/  @P2 FMUL R125, R126, R125 ;  /* 0x0000007d7e7d2220 */ /* 0x004fca0000400000 */
[----:B------:R-:W-:Y:S02]  /*4c00*/  @P2 MOV R45, R125 ;  /* 0x0000007d002d2202 */ /* 0x000fe40000000f00 */
[----:B------:R-:W0:Y:S02]  /*4c10*/  SHFL.IDX PT, R125, R17, R43, 0x1f ;  /* 0x00001f2b117d7589 */ /* 0x000e2400000e0000 */
[----:B0-----:R-:W-:-:S13]  /*4c20*/  FSETP.GT.AND P2, PT, R125, RZ, PT ;  /* 0x000000ff7d00720b */ /* 0x001fda0003f44000 */
[----:B------:R-:W2:Y:S01]  /*4c30*/  @P2 LDG.E.CONSTANT R128, desc[UR4][R84.64] ;  /* 0x0000000454802981 */ /* 0x000ea2000c1e9900 */
[----:B---3--:R-:W-:-:S03]  /*4c40*/  @P1 FMUL R86, R130, R123 ;  /* 0x0000007b82561220 */ /* 0x008fc60000400000 */
[----:B------:R-:W3:Y:S02]  /*4c50*/  @P2 LDG.E.CONSTANT R130, desc[UR4][R84.64+0x80] ;  /* 0x0000800454822981 */ /* 0x000ee4000c1e9900 */
[----:B------:R-:W-:Y:S01]  /*4c60*/  @P1 MOV R44, R86 ;  /* 0x00000056002c1202 */ /* 0x000fe20000000f00 */
[----:B----4-:R-:W-:Y:S01]  /*4c70*/  @P1 FMUL R123, R132, R123 ;  /* 0x0000007b847b1220 */ /* 0x010fe20000400000 */
[----:B------:R-:W-:-:S03]  /*4c80*/  FADD R56, R56, R45 ;  /* 0x0000002d38387221 */ /* 0x000fc60000000000 */
[----:B------:R-:W-:Y:S01]  /*4c90*/  FADD R57, R57, R44 ;  /* 0x0000002c39397221 */ /* 0x000fe20000000000 */
[----:B------:R-:W-:Y:S02]  /*4ca0*/  CS2R R44, SRZ ;  /* 0x00000000002c7805 */ /* 0x000fe4000001ff00 */
[----:B------:R-:W-:Y:S02]  /*4cb0*/  @P1 MOV R45, R123 ;  /* 0x0000007b002d1202 */ /* 0x000fe40000000f00 */
[----:B------:R-:W0:Y:S03]  /*4cc0*/  SHFL.IDX PT, R123, R18, R43, 0x1f ;  /* 0x00001f2b127b7589 */ /* 0x000e2600000e0000 */
[----:B------:R-:W-:Y:S01]  /*4cd0*/  FADD R58, R58, R45 ;  /* 0x0000002d3a3a7221 */ /* 0x000fe20000000000 */
[----:B------:R-:W1:Y:S01]  /*4ce0*/  SHFL.IDX PT, R126, R19, R43, 0x1f ;  /* 0x00001f2b137e7589 */ /* 0x000e6200000e0000 */
[----:B------:R-:W-:-:S05]  /*4cf0*/  @P0 FMUL R86, R127, R124 ;  /* 0x0000007c7f560220 */ /* 0x000fca0000400000 */
[----:B------:R-:W-:Y:S01]  /*4d00*/  @P0 MOV R44, R86 ;  /* 0x00000056002c0202 */ /* 0x000fe20000000f00 */
[----:B------:R-:W-:Y:S01]  /*4d10*/  @P0 FMUL R124, R129, R124 ;  /* 0x0000007c817c0220 */ /* 0x000fe20000400000 */
[----:B------:R-:W-:-:S03]  /*4d20*/  @P3 FMUL R86, R131, R122 ;  /* 0x0000007a83563220 */ /* 0x000fc60000400000 */
[----:B------:R-:W-:Y:S01]  /*4d30*/  FADD R59, R59, R44 ;  /* 0x0000002c3b3b7221 */ /* 0x000fe20000000000 */
[----:B------:R-:W-:Y:S02]  /*4d40*/  CS2R R44, SRZ ;  /* 0x00000000002c7805 */ /* 0x000fe4000001ff00 */
[----:B------:R-:W-:Y:S02]  /*4d50*/  @P0 MOV R45, R124 ;  /* 0x0000007c002d0202 */ /* 0x000fe40000000f00 */
[----:B------:R-:W-:Y:S01]  /*4d60*/  @P3 MOV R44, R86 ;  /* 0x00000056002c3202 */ /* 0x000fe20000000f00 */
[----:B------:R-:W-:Y:S01]  /*4d70*/  @P3 FMUL R122, R133, R122 ;  /* 0x0000007a857a3220 */ /* 0x000fe20000400000 */
[----:B0-----:R-:W-:Y:S01]  /*4d80*/  FSETP.GT.AND P1, PT, R123, RZ, PT ;  /* 0x000000ff7b00720b */ /* 0x001fe20003f24000 */
[----:B------:R-:W-:Y:S02]  /*4d90*/  FADD R60, R60, R45 ;  /* 0x0000002d3c3c7221 */ /* 0x000fe40000000000 */
[----:B------:R-:W-:Y:S01]  /*4da0*/  FADD R61, R61, R44 ;  /* 0x0000002c3d3d7221 */ /* 0x000fe20000000000 */
[----:B------:R-:W-:-:S02]  /*4db0*/  CS2R R44, SRZ ;  /* 0x00000000002c7805 */ /* 0x000fc4000001ff00 */
[----:B------:R-:W-:Y:S02]  /*4dc0*/  @P3 MOV R45, R122 ;  /* 0x0000007a002d3202 */ /* 0x000fe40000000f00 */
[----:B------:R-:W0:Y:S05]  /*4dd0*/  SHFL.IDX PT, R122, R20, R43, 0x1f ;  /* 0x00001f2b147a7589 */ /* 0x000e2a00000e0000 */
[----:B------:R-:W4:Y:S01]  /*4de0*/  @P1 LDG.E.CONSTANT R132, desc[UR4][R84.64] ;  /* 0x0000000454841981 */ /* 0x000f22000c1e9900 */
[----:B-1----:R-:W-:-:S03]  /*4df0*/  FSETP.GT.AND P0, PT, R126, RZ, PT ;  /* 0x000000ff7e00720b */ /* 0x002fc60003f04000 */
[----:B------:R-:W4:Y:S10]  /*4e00*/  @P1 LDG.E.CONSTANT R134, desc[UR4][R84.64+0x80] ;  /* 0x0000800454861981 */ /* 0x000f34000c1e9900 */
[----:B------:R-:W4:Y:S04]  /*4e10*/  @P0 LDG.E.CONSTANT R127, desc[UR4][R84.64] ;  /* 0x00000004547f0981 */ /* 0x000f28000c1e9900 */
[----:B------:R-:W4:Y:S01]  /*4e20*/  @P0 LDG.E.CONSTANT R129, desc[UR4][R84.64+0x80] ;  /* 0x0000800454810981 */ /* 0x000f22000c1e9900 */
[----:B0-----:R-:W-:-:S13]  /*4e30*/  FSETP.GT.AND P3, PT, R122, RZ, PT ;  /* 0x000000ff7a00720b */ /* 0x001fda0003f64000 */
[----:B------:R-:W4:Y:S04]  /*4e40*/  @P3 LDG.E.CONSTANT R131, desc[UR4][R84.64] ;  /* 0x0000000454833981 */ /* 0x000f28000c1e9900 */
[----:B------:R-:W4:Y:S04]  /*4e50*/  @P3 LDG.E.CONSTANT R133, desc[UR4][R84.64+0x80] ;  /* 0x0000800454853981 */ /* 0x000f28000c1e9900 */
[----:B------:R-:W0:Y:S01]  /*4e60*/  SHFL.IDX PT, R124, R21, R43, 0x1f ;  /* 0x00001f2b157c7589 */ /* 0x000e2200000e0000 */
[----:B------:R-:W-:Y:S01]  /*4e70*/  FADD R62, R62, R45 ;  /* 0x0000002d3e3e7221 */ /* 0x000fe20000000000 */
[----:B--2---:R-:W-:-:S05]  /*4e80*/  @P2 FMUL R86, R128, R125 ;  /* 0x0000007d80562220 */ /* 0x004fca0000400000 */
[----:B------:R-:W-:Y:S01]  /*4e90*/  @P2 MOV R44, R86 ;  /* 0x00000056002c2202 */ /* 0x000fe20000000f00 */
[----:B---3--:R-:W-:-:S04]  /*4ea0*/  @P2 FMUL R125, R130, R125 ;  /* 0x0000007d827d2220 */ /* 0x008fc80000400000 */
[----:B------:R-:W-:Y:S01]  /*4eb0*/  FADD R63, R63, R44 ;  /* 0x0000002c3f3f7221 */ /* 0x000fe20000000000 */
[----:B------:R-:W-:Y:S02]  /*4ec0*/  CS2R R44, SRZ ;  /* 0x00000000002c7805 */ /* 0x000fe4000001ff00 */
[----:B------:R-:W-:Y:S02]  /*4ed0*/  @P2 MOV R45, R125 ;  /* 0x0000007d002d2202 */ /* 0x000fe40000000f00 */
[----:B0-----:R-:W-:-:S13]  /*4ee0*/  FSETP.GT.AND P2, PT, R124, RZ, PT ;  /* 0x000000ff7c00720b */ /* 0x001fda0003f44000 */
[----:B------:R-:W2:Y:S04]  /*4ef0*/  @P2 LDG.E.CONSTANT R135, desc[UR4][R84.64] ;  /* 0x0000000454872981 */ /* 0x000ea8000c1e9900 */
[----:B------:R-:W3:Y:S04]  /*4f00*/  @P2 LDG.E.CONSTANT R137, desc[UR4][R84.64+0x80] ;  /* 0x0000800454892981 */ /* 0x000ee8000c1e9900 */
[----:B------:R-:W0:Y:S01]  /*4f10*/  SHFL.IDX PT, R125, R22, R43, 0x1f ;  /* 0x00001f2b167d7589 */ /* 0x000e2200000e0000 */
[----:B------:R-:W-:Y:S01]  /*4f20*/  FADD R64, R64, R45 ;  /* 0x0000002d40407221 */ /* 0x000fe20000000000 */
[----:B----4-:R-:W-:-:S05]  /*4f30*/  @P1 FMUL R86, R132, R123 ;  /* 0x0000007b84561220 */ /* 0x010fca0000400000 */
[----:B------:R-:W-:Y:S01]  /*4f40*/  @P1 MOV R44, R86 ;  /* 0x00000056002c1202 */ /* 0x000fe20000000f00 */
[----:B------:R-:W-:-:S04]  /*4f50*/  @P1 FMUL R123, R134, R123 ;  /* 0x0000007b867b1220 */ /* 0x000fc80000400000 */
[----:B------:R-:W-:Y:S01]  /*4f60*/  FADD R65, R65, R44 ;  /* 0x0000002c41417221 */ /* 0x000fe20000000000 */
[----:B------:R-:W-:Y:S02]  /*4f70*/  CS2R R44, SRZ ;  /* 0x00000000002c7805 */ /* 0x000fe4000001ff00 */
[----:B------:R-:W-:Y:S02]  /*4f80*/  @P1 MOV R45, R123 ;  /* 0x0000007b002d1202 */ /* 0x000fe40000000f00 */
[----:B------:R-:W1:Y:S01]  /*4f90*/  SHFL.IDX PT, R123, R23, R43, 0x1f ;  /* 0x00001f2b177b7589 */ /* 0x000e6200000e0000 */
[----:B0-----:R-:W-:Y:S01]  /*4fa0*/  FSETP.GT.AND P1, PT, R125, RZ, PT ;  /* 0x000000ff7d00720b */ /* 0x001fe20003f24000 */
[-C--:B------:R-:W-:Y:S01]  /*4fb0*/  @P0 FMUL R86, R127, R126.reuse ;  /* 0x0000007e7f560220 */ /* 0x080fe20000400000 */
[----:B------:R-:W-:-:S04]  /*4fc0*/  @P0 FMUL R126, R129, R126 ;  /* 0x0000007e817e0220 */ /* 0x000fc80000400000 */
[----:B------:R-:W-:Y:S01]  /*4fd0*/  @P0 MOV R44, R86 ;  /* 0x00000056002c0202 */ /* 0x000fe20000000f00 */
[----:B------:R-:W-:-:S04]  /*4fe0*/  FADD R66, R66, R45 ;  /* 0x0000002d42427221 */ /* 0x000fc80000000000 */
[----:B------:R-:W-:Y:S01]  /*4ff0*/  FADD R67, R67, R44 ;  /* 0x0000002c43437221 */ /* 0x000fe20000000000 */
[----:B------:R-:W-:Y:S01]  /*5000*/  CS2R R44, SRZ ;  /* 0x00000000002c7805 */ /* 0x000fe2000001ff00 */
[----:B------:R-:W4:Y:S01]  /*5010*/  @P1 LDG.E.CONSTANT R128, desc[UR4][R84.64] ;  /* 0x0000000454801981 */ /* 0x000f22000c1e9900 */
[----:B------:R-:W-:Y:S01]  /*5020*/  @P3 FMUL R86, R131, R122 ;  /* 0x0000007a83563220 */ /* 0x000fe20000400000 */
[----:B------:R-:W-:Y:S02]  /*5030*/  @P0 MOV R45, R126 ;  /* 0x0000007e002d0202 */ /* 0x000fe40000000f00 */
[----:B------:R-:W4:Y:S02]  /*5040*/  @P1 LDG.E.CONSTANT R130, desc[UR4][R84.64+0x80] ;  /* 0x0000800454821981 */ /* 0x000f24000c1e9900 */
[----:B------:R-:W-:Y:S01]  /*5050*/  @P3 MOV R44, R86 ;  /* 0x00000056002c3202 */ /* 0x000fe20000000f00 */
[----:B------:R-:W-:Y:S01]  /*5060*/  @P3 FMUL R122, R133, R122 ;  /* 0x0000007a857a3220 */ /* 0x000fe20000400000 */
[----:B------:R-:W-:Y:S01]  /*5070*/  FADD R68, R68, R45 ;  /* 0x0000002d44447221 */ /* 0x000fe20000000000 */
[----:B-1----:R-:W-:-:S02]  /*5080*/  FSETP.GT.AND P0, PT, R123, RZ, PT ;  /* 0x000000ff7b00720b */ /* 0x002fc40003f04000 */
[----:B------:R-:W-:Y:S01]  /*5090*/  FADD R69, R69, R44 ;  /* 0x0000002c45457221 */ /* 0x000fe20000000000 */
[----:B------:R-:W-:Y:S02]  /*50a0*/  CS2R R44, SRZ ;  /* 0x00000000002c7805 */ /* 0x000fe4000001ff00 */
[----:B------:R-:W-:Y:S02]  /*50b0*/  @P3 MOV R45, R122 ;  /* 0x0000007a002d3202 */ /* 0x000fe40000000f00 */
[----:B------:R-:W0:Y:S06]  /*50c0*/  SHFL.IDX PT, R122, R24, R43, 0x1f ;  /* 0x00001f2b187a7589 */ /* 0x000e2c00000e0000 */
[----:B------:R-:W4:Y:S04]  /*50d0*/  @P0 LDG.E.CONSTANT R132, desc[UR4][R84.64] ;  /* 0x0000000454840981 */ /* 0x000f28000c1e9900 */
[----:B------:R-:W4:Y:S04]  /*50e0*/  @P0 LDG.E.CONSTANT R134, desc[UR4][R84.64+0x80] ;  /* 0x0000800454860981 */ /* 0x000f28000c1e9900 */
[----:B------:R-:W1:Y:S01]  /*50f0*/  SHFL.IDX PT, R126, R25, R43, 0x1f ;  /* 0x00001f2b197e7589 */ /* 0x000e6200000e0000 */
[----:B0-----:R-:W-:Y:S01]  /*5100*/  FSETP.GT.AND P3, PT, R122, RZ, PT ;  /* 0x000000ff7a00720b */ /* 0x001fe20003f64000 */
[----:B------:R-:W-:-:S12]  /*5110*/  FADD R70, R70, R45 ;  /* 0x0000002d46467221 */ /* 0x000fd80000000000 */
[----:B------:R-:W4:Y:S04]  /*5120*/  @P3 LDG.E.CONSTANT R127, desc[UR4][R84.64] ;  /* 0x00000004547f3981 */ /* 0x000f28000c1e9900 */
[----:B------:R-:W4:Y:S01]  /*5130*/  @P3 LDG.E.CONSTANT R129, desc[UR4][R84.64+0x80] ;  /* 0x0000800454813981 */ /* 0x000f22000c1e9900 */
[----:B--2---:R-:W-:-:S05]  /*5140*/  @P2 FMUL R86, R135, R124 ;  /* 0x0000007c87562220 */ /* 0x004fca0000400000 */
[----:B------:R-:W-:Y:S01]  /*5150*/  @P2 MOV R44, R86 ;  /* 0x00000056002c2202 */ /* 0x000fe20000000f00 */
[----:B---3--:R-:W-:-:S04]  /*5160*/  @P2 FMUL R124, R137, R124 ;  /* 0x0000007c897c2220 */ /* 0x008fc80000400000 */
[----:B------:R-:W-:Y:S01]  /*5170*/  FADD R71, R71, R44 ;  /* 0x0000002c47477221 */ /* 0x000fe20000000000 */
[----:B------:R-:W-:Y:S02]  /*5180*/  CS2R R44, SRZ ;  /* 0x00000000002c7805 */ /* 0x000fe4000001ff00 */
[----:B------:R-:W-:Y:S02]  /*5190*/  @P2 MOV R45, R124 ;  /* 0x0000007c002d2202 */ /* 0x000fe40000000f00 */
[----:B-1----:R-:W-:-:S13]  /*51a0*/  FSETP.GT.AND P2, PT, R126, RZ, PT ;  /* 0x000000ff7e00720b */ /* 0x002fda0003f44000 */
[----:B------:R-:W2:Y:S04]  /*51b0*/  @P2 LDG.E.CONSTANT R131, desc[UR4][R84.64] ;  /* 0x0000000454832981 */ /* 0x000ea8000c1e9900 */
[----:B------:R-:W3:Y:S04]  /*51c0*/  @P2 LDG.E.CONSTANT R133, desc[UR4][R84.64+0x80] ;  /* 0x0000800454852981 */ /* 0x000ee8000c1e9900 */
[----:B------:R-:W0:Y:S01]  /*51d0*/  SHFL.IDX PT, R124, R26, R43, 0x1f ;  /* 0x00001f2b1a7c7589 */ /* 0x000e2200000e0000 */
[----:B------:R-:W-:Y:S01]  /*51e0*/  FADD R72, R72, R45 ;  /* 0x0000002d48487221 */ /* 0x000fe20000000000 */
[----:B------:R-:W-:-:S02]  /*51f0*/  HFMA2 R45, -RZ, RZ, 0, 0 ;  /* 0x00000000ff2d7431 */ /* 0x000fc400000001ff */
[-C--:B----4-:R-:W-:Y:S01]  /*5200*/  @P1 FMUL R86, R128, R125.reuse ;  /* 0x0000007d80561220 */ /* 0x090fe20000400000 */
[----:B------:R-:W-:-:S04]  /*5210*/  @P1 FMUL R125, R130, R125 ;  /* 0x0000007d827d1220 */ /* 0x000fc80000400000 */
[----:B------:R-:W-:Y:S02]  /*5220*/  @P1 MOV R44, R86 ;  /* 0x00000056002c1202 */ /* 0x000fe40000000f00 */
[----:B------:R-:W-:Y:S02]  /*5230*/  @P1 MOV R45, R125 ;  /* 0x0000007d002d1202 */ /* 0x000fe40000000f00 */
[----:B0-----:R-:W-:Y:S01]  /*5240*/  FSETP.GT.AND P1, PT, R124, RZ, PT ;  /* 0x000000ff7c00720b */ /* 0x001fe20003f24000 */
[----:B------:R-:W-:Y:S01]  /*5250*/  FADD R73, R73, R44 ;  /* 0x0000002c49497221 */ /* 0x000fe20000000000 */
[----:B------:R-:W-:Y:S02]  /*5260*/  HFMA2 R44, -RZ, RZ, 0, 0 ;  /* 0x00000000ff2c7431 */ /* 0x000fe400000001ff */
[----:B------:R-:W-:-:S09]  /*5270*/  @P0 FMUL R86, R132, R123 ;  /* 0x0000007b84560220 */ /* 0x000fd20000400000 */
[----:B------:R-:W4:Y:S01]  /*5280*/  @P1 LDG.E.CONSTANT R135, desc[UR4][R84.64] ;  /* 0x0000000454871981 */ /* 0x000f22000c1e9900 */
[----:B------:R-:W-:Y:S01]  /*5290*/  @P0 MOV R44, R86 ;  /* 0x00000056002c0202 */ /* 0x000fe20000000f00 */
[----:B------:R-:W-:Y:S02]  /*52a0*/  @P0 FMUL R123, R134, R123 ;  /* 0x0000007b867b0220 */ /* 0x000fe40000400000 */
[----:B------:R-:W4:Y:S01]  /*52b0*/  @P1 LDG.E.CONSTANT R137, desc[UR4][R84.64+0x80] ;  /* 0x0000800454891981 */ /* 0x000f22000c1e9900 */
[----:B------:R-:W-:Y:S01]  /*52c0*/  FADD R74, R74, R45 ;  /* 0x0000002d4a4a7221 */ /* 0x000fe20000000000 */
[----:B------:R-:W-:Y:S01]  /*52d0*/  FADD R75, R75, R44 ;  /* 0x0000002c4b4b7221 */ /* 0x000fe20000000000 */
[----:B------:R-:W-:Y:S02]  /*52e0*/  CS2R R44, SRZ ;  /* 0x00000000002c7805 */ /* 0x000fe4000001ff00 */
[----:B------:R-:W-:Y:S02]  /*52f0*/  @P0 MOV R45, R123 ;  /* 0x0000007b002d0202 */ /* 0x000fe40000000f00 */
[----:B------:R-:W0:Y:S04]  /*5300*/  SHFL.IDX PT, R123, R28, R43, 0x1f ;  /* 0x00001f2b1c7b7589 */ /* 0x000e2800000e0000 */
[----:B------:R-:W1:Y:S01]  /*5310*/  SHFL.IDX PT, R125, R29, R43, 0x1f ;  /* 0x00001f2b1d7d7589 */ /* 0x000e6200000e0000 */
[----:B------:R-:W-:Y:S01]  /*5320*/  FADD R92, R92, R45 ;  /* 0x0000002d5c5c7221 */ /* 0x000fe20000000000 */
[----:B------:R-:W-:-:S05]  /*5330*/  @P3 FMUL R86, R127, R122 ;  /* 0x0000007a7f563220 */ /* 0x000fca0000400000 */
[----:B------:R-:W-:Y:S01]  /*5340*/  @P3 MOV R44, R86 ;  /* 0x00000056002c3202 */ /* 0x000fe20000000f00 */
[----:B------:R-:W-:Y:S01]  /*5350*/  @P3 FMUL R122, R129, R122 ;  /* 0x0000007a817a3220 */ /* 0x000fe20000400000 */
[----:B0-----:R-:W-:-:S03]  /*5360*/  FSETP.GT.AND P0, PT, R123, RZ, PT ;  /* 0x000000ff7b00720b */ /* 0x001fc60003f04000 */
[----:B------:R-:W-:Y:S01]  /*5370*/  FADD R93, R93, R44 ;  /* 0x0000002c5d5d7221 */ /* 0x000fe20000000000 */
[----:B------:R-:W-:Y:S02]  /*5380*/  CS2R R44, SRZ ;  /* 0x00000000002c7805 */ /* 0x000fe4000001ff00 */
[----:B------:R-:W-:Y:S02]  /*5390*/  @P3 MOV R45, R122 ;  /* 0x0000007a002d3202 */ /* 0x000fe40000000f00 */
[----:B------:R-:W0:Y:S05]  /*53a0*/  SHFL.IDX PT, R122, R30, R43, 0x1f ;  /* 0x00001f2b1e7a7589 */ /* 0x000e2a00000e0000 */
[----:B------:R-:W4:Y:S01]  /*53b0*/  @P0 LDG.E.CONSTANT R128, desc[UR4][R84.64] ;  /* 0x0000000454800981 */ /* 0x000f22000c1e9900 */
[----:B-1----:R-:W-:Y:S01]  /*53c0*/  FSETP.GT.AND P3, PT, R125, RZ, PT ;  /* 0x000000ff7d00720b */ /* 0x002fe20003f64000 */
[----:B------:R-:W-:-:S02]  /*53d0*/  FADD R94, R94, R45 ;  /* 0x0000002d5e5e7221 */ /* 0x000fc40000000000 */
[----:B------:R-:W4:Y:S10]  /*53e0*/  @P0 LDG.E.CONSTANT R130, desc[UR4][R84.64+0x80] ;  /* 0x0000800454820981 */ /* 0x000f34000c1e9900 */
        /* <DEDUP_REMOVED lines=8> */
[----:B0-----:R-:W-:-:S13]  /*5470*/  FSETP.GT.AND P2, PT, R122, RZ, PT ;  /* 0x000000ff7a00720b */ /* 0x001fda0003f44000 */
[----:B------:R-:W2:Y:S01]  /*5480*/  @P2 LDG.E.CONSTANT R127, desc[UR4][R84.64] ;  /* 0x00000004547f2981 */ /* 0x000ea2000c1e9900 */
[----:B------:R-:W-:-:S03]  /*5490*/  FADD R96, R96, R45 ;  /* 0x0000002d60607221 */ /* 0x000fc60000000000 */
[----:B------:R-:W3:Y:S04]  /*54a0*/  @P2 LDG.E.CONSTANT R129, desc[UR4][R84.64+0x80] ;  /* 0x0000800454812981 */ /* 0x000ee8000c1e9900 */
[----:B------:R-:W-:Y:S01]  /*54b0*/  SHFL.IDX PT, R126, R32, R43, 0x1f ;  /* 0x00001f2b207e7589 */ /* 0x000fe200000e0000 */
[----:B----4-:R-:W-:-:S05]  /*54c0*/  @P1 FMUL R86, R135, R124 ;  /* 0x0000007c87561220 */ /* 0x010fca0000400000 */
[----:B------:R-:W-:Y:S01]  /*54d0*/  @P1 MOV R44, R86 ;  /* 0x00000056002c1202 */ /* 0x000fe20000000f00 */
[----:B------:R-:W-:-:S04]  /*54e0*/  @P1 FMUL R124, R137, R124 ;  /* 0x0000007c897c1220 */ /* 0x000fc80000400000 */
[----:B------:R-:W-:Y:S01]  /*54f0*/  FADD R97, R97, R44 ;  /* 0x0000002c61617221 */ /* 0x000fe20000000000 */
[----:B------:R-:W-:Y:S02]  /*5500*/  CS2R R44, SRZ ;  /* 0x00000000002c7805 */ /* 0x000fe4000001ff00 */
[----:B------:R-:W-:Y:S02]  /*5510*/  @P1 MOV R45, R124 ;  /* 0x0000007c002d1202 */ /* 0x000fe40000000f00 */
[----:B------:R-:W0:Y:S02]  /*5520*/  SHFL.IDX PT, R124, R31, R43, 0x1f ;  /* 0x00001f2b1f7c7589 */ /* 0x000e2400000e0000 */
[----:B0-----:R-:W-:Y:S01]  /*5530*/  FSETP.GT.AND P1, PT, R124, RZ, PT ;  /* 0x000000ff7c00720b */ /* 0x001fe20003f24000 */
[----:B------:R-:W-:Y:S01]  /*5540*/  FADD R98, R98, R45 ;  /* 0x0000002d62627221 */ /* 0x000fe20000000000 */
[----:B------:R-:W-:-:S11]  /*5550*/  @P0 FMUL R86, R128, R123 ;  /* 0x0000007b80560220 */ /* 0x000fd60000400000 */
[----:B------:R-:W4:Y:S01]  /*5560*/  @P1 LDG.E.CONSTANT R131, desc[UR4][R84.64] ;  /* 0x0000000454831981 */ /* 0x000f22000c1e9900 */
[----:B------:R-:W-:Y:S01]  /*5570*/  @P0 MOV R44, R86 ;  /* 0x00000056002c0202 */ /* 0x000fe20000000f00 */
[----:B------:R-:W-:Y:S02]  /*5580*/  @P0 FMUL R123, R130, R123 ;  /* 0x0000007b827b0220 */ /* 0x000fe40000400000 */
[----:B------:R-:W4:Y:S02]  /*5590*/  @P1 LDG.E.CONSTANT R133, desc[UR4][R84.64+0x80] ;  /* 0x0000800454851981 */ /* 0x000f24000c1e9900 */
[----:B------:R-:W-:Y:S01]  /*55a0*/  FADD R99, R99, R44 ;  /* 0x0000002c63637221 */ /* 0x000fe20000000000 */
[----:B------:R-:W-:Y:S02]  /*55b0*/  CS2R R44, SRZ ;  /* 0x00000000002c7805 */ /* 0x000fe4000001ff00 */
[----:B------:R-:W-:Y:S02]  /*55c0*/  @P0 MOV R45, R123 ;  /* 0x0000007b002d0202 */ /* 0x000fe40000000f00 */
[----:B------:R-:W-:Y:S01]  /*55d0*/  FSETP.GT.AND P0, PT, R126, RZ, PT ;  /* 0x000000ff7e00720b */ /* 0x000fe20003f04000 */
[----:B------:R-:W-:-:S02]  /*55e0*/  @P3 FMUL R86, R132, R125 ;  /* 0x0000007d84563220 */ /* 0x000fc40000400000 */
[----:B------:R-:W-:Y:S01]  /*55f0*/  FADD R100, R100, R45 ;  /* 0x0000002d64647221 */ /* 0x000fe20000000000 */
[----:B------:R-:W-:Y:S02]  /*5600*/  HFMA2 R45, -RZ, RZ, 0, 0 ;  /* 0x00000000ff2d7431 */ /* 0x000fe400000001ff */
[----:B------:R-:W-:Y:S01]  /*5610*/  @P3 FMUL R125, R134, R125 ;  /* 0x0000007d867d3220 */ /* 0x000fe20000400000 */
[----:B------:R-:W-:-:S04]  /*5620*/  @P3 MOV R44, R86 ;  /* 0x00000056002c3202 */ /* 0x000fc80000000f00 */
[----:B------:R-:W-:Y:S02]  /*5630*/  @P3 MOV R45, R125 ;  /* 0x0000007d002d3202 */ /* 0x000fe40000000f00 */
[----:B------:R-:W0:Y:S04]  /*5640*/  SHFL.IDX PT, R125, R34, R43, 0x1f ;  /* 0x00001f2b227d7589 */ /* 0x000e2800000e0000 */
[----:B------:R-:W4:Y:S01]  /*5650*/  @P0 LDG.E.CONSTANT R135, desc[UR4][R84.64] ;  /* 0x0000000454870981 */ /* 0x000f22000c1e9900 */
[----:B0-----:R-:W-:-:S13]  /*5660*/  FSETP.GT.AND P3, PT, R125, RZ, PT ;  /* 0x000000ff7d00720b */ /* 0x001fda0003f64000 */
[----:B------:R-:W4:Y:S04]  /*5670*/  @P3 LDG.E.CONSTANT R128, desc[UR4][R84.64] ;  /* 0x0000000454803981 */ /* 0x000f28000c1e9900 */
[----:B------:R-:W4:Y:S01]  /*5680*/  @P3 LDG.E.CONSTANT R130, desc[UR4][R84.64+0x80] ;  /* 0x0000800454823981 */ /* 0x000f22000c1e9900 */
[----:B--2---:R-:W-:-:S03]  /*5690*/  @P2 FMUL R86, R127, R122 ;  /* 0x0000007a7f562220 */ /* 0x004fc60000400000 */
[----:B------:R-:W2:Y:S04]  /*56a0*/  @P0 LDG.E.CONSTANT R127, desc[UR4][R84.64+0x80] ;  /* 0x00008004547f0981 */ /* 0x000ea8000c1e9900 */
[----:B------:R-:W0:Y:S01]  /*56b0*/  SHFL.IDX PT, R123, R35, R43, 0x1f ;  /* 0x00001f2b237b7589 */ /* 0x000e2200000e0000 */
[----:B------:R-:W-:Y:S01]  /*56c0*/  FADD R102, R102, R45 ;  /* 0x0000002d66667221 */ /* 0x000fe20000000000 */
[----:B------:R-:W-:Y:S02]  /*56d0*/  HFMA2 R45, -RZ, RZ, 0, 0 ;  /* 0x00000000ff2d7431 */ /* 0x000fe400000001ff */
[----:B---3--:R-:W-:Y:S01]  /*56e0*/  @P2 FMUL R122, R129, R122 ;  /* 0x0000007a817a2220 */ /* 0x008fe20000400000 */
[----:B------:R-:W-:Y:S01]  /*56f0*/  FADD R101, R101, R44 ;  /* 0x0000002c65657221 */ /* 0x000fe20000000000 */
[----:B------:R-:W-:-:S03]  /*5700*/  HFMA2 R44, -RZ, RZ, 0, 0 ;  /* 0x00000000ff2c7431 */ /* 0x000fc600000001ff */
[----:B------:R-:W-:Y:S02]  /*5710*/  @P2 MOV R45, R122 ;  /* 0x0000007a002d2202 */ /* 0x000fe40000000f00 */
[----:B------:R-:W1:Y:S01]  /*5720*/  SHFL.IDX PT, R122, R36, R43, 0x1f ;  /* 0x00001f2b247a7589 */ /* 0x000e6200000e0000 */
[----:B------:R-:W-:-:S05]  /*5730*/  @P2 MOV R44, R86 ;  /* 0x00000056002c2202 */ /* 0x000fca0000000f00 */
[----:B------:R-:W-:Y:S01]  /*5740*/  FADD R103, R103, R44 ;  /* 0x0000002c67677221 */ /* 0x000fe20000000000 */
[----:B------:R-:W-:Y:S01]  /*5750*/  HFMA2 R44, -RZ, RZ, 0, 0 ;  /* 0x00000000ff2c7431 */ /* 0x000fe200000001ff */
[----:B0-----:R-:W-:Y:S01]  /*5760*/  FSETP.GT.AND P2, PT, R123, RZ, PT ;  /* 0x000000ff7b00720b */ /* 0x001fe20003f44000 */
[----:B------:R-:W-:-:S12]  /*5770*/  FADD R104, R104, R45 ;  /* 0x0000002d68687221 */ /* 0x000fd80000000000 */
[----:B------:R-:W3:Y:S04]  /*5780*/  @P2 LDG.E.CONSTANT R132, desc[UR4][R84.64] ;  /* 0x0000000454842981 */ /* 0x000ee8000c1e9900 */
[----:B------:R-:W3:Y:S01]  /*5790*/  @P2 LDG.E.CONSTANT R134, desc[UR4][R84.64+0x80] ;  /* 0x0000800454862981 */ /* 0x000ee2000c1e9900 */
[----:B----4-:R-:W-:-:S05]  /*57a0*/  @P1 FMUL R86, R131, R124 ;  /* 0x0000007c83561220 */ /* 0x010fca0000400000 */
[----:B------:R-:W-:Y:S01]  /*57b0*/  @P1 MOV R44, R86 ;  /* 0x00000056002c1202 */ /* 0x000fe20000000f00 */
[----:B------:R-:W-:-:S04]  /*57c0*/  @P1 FMUL R124, R133, R124 ;  /* 0x0000007c857c1220 */ /* 0x000fc80000400000 */
[----:B------:R-:W-:Y:S01]  /*57d0*/  FADD R105, R105, R44 ;  /* 0x0000002c69697221 */ /* 0x000fe20000000000 */
[----:B------:R-:W-:Y:S02]  /*57e0*/  CS2R R44, SRZ ;  /* 0x00000000002c7805 */ /* 0x000fe4000001ff00 */
[----:B------:R-:W-:Y:S02]  /*57f0*/  @P1 MOV R45, R124 ;  /* 0x0000007c002d1202 */ /* 0x000fe40000000f00 */
[----:B-1----:R-:W-:Y:S01]  /*5800*/  FSETP.GT.AND P1, PT, R122, RZ, PT ;  /* 0x000000ff7a00720b */ /* 0x002fe20003f24000 */
[----:B------:R-:W0:-:S12]  /*5810*/  SHFL.IDX PT, R124, R37, R43, 0x1f ;  /* 0x00001f2b257c7589 */ /* 0x000e1800000e0000 */
[----:B------:R-:W4:Y:S01]  /*5820*/  @P1 LDG.E.CONSTANT R129, desc[UR4][R84.64] ;  /* 0x0000000454811981 */ /* 0x000f22000c1e9900 */
[----:B------:R-:W-:-:S05]  /*5830*/  @P0 FMUL R86, R135, R126 ;  /* 0x0000007e87560220 */ /* 0x000fca0000400000 */
[----:B------:R-:W-:Y:S01]  /*5840*/  @P0 MOV R44, R86 ;  /* 0x00000056002c0202 */ /* 0x000fe20000000f00 */
[----:B------:R-:W-:-:S04]  /*5850*/  FADD R106, R106, R45 ;  /* 0x0000002d6a6a7221 */ /* 0x000fc80000000000 */
[----:B------:R-:W-:Y:S01]  /*5860*/  FADD R107, R107, R44 ;  /* 0x0000002c6b6b7221 */ /* 0x000fe20000000000 */
[----:B------:R-:W-:Y:S01]  /*5870*/  CS2R R44, SRZ ;  /* 0x00000000002c7805 */ /* 0x000fe2000001ff00 */
[----:B------:R-:W-:-:S05]  /*5880*/  @P3 FMUL R86, R128, R125 ;  /* 0x0000007d80563220 */ /* 0x000fca0000400000 */
[----:B------:R-:W-:Y:S01]  /*5890*/  @P3 MOV R44, R86 ;  /* 0x00000056002c3202 */ /* 0x000fe20000000f00 */
[----:B------:R-:W-:-:S04]  /*58a0*/  @P3 FMUL R125, R130, R125 ;  /* 0x0000007d827d3220 */ /* 0x000fc80000400000 */
[----:B------:R-:W-:Y:S01]  /*58b0*/  FADD R109, R109, R44 ;  /* 0x0000002c6d6d7221 */ /* 0x000fe20000000000 */
[----:B--2---:R-:W-:Y:S02]  /*58c0*/  @P0 FMUL R126, R127, R126 ;  /* 0x0000007e7f7e0220 */ /* 0x004fe40000400000 */
[----:B------:R-:W2:Y:S03]  /*58d0*/  @P1 LDG.E.CONSTANT R127, desc[UR4][R84.64+0x80] ;  /* 0x00008004547f1981 */ /* 0x000ea6000c1e9900 */
[----:B------:R-:W-:Y:S02]  /*58e0*/  @P0 MOV R45, R126 ;  /* 0x0000007e002d0202 */ /* 0x000fe40000000f00 */
[----:B0-----:R-:W-:-:S03]  /*58f0*/  FSETP.GT.AND P0, PT, R124, RZ, PT ;  /* 0x000000ff7c00720b */ /* 0x001fc60003f04000 */
[----:B------:R-:W-:Y:S01]  /*5900*/  FADD R108, R108, R45 ;  /* 0x0000002d6c6c7221 */ /* 0x000fe20000000000 */
[----:B------:R-:W-:Y:S02]  /*5910*/  CS2R R44, SRZ ;  /* 0x00000000002c7805 */ /* 0x000fe4000001ff00 */
[----:B------:R-:W-:-:S07]  /*5920*/  @P3 MOV R45, R125 ;  /* 0x0000007d002d3202 */ /* 0x000fce0000000f00 */
[----:B------:R-:W2:Y:S04]  /*5930*/  @P0 LDG.E.CONSTANT R131, desc[UR4][R84.64] ;  /* 0x0000000454830981 */ /* 0x000ea8000c1e9900 */
[----:B------:R-:W0:Y:S04]  /*5940*/  SHFL.IDX PT, R125, R38, R43, 0x1f ;  /* 0x00001f2b267d7589 */ /* 0x000e2800000e0000 */
[----:B------:R-:W2:Y:S01]  /*5950*/  @P0 LDG.E.CONSTANT R133, desc[UR4][R84.64+0x80] ;  /* 0x0000800454850981 */ /* 0x000ea2000c1e9900 */
[----:B0-----:R-:W-:-:S13]  /*5960*/  FSETP.GT.AND P3, PT, R125, RZ, PT ;  /* 0x000000ff7d00720b */ /* 0x001fda0003f64000 */
[----:B------:R-:W2:Y:S04]  /*5970*/  @P3 LDG.E.CONSTANT R128, desc[UR4][R84.64] ;  /* 0x0000000454803981 */ /* 0x000ea8000c1e9900 */
[----:B------:R-:W2:Y:S01]  /*5980*/  @P3 LDG.E.CONSTANT R130, desc[UR4][R84.64+0x80] ;  /* 0x0000800454823981 */ /* 0x000ea2000c1e9900 */
[-C--:B---3--:R-:W-:Y:S01]  /*5990*/  @P2 FMUL R86, R132, R123.reuse ;  /* 0x0000007b84562220 */ /* 0x088fe20000400000 */
[----:B------:R-:W-:-:S04]  /*59a0*/  @P2 FMUL R123, R134, R123 ;  /* 0x0000007b867b2220 */ /* 0x000fc80000400000 */
[----:B------:R-:W-:Y:S01]  /*59b0*/  @P2 MOV R44, R86 ;  /* 0x00000056002c2202 */ /* 0x000fe20000000f00 */
[----:B------:R-:W-:-:S04]  /*59c0*/  FADD R110, R110, R45 ;  /* 0x0000002d6e6e7221 */ /* 0x000fc80000000000 */
[----:B------:R-:W-:Y:S01]  /*59d0*/  FADD R111, R111, R44 ;  /* 0x0000002c6f6f7221 */ /* 0x000fe20000000000 */
[----:B------:R-:W-:Y:S02]  /*59e0*/  CS2R R44, SRZ ;  /* 0x00000000002c7805 */ /* 0x000fe4000001ff00 */
[----:B------:R-:W-:Y:S01]  /*59f0*/  @P2 MOV R45, R123 ;  /* 0x0000007b002d2202 */ /* 0x000fe20000000f00 */
[----:B------:R-:W0:Y:S04]  /*5a00*/  SHFL.IDX PT, R126, R39, R43, 0x1f ;  /* 0x00001f2b277e7589 */ /* 0x000e2800000e0000 */
[----:B------:R-:W-:Y:S01]  /*5a10*/  FADD R112, R112, R45 ;  /* 0x0000002d70707221 */ /* 0x000fe20000000000 */
[----:B------:R-:W-:Y:S01]  /*5a20*/  HFMA2 R45, -RZ, RZ, 0, 0 ;  /* 0x00000000ff2d7431 */ /* 0x000fe200000001ff */
[----:B0-----:R-:W-:Y:S01]  /*5a30*/  FSETP.GT.AND P2, PT, R126, RZ, PT ;  /* 0x000000ff7e00720b */ /* 0x001fe20003f44000 */
[----:B----4-:R-:W-:-:S12]  /*5a40*/  @P1 FMUL R86, R129, R122 ;  /* 0x0000007a81561220 */ /* 0x010fd80000400000 */
[----:B------:R-:W3:Y:S01]  /*5a50*/  @P2 LDG.E.CONSTANT R129, desc[UR4][R84.64] ;  /* 0x0000000454812981 */ /* 0x000ee2000c1e9900 */
[----:B------:R-:W-:-:S03]  /*5a60*/  @P1 MOV R44, R86 ;  /* 0x00000056002c1202 */ /* 0x000fc60000000f00 */
[----:B------:R-:W-:Y:S02]  /*5a70*/  SHFL.IDX PT, R123, R42, R43, 0x1f ;  /* 0x00001f2b2a7b7589 */ /* 0x000fe400000e0000 */
[----:B------:R-:W-:Y:S01]  /*5a80*/  FADD R113, R113, R44 ;  /* 0x0000002c71717221 */ /* 0x000fe20000000000 */
[----:B------:R-:W-:Y:S02]  /*5a90*/  HFMA2 R44, -RZ, RZ, 0, 0 ;  /* 0x00000000ff2c7431 */ /* 0x000fe400000001ff */
[----:B--2---:R-:W-:Y:S02]  /*5aa0*/  @P1 FMUL R122, R127, R122 ;  /* 0x0000007a7f7a1220 */ /* 0x004fe40000400000 */
[----:B------:R-:W2:Y:S03]  /*5ab0*/  @P2 LDG.E.CONSTANT R127, desc[UR4][R84.64+0x80] ;  /* 0x00008004547f2981 */ /* 0x000ea6000c1e9900 */
[----:B------:R-:W-:-:S02]  /*5ac0*/  @P1 MOV R45, R122 ;  /* 0x0000007a002d1202 */ /* 0x000fc40000000f00 */
[----:B------:R-:W0:Y:S01]  /*5ad0*/  SHFL.IDX PT, R122, R40, R43, 0x1f ;  /* 0x00001f2b287a7589 */ /* 0x000e2200000e0000 */
[----:B------:R-:W-:Y:S01]  /*5ae0*/  @P0 FMUL R86, R131, R124 ;  /* 0x0000007c83560220 */ /* 0x000fe20000400000 */
[----:B0-----:R-:W-:-:S13]  /*5af0*/  FSETP.GT.AND P1, PT, R122, RZ, PT ;  /* 0x000000ff7a00720b */ /* 0x001fda0003f24000 */
[----:B------:R-:W4:Y:S01]  /*5b00*/  @P1 LDG.E.CONSTANT R131, desc[UR4][R84.64] ;  /* 0x0000000454831981 */ /* 0x000f22000c1e9900 */
[----:B------:R-:W-:Y:S01]  /*5b10*/  FADD R114, R114, R45 ;  /* 0x0000002d72727221 */ /* 0x000fe20000000000 */
[----:B------:R-:W-:Y:S02]  /*5b20*/  HFMA2 R45, -RZ, RZ, 0, 0 ;  /* 0x00000000ff2d7431 */ /* 0x000fe400000001ff */
[----:B------:R-:W-:Y:S02]  /*5b30*/  @P0 FMUL R124, R133, R124 ;  /* 0x0000007c857c0220 */ /* 0x000fe40000400000 */
[----:B------:R-:W4:Y:S03]  /*5b40*/  @P1 LDG.E.CONSTANT R133, desc[UR4][R84.64+0x80] ;  /* 0x0000800454851981 */ /* 0x000f26000c1e9900 */
[----:B------:R-:W-:Y:S02]  /*5b50*/  @P0 MOV R45, R124 ;  /* 0x0000007c002d0202 */ /* 0x000fe40000000f00 */
[----:B------:R-:W0:Y:S01]  /*5b60*/  SHFL.IDX PT, R124, R41, R43, 0x1f ;  /* 0x00001f2b297c7589 */ /* 0x000e2200000e0000 */
[----:B------:R-:W-:-:S05]  /*5b70*/  @P0 MOV R44, R86 ;  /* 0x00000056002c0202 */ /* 0x000fca0000000f00 */
[----:B------:R-:W-:Y:S01]  /*5b80*/  FADD R115, R115, R44 ;  /* 0x0000002c73737221 */ /* 0x000fe20000000000 */
[----:B------:R-:W-:Y:S02]  /*5b90*/  HFMA2 R44, -RZ, RZ, 0, 0 ;  /* 0x00000000ff2c7431 */ /* 0x000fe400000001ff */
[-C--:B------:R-:W-:Y:S01]  /*5ba0*/  @P3 FMUL R86, R128, R125.reuse ;  /* 0x0000007d80563220 */ /* 0x080fe20000400000 */
[----:B------:R-:W-:-:S04]  /*5bb0*/  @P3 FMUL R125, R130, R125 ;  /* 0x0000007d827d3220 */ /* 0x000fc80000400000 */
[----:B------:R-:W-:Y:S01]  /*5bc0*/  @P3 MOV R44, R86 ;  /* 0x00000056002c3202 */ /* 0x000fe20000000f00 */
[----:B------:R-:W-:-:S04]  /*5bd0*/  FADD R116, R116, R45 ;  /* 0x0000002d74747221 */ /* 0x000fc80000000000 */
[----:B------:R-:W-:Y:S01]  /*5be0*/  FADD R117, R117, R44 ;  /* 0x0000002c75757221 */ /* 0x000fe20000000000 */
[----:B------:R-:W-:Y:S02]  /*5bf0*/  CS2R R44, SRZ ;  /* 0x00000000002c7805 */ /* 0x000fe4000001ff00 */
[----:B0-----:R-:W-:Y:S02]  /*5c00*/  FSETP.GT.AND P0, PT, R124, RZ, PT ;  /* 0x000000ff7c00720b */ /* 0x001fe40003f04000 */
[----:B------:R-:W-:Y:S02]  /*5c10*/  @P3 MOV R45, R125 ;  /* 0x0000007d002d3202 */ /* 0x000fe40000000f00 */
[----:B------:R-:W-:-:S09]  /*5c20*/  FSETP.GT.AND P3, PT, R123, RZ, PT ;  /* 0x000000ff7b00720b */ /* 0x000fd20003f64000 */
[----:B------:R-:W4:Y:S04]  /*5c30*/  @P0 LDG.E.CONSTANT R125, desc[UR4][R84.64] ;  /* 0x00000004547d0981 */ /* 0x000f28000c1e9900 */
[----:B------:R-:W4:Y:S01]  /*5c40*/  @P3 LDG.E.CONSTANT R128, desc[UR4][R84.64] ;  /* 0x0000000454803981 */ /* 0x000f22000c1e9900 */
[----:B------:R-:W-:Y:S01]  /*5c50*/  CS2R R46, SRZ ;  /* 0x00000000002e7805 */ /* 0x000fe2000001ff00 */
[----:B------:R-:W-:Y:S01]  /*5c60*/  FADD R118, R118, R45 ;  /* 0x0000002d76767221 */ /* 0x000fe20000000000 */
[----:B------:R-:W-:Y:S01]  /*5c70*/  HFMA2 R45, -RZ, RZ, 0, 0 ;  /* 0x00000000ff2d7431 */ /* 0x000fe200000001ff */
[----:B------:R-:W4:Y:S04]  /*5c80*/  @P3 LDG.E.CONSTANT R130, desc[UR4][R84.64+0x80] ;  /* 0x0000800454823981 */ /* 0x000f28000c1e9900 */
[----:B------:R-:W4:Y:S01]  /*5c90*/  @P0 LDG.E.CONSTANT R135, desc[UR4][R84.64+0x80] ;  /* 0x0000800454870981 */ /* 0x000f22000c1e9900 */
[----:B---3--:R-:W-:-:S05]  /*5ca0*/  @P2 FMUL R86, R129, R126 ;  /* 0x0000007e81562220 */ /* 0x008fca0000400000 */
[----:B------:R-:W-:-:S05]  /*5cb0*/  @P2 MOV R44, R86 ;  /* 0x00000056002c2202 */ /* 0x000fca0000000f00 */
[----:B------:R-:W-:Y:S01]  /*5cc0*/  FADD R119, R119, R44 ;  /* 0x0000002c77777221 */ /* 0x000fe20000000000 */
[----:B------:R-:W-:Y:S02]  /*5cd0*/  HFMA2 R44, -RZ, RZ, 0, 0 ;  /* 0x00000000ff2c7431 */ /* 0x000fe400000001ff */
[----:B--2---:R-:W-:-:S05]  /*5ce0*/  @P2 FMUL R126, R127, R126 ;  /* 0x0000007e7f7e2220 */ /* 0x004fca0000400000 */
[----:B------:R-:W-:Y:S01]  /*5cf0*/  @P2 MOV R45, R126 ;  /* 0x0000007e002d2202 */ /* 0x000fe20000000f00 */
[----:B----4-:R-:W-:-:S05]  /*5d00*/  @P1 FMUL R86, R131, R122 ;  /* 0x0000007a83561220 */ /* 0x010fca0000400000 */
[----:B------:R-:W-:Y:S02]  /*5d10*/  @P1 MOV R46, R86 ;  /* 0x00000056002e1202 */ /* 0x000fe40000000f00 */
[----:B------:R-:W0:Y:S01]  /*5d20*/  SHFL.IDX PT, R86, R9, R43, 0x1f ;  /* 0x00001f2b09567589 */ /* 0x000e2200000e0000 */
[----:B------:R-:W-:-:S05]  /*5d30*/  @P1 FMUL R122, R133, R122 ;  /* 0x0000007a857a1220 */ /* 0x000fca0000400000 */
[----:B------:R-:W-:Y:S01]  /*5d40*/  @P1 MOV R44, R122 ;  /* 0x0000007a002c1202 */ /* 0x000fe20000000f00 */
[----:B------:R-:W-:Y:S01]  /*5d50*/  FADD R120, R120, R45 ;  /* 0x0000002d78787221 */ /* 0x000fe20000000000 */
[----:B------:R-:W-:Y:S02]  /*5d60*/  IADD3 R45, PT, PT, R43, 0x1, RZ ;  /* 0x000000012b2d7810 */ /* 0x000fe40007ffe0ff */
[----:B0-----:R-:W-:-:S03]  /*5d70*/  FSETP.GT.AND P1, PT, R86, RZ, PT ;  /* 0x000000ff5600720b */ /* 0x001fc60003f24000 */
[----:B------:R-:W0:Y:S10]  /*5d80*/  SHFL.IDX PT, R79, R8, R45, 0x1f ;  /* 0x00001f2d084f7589 */ /* 0x000e3400000e0000 */
[----:B------:R-:W2:Y:S04]  /*5d90*/  @P1 LDG.E.CONSTANT R88, desc[UR4][R84.64] ;  /* 0x0000000454581981 */ /* 0x000ea8000c1e9900 */
[----:B------:R1:W3:Y:S01]  /*5da0*/  @P1 LDG.E.CONSTANT R89, desc[UR4][R84.64+0x80] ;  /* 0x0000800454591981 */ /* 0x0002e2000c1e9900 */
[----:B------:R-:W-:Y:S01]  /*5db0*/  @P0 FMUL R122, R125, R124 ;  /* 0x0000007c7d7a0220 */ /* 0x000fe20000400000 */
[----:B------:R-:W-:-:S04]  /*5dc0*/  HFMA2 R125, -RZ, RZ, 0, 0 ;  /* 0x00000000ff7d7431 */ /* 0x000fc800000001ff */
[----:B------:R-:W-:Y:S01]  /*5dd0*/  @P0 MOV R47, R122 ;  /* 0x0000007a002f0202 */ /* 0x000fe20000000f00 */
[----:B------:R-:W-:Y:S01]  /*5de0*/  @P3 FMUL R122, R128, R123 ;  /* 0x0000007b807a3220 */ /* 0x000fe20000400000 */
[----:B0-----:R-:W-:-:S04]  /*5df0*/  IMAD.WIDE R126, R79, 0x4, R82 ;  /* 0x000000044f7e7825 */ /* 0x001fc800078e0252 */
[----:B------:R-:W-:Y:S01]  /*5e00*/  @P3 MOV R125, R122 ;  /* 0x0000007a007d3202 */ /* 0x000fe20000000f00 */
[----:B------:R-:W4:Y:S04]  /*5e10*/  LDG.E.CONSTANT R79, desc[UR4][R126.64+0x80] ;  /* 0x000080047e4f7981 */ /* 0x000f28000c1e9900 */
[----:B------:R0:W4:Y:S01]  /*5e20*/  LDG.E.CONSTANT R122, desc[UR4][R126.64] ;  /* 0x000000047e7a7981 */ /* 0x000122000c1e9900 */
[----:B------:R-:W-:Y:S01]  /*5e30*/  FADD R80, R80, R47 ;  /* 0x0000002f50507221 */ /* 0x000fe20000000000 */
[----:B------:R-:W-:Y:S02]  /*5e40*/  HFMA2 R47, -RZ, RZ, 0, 0 ;  /* 0x00000000ff2f7431 */ /* 0x000fe400000001ff */
[----:B------:R-:W-:Y:S01]  /*5e50*/  @P3 FMUL R123, R130, R123 ;  /* 0x0000007b827b3220 */ /* 0x000fe20000400000 */
[----:B------:R-:W-:Y:S01]  /*5e60*/  FADD R125, R76, R125 ;  /* 0x0000007d4c7d7221 */ /* 0x000fe20000000000 */
[----:B-1----:R-:W-:Y:S03]  /*5e70*/  SHFL.IDX PT, R84, R13, R45, 0x1f ;  /* 0x00001f2d0d547589 */ /* 0x002fe600000e0000 */
[----:B------:R-:W-:Y:S01]  /*5e80*/  @P3 MOV R47, R123 ;  /* 0x0000007b002f3202 */ /* 0x000fe20000000f00 */
[----:B------:R-:W-:Y:S04]  /*5e90*/  SHFL.IDX PT, R76, R12, R45, 0x1f ;  /* 0x00001f2d0c4c7589 */ /* 0x000fe800000e0000 */
[----:B------:R-:W4:Y:S04]  /*5ea0*/  SHFL.IDX PT, R123, R11, R45, 0x1f ;  /* 0x00001f2d0b7b7589 */ /* 0x000f2800000e0000 */
[----:B0-----:R-:W0:Y:S04]  /*5eb0*/  SHFL.IDX PT, R126, R16, R45, 0x1f ;  /* 0x00001f2d107e7589 */ /* 0x001e2800000e0000 */
[----:B------:R-:W1:Y:S04]  /*5ec0*/  SHFL.IDX PT, R128, R17, R45, 0x1f ;  /* 0x00001f2d11807589 */ /* 0x000e6800000e0000 */
[----:B------:R-:W1:Y:S01]  /*5ed0*/  SHFL.IDX PT, R130, R18, R45, 0x1f ;  /* 0x00001f2d12827589 */ /* 0x000e6200000e0000 */
[----:B------:R-:W-:-:S02]  /*5ee0*/  HFMA2 R49, -RZ, RZ, 0, 0 ;  /* 0x00000000ff317431 */ /* 0x000fc400000001ff */
[----:B------:R-:W-:Y:S01]  /*5ef0*/  @P0 FMUL R124, R135, R124 ;  /* 0x0000007c877c0220 */ /* 0x000fe20000400000 */
[----:B------:R-:W-:Y:S04]  /*5f00*/  SHFL.IDX PT, R85, R10, R45, 0x1f ;  /* 0x00001f2d0a557589 */ /* 0x000fe800000e0000 */
[----:B------:R-:W-:Y:S01]  /*5f10*/  @P0 MOV R49, R124 ;  /* 0x0000007c00310202 */ /* 0x000fe20000000f00 */
[----:B------:R-:W-:Y:S04]  /*5f20*/  SHFL.IDX PT, R132, R19, R45, 0x1f ;  /* 0x00001f2d13847589 */ /* 0x000fe800000e0000 */
[----:B------:R-:W-:Y:S04]  /*5f30*/  SHFL.IDX PT, R124, R15, R45, 0x1f ;  /* 0x00001f2d0f7c7589 */ /* 0x000fe800000e0000 */
[----:B------:R-:W-:Y:S01]  /*5f40*/  SHFL.IDX PT, R134, R20, R45, 0x1f ;  /* 0x00001f2d14867589 */ /* 0x000fe200000e0000 */
[----:B------:R-:W-:Y:S01]  /*5f50*/  FADD R0, R0, R47 ;  /* 0x0000002f00007221 */ /* 0x000fe20000000000 */
[----:B------:R-:W-:Y:S01]  /*5f60*/  IADD3 R47, PT, PT, R43, 0x2, RZ ;  /* 0x000000022b2f7810 */ /* 0x000fe20007ffe0ff */
[----:B------:R-:W-:Y:S01]  /*5f70*/  FADD R87, R87, R44 ;  /* 0x0000002c57577221 */ /* 0x000fe20000000000 */
[----:B------:R-:W-:Y:S04]  /*5f80*/  SHFL.IDX PT, R127, R38, R45, 0x1f ;  /* 0x00001f2d267f7589 */ /* 0x000fe800000e0000 */
[----:B------:R-:W-:Y:S04]  /*5f90*/  SHFL.IDX PT, R129, R41, R45, 0x1f ;  /* 0x00001f2d29817589 */ /* 0x000fe800000e0000 */
[----:B------:R-:W-:Y:S04]  /*5fa0*/  SHFL.IDX PT, R131, R42, R45, 0x1f ;  /* 0x00001f2d2a837589 */ /* 0x000fe800000e0000 */
[----:B------:R-:W-:Y:S01]  /*5fb0*/  SHFL.IDX PT, R44, R8, R47, 0x1f ;  /* 0x00001f2f082c7589 */ /* 0x000fe200000e0000 */
[----:B------:R-:W-:Y:S01]  /*5fc0*/  FADD R121, R121, R46 ;  /* 0x0000002e79797221 */ /* 0x000fe20000000000 */
[C---:B--2---:R-:W-:Y:S01]  /*5fd0*/  @P1 FFMA R88, R86.reuse, R88, R81 ;  /* 0x0000005856581223 */ /* 0x044fe20000000051 */
[----:B---3--:R-:W-:Y:S01]  /*5fe0*/  @P1 FMUL R86, R86, R89 ;  /* 0x0000005956561220 */ /* 0x008fe20000400000 */
[----:B------:R-:W-:-:S05]  /*5ff0*/  @!P1 MOV R86, RZ ;  /* 0x000000ff00569202 */ /* 0x000fca0000000f00 */
[----:B------:R-:W-:Y:S02]  /*6000*/  FADD R77, R77, R86 ;  /* 0x000000564d4d7221 */ /* 0x000fe40000000000 */
[----:B------:R-:W2:Y:S01]  /*6010*/  SHFL.IDX PT, R86, R14, R45, 0x1f ;  /* 0x00001f2d0e567589 */ /* 0x000ea200000e0000 */
[CC--:B----4-:R-:W-:Y:S01]  /*6020*/  FFMA R52, R79.reuse, R123.reuse, R52 ;  /* 0x0000007b4f347223 */ /* 0x0d0fe20000000034 */
[C---:B------:R-:W-:Y:S01]  /*6030*/  FFMA R54, R79.reuse, R76, R54 ;  /* 0x0000004c4f367223 */ /* 0x040fe20000000036 */
[C---:B------:R-:W-:Y:S01]  /*6040*/  FFMA R56, R79.reuse, R84, R56 ;  /* 0x000000544f387223 */ /* 0x040fe20000000038 */
[C---:B0-----:R-:W-:Y:S01]  /*6050*/  FFMA R62, R79.reuse, R126, R62 ;  /* 0x0000007e4f3e7223 */ /* 0x041fe2000000003e */
[C---:B------:R-:W-:Y:S01]  /*6060*/  FFMA R51, R122.reuse, R123, R51 ;  /* 0x0000007b7a337223 */ /* 0x040fe20000000033 */
[C---:B------:R-:W-:Y:S01]  /*6070*/  FFMA R53, R122.reuse, R76, R53 ;  /* 0x0000004c7a357223 */ /* 0x040fe20000000035 */
[C---:B------:R-:W-:Y:S01]  /*6080*/  FFMA R55, R122.reuse, R84, R55 ;  /* 0x000000547a377223 */ /* 0x040fe20000000037 */
[C---:B------:R-:W-:Y:S01]  /*6090*/  FFMA R61, R122.reuse, R126, R61 ;  /* 0x0000007e7a3d7223 */ /* 0x040fe2000000003d */
[CC--:B-1----:R-:W-:Y:S01]  /*60a0*/  FFMA R63, R122.reuse, R128.reuse, R63 ;  /* 0x000000807a3f7223 */ /* 0x0c2fe2000000003f */
[C---:B------:R-:W-:Y:S01]  /*60b0*/  FFMA R64, R79.reuse, R128, R64 ;  /* 0x000000804f407223 */ /* 0x040fe20000000040 */
[CC--:B------:R-:W-:Y:S01]  /*60c0*/  FFMA R65, R122.reuse, R130.reuse, R65 ;  /* 0x000000827a417223 */ /* 0x0c0fe20000000041 */
[C---:B------:R-:W-:Y:S01]  /*60d0*/  FFMA R66, R79.reuse, R130, R66 ;  /* 0x000000824f427223 */ /* 0x040fe20000000042 */
[----:B------:R-:W0:Y:S04]  /*60e0*/  SHFL.IDX PT, R123, R21, R45, 0x1f ;  /* 0x00001f2d157b7589 */ /* 0x000e2800000e0000 */
[----:B------:R-:W1:Y:S01]  /*60f0*/  SHFL.IDX PT, R76, R22, R45, 0x1f ;  /* 0x00001f2d164c7589 */ /* 0x000e6200000e0000 */
[-C--:B--2---:R-:W-:Y:S01]  /*6100*/  FFMA R57, R122, R86.reuse, R57 ;  /* 0x000000567a397223 */ /* 0x084fe20000000039 */
[----:B------:R-:W-:-:S02]  /*6110*/  FFMA R58, R79, R86, R58 ;  /* 0x000000564f3a7223 */ /* 0x000fc4000000003a */
        /* <DEDUP_REMOVED lines=23> */
[----:B------:R-:W0:Y:S01]  /*6290*/  SHFL.IDX PT, R124, R25, R45, 0x1f ;  /* 0x00001f2d197c7589 */ /* 0x000e2200000e0000 */
[-C--:B------:R-:W-:Y:S01]  /*62a0*/  FFMA R99, R122, R128.reuse, R99 ;  /* 0x000000807a637223 */ /* 0x080fe20000000063 */
[----:B------:R-:W-:-:S02]  /*62b0*/  FFMA R100, R79, R128, R100 ;  /* 0x000000804f647223 */ /* 0x000fc40000000064 */
[----:B------:R-:W1:Y:S01]  /*62c0*/  SHFL.IDX PT, R132, R30, R45, 0x1f ;  /* 0x00001f2d1e847589 */ /* 0x000e6200000e0000 */
[-C--:B------:R-:W-:Y:S01]  /*62d0*/  FFMA R101, R122, R130.reuse, R101 ;  /* 0x000000827a657223 */ /* 0x080fe20000000065 */
[----:B------:R-:W-:Y:S02]  /*62e0*/  FFMA R102, R79, R130, R102 ;  /* 0x000000824f667223 */ /* 0x000fe40000000066 */
[----:B------:R-:W2:Y:S04]  /*62f0*/  SHFL.IDX PT, R134, R31, R45, 0x1f ;  /* 0x00001f2d1f867589 */ /* 0x000ea800000e0000 */
[----:B------:R-:W-:Y:S04]  /*6300*/  SHFL.IDX PT, R76, R9, R45, 0x1f ;  /* 0x00001f2d094c7589 */ /* 0x000fe800000e0000 */
[----:B------:R-:W3:Y:S04]  /*6310*/  SHFL.IDX PT, R123, R32, R45, 0x1f ;  /* 0x00001f2d207b7589 */ /* 0x000ee800000e0000 */
[----:B------:R-:W4:Y:S04]  /*6320*/  SHFL.IDX PT, R84, R34, R45, 0x1f ;  /* 0x00001f2d22547589 */ /* 0x000f2800000e0000 */
[----:B------:R-:W4:Y:S04]  /*6330*/  SHFL.IDX PT, R85, R35, R45, 0x1f ;  /* 0x00001f2d23557589 */ /* 0x000f2800000e0000 */
[----:B------:R-:W4:Y:S04]  /*6340*/  SHFL.IDX PT, R86, R36, R45, 0x1f ;  /* 0x00001f2d24567589 */ /* 0x000f2800000e0000 */
[----:B------:R-:W4:Y:S04]  /*6350*/  SHFL.IDX PT, R126, R37, R45, 0x1f ;  /* 0x00001f2d257e7589 */ /* 0x000f2800000e0000 */
[----:B------:R-:W4:Y:S04]  /*6360*/  SHFL.IDX PT, R128, R39, R45, 0x1f ;  /* 0x00001f2d27807589 */ /* 0x000f2800000e0000 */
[----:B------:R-:W4:Y:S01]  /*6370*/  SHFL.IDX PT, R130, R40, R45, 0x1f ;  /* 0x00001f2d28827589 */ /* 0x000f2200000e0000 */
[----:B------:R-:W-:Y:S01]  /*6380*/  @!P1 FADD R89, RZ, R81 ;  /* 0x00000051ff599221 */ /* 0x000fe20000000000 */
[----:B------:R-:W-:-:S04]  /*6390*/  @P1 MOV R81, R88 ;  /* 0x0000005800511202 */ /* 0x000fc80000000f00 */
[----:B------:R-:W-:Y:S01]  /*63a0*/  @!P1 MOV R81, R89 ;  /* 0x0000005900519202 */ /* 0x000fe20000000f00 */
[C---:B0-----:R-:W-:Y:S01]  /*63b0*/  FFMA R95, R122.reuse, R124, R95 ;  /* 0x0000007c7a5f7223 */ /* 0x041fe2000000005f */
[C---:B-1----:R-:W-:Y:S01]  /*63c0*/  FFMA R103, R122.reuse, R132, R103 ;  /* 0x000000847a677223 */ /* 0x042fe20000000067 */
[C---:B--2---:R-:W-:Y:S01]  /*63d0*/  FFMA R105, R122.reuse, R134, R105 ;  /* 0x000000867a697223 */ /* 0x044fe20000000069 */
[----:B---3--:R-:W-:Y:S01]  /*63e0*/  FFMA R107, R122, R123, R107 ;  /* 0x0000007b7a6b7223 */ /* 0x008fe2000000006b */
[----:B------:R-:W-:Y:S01]  /*63f0*/  FFMA R81, R76, R122, R81 ;  /* 0x0000007a4c517223 */ /* 0x000fe20000000051 */
[C---:B----4-:R-:W-:Y:S01]  /*6400*/  FFMA R109, R122.reuse, R84, R109 ;  /* 0x000000547a6d7223 */ /* 0x050fe2000000006d */
        /* <DEDUP_REMOVED lines=8> */
[----:B------:R-:W-:Y:S01]  /*6490*/  FFMA R122, R122, R131, R125 ;  /* 0x000000837a7a7223 */ /* 0x000fe2000000007d */
[----:B------:R-:W-:-:S05]  /*64a0*/  IMAD.WIDE R124, R44, 0x4, R82 ;  /* 0x000000042c7c7825 */ /* 0x000fca00078e0252 */
[----:B------:R-:W2:Y:S04]  /*64b0*/  LDG.E.CONSTANT R44, desc[UR4][R124.64] ;  /* 0x000000047c2c7981 */ /* 0x000ea8000c1e9900 */
[----:B------:R-:W3:Y:S01]  /*64c0*/  LDG.E.CONSTANT R45, desc[UR4][R124.64+0x80] ;  /* 0x000080047c2d7981 */ /* 0x000ee2000c1e9900 */
[----:B------:R-:W-:-:S03]  /*64d0*/  FFMA R108, R79, R123, R108 ;  /* 0x0000007b4f6c7223 */ /* 0x000fc6000000006c */
[----:B------:R-:W-:Y:S01]  /*64e0*/  SHFL.IDX PT, R123, R10, R47, 0x1f ;  /* 0x00001f2f0a7b7589 */ /* 0x000fe200000e0000 */
[----:B------:R-:W-:Y:S01]  /*64f0*/  FADD R78, R78, R49 ;  /* 0x000000314e4e7221 */ /* 0x000fe20000000000 */
[C---:B------:R-:W-:Y:S01]  /*6500*/  FFMA R110, R79.reuse, R84, R110 ;  /* 0x000000544f6e7223 */ /* 0x040fe2000000006e */
[C---:B------:R-:W-:Y:S01]  /*6510*/  FFMA R120, R79.reuse, R128, R120 ;  /* 0x000000804f787223 */ /* 0x040fe20000000078 */
[----:B------:R-:W-:Y:S01]  /*6520*/  FFMA R84, R79, R130, R87 ;  /* 0x000000824f547223 */ /* 0x000fe20000000057 */
[----:B------:R-:W-:Y:S01]  /*6530*/  SHFL.IDX PT, R128, R13, R47, 0x1f ;  /* 0x00001f2f0d807589 */ /* 0x000fe200000e0000 */
[----:B------:R-:W-:Y:S01]  /*6540*/  IADD3 R49, PT, PT, R43, 0x3, RZ ;  /* 0x000000032b317810 */ /* 0x000fe20007ffe0ff */
[C---:B------:R-:W-:Y:S01]  /*6550*/  FFMA R104, R79.reuse, R132, R104 ;  /* 0x000000844f687223 */ /* 0x040fe20000000068 */
[C---:B------:R-:W-:Y:S01]  /*6560*/  FFMA R106, R79.reuse, R134, R106 ;  /* 0x000000864f6a7223 */ /* 0x040fe2000000006a */
[----:B------:R-:W-:Y:S04]  /*6570*/  SHFL.IDX PT, R130, R14, R47, 0x1f ;  /* 0x00001f2f0e827589 */ /* 0x000fe800000e0000 */
        /* <DEDUP_REMOVED lines=9> */
[----:B------:R-:W0:Y:S01]  /*6610*/  SHFL.IDX PT, R46, R8, R49, 0x1f ;  /* 0x00001f31082e7589 */ /* 0x000e2200000e0000 */
[----:B------:R-:W-:Y:S01]  /*6620*/  FFMA R0, R79, R131, R0 ;  /* 0x000000834f007223 */ /* 0x000fe20000000000 */
[----:B------:R-:W-:-:S02]  /*6630*/  FFMA R77, R76, R79, R77 ;  /* 0x0000004f4c4d7223 */ /* 0x000fc4000000004d */
[----:B------:R-:W-:Y:S04]  /*6640*/  SHFL.IDX PT, R140, R19, R47, 0x1f ;  /* 0x00001f2f138c7589 */ /* 0x000fe800000e0000 */
[----:B------:R-:W-:Y:S04]  /*6650*/  SHFL.IDX PT, R142, R20, R47, 0x1f ;  /* 0x00001f2f148e7589 */ /* 0x000fe800000e0000 */
[----:B------:R-:W-:Y:S04]  /*6660*/  SHFL.IDX PT, R79, R11, R47, 0x1f ;  /* 0x00001f2f0b4f7589 */ /* 0x000fe800000e0000 */
[----:B------:R-:W-:Y:S04]  /*6670*/  SHFL.IDX PT, R146, R22, R47, 0x1f ;  /* 0x00001f2f16927589 */ /* 0x000fe800000e0000 */
[----:B------:R-:W-:Y:S01]  /*6680*/  SHFL.IDX PT, R148, R23, R47, 0x1f ;  /* 0x00001f2f17947589 */ /* 0x000fe200000e0000 */
[----:B0-----:R-:W-:-:S03]  /*6690*/  IMAD.WIDE R82, R46, 0x4, R82 ;  /* 0x000000042e527825 */ /* 0x001fc600078e0252 */
        /* <DEDUP_REMOVED lines=8> */
[----:B------:R-:W4:Y:S01]  /*6720*/  LDG.E.CONSTANT R43, desc[UR4][R82.64+0x80] ;  /* 0x00008004522b7981 */ /* 0x000f22000c1e9900 */
[-C--:B--2---:R-:W-:Y:S01]  /*6730*/  FFMA R48, R44, R123.reuse, R48 ;  /* 0x0000007b2c307223 */ /* 0x084fe20000000030 */
[----:B---3--:R-:W-:-:S02]  /*6740*/  FFMA R50, R45, R123, R50 ;  /* 0x0000007b2d327223 */ /* 0x008fc40000000032 */
[----:B------:R-:W0:Y:S01]  /*6750*/  SHFL.IDX PT, R123, R12, R47, 0x1f ;  /* 0x00001f2f0c7b7589 */ /* 0x000e2200000e0000 */
[CC--:B------:R-:W-:Y:S01]  /*6760*/  FFMA R126, R44.reuse, R128.reuse, R55 ;  /* 0x000000802c7e7223 */ /* 0x0c0fe20000000037 */
[C---:B------:R-:W-:Y:S01]  /*6770*/  FFMA R56, R45.reuse, R128, R56 ;  /* 0x000000802d387223 */ /* 0x040fe20000000038 */
[CC--:B------:R-:W-:Y:S01]  /*6780*/  FFMA R128, R44.reuse, R130.reuse, R57 ;  /* 0x000000822c807223 */ /* 0x0c0fe20000000039 */
[C---:B------:R-:W-:Y:S01]  /*6790*/  FFMA R58, R45.reuse, R130, R58 ;  /* 0x000000822d3a7223 */ /* 0x040fe2000000003a */
[CC--:B------:R-:W-:Y:S01]  /*67a0*/  FFMA R130, R44.reuse, R132.reuse, R59 ;  /* 0x000000842c827223 */ /* 0x0c0fe2000000003b */
[CC--:B0-----:R-:W-:Y:S01]  /*67b0*/  FFMA R124, R44.reuse, R123.reuse, R53 ;  /* 0x0000007b2c7c7223 */ /* 0x0c1fe20000000035 */
[C---:B------:R-:W-:Y:S02]  /*67c0*/  FFMA R54, R45.reuse, R123, R54 ;  /* 0x0000007b2d367223 */ /* 0x040fe40000000036 */
[----:B------:R-:W0:Y:S01]  /*67d0*/  SHFL.IDX PT, R123, R21, R47, 0x1f ;  /* 0x00001f2f157b7589 */ /* 0x000e2200000e0000 */
        /* <DEDUP_REMOVED lines=12> */
[----:B------:R-:W-:Y:S04]  /*68a0*/  SHFL.IDX PT, R53, R35, R47, 0x1f ;  /* 0x00001f2f23357589 */ /* 0x000fe800000e0000 */
[----:B------:R-:W-:Y:S04]  /*68b0*/  SHFL.IDX PT, R51, R34, R47, 0x1f ;  /* 0x00001f2f22337589 */ /* 0x000fe800000e0000 */
[----:B------:R-:W-:Y:S01]  /*68c0*/  SHFL.IDX PT, R55, R36, R47, 0x1f ;  /* 0x00001f2f24377589 */ /* 0x000fe200000e0000 */
[-C--:B0-----:R-:W-:Y:S01]  /*68d0*/  FFMA R142, R44, R123.reuse, R71 ;  /* 0x0000007b2c8e7223 */ /* 0x081fe20000000047 */
[----:B------:R-:W-:-:S02]  /*68e0*/  FFMA R72, R45, R123, R72 ;  /* 0x0000007b2d487223 */ /* 0x000fc40000000048 */
[----:B------:R-:W-:Y:S04]  /*68f0*/  SHFL.IDX PT, R57, R37, R47, 0x1f ;  /* 0x00001f2f25397589 */ /* 0x000fe800000e0000 */
[----:B------:R-:W0:Y:S04]  /*6900*/  SHFL.IDX PT, R123, R32, R47, 0x1f ;  /* 0x00001f2f207b7589 */ /* 0x000e2800000e0000 */
[----:B------:R-:W-:Y:S04]  /*6910*/  SHFL.IDX PT, R59, R38, R47, 0x1f ;  /* 0x00001f2f263b7589 */ /* 0x000fe800000e0000 */
[----:B------:R-:W-:Y:S04]  /*6920*/  SHFL.IDX PT, R61, R39, R47, 0x1f ;  /* 0x00001f2f273d7589 */ /* 0x000fe800000e0000 */
[----:B------:R-:W-:Y:S04]  /*6930*/  SHFL.IDX PT, R63, R40, R47, 0x1f ;  /* 0x00001f2f283f7589 */ /* 0x000fe800000e0000 */
[----:B------:R-:W-:Y:S04]  /*6940*/  SHFL.IDX PT, R65, R41, R47, 0x1f ;  /* 0x00001f2f29417589 */ /* 0x000fe800000e0000 */
[----:B------:R1:W-:Y:S04]  /*6950*/  SHFL.IDX PT, R67, R42, R47, 0x1f ;  /* 0x00001f2f2a437589 */ /* 0x0003e800000e0000 */
[----:B-1----:R1:W2:Y:S01]  /*6960*/  LDG.E.CONSTANT R47, desc[UR4][R82.64] ;  /* 0x00000004522f7981 */ /* 0x0022a2000c1e9900 */
        /* <DEDUP_REMOVED lines=18> */
[-C--:B0-----:R-:W-:Y:S01]  /*6a90*/  FFMA R162, R44, R123.reuse, R107 ;  /* 0x0000007b2ca27223 */ /* 0x081fe2000000006b */
[----:B------:R-:W-:-:S02]  /*6aa0*/  FFMA R108, R45, R123, R108 ;  /* 0x0000007b2d6c7223 */ /* 0x000fc4000000006c */
[----:B------:R-:W4:Y:S01]  /*6ab0*/  SHFL.IDX PT, R123, R10, R49, 0x1f ;  /* 0x00001f310a7b7589 */ /* 0x000f2200000e0000 */
[CC--:B------:R-:W-:Y:S01]  /*6ac0*/  FFMA R115, R44.reuse, R57.reuse, R115 ;  /* 0x000000392c737223 */ /* 0x0c0fe20000000073 */
[----:B------:R-:W-:Y:S02]  /*6ad0*/  FFMA R116, R45, R57, R116 ;  /* 0x000000392d747223 */ /* 0x000fe40000000074 */
[----:B------:R-:W0:Y:S04]  /*6ae0*/  SHFL.IDX PT, R46, R11, R49, 0x1f ;  /* 0x00001f310b2e7589 */ /* 0x000e2800000e0000 */
[----:B------:R-:W3:Y:S01]  /*6af0*/  SHFL.IDX PT, R57, R13, R49, 0x1f ;  /* 0x00001f310d397589 */ /* 0x000ee200000e0000 */
[----:B----4-:R-:W-:Y:S01]  /*6b00*/  FFMA R50, R43, R123, R50 ;  /* 0x0000007b2b327223 */ /* 0x010fe20000000032 */
[C---:B------:R-:W-:Y:S01]  /*6b10*/  FFMA R52, R45.reuse, R79, R52 ;  /* 0x0000004f2d347223 */ /* 0x040fe20000000034 */
[CC--:B------:R-:W-:Y:S01]  /*6b20*/  FFMA R119, R44.reuse, R61.reuse, R119 ;  /* 0x0000003d2c777223 */ /* 0x0c0fe20000000077 */
[C---:B------:R-:W-:Y:S01]  /*6b30*/  FFMA R120, R45.reuse, R61, R120 ;  /* 0x0000003d2d787223 */ /* 0x040fe20000000078 */
[-C--:B------:R-:W-:Y:S01]  /*6b40*/  FFMA R121, R44, R63.reuse, R121 ;  /* 0x0000003f2c797223 */ /* 0x080fe20000000079 */
[C---:B------:R-:W-:Y:S01]  /*6b50*/  FFMA R84, R45.reuse, R63, R84 ;  /* 0x0000003f2d547223 */ /* 0x040fe20000000054 */
[----:B------:R-:W4:Y:S01]  /*6b60*/  SHFL.IDX PT, R61, R15, R49, 0x1f ;  /* 0x00001f310f3d7589 */ /* 0x000f2200000e0000 */
[----:B------:R-:W-:Y:S01]  /*6b70*/  FFMA R81, R86, R44, R81 ;  /* 0x0000002c56517223 */ /* 0x000fe20000000051 */
[C---:B------:R-:W-:Y:S01]  /*6b80*/  FFMA R164, R44.reuse, R51, R109 ;  /* 0x000000332ca47223 */ /* 0x040fe2000000006d */
[C---:B------:R-:W-:Y:S01]  /*6b90*/  FFMA R111, R44.reuse, R53, R111 ;  /* 0x000000352c6f7223 */ /* 0x040fe2000000006f */
[C---:B------:R-:W-:Y:S01]  /*6ba0*/  FFMA R113, R44.reuse, R55, R113 ;  /* 0x000000372c717223 */ /* 0x040fe20000000071 */
[C---:B------:R-:W-:Y:S01]  /*6bb0*/  FFMA R117, R44.reuse, R59, R117 ;  /* 0x0000003b2c757223 */ /* 0x040fe20000000075 */
[CC--:B------:R-:W-:Y:S01]  /*6bc0*/  FFMA R80, R44.reuse, R65.reuse, R80 ;  /* 0x000000412c507223 */ /* 0x0c0fe20000000050 */
[C---:B------:R-:W-:Y:S01]  /*6bd0*/  FFMA R78, R45.reuse, R65, R78 ;  /* 0x000000412d4e7223 */ /* 0x040fe2000000004e */
[----:B------:R-:W1:Y:S01]  /*6be0*/  SHFL.IDX PT, R63, R16, R49, 0x1f ;  /* 0x00001f31103f7589 */ /* 0x000e6200000e0000 */
[----:B------:R-:W-:Y:S01]  /*6bf0*/  FFMA R44, R44, R67, R122 ;  /* 0x000000432c2c7223 */ /* 0x000fe2000000007a */
[C---:B------:R-:W-:Y:S01]  /*6c00*/  FFMA R110, R45.reuse, R51, R110 ;  /* 0x000000332d6e7223 */ /* 0x040fe2000000006e */
[C---:B------:R-:W-:Y:S01]  /*6c10*/  FFMA R0, R45.reuse, R67, R0 ;  /* 0x000000432d007223 */ /* 0x040fe20000000000 */
[----:B------:R-:W1:Y:S01]  /*6c20*/  SHFL.IDX PT, R65, R17, R49, 0x1f ;  /* 0x00001f3111417589 */ /* 0x000e6200000e0000 */
[C---:B------:R-:W-:Y:S01]  /*6c30*/  FFMA R112, R45.reuse, R53, R112 ;  /* 0x000000352d707223 */ /* 0x040fe20000000070 */
[C---:B------:R-:W-:Y:S01]  /*6c40*/  FFMA R114, R45.reuse, R55, R114 ;  /* 0x000000372d727223 */ /* 0x040fe20000000072 */
[----:B------:R-:W-:Y:S01]  /*6c50*/  FFMA R118, R45, R59, R118 ;  /* 0x0000003b2d767223 */ /* 0x000fe20000000076 */
[----:B------:R-:W-:Y:S01]  /*6c60*/  FFMA R86, R86, R45, R77 ;  /* 0x0000002d56567223 */ /* 0x000fe2000000004d */
[C---:B0-----:R-:W-:Y:S01]  /*6c70*/  FFMA R52, R43.reuse, R46, R52 ;  /* 0x0000002e2b347223 */ /* 0x041fe20000000034 */
[----:B------:R-:W0:Y:S01]  /*6c80*/  SHFL.IDX PT, R67, R18, R49, 0x1f ;  /* 0x00001f3112437589 */ /* 0x000e2200000e0000 */
[----:B---3--:R-:W-:-:S03]  /*6c90*/  FFMA R56, R43, R57, R56 ;  /* 0x000000392b387223 */ /* 0x008fc60000000038 */
[----:B------:R-:W3:Y:S04]  /*6ca0*/  SHFL.IDX PT, R45, R12, R49, 0x1f ;  /* 0x00001f310c2d7589 */ /* 0x000ee800000e0000 */
[----:B------:R-:W3:Y:S01]  /*6cb0*/  SHFL.IDX PT, R71, R20, R49, 0x1f ;  /* 0x00001f3114477589 */ /* 0x000ee200000e0000 */
[C---:B----4-:R-:W-:Y:S01]  /*6cc0*/  FFMA R60, R43.reuse, R61, R60 ;  /* 0x0000003d2b3c7223 */ /* 0x050fe2000000003c */
[C---:B-1----:R-:W-:Y:S02]  /*6cd0*/  FFMA R62, R43.reuse, R63, R62 ;  /* 0x0000003f2b3e7223 */ /* 0x042fe4000000003e */
[----:B------:R-:W1:Y:S01]  /*6ce0*/  SHFL.IDX PT, R101, R28, R49, 0x1f ;  /* 0x00001f311c657589 */ /* 0x000e6200000e0000 */
[----:B------:R-:W-:-:S03]  /*6cf0*/  FFMA R64, R43, R65, R64 ;  /* 0x000000412b407223 */ /* 0x000fc60000000040 */
[----:B------:R-:W4:Y:S01]  /*6d00*/  SHFL.IDX PT, R79, R23, R49, 0x1f ;  /* 0x00001f31174f7589 */ /* 0x000f2200000e0000 */
[----:B0-----:R-:W-:-:S03]  /*6d10*/  FFMA R66, R43, R67, R66 ;  /* 0x000000432b427223 */ /* 0x001fc60000000042 */
[----:B------:R-:W0:Y:S01]  /*6d20*/  SHFL.IDX PT, R83, R24, R49, 0x1f ;  /* 0x00001f3118537589 */ /* 0x000e2200000e0000 */
[C---:B---3--:R-:W-:Y:S01]  /*6d30*/  FFMA R54, R43.reuse, R45, R54 ;  /* 0x0000002d2b367223 */ /* 0x048fe20000000036 */
[C---:B------:R-:W-:Y:S02]  /*6d40*/  FFMA R70, R43.reuse, R71, R70 ;  /* 0x000000472b467223 */ /* 0x040fe40000000046 */
[----:B------:R-:W3:Y:S04]  /*6d50*/  SHFL.IDX PT, R87, R26, R49, 0x1f ;  /* 0x00001f311a577589 */ /* 0x000ee800000e0000 */
[----:B------:R-:W3:Y:S01]  /*6d60*/  SHFL.IDX PT, R85, R25, R49, 0x1f ;  /* 0x00001f3119557589 */ /* 0x000ee200000e0000 */
[----:B-1----:R-:W-:-:S03]  /*6d70*/  FFMA R100, R43, R101, R100 ;  /* 0x000000652b647223 */ /* 0x002fc60000000064 */
[----:B------:R-:W1:Y:S01]  /*6d80*/  SHFL.IDX PT, R82, R35, R49, 0x1f ;  /* 0x00001f3123527589 */ /* 0x000e6200000e0000 */
[----:B----4-:R-:W-:-:S03]  /*6d90*/  FFMA R92, R43, R79, R92 ;  /* 0x0000004f2b5c7223 */ /* 0x010fc6000000005c */
[----:B------:R-:W4:Y:S01]  /*6da0*/  SHFL.IDX PT, R122, R37, R49, 0x1f ;  /* 0x00001f31257a7589 */ /* 0x000f2200000e0000 */
[C---:B0-----:R-:W-:Y:S01]  /*6db0*/  FFMA R94, R43.reuse, R83, R94 ;  /* 0x000000532b5e7223 */ /* 0x041fe2000000005e */
[C---:B---3--:R-:W-:Y:S01]  /*6dc0*/  FFMA R98, R43.reuse, R87, R98 ;  /* 0x000000572b627223 */ /* 0x048fe20000000062 */
[C---:B------:R-:W-:Y:S01]  /*6dd0*/  FFMA R96, R43.reuse, R85, R96 ;  /* 0x000000552b607223 */ /* 0x040fe20000000060 */
[C---:B-1----:R-:W-:Y:S01]  /*6de0*/  FFMA R112, R43.reuse, R82, R112 ;  /* 0x000000522b707223 */ /* 0x042fe20000000070 */
[----:B----4-:R-:W-:Y:S01]  /*6df0*/  FFMA R116, R43, R122, R116 ;  /* 0x0000007a2b747223 */ /* 0x010fe20000000074 */
[C---:B--2---:R-:W-:Y:S02]  /*6e00*/  FFMA R48, R47.reuse, R123, R48 ;  /* 0x0000007b2f307223 */ /* 0x044fe40000000030 */
[----:B------:R-:W0:Y:S01]  /*6e10*/  SHFL.IDX PT, R123, R14, R49, 0x1f ;  /* 0x00001f310e7b7589 */ /* 0x000e2200000e0000 */
[C---:B------:R-:W-:Y:S01]  /*6e20*/  FFMA R51, R47.reuse, R46, R76 ;  /* 0x0000002e2f337223 */ /* 0x040fe2000000004c */
[----:B------:R-:W-:-:S02]  /*6e30*/  FFMA R55, R47, R57, R126 ;  /* 0x000000392f377223 */ /* 0x000fc4000000007e */
[----:B------:R-:W1:Y:S01]  /*6e40*/  SHFL.IDX PT, R46, R19, R49, 0x1f ;  /* 0x00001f31132e7589 */ /* 0x000e6200000e0000 */
[C---:B------:R-:W-:Y:S01]  /*6e50*/  FFMA R59, R47.reuse, R61, R130 ;  /* 0x0000003d2f3b7223 */ /* 0x040fe20000000082 */
[C---:B------:R-:W-:Y:S01]  /*6e60*/  FFMA R61, R47.reuse, R63, R132 ;  /* 0x0000003f2f3d7223 */ /* 0x040fe20000000084 */
[-C--:B0-----:R-:W-:Y:S01]  /*6e70*/  FFMA R57, R47, R123.reuse, R128 ;  /* 0x0000007b2f397223 */ /* 0x081fe20000000080 */
[----:B------:R-:W-:Y:S02]  /*6e80*/  FFMA R58, R43, R123, R58 ;  /* 0x0000007b2b3a7223 */ /* 0x000fe4000000003a */
[----:B------:R-:W0:Y:S01]  /*6e90*/  SHFL.IDX PT, R123, R21, R49, 0x1f ;  /* 0x00001f31157b7589 */ /* 0x000e2200000e0000 */
[C---:B------:R-:W-:Y:S01]  /*6ea0*/  FFMA R63, R47.reuse, R65, R134 ;  /* 0x000000412f3f7223 */ /* 0x040fe20000000086 */
[C---:B------:R-:W-:Y:S01]  /*6eb0*/  FFMA R65, R47.reuse, R67, R136 ;  /* 0x000000432f417223 */ /* 0x040fe20000000088 */
[C---:B------:R-:W-:Y:S01]  /*6ec0*/  FFMA R53, R47.reuse, R45, R124 ;  /* 0x0000002d2f357223 */ /* 0x040fe2000000007c */
[-C--:B-1----:R-:W-:Y:S01]  /*6ed0*/  FFMA R67, R47, R46.reuse, R138 ;  /* 0x0000002e2f437223 */ /* 0x082fe2000000008a */
[----:B------:R-:W-:Y:S01]  /*6ee0*/  FFMA R68, R43, R46, R68 ;  /* 0x0000002e2b447223 */ /* 0x000fe20000000044 */
[----:B------:R-:W1:Y:S01]  /*6ef0*/  SHFL.IDX PT, R45, R22, R49, 0x1f ;  /* 0x00001f31162d7589 */ /* 0x000e6200000e0000 */
[----:B------:R-:W-:-:S03]  /*6f00*/  FFMA R69, R47, R71, R140 ;  /* 0x000000472f457223 */ /* 0x000fc6000000008c */
[----:B------:R-:W2:Y:S04]  /*6f10*/  SHFL.IDX PT, R46, R29, R49, 0x1f ;  /* 0x00001f311d2e7589 */ /* 0x000ea800000e0000 */
[----:B------:R-:W3:Y:S01]  /*6f20*/  SHFL.IDX PT, R76, R30, R49, 0x1f ;  /* 0x00001f311e4c7589 */ /* 0x000ee200000e0000 */
[-C--:B0-----:R-:W-:Y:S01]  /*6f30*/  FFMA R71, R47, R123.reuse, R142 ;  /* 0x0000007b2f477223 */ /* 0x081fe2000000008e */
[----:B------:R-:W-:Y:S02]  /*6f40*/  FFMA R72, R43, R123, R72 ;  /* 0x0000007b2b487223 */ /* 0x000fe40000000048 */
[----:B------:R-:W0:Y:S01]  /*6f50*/  SHFL.IDX PT, R123, R31, R49, 0x1f ;  /* 0x00001f311f7b7589 */ /* 0x000e2200000e0000 */
[C---:B------:R-:W-:Y:S01]  /*6f60*/  FFMA R99, R47.reuse, R101, R154 ;  /* 0x000000652f637223 */ /* 0x040fe2000000009a */
[C---:B------:R-:W-:Y:S01]  /*6f70*/  FFMA R75, R47.reuse, R79, R146 ;  /* 0x0000004f2f4b7223 */ /* 0x040fe20000000092 */
[-C--:B-1----:R-:W-:Y:S01]  /*6f80*/  FFMA R73, R47, R45.reuse, R144 ;  /* 0x0000002d2f497223 */ /* 0x082fe20000000090 */
[----:B------:R-:W-:Y:S01]  /*6f90*/  FFMA R74, R43, R45, R74 ;  /* 0x0000002d2b4a7223 */ /* 0x000fe2000000004a */
[C---:B------:R-:W-:Y:S01]  /*6fa0*/  FFMA R93, R47.reuse, R83, R148 ;  /* 0x000000532f5d7223 */ /* 0x040fe20000000094 */
[----:B------:R-:W1:Y:S01]  /*6fb0*/  SHFL.IDX PT, R45, R32, R49, 0x1f ;  /* 0x00001f31202d7589 */ /* 0x000e6200000e0000 */
[-C--:B--2---:R-:W-:Y:S01]  /*6fc0*/  FFMA R101, R47, R46.reuse, R156 ;  /* 0x0000002e2f657223 */ /* 0x084fe2000000009c */
[----:B------:R-:W-:-:S02]  /*6fd0*/  FFMA R102, R43, R46, R102 ;  /* 0x0000002e2b667223 */ /* 0x000fc40000000066 */
[----:B------:R-:W2:Y:S01]  /*6fe0*/  SHFL.IDX PT, R79, R34, R49, 0x1f ;  /* 0x00001f31224f7589 */ /* 0x000ea200000e0000 */
[-C--:B---3--:R-:W-:Y:S01]  /*6ff0*/  FFMA R103, R47, R76.reuse, R158 ;  /* 0x0000004c2f677223 */ /* 0x088fe2000000009e */
[----:B------:R-:W-:Y:S02]  /*7000*/  FFMA R104, R43, R76, R104 ;  /* 0x0000004c2b687223 */ /* 0x000fe40000000068 */
[----:B------:R-:W3:Y:S04]  /*7010*/  SHFL.IDX PT, R76, R36, R49, 0x1f ;  /* 0x00001f31244c7589 */ /* 0x000ee800000e0000 */
[----:B------:R-:W4:Y:S04]  /*7020*/  SHFL.IDX PT, R124, R38, R49, 0x1f ;  /* 0x00001f31267c7589 */ /* 0x000f2800000e0000 */
[----:B------:R-:W4:Y:S04]  /*7030*/  SHFL.IDX PT, R126, R39, R49, 0x1f ;  /* 0x00001f31277e7589 */ /* 0x000f2800000e0000 */
[----:B------:R-:W4:Y:S01]  /*7040*/  SHFL.IDX PT, R128, R40, R49, 0x1f ;  /* 0x00001f3128807589 */ /* 0x000f2200000e0000 */
[----:B0-----:R-:W-:-:S03]  /*7050*/  FFMA R105, R47, R123, R160 ;  /* 0x0000007b2f697223 */ /* 0x001fc600000000a0 */
[----:B------:R-:W0:Y:S01]  /*7060*/  SHFL.IDX PT, R46, R9, R49, 0x1f ;  /* 0x00001f31092e7589 */ /* 0x000e2200000e0000 */
[----:B------:R-:W-:-:S03]  /*7070*/  FFMA R106, R43, R123, R106 ;  /* 0x0000007b2b6a7223 */ /* 0x000fc6000000006a */
[----:B------:R-:W0:Y:S04]  /*7080*/  SHFL.IDX PT, R83, R41, R49, 0x1f ;  /* 0x00001f3129537589 */ /* 0x000e2800000e0000 */
[----:B------:R0:W0:Y:S01]  /*7090*/  SHFL.IDX PT, R123, R42, R49, 0x1f ;  /* 0x00001f312a7b7589 */ /* 0x00002200000e0000 */
[C---:B------:R-:W-:Y:S01]  /*70a0*/  FFMA R97, R47.reuse, R87, R152 ;  /* 0x000000572f617223 */ /* 0x040fe20000000098 */
[C---:B------:R-:W-:Y:S01]  /*70b0*/  FFMA R95, R47.reuse, R85, R150 ;  /* 0x000000552f5f7223 */ /* 0x040fe20000000096 */
[-C--:B-1----:R-:W-:Y:S01]  /*70c0*/  FFMA R107, R47, R45.reuse, R162 ;  /* 0x0000002d2f6b7223 */ /* 0x082fe200000000a2 */
[----:B------:R-:W-:Y:S01]  /*70d0*/  FFMA R108, R43, R45, R108 ;  /* 0x0000002d2b6c7223 */ /* 0x000fe2000000006c */
[-C--:B--2---:R-:W-:Y:S01]  /*70e0*/  FFMA R109, R47, R79.reuse, R164 ;  /* 0x0000004f2f6d7223 */ /* 0x084fe200000000a4 */
[----:B------:R-:W-:Y:S01]  /*70f0*/  FFMA R110, R43, R79, R110 ;  /* 0x0000004f2b6e7223 */ /* 0x000fe2000000006e */
[C---:B------:R-:W-:Y:S01]  /*7100*/  FFMA R111, R47.reuse, R82, R111 ;  /* 0x000000522f6f7223 */ /* 0x040fe2000000006f */
[-C--:B---3--:R-:W-:Y:S01]  /*7110*/  FFMA R113, R47, R76.reuse, R113 ;  /* 0x0000004c2f717223 */ /* 0x088fe20000000071 */
[----:B------:R-:W-:Y:S01]  /*7120*/  FFMA R114, R43, R76, R114 ;  /* 0x0000004c2b727223 */ /* 0x000fe20000000072 */
[C---:B------:R-:W-:Y:S01]  /*7130*/  FFMA R115, R47.reuse, R122, R115 ;  /* 0x0000007a2f737223 */ /* 0x040fe20000000073 */
[-C--:B----4-:R-:W-:Y:S01]  /*7140*/  FFMA R117, R47, R124.reuse, R117 ;  /* 0x0000007c2f757223 */ /* 0x090fe20000000075 */
[----:B------:R-:W-:Y:S01]  /*7150*/  FFMA R118, R43, R124, R118 ;  /* 0x0000007c2b767223 */ /* 0x000fe20000000076 */
[-C--:B------:R-:W-:Y:S01]  /*7160*/  FFMA R119, R47, R126.reuse, R119 ;  /* 0x0000007e2f777223 */ /* 0x080fe20000000077 */
[----:B------:R-:W-:Y:S01]  /*7170*/  FFMA R120, R43, R126, R120 ;  /* 0x0000007e2b787223 */ /* 0x000fe20000000078 */
[-C--:B------:R-:W-:Y:S01]  /*7180*/  FFMA R121, R47, R128.reuse, R121 ;  /* 0x000000802f797223 */ /* 0x080fe20000000079 */
[----:B------:R-:W-:Y:S01]  /*7190*/  FFMA R87, R43, R128, R84 ;  /* 0x000000802b577223 */ /* 0x000fe20000000054 */
[C---:B0-----:R-:W-:Y:S01]  /*71a0*/  FFMA R81, R46.reuse, R47, R81 ;  /* 0x0000002f2e517223 */ /* 0x041fe20000000051 */
[----:B------:R-:W-:Y:S01]  /*71b0*/  FFMA R77, R46, R43, R86 ;  /* 0x0000002b2e4d7223 */ /* 0x000fe20000000056 */
[-C--:B------:R-:W-:Y:S01]  /*71c0*/  FFMA R80, R47, R83.reuse, R80 ;  /* 0x000000532f507223 */ /* 0x080fe20000000050 */
[----:B------:R-:W-:-:S07]  /*71d0*/  FFMA R78, R43, R83, R78 ;  /* 0x000000532b4e7223 */ /* 0x000fce000000004e */
.L_x_506:
[-C--:B------:R-:W-:Y:S01]  /*71e0*/  FFMA R76, R47, R123.reuse, R44 ;  /* 0x0000007b2f4c7223 */ /* 0x080fe2000000002c */
[----:B------:R-:W-:-:S07]  /*71f0*/  FFMA R0, R43, R123, R0 ;  /* 0x0000007b2b007223 */ /* 0x000fce0000000000 */
.L_x_99:
[----:B------:R-:W-:Y:S05]  /*7200*/  BSYNC B0 ;  /* 0x0000000000007941 */ /* 0x000fea0003800000 */
.L_x_98:
[----:B------:R-:W-:Y:S01]  /*7210*/  LOP3.LUT R27, R27, 0xfffffffe, RZ, 0xc0, !PT ;  /* 0xfffffffe1b1b7812 */ /* 0x000fe200078ec0ff */
[----:B------:R-:W-:Y:S01]  /*7220*/  BSSY B0, `(.L_x_101) ;  /* 0x000010b000007945 */ /* 0x000fe20003800000 */
[C---:B------:R-:W-:Y:S02]  /*7230*/  IADD3 R3, PT, PT, -R4.reuse, R3, RZ ;  /* 0x0000000304037210 */ /* 0x040fe40007ffe1ff */
[-C--:B------:R-:W-:Y:S02]  /*7240*/  ISETP.GE.AND P0, PT, R33, R27.reuse, PT ;  /* 0x0000001b2100720c */ /* 0x080fe40003f06270 */
[----:B------:R-:W-:-:S11]  /*7250*/  IADD3 R46, PT, PT, R4, R27, RZ ;  /* 0x0000001b042e7210 */ /* 0x000fd60007ffe0ff */
[----:B------:R-:W-:Y:S05]  /*7260*/  @P0 BRA `(.L_x_102) ;  /* 0x0000001000180947 */ /* 0x000fea0003800000 */
[----:B------:R-:W-:Y:S01]  /*7270*/  UMOV UR6, 0xffffffff ;  /* 0xffffffff00067882 */ /* 0x000fe20000000000 */
[----:B------:R-:W-:Y:S02]  /*7280*/  IADD3 R47, PT, PT, -R7, R33, R4 ;  /* 0x00000021072f7210 */ /* 0x000fe40007ffe104 */
[----:B------:R-:W-:Y:S05]  /*7290*/  BRA.DIV UR6, `(.L_x_103) ;  /* 0x000000de06e07947 */ /* 0x000fea000b800000 */
[----:B------:R-:W0:Y:S01]  /*72a0*/  SHFL.IDX PT, R123, R8, R47, 0x1f ;  /* 0x00001f2f087b7589 */ /* 0x000e2200000e0000 */
[----:B------:R-:W0:Y:S02]  /*72b0*/  LDC.64 R44, c[0x0][0x380] ;  /* 0x0000e000ff2c7b82 */ /* 0x000e240000000a00 */
[----:B0-----:R-:W-:-:S05]  /*72c0*/  IMAD.WIDE R82, R123, 0x4, R44 ;  /* 0x000000047b527825 */ /* 0x001fca00078e022c */
[----:B------:R-:W2:Y:S04]  /*72d0*/  LDG.E.CONSTANT R4, desc[UR4][R82.64] ;  /* 0x0000000452047981 */ /* 0x000ea8000c1e9900 */
[----:B------:R0:W3:Y:S01]  /*72e0*/  LDG.E.CONSTANT R33, desc[UR4][R82.64+0x80] ;  /* 0x0000800452217981 */ /* 0x0000e2000c1e9900 */
[----:B------:R-:W-:-:S03]  /*72f0*/  IADD3 R27, PT, PT, R47, 0x1, RZ ;  /* 0x000000012f1b7810 */ /* 0x000fc60007ffe0ff */
[----:B-----5:R-:W-:Y:S04]  /*7300*/  SHFL.IDX PT, R123, R10, R47, 0x1f ;  /* 0x00001f2f0a7b7589 */ /* 0x020fe800000e0000 */
        /* <DEDUP_REMOVED lines=8> */
[----:B------:R-:W-:Y:S04]  /*7390*/  SHFL.IDX PT, R132, R26, R47, 0x1f ;  /* 0x00001f2f1a847589 */ /* 0x000fe800000e0000 */
[----:B------:R-:W-:Y:S04]  /*73a0*/  SHFL.IDX PT, R134, R28, R47, 0x1f ;  /* 0x00001f2f1c867589 */ /* 0x000fe800000e0000 */
[----:B------:R-:W0:Y:S04]  /*73b0*/  SHFL.IDX PT, R43, R8, R27, 0x1f ;  /* 0x00001f1b082b7589 */ /* 0x000e2800000e0000 */
[----:B------:R-:W-:Y:S04]  /*73c0*/  SHFL.IDX PT, R128, R24, R47, 0x1f ;  /* 0x00001f2f18807589 */ /* 0x000fe800000e0000 */
        /* <DEDUP_REMOVED lines=10> */
[----:B------:R-:W0:Y:S04]  /*7470*/  SHFL.IDX PT, R139, R41, R47, 0x1f ;  /* 0x00001f2f298b7589 */ /* 0x000e2800000e0000 */
[----:B------:R-:W1:Y:S04]  /*7480*/  SHFL.IDX PT, R141, R42, R47, 0x1f ;  /* 0x00001f2f2a8d7589 */ /* 0x000e6800000e0000 */
[----:B------:R-:W4:Y:S01]  /*7490*/  LDG.E.CONSTANT R43, desc[UR4][R44.64] ;  /* 0x000000042c2b7981 */ /* 0x000f22000c1e9900 */
[----:B--2---:R-:W-:Y:S01]  /*74a0*/  FFMA R48, R4, R123, R48 ;  /* 0x0000007b04307223 */ /* 0x004fe20000000030 */
[----:B------:R-:W-:Y:S01]  /*74b0*/  FFMA R81, R84, R4, R81 ;  /* 0x0000000454517223 */ /* 0x000fe20000000051 */
[CC--:B------:R-:W-:Y:S01]  /*74c0*/  FFMA R51, R4.reuse, R86.reuse, R51 ;  /* 0x0000005604337223 */ /* 0x0c0fe20000000033 */
[----:B0-----:R-:W-:Y:S01]  /*74d0*/  FFMA R136, R4, R139, R80 ;  /* 0x0000008b04887223 */ /* 0x001fe20000000050 */
[C---:B---3--:R-:W-:Y:S01]  /*74e0*/  FFMA R50, R33.reuse, R123, R50 ;  /* 0x0000007b21327223 */ /* 0x048fe20000000032 */
[----:B------:R-:W-:Y:S01]  /*74f0*/  FFMA R77, R84, R33, R77 ;  /* 0x00000021544d7223 */ /* 0x000fe2000000004d */
[----:B------:R-:W0:Y:S01]  /*7500*/  SHFL.IDX PT, R123, R17, R47, 0x1f ;  /* 0x00001f2f117b7589 */ /* 0x000e2200000e0000 */
        /* <DEDUP_REMOVED lines=11> */
[----:B------:R-:W3:Y:S01]  /*75c0*/  SHFL.IDX PT, R122, R21, R47, 0x1f ;  /* 0x00001f2f157a7589 */ /* 0x000ee200000e0000 */
[CC--:B------:R-:W-:Y:S01]  /*75d0*/  FFMA R60, R4.reuse, R85.reuse, R61 ;  /* 0x00000055043c7223 */ /* 0x0c0fe2000000003d */
[C---:B------:R-:W-:Y:S01]  /*75e0*/  FFMA R61, R33.reuse, R85, R62 ;  /* 0x00000055213d7223 */ /* 0x040fe2000000003e */
[C---:B------:R-:W-:Y:S01]  /*75f0*/  FFMA R79, R33.reuse, R128, R94 ;  /* 0x00000080214f7223 */ /* 0x040fe2000000005e */
[----:B------:R-:W3:Y:S01]  /*7600*/  SHFL.IDX PT, R124, R22, R47, 0x1f ;  /* 0x00001f2f167c7589 */ /* 0x000ee200000e0000 */
[C---:B------:R-:W-:Y:S01]  /*7610*/  FFMA R83, R33.reuse, R130, R96 ;  /* 0x0000008221537223 */ /* 0x040fe20000000060 */
[C---:B------:R-:W-:Y:S01]  /*7620*/  FFMA R85, R33.reuse, R132, R98 ;  /* 0x0000008421557223 */ /* 0x040fe20000000062 */
[C---:B-1----:R-:W-:Y:S01]  /*7630*/  FFMA R76, R4.reuse, R141, R76 ;  /* 0x0000008d044c7223 */ /* 0x042fe2000000004c */
[----:B------:R-:W1:Y:S01]  /*7640*/  SHFL.IDX PT, R126, R23, R47, 0x1f ;  /* 0x00001f2f177e7589 */ /* 0x000e6200000e0000 */
[CC--:B0-----:R-:W-:Y:S01]  /*7650*/  FFMA R62, R4.reuse, R123.reuse, R63 ;  /* 0x0000007b043e7223 */ /* 0x0c1fe2000000003f */
[C---:B------:R-:W-:Y:S01]  /*7660*/  FFMA R63, R33.reuse, R123, R64 ;  /* 0x0000007b213f7223 */ /* 0x040fe20000000040 */
[CC--:B------:R-:W-:Y:S01]  /*7670*/  FFMA R64, R4.reuse, R82.reuse, R65 ;  /* 0x0000005204407223 */ /* 0x0c0fe20000000041 */
[C---:B------:R-:W-:Y:S01]  /*7680*/  FFMA R65, R33.reuse, R82, R66 ;  /* 0x0000005221417223 */ /* 0x040fe20000000042 */
[CC--:B--2---:R-:W-:Y:S01]  /*7690*/  FFMA R66, R4.reuse, R84.reuse, R67 ;  /* 0x0000005404427223 */ /* 0x0c4fe20000000043 */
[C---:B------:R-:W-:Y:S01]  /*76a0*/  FFMA R67, R33.reuse, R84, R68 ;  /* 0x0000005421437223 */ /* 0x040fe20000000044 */
[----:B------:R-:W0:Y:S01]  /*76b0*/  SHFL.IDX PT, R123, R29, R47, 0x1f ;  /* 0x00001f2f1d7b7589 */ /* 0x000e2200000e0000 */
[C---:B------:R-:W-:Y:S01]  /*76c0*/  FFMA R82, R4.reuse, R128, R93 ;  /* 0x0000008004527223 */ /* 0x040fe2000000005d */
[CC--:B---3--:R-:W-:Y:S01]  /*76d0*/  FFMA R68, R4.reuse, R86.reuse, R69 ;  /* 0x0000005604447223 */ /* 0x0c8fe20000000045 */
[C---:B------:R-:W-:Y:S01]  /*76e0*/  FFMA R69, R33.reuse, R86, R70 ;  /* 0x0000005621457223 */ /* 0x040fe20000000046 */
[C---:B------:R-:W-:Y:S01]  /*76f0*/  FFMA R86, R4.reuse, R132, R97 ;  /* 0x0000008404567223 */ /* 0x040fe20000000061 */
[C---:B------:R-:W-:Y:S01]  /*7700*/  FFMA R84, R4.reuse, R130, R95 ;  /* 0x0000008204547223 */ /* 0x040fe2000000005f */
[CC--:B------:R-:W-:Y:S01]  /*7710*/  FFMA R70, R4.reuse, R122.reuse, R71 ;  /* 0x0000007a04467223 */ /* 0x0c0fe20000000047 */
[C---:B------:R-:W-:Y:S01]  /*7720*/  FFMA R71, R33.reuse, R122, R72 ;  /* 0x0000007a21477223 */ /* 0x040fe20000000048 */
[----:B------:R-:W2:Y:S01]  /*7730*/  SHFL.IDX PT, R97, R30, R47, 0x1f ;  /* 0x00001f2f1e617589 */ /* 0x000ea200000e0000 */
[C---:B------:R-:W-:Y:S01]  /*7740*/  FFMA R93, R33.reuse, R134, R100 ;  /* 0x00000086215d7223 */ /* 0x040fe20000000064 */
[CC--:B------:R-:W-:Y:S01]  /*7750*/  FFMA R72, R4.reuse, R124.reuse, R73 ;  /* 0x0000007c04487223 */ /* 0x0c0fe20000000049 */
[C---:B------:R-:W-:Y:S01]  /*7760*/  FFMA R73, R33.reuse, R124, R74 ;  /* 0x0000007c21497223 */ /* 0x040fe2000000004a */
[C---:B------:R-:W-:Y:S01]  /*7770*/  FFMA R100, R4.reuse, R125, R107 ;  /* 0x0000007d04647223 */ /* 0x040fe2000000006b */
[C---:B------:R-:W-:Y:S01]  /*7780*/  FFMA R122, R4.reuse, R127, R109 ;  /* 0x0000007f047a7223 */ /* 0x040fe2000000006d */
[CC--:B-1----:R-:W-:Y:S01]  /*7790*/  FFMA R74, R4.reuse, R126.reuse, R75 ;  /* 0x0000007e044a7223 */ /* 0x0c2fe2000000004b */
[----:B------:R-:W-:Y:S01]  /*77a0*/  FFMA R75, R33, R126, R92 ;  /* 0x0000007e214b7223 */ /* 0x000fe2000000005c */
[C---:B------:R-:W-:Y:S01]  /*77b0*/  FFMA R92, R4.reuse, R134, R99 ;  /* 0x00000086045c7223 */ /* 0x040fe20000000063 */
[C---:B------:R-:W-:Y:S01]  /*77c0*/  FFMA R124, R4.reuse, R129, R111 ;  /* 0x00000081047c7223 */ /* 0x040fe2000000006f */
[----:B------:R-:W1:Y:S01]  /*77d0*/  SHFL.IDX PT, R99, R31, R47, 0x1f ;  /* 0x00001f2f1f637589 */ /* 0x000e6200000e0000 */
[C---:B------:R-:W-:Y:S01]  /*77e0*/  FFMA R126, R4.reuse, R131, R113 ;  /* 0x00000083047e7223 */ /* 0x040fe20000000071 */
[C---:B------:R-:W-:Y:S01]  /*77f0*/  FFMA R128, R4.reuse, R133, R115 ;  /* 0x0000008504807223 */ /* 0x040fe20000000073 */
[C---:B------:R-:W-:Y:S01]  /*7800*/  FFMA R130, R4.reuse, R135, R117 ;  /* 0x0000008704827223 */ /* 0x040fe20000000075 */
[C---:B------:R-:W-:Y:S01]  /*7810*/  FFMA R132, R4.reuse, R137, R119 ;  /* 0x0000008904847223 */ /* 0x040fe20000000077 */
[C---:B------:R-:W-:Y:S01]  /*7820*/  FFMA R134, R4.reuse, R138, R121 ;  /* 0x0000008a04867223 */ /* 0x040fe20000000079 */
[C---:B0-----:R-:W-:Y:S01]  /*7830*/  FFMA R94, R4.reuse, R123, R101 ;  /* 0x0000007b045e7223 */ /* 0x041fe20000000065 */
[C---:B--2---:R-:W-:Y:S01]  /*7840*/  FFMA R96, R4.reuse, R97, R103 ;  /* 0x0000006104607223 */ /* 0x044fe20000000067 */
[----:B-1----:R-:W-:-:S02]  /*7850*/  FFMA R98, R4, R99, R105 ;  /* 0x0000006304627223 */ /* 0x002fc40000000069 */
[----:B------:R0:W2:Y:S01]  /*7860*/  LDG.E.CONSTANT R4, desc[UR4][R44.64+0x80] ;  /* 0x000080042c047981 */ /* 0x0000a2000c1e9900 */
[----:B------:R-:W-:-:S03]  /*7870*/  FFMA R95, R33, R123, R102 ;  /* 0x0000007b215f7223 */ /* 0x000fc60000000066 */
[----:B------:R-:W4:Y:S04]  /*7880*/  SHFL.IDX PT, R123, R10, R27, 0x1f ;  /* 0x00001f1b0a7b7589 */ /* 0x000f2800000e0000 */
[----:B------:R-:W1:Y:S04]  /*7890*/  SHFL.IDX PT, R80, R9, R27, 0x1f ;  /* 0x00001f1b09507589 */ /* 0x000e6800000e0000 */
[----:B0-----:R-:W0:Y:S01]  /*78a0*/  SHFL.IDX PT, R45, R12, R27, 0x1f ;  /* 0x00001f1b0c2d7589 */ /* 0x001e2200000e0000 */
[----:B------:R-:W-:-:S03]  /*78b0*/  FFMA R115, R33, R138, R87 ;  /* 0x0000008a21737223 */ /* 0x000fc60000000057 */
[----:B------:R-:W3:Y:S01]  /*78c0*/  SHFL.IDX PT, R87, R14, R27, 0x1f ;  /* 0x00001f1b0e577589 */ /* 0x000ee200000e0000 */
[----:B----4-:R-:W-:-:S03]  /*78d0*/  FFMA R48, R43, R123, R48 ;  /* 0x0000007b2b307223 */ /* 0x010fc60000000030 */
[----:B------:R-:W4:Y:S01]  /*78e0*/  SHFL.IDX PT, R44, R11, R27, 0x1f ;  /* 0x00001f1b0b2c7589 */ /* 0x000f2200000e0000 */
[C---:B------:R-:W-:Y:S01]  /*78f0*/  FFMA R97, R33.reuse, R97, R104 ;  /* 0x0000006121617223 */ /* 0x040fe20000000068 */
[C---:B------:R-:W-:Y:S01]  /*7900*/  FFMA R99, R33.reuse, R99, R106 ;  /* 0x0000006321637223 */ /* 0x040fe2000000006a */
[C---:B------:R-:W-:Y:S01]  /*7910*/  FFMA R101, R33.reuse, R125, R108 ;  /* 0x0000007d21657223 */ /* 0x040fe2000000006c */
        /* <DEDUP_REMOVED lines=8> */
[----:B------:R-:W4:Y:S01]  /*79a0*/  SHFL.IDX PT, R119, R15, R27, 0x1f ;  /* 0x00001f1b0f777589 */ /* 0x000f2200000e0000 */
[----:B------:R-:W-:Y:S01]  /*79b0*/  FFMA R33, R33, R141, R0 ;  /* 0x0000008d21217223 */ /* 0x000fe20000000000 */
[----:B-1----:R-:W-:-:S02]  /*79c0*/  FFMA R81, R80, R43, R81 ;  /* 0x0000002b50517223 */ /* 0x002fc40000000051 */
[----:B------:R-:W-:Y:S01]  /*79d0*/  SHFL.IDX PT, R121, R16, R27, 0x1f ;  /* 0x00001f1b10797589 */ /* 0x000fe200000e0000 */
[C---:B0-----:R-:W-:Y:S01]  /*79e0*/  FFMA R153, R43.reuse, R45, R52 ;  /* 0x0000002d2b997223 */ /* 0x041fe20000000034 */
[C---:B---3--:R-:W-:Y:S01]  /*79f0*/  FFMA R151, R43.reuse, R87, R56 ;  /* 0x000000572b977223 */ /* 0x048fe20000000038 */
[C---:B----4-:R-:W-:Y:S01]  /*7a00*/  FFMA R51, R43.reuse, R44, R51 ;  /* 0x0000002c2b337223 */ /* 0x050fe20000000033 */
[C---:B------:R-:W-:Y:S01]  /*7a10*/  FFMA R152, R43.reuse, R47, R54 ;  /* 0x0000002f2b987223 */ /* 0x040fe20000000036 */
[----:B------:R-:W0:Y:S01]  /*7a20*/  SHFL.IDX PT, R125, R25, R27, 0x1f ;  /* 0x00001f1b197d7589 */ /* 0x000e2200000e0000 */
[----:B------:R-:W-:-:S03]  /*7a30*/  FFMA R150, R43, R119, R58 ;  /* 0x000000772b967223 */ /* 0x000fc6000000003a */
[----:B------:R-:W1:Y:S04]  /*7a40*/  SHFL.IDX PT, R149, R40, R27, 0x1f ;  /* 0x00001f1b28957589 */ /* 0x000e6800000e0000 */
[----:B------:R-:W3:Y:S04]  /*7a50*/  SHFL.IDX PT, R52, R28, R27, 0x1f ;  /* 0x00001f1b1c347589 */ /* 0x000ee800000e0000 */
[----:B------:R-:W4:Y:S01]  /*7a60*/  SHFL.IDX PT, R54, R30, R27, 0x1f ;  /* 0x00001f1b1e367589 */ /* 0x000f2200000e0000 */
[C---:B0-----:R-:W-:Y:S01]  /*7a70*/  FFMA R139, R43.reuse, R125, R84 ;  /* 0x0000007d2b8b7223 */ /* 0x041fe20000000054 */
[C---:B-1----:R-:W-:Y:S01]  /*7a80*/  FFMA R134, R43.reuse, R149, R134 ;  /* 0x000000952b867223 */ /* 0x042fe20000000086 */
[C---:B---3--:R-:W-:Y:S01]  /*7a90*/  FFMA R141, R43.reuse, R52, R92 ;  /* 0x000000342b8d7223 */ /* 0x048fe2000000005c */
[----:B----4-:R-:W-:Y:S01]  /*7aa0*/  FFMA R143, R43, R54, R96 ;  /* 0x000000362b8f7223 */ /* 0x010fe20000000060 */
[----:B--2---:R-:W-:-:S02]  /*7ab0*/  FFMA R50, R4, R123, R50 ;  /* 0x0000007b04327223 */ /* 0x004fc40000000032 */
[----:B------:R-:W0:Y:S01]  /*7ac0*/  SHFL.IDX PT, R123, R18, R27, 0x1f ;  /* 0x00001f1b127b7589 */ /* 0x000e2200000e0000 */
[----:B------:R-:W-:Y:S01]  /*7ad0*/  FFMA R77, R80, R4, R77 ;  /* 0x00000004504d7223 */ /* 0x000fe2000000004d */
[C---:B------:R-:W-:Y:S02]  /*7ae0*/  FFMA R0, R4.reuse, R45, R53 ;  /* 0x0000002d04007223 */ /* 0x040fe40000000035 */
[----:B------:R-:W1:Y:S04]  /*7af0*/  SHFL.IDX PT, R80, R17, R27, 0x1f ;  /* 0x00001f1b11507589 */ /* 0x000e6800000e0000 */
[----:B------:R-:W2:Y:S01]  /*7b00*/  SHFL.IDX PT, R53, R19, R27, 0x1f ;  /* 0x00001f1b13357589 */ /* 0x000ea200000e0000 */
[C---:B------:R-:W-:Y:S01]  /*7b10*/  FFMA R45, R4.reuse, R87, R57 ;  /* 0x00000057042d7223 */ /* 0x040fe20000000039 */
[C---:B------:R-:W-:Y:S01]  /*7b20*/  FFMA R49, R4.reuse, R44, R49 ;  /* 0x0000002c04317223 */ /* 0x040fe20000000031 */
[C---:B------:R-:W-:Y:S01]  /*7b30*/  FFMA R44, R4.reuse, R47, R55 ;  /* 0x0000002f042c7223 */ /* 0x040fe20000000037 */
[-C--:B0-----:R-:W-:Y:S01]  /*7b40*/  FFMA R127, R43, R123.reuse, R64 ;  /* 0x0000007b2b7f7223 */ /* 0x081fe20000000040 */
[----:B------:R-:W-:-:S02]  /*7b50*/  FFMA R87, R4, R123, R65 ;  /* 0x0000007b04577223 */ /* 0x000fc40000000041 */
[----:B------:R-:W0:Y:S01]  /*7b60*/  SHFL.IDX PT, R123, R26, R27, 0x1f ;  /* 0x00001f1b1a7b7589 */ /* 0x000e2200000e0000 */
[C---:B------:R-:W-:Y:S01]  /*7b70*/  FFMA R47, R4.reuse, R119, R59 ;  /* 0x00000077042f7223 */ /* 0x040fe2000000003b */
[CC--:B------:R-:W-:Y:S01]  /*7b80*/  FFMA R119, R43.reuse, R121.reuse, R60 ;  /* 0x000000792b777223 */ /* 0x0c0fe2000000003c */
[C---:B------:R-:W-:Y:S01]  /*7b90*/  FFMA R78, R4.reuse, R121, R61 ;  /* 0x00000079044e7223 */ /* 0x040fe2000000003d */
[----:B------:R-:W3:Y:S01]  /*7ba0*/  SHFL.IDX PT, R55, R20, R27, 0x1f ;  /* 0x00001f1b14377589 */ /* 0x000ee200000e0000 */
[CC--:B-1----:R-:W-:Y:S01]  /*7bb0*/  FFMA R121, R43.reuse, R80.reuse, R62 ;  /* 0x000000502b797223 */ /* 0x0c2fe2000000003e */
[C---:B------:R-:W-:Y:S01]  /*7bc0*/  FFMA R80, R4.reuse, R80, R63 ;  /* 0x0000005004507223 */ /* 0x040fe2000000003f */
[-C--:B--2---:R-:W-:Y:S01]  /*7bd0*/  FFMA R129, R43, R53.reuse, R66 ;  /* 0x000000352b817223 */ /* 0x084fe20000000042 */
[----:B------:R-:W1:Y:S01]  /*7be0*/  SHFL.IDX PT, R57, R21, R27, 0x1f ;  /* 0x00001f1b15397589 */ /* 0x000e6200000e0000 */
[----:B------:R-:W-:-:S03]  /*7bf0*/  FFMA R102, R4, R53, R67 ;  /* 0x0000003504667223 */ /* 0x000fc60000000043 */
[----:B------:R-:W2:Y:S04]  /*7c00*/  SHFL.IDX PT, R59, R22, R27, 0x1f ;  /* 0x00001f1b163b7589 */ /* 0x000ea800000e0000 */
[----:B------:R-:W4:Y:S04]  /*7c10*/  SHFL.IDX PT, R61, R23, R27, 0x1f ;  /* 0x00001f1b173d7589 */ /* 0x000f2800000e0000 */
[----:B------:R-:W4:Y:S04]  /*7c20*/  SHFL.IDX PT, R63, R24, R27, 0x1f ;  /* 0x00001f1b183f7589 */ /* 0x000f2800000e0000 */
[----:B------:R-:W4:Y:S01]  /*7c30*/  SHFL.IDX PT, R53, R29, R27, 0x1f ;  /* 0x00001f1b1d357589 */ /* 0x000f2200000e0000 */
[-C--:B0-----:R-:W-:Y:S01]  /*7c40*/  FFMA R140, R43, R123.reuse, R86 ;  /* 0x0000007b2b8c7223 */ /* 0x081fe20000000056 */
[----:B------:R-:W-:-:S02]  /*7c50*/  FFMA R85, R4, R123, R85 ;  /* 0x0000007b04557223 */ /* 0x000fc40000000055 */
[----:B------:R-:W0:Y:S01]  /*7c60*/  SHFL.IDX PT, R123, R32, R27, 0x1f ;  /* 0x00001f1b207b7589 */ /* 0x000e2200000e0000 */
[CC--:B---3--:R-:W-:Y:S01]  /*7c70*/  FFMA R131, R43.reuse, R55.reuse, R68 ;  /* 0x000000372b837223 */ /* 0x0c8fe20000000044 */
[C---:B------:R-:W-:Y:S01]  /*7c80*/  FFMA R104, R4.reuse, R55, R69 ;  /* 0x0000003704687223 */ /* 0x040fe20000000045 */
[CC--:B-1----:R-:W-:Y:S01]  /*7c90*/  FFMA R133, R43.reuse, R57.reuse, R70 ;  /* 0x000000392b857223 */ /* 0x0c2fe20000000046 */
[C---:B------:R-:W-:Y:S01]  /*7ca0*/  FFMA R106, R4.reuse, R57, R71 ;  /* 0x00000039046a7223 */ /* 0x040fe20000000047 */
[----:B------:R-:W1:Y:S01]  /*7cb0*/  SHFL.IDX PT, R55, R31, R27, 0x1f ;  /* 0x00001f1b1f377589 */ /* 0x000e6200000e0000 */
[CC--:B--2---:R-:W-:Y:S01]  /*7cc0*/  FFMA R135, R43.reuse, R59.reuse, R72 ;  /* 0x0000003b2b877223 */ /* 0x0c4fe20000000048 */
[C---:B------:R-:W-:Y:S02]  /*7cd0*/  FFMA R108, R4.reuse, R59, R73 ;  /* 0x0000003b046c7223 */ /* 0x040fe40000000049 */
[----:B------:R-:W2:Y:S01]  /*7ce0*/  SHFL.IDX PT, R57, R34, R27, 0x1f ;  /* 0x00001f1b22397589 */ /* 0x000ea200000e0000 */
[-C--:B----4-:R-:W-:Y:S01]  /*7cf0*/  FFMA R137, R43, R61.reuse, R74 ;  /* 0x0000003d2b897223 */ /* 0x090fe2000000004a */
[----:B------:R-:W-:-:S02]  /*7d00*/  FFMA R110, R4, R61, R75 ;  /* 0x0000003d046e7223 */ /* 0x000fc4000000004b */
[----:B------:R-:W3:Y:S01]  /*7d10*/  SHFL.IDX PT, R59, R35, R27, 0x1f ;  /* 0x00001f1b233b7589 */ /* 0x000ee200000e0000 */
[CC--:B------:R-:W-:Y:S01]  /*7d20*/  FFMA R138, R43.reuse, R63.reuse, R82 ;  /* 0x0000003f2b8a7223 */ /* 0x0c0fe20000000052 */
[C---:B------:R-:W-:Y:S02]  /*7d30*/  FFMA R79, R4.reuse, R63, R79 ;  /* 0x0000003f044f7223 */ /* 0x040fe4000000004f */
[----:B------:R-:W4:Y:S01]  /*7d40*/  SHFL.IDX PT, R61, R36, R27, 0x1f ;  /* 0x00001f1b243d7589 */ /* 0x000f2200000e0000 */
[-C--:B------:R-:W-:Y:S01]  /*7d50*/  FFMA R142, R43, R53.reuse, R94 ;  /* 0x000000352b8e7223 */ /* 0x080fe2000000005e */
[C---:B------:R-:W-:Y:S02]  /*7d60*/  FFMA R84, R4.reuse, R53, R95 ;  /* 0x0000003504547223 */ /* 0x040fe4000000005f */
[----:B------:R-:W4:Y:S01]  /*7d70*/  SHFL.IDX PT, R63, R38, R27, 0x1f ;  /* 0x00001f1b263f7589 */ /* 0x000f2200000e0000 */
[----:B------:R-:W-:-:S03]  /*7d80*/  FFMA R83, R4, R125, R83 ;  /* 0x0000007d04537223 */ /* 0x000fc60000000053 */
[----:B------:R-:W4:Y:S04]  /*7d90*/  SHFL.IDX PT, R53, R37, R27, 0x1f ;  /* 0x00001f1b25357589 */ /* 0x000f2800000e0000 */
[----:B------:R-:W4:Y:S04]  /*7da0*/  SHFL.IDX PT, R65, R39, R27, 0x1f ;  /* 0x00001f1b27417589 */ /* 0x000f2800000e0000 */
[----:B------:R-:W4:Y:S01]  /*7db0*/  SHFL.IDX PT, R125, R41, R27, 0x1f ;  /* 0x00001f1b297d7589 */ /* 0x000f2200000e0000 */
[-C--:B0-----:R-:W-:Y:S01]  /*7dc0*/  FFMA R145, R43, R123.reuse, R100 ;  /* 0x0000007b2b917223 */ /* 0x081fe20000000064 */
[----:B------:R-:W-:-:S02]  /*7dd0*/  FFMA R114, R4, R123, R101 ;  /* 0x0000007b04727223 */ /* 0x000fc40000000065 */
[----:B------:R0:W0:Y:S01]  /*7de0*/  SHFL.IDX PT, R123, R42, R27, 0x1f ;  /* 0x00001f1b2a7b7589 */ /* 0x00002200000e0000 */
[C---:B-1----:R-:W-:Y:S01]  /*7df0*/  FFMA R112, R4.reuse, R55, R99 ;  /* 0x0000003704707223 */ /* 0x042fe20000000063 */
[CC--:B--2---:R-:W-:Y:S01]  /*7e00*/  FFMA R146, R43.reuse, R57.reuse, R122 ;  /* 0x000000392b927223 */ /* 0x0c4fe2000000007a */
[C---:B------:R-:W-:Y:S01]  /*7e10*/  FFMA R116, R4.reuse, R57, R103 ;  /* 0x0000003904747223 */ /* 0x040fe20000000067 */
[CC--:B---3--:R-:W-:Y:S01]  /*7e20*/  FFMA R147, R43.reuse, R59.reuse, R124 ;  /* 0x0000003b2b937223 */ /* 0x0c8fe2000000007c */
[C---:B------:R-:W-:Y:S01]  /*7e30*/  FFMA R118, R4.reuse, R59, R105 ;  /* 0x0000003b04767223 */ /* 0x040fe20000000069 */
[CC--:B----4-:R-:W-:Y:S01]  /*7e40*/  FFMA R148, R43.reuse, R61.reuse, R126 ;  /* 0x0000003d2b947223 */ /* 0x0d0fe2000000007e */
[C---:B------:R-:W-:Y:S01]  /*7e50*/  FFMA R120, R4.reuse, R61, R107 ;  /* 0x0000003d04787223 */ /* 0x040fe2000000006b */
[C---:B------:R-:W-:Y:S01]  /*7e60*/  FFMA R82, R4.reuse, R52, R93 ;  /* 0x0000003404527223 */ /* 0x040fe2000000005d */
[C---:B------:R-:W-:Y:S01]  /*7e70*/  FFMA R86, R4.reuse, R54, R97 ;  /* 0x0000003604567223 */ /* 0x040fe20000000061 */
[C---:B------:R-:W-:Y:S01]  /*7e80*/  FFMA R144, R43.reuse, R55, R98 ;  /* 0x000000372b907223 */ /* 0x040fe20000000062 */
[C---:B------:R-:W-:Y:S01]  /*7e90*/  FFMA R130, R43.reuse, R63, R130 ;  /* 0x0000003f2b827223 */ /* 0x040fe20000000082 */
[CC--:B------:R-:W-:Y:S01]  /*7ea0*/  FFMA R128, R43.reuse, R53.reuse, R128 ;  /* 0x000000352b807223 */ /* 0x0c0fe20000000080 */
[C---:B------:R-:W-:Y:S01]  /*7eb0*/  FFMA R122, R4.reuse, R53, R109 ;  /* 0x00000035047a7223 */ /* 0x040fe2000000006d */
[C---:B------:R-:W-:Y:S01]  /*7ec0*/  FFMA R124, R4.reuse, R63, R111 ;  /* 0x0000003f047c7223 */ /* 0x040fe2000000006f */
[C---:B------:R-:W-:Y:S01]  /*7ed0*/  FFMA R149, R4.reuse, R149, R115 ;  /* 0x0000009504957223 */ /* 0x040fe20000000073 */
[-C--:B------:R-:W-:Y:S01]  /*7ee0*/  FFMA R132, R43, R65.reuse, R132 ;  /* 0x000000412b847223 */ /* 0x080fe20000000084 */
[----:B------:R-:W-:Y:S01]  /*7ef0*/  FFMA R126, R4, R65, R113 ;  /* 0x00000041047e7223 */ /* 0x000fe20000000071 */
[----:B------:R-:W-:-:S02]  /*7f00*/  MOV R72, R106 ;  /* 0x0000006a00487202 */ /* 0x000fc40000000f00 */
[----:B------:R-:W-:Y:S01]  /*7f10*/  MOV R74, R108 ;  /* 0x0000006c004a7202 */ /* 0x000fe20000000f00 */
[-C--:B------:R-:W-:Y:S01]  /*7f20*/  FFMA R136, R43, R125.reuse, R136 ;  /* 0x0000007d2b887223 */ /* 0x080fe20000000088 */
[----:B------:R-:W-:Y:S01]  /*7f30*/  MOV R92, R110 ;  /* 0x0000006e005c7202 */ /* 0x000fe20000000f00 */
[----:B------:R-:W-:Y:S01]  /*7f40*/  FFMA R125, R4, R125, R117 ;  /* 0x0000007d047d7223 */ /* 0x000fe20000000075 */
[----:B------:R-:W-:Y:S02]  /*7f50*/  MOV R106, R112 ;  /* 0x00000070006a7202 */ /* 0x000fe40000000f00 */
[----:B------:R-:W-:Y:S02]  /*7f60*/  MOV R108, R114 ;  /* 0x00000072006c7202 */ /* 0x000fe40000000f00 */
[----:B------:R-:W-:Y:S02]  /*7f70*/  MOV R61, R119 ;  /* 0x00000077003d7202 */ /* 0x000fe40000000f00 */
[----:B------:R-:W-:-:S02]  /*7f80*/  MOV R63, R121 ;  /* 0x00000079003f7202 */ /* 0x000fc40000000f00 */
[----:B------:R-:W-:Y:S02]  /*7f90*/  MOV R66, R87 ;  /* 0x0000005700427202 */ /* 0x000fe40000000f00 */
[----:B------:R-:W-:Y:S02]  /*7fa0*/  MOV R68, R102 ;  /* 0x0000006600447202 */ /* 0x000fe40000000f00 */
        /* <DEDUP_REMOVED lines=45> */
[----:B0-----:R-:W-:-:S07]  /*8280*/  MOV R87, R149 ;  /* 0x0000009500577202 */ /* 0x001fce0000000f00 */
.L_x_574:
[-C--:B------:R-:W-:Y:S01]  /*8290*/  FFMA R76, R43, R123.reuse, R76 ;  /* 0x0000007b2b4c7223 */ /* 0x080fe2000000004c */
[----:B------:R-:W-:Y:S01]  /*82a0*/  FFMA R0, R4, R123, R33 ;  /* 0x0000007b04007223 */ /* 0x000fe20000000021 */
[----:B------:R-:W-:Y:S02]  /*82b0*/  MOV R80, R136 ;  /* 0x0000008800507202 */ /* 0x000fe40000000f00 */
[----:B------:R-:W-:-:S07]  /*82c0*/  MOV R78, R125 ;  /* 0x0000007d004e7202 */ /* 0x000fce0000000f00 */
.L_x_102:
[----:B------:R-:W-:Y:S05]  /*82d0*/  BSYNC B0 ;  /* 0x0000000000007941 */ /* 0x000fea0003800000 */
.L_x_101:
[----:B------:R-:W-:Y:S01]  /*82e0*/  ISETP.GE.AND P0, PT, R46, R3, PT ;  /* 0x000000032e00720c */ /* 0x000fe20003f06270 */
[----:B------:R-:W-:-:S12]  /*82f0*/  BSSY B0, `(.L_x_104) ;  /* 0x000006a000007945 */ /* 0x000fd80003800000 */
[----:B------:R-:W-:Y:S05]  /*8300*/  @P0 BRA `(.L_x_105) ;  /* 0x0000000400a00947 */ /* 0x000fea0003800000 */
[----:B------:R-:W-:Y:S01]  /*8310*/  UMOV UR6, 0xffffffff ;  /* 0xffffffff00067882 */ /* 0x000fe20000000000 */
[----:B------:R-:W-:Y:S02]  /*8320*/  IADD3 R89, PT, PT, -R7, R46, RZ ;  /* 0x0000002e07597210 */ /* 0x000fe40007ffe1ff */
[----:B------:R-:W-:Y:S05]  /*8330*/  BRA.DIV UR6, `(.L_x_106) ;  /* 0x000000ee06dc7947 */ /* 0x000fea000b800000 */
[----:B------:R-:W0:Y:S01]  /*8340*/  SHFL.IDX PT, R123, R8, R89, 0x1f ;  /* 0x00001f59087b7589 */ /* 0x000e2200000e0000 */
[----:B------:R-:W0:Y:S02]  /*8350*/  LDC.64 R44, c[0x0][0x380] ;  /* 0x0000e000ff2c7b82 */ /* 0x000e240000000a00 */
[----:B0-----:R-:W-:-:S05]  /*8360*/  IMAD.WIDE R44, R123, 0x4, R44 ;  /* 0x000000047b2c7825 */ /* 0x001fca00078e022c */
[----:B------:R-:W2:Y:S04]  /*8370*/  LDG.E.CONSTANT R4, desc[UR4][R44.64] ;  /* 0x000000042c047981 */ /* 0x000ea8000c1e9900 */
[----:B------:R0:W3:Y:S04]  /*8380*/  LDG.E.CONSTANT R3, desc[UR4][R44.64+0x80] ;  /* 0x000080042c037981 */ /* 0x0000e8000c1e9900 */
[----:B-----5:R-:W-:Y:S04]  /*8390*/  SHFL.IDX PT, R7, R10, R89, 0x1f ;  /* 0x00001f590a077589 */ /* 0x020fe800000e0000 */
        /* <DEDUP_REMOVED lines=9> */
[----:B0-----:R-:W0:Y:S04]  /*8430*/  SHFL.IDX PT, R44, R19, R89, 0x1f ;  /* 0x00001f59132c7589 */ /* 0x001e2800000e0000 */
        /* <DEDUP_REMOVED lines=20> */
[----:B------:R0:W0:Y:S01]  /*8580*/  SHFL.IDX PT, R123, R42, R89, 0x1f ;  /* 0x00001f592a7b7589 */ /* 0x00002200000e0000 */
[----:B--2---:R-:W-:Y:S01]  /*8590*/  FFMA R81, R46, R4, R81 ;  /* 0x000000042e517223 */ /* 0x004fe20000000051 */
[C---:B------:R-:W-:Y:S01]  /*85a0*/  FFMA R48, R4.reuse, R7, R48 ;  /* 0x0000000704307223 */ /* 0x040fe20000000030 */
        /* <DEDUP_REMOVED lines=59> */
[----:B------:R-:W-:-:S07]  /*8960*/  FFMA R78, R3, R41, R78 ;  /* 0x00000029034e7223 */ /* 0x000fce000000004e */
.L_x_609:
[-C--:B------:R-:W-:Y:S01]  /*8970*/  FFMA R76, R4, R123.reuse, R76 ;  /* 0x0000007b044c7223 */ /* 0x080fe2000000004c */
[----:B------:R-:W-:-:S07]  /*8980*/  FFMA R0, R3, R123, R0 ;  /* 0x0000007b03007223 */ /* 0x000fce0000000000 */
.L_x_105:
[----:B------:R-:W-:Y:S05]  /*8990*/  BSYNC B0 ;  /* 0x0000000000007941 */ /* 0x000fea0003800000 */
.L_x_104:
[----:B------:R-:W0:Y:S02]  /*89a0*/  LDCU.64 UR6, c[0x0][0x3a0] ;  /* 0x00007400ff0677ac */ /* 0x000e240008000a00 */
[----:B0-----:R-:W-:-:S04]  /*89b0*/  IADD3 R6, P0, PT, R6, UR6, RZ ;  /* 0x0000000606067c10 */ /* 0x001fc8000ff1e0ff */
[----:B------:R-:W-:Y:S02]  /*89c0*/  IADD3.X R7, PT, PT, R5, UR7, RZ, P0, !PT ;  /* 0x0000000705077c10 */ /* 0x000fe400087fe4ff */
[----:B------:R-:W0:Y:S03]  /*89d0*/  LDC.64 R4, c[0x0][0x388] ;  /* 0x0000e200ff047b82 */ /* 0x000e260000000a00 */
[----:B------:R-:W2:Y:S04]  /*89e0*/  LDG.E.CONSTANT R3, desc[UR4][R6.64] ;  /* 0x0000000406037981 */ /* 0x000ea8000c1e9900 */
[----:B-----5:R-:W3:Y:S04]  /*89f0*/  LDG.E.CONSTANT R9, desc[UR4][R6.64+0x4] ;  /* 0x0000040406097981 */ /* 0x020ee8000c1e9900 */
        /* <DEDUP_REMOVED lines=29> */
[----:B------:R0:W4:Y:S01]  /*8bd0*/  LDG.E.CONSTANT R137, desc[UR4][R6.64+0x7c] ;  /* 0x00007c0406897981 */ /* 0x000122000c1e9900 */
[----:B--2---:R-:W-:-:S02]  /*8be0*/  LEA R3, R3, R2, 0x6 ;  /* 0x0000000203037211 */ /* 0x004fc400078e30ff */
[----:B---3--:R-:W-:-:S03]  /*8bf0*/  LEA R9, R9, R2, 0x6 ;  /* 0x0000000209097211 */ /* 0x008fc600078e30ff */
[--C-:B0-----:R-:W-:Y:S01]  /*8c00*/  IMAD.WIDE R6, R3, 0x4, R4.reuse ;  /* 0x0000000403067825 */ /* 0x101fe200078e0204 */
[-C--:B----4-:R-:W-:Y:S02]  /*8c10*/  LEA R11, R11, R2.reuse, 0x6 ;  /* 0x000000020b0b7211 */ /* 0x090fe400078e30ff */
[-C--:B------:R-:W-:Y:S01]  /*8c20*/  LEA R21, R13, R2.reuse, 0x6 ;  /* 0x000000020d157211 */ /* 0x080fe200078e30ff */
[----:B------:R-:W-:Y:S01]  /*8c30*/  IMAD.WIDE R12, R9, 0x4, R4 ;  /* 0x00000004090c7825 */ /* 0x000fe200078e0204 */
[----:B------:R-:W-:-:S03]  /*8c40*/  LEA R15, R15, R2, 0x6 ;  /* 0x000000020f0f7211 */ /* 0x000fc600078e30ff */
[----:B------:R-:W-:Y:S01]  /*8c50*/  IMAD.WIDE R20, R21, 0x4, R4 ;  /* 0x0000000415147825 */ /* 0x000fe200078e0204 */
[----:B------:R-:W-:-:S03]  /*8c60*/  LEA R83, R17, R2, 0x6 ;  /* 0x0000000211537211 */ /* 0x000fc600078e30ff */
[----:B------:R-:W-:Y:S01]  /*8c70*/  IMAD.WIDE R16, R11, 0x4, R4 ;  /* 0x000000040b107825 */ /* 0x000fe200078e0204 */
[-C--:B------:R-:W-:Y:S01]  /*8c80*/  LEA R19, R19, R2.reuse, 0x6 ;  /* 0x0000000213137211 */ /* 0x080fe200078e30ff */
[----:B------:R-:W-:Y:S01]  /*8c90*/  STG.E desc[UR4][R6.64], R81 ;  /* 0x0000005106007986 */ /* 0x000fe2000c101904 */
[----:B------:R-:W-:-:S03]  /*8ca0*/  LEA R23, R23, R2, 0x6 ;  /* 0x0000000217177211 */ /* 0x000fc600078e30ff */
[----:B------:R0:W-:Y:S01]  /*8cb0*/  STG.E desc[UR4][R6.64+0x80], R77 ;  /* 0x0000804d06007986 */ /* 0x0001e2000c101904 */
[--C-:B------:R-:W-:Y:S01]  /*8cc0*/  IMAD.WIDE R82, R83, 0x4, R4.reuse ;  /* 0x0000000453527825 */ /* 0x100fe200078e0204 */
[-C--:B------:R-:W-:Y:S02]  /*8cd0*/  LEA R25, R25, R2.reuse, 0x6 ;  /* 0x0000000219197211 */ /* 0x080fe400078e30ff */
[----:B------:R-:W-:Y:S01]  /*8ce0*/  STG.E desc[UR4][R12.64], R48 ;  /* 0x000000300c007986 */ /* 0x000fe2000c101904 */
[-C--:B------:R-:W-:Y:S01]  /*8cf0*/  LEA R89, R85, R2.reuse, 0x6 ;  /* 0x0000000255597211 */ /* 0x080fe200078e30ff */
[--C-:B------:R-:W-:Y:S02]  /*8d00*/  IMAD.WIDE R84, R15, 0x4, R4.reuse ;  /* 0x000000040f547825 */ /* 0x100fe400078e0204 */
[----:B------:R1:W-:Y:S01]  /*8d10*/  STG.E desc[UR4][R12.64+0x80], R50 ;  /* 0x000080320c007986 */ /* 0x0003e2000c101904 */
[----:B------:R-:W-:Y:S01]  /*8d20*/  LEA R27, R27, R2, 0x6 ;  /* 0x000000021b1b7211 */ /* 0x000fe200078e30ff */
[----:B0-----:R-:W-:-:S02]  /*8d30*/  IMAD.WIDE R6, R23, 0x4, R4 ;  /* 0x0000000417067825 */ /* 0x001fc400078e0204 */
[----:B------:R-:W-:Y:S01]  /*8d40*/  STG.E desc[UR4][R16.64], R51 ;  /* 0x0000003310007986 */ /* 0x000fe2000c101904 */
[-C--:B------:R-:W-:Y:S01]  /*8d50*/  LEA R29, R29, R2.reuse, 0x6 ;  /* 0x000000021d1d7211 */ /* 0x080fe200078e30ff */
[----:B------:R-:W-:Y:S02]  /*8d60*/  IMAD.WIDE R8, R25, 0x4, R4 ;  /* 0x0000000419087825 */ /* 0x000fe400078e0204 */
[----:B------:R0:W-:Y:S01]  /*8d70*/  STG.E desc[UR4][R16.64+0x80], R52 ;  /* 0x0000803410007986 */ /* 0x0001e2000c101904 */
[-C--:B------:R-:W-:Y:S02]  /*8d80*/  LEA R31, R31, R2.reuse, 0x6 ;  /* 0x000000021f1f7211 */ /* 0x080fe400078e30ff */
[-C--:B------:R-:W-:Y:S01]  /*8d90*/  LEA R33, R33, R2.reuse, 0x6 ;  /* 0x0000000221217211 */ /* 0x080fe200078e30ff */
[----:B------:R-:W-:Y:S01]  /*8da0*/  STG.E desc[UR4][R20.64], R53 ;  /* 0x0000003514007986 */ /* 0x000fe2000c101904 */
[----:B------:R-:W-:-:S03]  /*8db0*/  LEA R35, R35, R2, 0x6 ;  /* 0x0000000223237211 */ /* 0x000fc600078e30ff */
[----:B------:R2:W-:Y:S01]  /*8dc0*/  STG.E desc[UR4][R20.64+0x80], R54 ;  /* 0x0000803614007986 */ /* 0x0005e2000c101904 */
[-C--:B------:R-:W-:Y:S02]  /*8dd0*/  LEA R37, R37, R2.reuse, 0x6 ;  /* 0x0000000225257211 */ /* 0x080fe400078e30ff */
[-C--:B------:R-:W-:Y:S02]  /*8de0*/  LEA R39, R39, R2.reuse, 0x6 ;  /* 0x0000000227277211 */ /* 0x080fe400078e30ff */
[-C--:B------:R-:W-:Y:S02]  /*8df0*/  LEA R41, R41, R2.reuse, 0x6 ;  /* 0x0000000229297211 */ /* 0x080fe400078e30ff */
[-C--:B------:R-:W-:Y:S02]  /*8e00*/  LEA R43, R43, R2.reuse, 0x6 ;  /* 0x000000022b2b7211 */ /* 0x080fe400078e30ff */
[-C--:B------:R-:W-:Y:S02]  /*8e10*/  LEA R45, R45, R2.reuse, 0x6 ;  /* 0x000000022d2d7211 */ /* 0x080fe400078e30ff */
[----:B------:R-:W-:-:S02]  /*8e20*/  LEA R47, R47, R2, 0x6 ;  /* 0x000000022f2f7211 */ /* 0x000fc400078e30ff */
        /* <DEDUP_REMOVED lines=10> */
[----:B------:R-:W-:Y:S01]  /*8ed0*/  LEA R137, R137, R2, 0x6 ;  /* 0x0000000289897211 */ /* 0x000fe200078e30ff */
[--C-:B------:R-:W-:Y:S01]  /*8ee0*/  IMAD.WIDE R2, R19, 0x4, R4.reuse ;  /* 0x0000000413027825 */ /* 0x100fe200078e0204 */
[----:B------:R-:W-:Y:S03]  /*8ef0*/  STG.E desc[UR4][R84.64], R55 ;  /* 0x0000003754007986 */ /* 0x000fe6000c101904 */
[--C-:B------:R-:W-:Y:S01]  /*8f00*/  IMAD.WIDE R10, R27, 0x4, R4.reuse ;  /* 0x000000041b0a7825 */ /* 0x100fe200078e0204 */
[----:B------:R-:W-:Y:S03]  /*8f10*/  STG.E desc[UR4][R84.64+0x80], R56 ;  /* 0x0000803854007986 */ /* 0x000fe6000c101904 */
[--C-:B-1----:R-:W-:Y:S01]  /*8f20*/  IMAD.WIDE R12, R29, 0x4, R4.reuse ;  /* 0x000000041d0c7825 */ /* 0x102fe200078e0204 */
[----:B------:R-:W-:Y:S03]  /*8f30*/  STG.E desc[UR4][R82.64], R57 ;  /* 0x0000003952007986 */ /* 0x000fe6000c101904 */
[--C-:B------:R-:W-:Y:S01]  /*8f40*/  IMAD.WIDE R14, R31, 0x4, R4.reuse ;  /* 0x000000041f0e7825 */ /* 0x100fe200078e0204 */
[----:B------:R-:W-:Y:S03]  /*8f50*/  STG.E desc[UR4][R82.64+0x80], R58 ;  /* 0x0000803a52007986 */ /* 0x000fe6000c101904 */
[--C-:B0-----:R-:W-:Y:S01]  /*8f60*/  IMAD.WIDE R16, R33, 0x4, R4.reuse ;  /* 0x0000000421107825 */ /* 0x101fe200078e0204 */
[----:B------:R-:W-:Y:S04]  /*8f70*/  STG.E desc[UR4][R2.64], R59 ;  /* 0x0000003b02007986 */ /* 0x000fe8000c101904 */
[----:B------:R-:W-:Y:S01]  /*8f80*/  STG.E desc[UR4][R2.64+0x80], R60 ;  /* 0x0000803c02007986 */ /* 0x000fe2000c101904 */
[----:B------:R-:W-:-:S03]  /*8f90*/  IMAD.WIDE R18, R35, 0x4, R4 ;  /* 0x0000000423127825 */ /* 0x000fc600078e0204 */
[----:B------:R-:W-:Y:S01]  /*8fa0*/  STG.E desc[UR4][R6.64], R61 ;  /* 0x0000003d06007986 */ /* 0x000fe2000c101904 */
[----:B--2---:R-:W-:-:S03]  /*8fb0*/  IMAD.WIDE R20, R37, 0x4, R4 ;  /* 0x0000000425147825 */ /* 0x004fc600078e0204 */
[----:B------:R-:W-:Y:S01]  /*8fc0*/  STG.E desc[UR4][R6.64+0x80], R62 ;  /* 0x0000803e06007986 */ /* 0x000fe2000c101904 */
[----:B------:R-:W-:-:S03]  /*8fd0*/  IMAD.WIDE R22, R39, 0x4, R4 ;  /* 0x0000000427167825 */ /* 0x000fc600078e0204 */
[----:B------:R-:W-:Y:S01]  /*8fe0*/  STG.E desc[UR4][R8.64], R63 ;  /* 0x0000003f08007986 */ /* 0x000fe2000c101904 */
[----:B------:R-:W-:-:S03]  /*8ff0*/  IMAD.WIDE R24, R41, 0x4, R4 ;  /* 0x0000000429187825 */ /* 0x000fc600078e0204 */
[----:B------:R-:W-:Y:S01]  /*9000*/  STG.E desc[UR4][R8.64+0x80], R64 ;  /* 0x0000804008007986 */ /* 0x000fe2000c101904 */
[----:B------:R-:W-:-:S03]  /*9010*/  IMAD.WIDE R26, R43, 0x4, R4 ;  /* 0x000000042b1a7825 */ /* 0x000fc600078e0204 */
[----:B------:R-:W-:Y:S04]  /*9020*/  STG.E desc[UR4][R10.64], R65 ;  /* 0x000000410a007986 */ /* 0x000fe8000c101904 */
        /* <DEDUP_REMOVED lines=60> */
.L_x_94:
[----:B------:R-:W-:Y:S01]  /*93f0*/  HFMA2 R90, -RZ, RZ, 0, 1.847743988037109375e-06 ;  /* 0x0000001fff5a7431 */ /* 0x000fe200000001ff */
[----:B------:R-:W-:Y:S01]  /*9400*/  BSSY B1, `(.L_x_107) ;  /* 0x0000007000017945 */ /* 0x000fe20003800000 */
[----:B------:R-:W-:Y:S02]  /*9410*/  MOV R88, R44 ;  /* 0x0000002c00587202 */ /* 0x000fe40000000f00 */
[----:B------:R-:W-:Y:S02]  /*9420*/  MOV R89, R139 ;  /* 0x0000008b00597202 */ /* 0x000fe40000000f00 */
[----:B------:R-:W-:-:S07]  /*9430*/  MOV R91, 0xffffffff ;  /* 0xffffffff005b7802 */ /* 0x000fce0000000f00 */
[----:B-----5:R-:W-:Y:S05]  /*9440*/  WARPSYNC.COLLECTIVE R91, `(.L_x_108) ;  /* 0x000000005b087348 */ /* 0x020fea0003c00000 */
[----:B------:R0:W1:Y:S02]  /*9450*/  SHFL.IDX P0, R123, R88, R89, R90 ;  /* 0x00000059587b7389 */ /* 0x000064000000005a */
[----:B01---5:R-:W-:Y:S05]  /*9460*/  ENDCOLLECTIVE ;  /* 0x000000000000791b */ /* 0x023fea0003800000 */
.L_x_108:
[----:B------:R-:W-:Y:S05]  /*9470*/  BSYNC B1 ;  /* 0x0000000000017941 */ /* 0x000fea0003800000 */
.L_x_107:
[----:B------:R-:W0:Y:S01]  /*9480*/  LDC.64 R8, c[0x0][0x380] ;  /* 0x0000e000ff087b82 */ /* 0x000e220000000a00 */
[----:B------:R-:W-:Y:S01]  /*9490*/  IADD3 R135, PT, PT, R139, 0x1, RZ ;  /* 0x000000018b877810 */ /* 0x000fe20007ffe0ff */
[----:B------:R-:W-:Y:S01]  /*94a0*/  HFMA2 R90, -RZ, RZ, 0, 1.847743988037109375e-06 ;  /* 0x0000001fff5a7431 */ /* 0x000fe200000001ff */
[----:B------:R-:W-:Y:S02]  /*94b0*/  MOV R88, R44 ;  /* 0x0000002c00587202 */ /* 0x000fe40000000f00 */
[----:B------:R-:W-:Y:S02]  /*94c0*/  MOV R89, R135 ;  /* 0x0000008700597202 */ /* 0x000fe40000000f00 */
[----:B------:R-:W-:Y:S01]  /*94d0*/  MOV R91, 0xffffffff ;  /* 0xffffffff005b7802 */ /* 0x000fe20000000f00 */
[----:B0-----:R-:W-:-:S05]  /*94e0*/  IMAD.WIDE R122, R123, 0x4, R8 ;  /* 0x000000047b7a7825 */ /* 0x001fca00078e0208 */
[----:B------:R0:W5:Y:S04]  /*94f0*/  LDG.E.CONSTANT R46, desc[UR4][R122.64] ;  /* 0x000000047a2e7981 */ /* 0x000168000c1e9900 */
[----:B------:R0:W5:Y:S01]  /*9500*/  LDG.E.CONSTANT R137, desc[UR4][R122.64+0x80] ;  /* 0x000080047a897981 */ /* 0x000162000c1e9900 */
[C---:B------:R-:W-:Y:S02]  /*9510*/  IADD3 R133, PT, PT, R139.reuse, 0x2, RZ ;  /* 0x000000028b857810 */ /* 0x040fe40007ffe0ff */
[C---:B------:R-:W-:Y:S02]  /*9520*/  IADD3 R131, PT, PT, R139.reuse, 0x3, RZ ;  /* 0x000000038b837810 */ /* 0x040fe40007ffe0ff */
[C---:B------:R-:W-:Y:S02]  /*9530*/  IADD3 R129, PT, PT, R139.reuse, 0x4, RZ ;  /* 0x000000048b817810 */ /* 0x040fe40007ffe0ff */
[----:B------:R-:W-:-:S02]  /*9540*/  IADD3 R127, PT, PT, R139, 0x5, RZ ;  /* 0x000000058b7f7810 */ /* 0x000fc40007ffe0ff */
[----:B------:R-:W-:-:S07]  /*9550*/  IADD3 R125, PT, PT, R139, 0x6, RZ ;  /* 0x000000068b7d7810 */ /* 0x000fce0007ffe0ff */
[----:B0----5:R-:W-:Y:S05]  /*9560*/  WARPSYNC.COLLECTIVE R91, `(.L_x_109) ;  /* 0x000000005b087348 */ /* 0x021fea0003c00000 */
[----:B0-----:R0:W1:Y:S02]  /*9570*/  SHFL.IDX P0, R123, R88, R89, R90 ;  /* 0x00000059587b7389 */ /* 0x001064000000005a */
[----:B01---5:R-:W-:Y:S05]  /*9580*/  ENDCOLLECTIVE ;  /* 0x000000000000791b */ /* 0x023fea0003800000 */
.L_x_109:
[----:B------:R-:W-:Y:S02]  /*9590*/  IADD3 R85, PT, PT, R139, 0x7, RZ ;  /* 0x000000078b557810 */ /* 0x000fe40007ffe0ff */
[----:B------:R-:W-:Y:S02]  /*95a0*/  MOV R89, R133 ;  /* 0x0000008500597202 */ /* 0x000fe40000000f00 */
[----:B------:R-:W-:-:S07]  /*95b0*/  MOV R11, R123 ;  /* 0x0000007b000b7202 */ /* 0x000fce0000000f00 */
[----:B------:R-:W-:Y:S05]  /*95c0*/  WARPSYNC.COLLECTIVE R91, `(.L_x_110) ;  /* 0x000000005b087348 */ /* 0x000fea0003c00000 */
[----:B------:R0:W1:Y:S02]  /*95d0*/  SHFL.IDX P0, R123, R88, R89, R90 ;  /* 0x00000059587b7389 */ /* 0x000064000000005a */
[----:B01----:R-:W-:Y:S05]  /*95e0*/  ENDCOLLECTIVE ;  /* 0x000000000000791b */ /* 0x003fea0003800000 */
.L_x_110:
[----:B------:R-:W-:Y:S02]  /*95f0*/  MOV R89, R131 ;  /* 0x0000008300597202 */ /* 0x000fe40000000f00 */
[----:B------:R-:W-:-:S07]  /*9600*/  MOV R83, R123 ;  /* 0x0000007b00537202 */ /* 0x000fce0000000f00 */
[----:B------:R-:W-:Y:S05]  /*9610*/  WARPSYNC.COLLECTIVE R91, `(.L_x_111) ;  /* 0x000000005b087348 */ /* 0x000fea0003c00000 */
[----:B------:R0:W1:Y:S02]  /*9620*/  SHFL.IDX P0, R123, R88, R89, R90 ;  /* 0x00000059587b7389 */ /* 0x000064000000005a */
[----:B01----:R-:W-:Y:S05]  /*9630*/  ENDCOLLECTIVE ;  /* 0x000000000000791b */ /* 0x003fea0003800000 */
.L_x_111:
[----:B------:R-:W-:Y:S02]  /*9640*/  MOV R89, R129 ;  /* 0x0000008100597202 */ /* 0x000fe40000000f00 */
[----:B------:R-:W-:-:S07]  /*9650*/  MOV R79, R123 ;  /* 0x0000007b004f7202 */ /* 0x000fce0000000f00 */
[----:B------:R-:W-:Y:S05]  /*9660*/  WARPSYNC.COLLECTIVE R91, `(.L_x_112) ;  /* 0x000000005b087348 */ /* 0x000fea0003c00000 */
[----:B------:R0:W1:Y:S02]  /*9670*/  SHFL.IDX P0, R123, R88, R89, R90 ;  /* 0x00000059587b7389 */ /* 0x000064000000005a */
[----:B01----:R-:W-:Y:S05]  /*9680*/  ENDCOLLECTIVE ;  /* 0x000000000000791b */ /* 0x003fea0003800000 */
.L_x_112:
[----:B------:R-:W-:Y:S02]  /*9690*/  MOV R89, R127 ;  /* 0x0000007f00597202 */ /* 0x000fe40000000f00 */
[----:B------:R-:W-:-:S07]  /*96a0*/  MOV R49, R123 ;  /* 0x0000007b00317202 */ /* 0x000fce0000000f00 */
[----:B------:R-:W-:Y:S05]  /*96b0*/  WARPSYNC.COLLECTIVE R91, `(.L_x_113) ;  /* 0x000000005b087348 */ /* 0x000fea0003c00000 */
[----:B------:R0:W1:Y:S02]  /*96c0*/  SHFL.IDX P0, R123, R88, R89, R90 ;  /* 0x00000059587b7389 */ /* 0x000064000000005a */
[----:B01----:R-:W-:Y:S05]  /*96d0*/  ENDCOLLECTIVE ;  /* 0x000000000000791b */ /* 0x003fea0003800000 */
.L_x_113:
[----:B------:R-:W-:Y:S02]  /*96e0*/  MOV R89, R125 ;  /* 0x0000007d00597202 */ /* 0x000fe40000000f00 */
[----:B------:R-:W-:-:S07]  /*96f0*/  MOV R47, R123 ;  /* 0x0000007b002f7202 */ /* 0x000fce0000000f00 */
[----:B------:R-:W-:Y:S05]  /*9700*/  WARPSYNC.COLLECTIVE R91, `(.L_x_114) ;  /* 0x000000005b087348 */ /* 0x000fea0003c00000 */
[----:B------:R0:W1:Y:S02]  /*9710*/  SHFL.IDX P0, R123, R88, R89, R90 ;  /* 0x00000059587b7389 */ /* 0x000064000000005a */
[----:B01----:R-:W-:Y:S05]  /*9720*/  ENDCOLLECTIVE ;  /* 0x000000000000791b */ /* 0x003fea0003800000 */
.L_x_114:
[----:B------:R-:W-:Y:S02]  /*9730*/  MOV R89, R85 ;  /* 0x0000005500597202 */ /* 0x000fe40000000f00 */
[----:B------:R-:W-:-:S07]  /*9740*/  MOV R45, R123 ;  /* 0x0000007b002d7202 */ /* 0x000fce0000000f00 */
[----:B------:R-:W-:Y:S05]  /*9750*/  WARPSYNC.COLLECTIVE R91, `(.L_x_115) ;  /* 0x000000005b087348 */ /* 0x000fea0003c00000 */
[----:B------:R0:W1:Y:S02]  /*9760*/  SHFL.IDX P0, R123, R88, R89, R90 ;  /* 0x00000059587b7389 */ /* 0x000064000000005a */
[----:B01----:R-:W-:Y:S05]  /*9770*/  ENDCOLLECTIVE ;  /* 0x000000000000791b */ /* 0x003fea0003800000 */
.L_x_115:
[----:B------:R-:W-:Y:S02]  /*9780*/  MOV R88, R43 ;  /* 0x0000002b00587202 */ /* 0x000fe40000000f00 */
[----:B------:R-:W-:Y:S02]  /*9790*/  MOV R89, R139 ;  /* 0x0000008b00597202 */ /* 0x000fe40000000f00 */
[----:B------:R-:W-:-:S07]  /*97a0*/  MOV R7, R123 ;  /* 0x0000007b00077202 */ /* 0x000fce0000000f00 */
[----:B------:R-:W-:Y:S05]  /*97b0*/  WARPSYNC.COLLECTIVE R91, `(.L_x_116) ;  /* 0x000000005b087348 */ /* 0x000fea0003c00000 */
[----:B------:R0:W1:Y:S02]  /*97c0*/  SHFL.IDX P0, R123, R88, R89, R90 ;  /* 0x00000059587b7389 */ /* 0x000064000000005a */
[----:B01----:R-:W-:Y:S05]  /*97d0*/  ENDCOLLECTIVE ;  /* 0x000000000000791b */ /* 0x003fea0003800000 */
.L_x_116:
[----:B------:R-:W-:Y:S02]  /*97e0*/  MOV R88, R33 ;  /* 0x0000002100587202 */ /* 0x000fe40000000f00 */
[----:B------:R-:W-:-:S07]  /*97f0*/  MOV R124, R123 ;  /* 0x0000007b007c7202 */ /* 0x000fce0000000f00 */
[----:B------:R-:W-:Y:S05]  /*9800*/  WARPSYNC.COLLECTIVE R91, `(.L_x_117) ;  /* 0x000000005b087348 */ /* 0x000fea0003c00000 */
[----:B------:R0:W1:Y:S02]  /*9810*/  SHFL.IDX P0, R123, R88, R89, R90 ;  /* 0x00000059587b7389 */ /* 0x000064000000005a */
[----:B01----:R-:W-:Y:S05]  /*9820*/  ENDCOLLECTIVE ;  /* 0x000000000000791b */ /* 0x003fea0003800000 */
.L_x_117:
[----:B------:R-:W-:Y:S02]  /*9830*/  MOV R88, R27 ;  /* 0x0000001b00587202 */ /* 0x000fe40000000f00 */
[----:B------:R-:W-:-:S07]  /*9840*/  MOV R145, R123 ;  /* 0x0000007b00917202 */ /* 0x000fce0000000f00 */
[----:B------:R-:W-:Y:S05]  /*9850*/  WARPSYNC.COLLECTIVE R91, `(.L_x_118) ;  /* 0x000000005b087348 */ /* 0x000fea0003c00000 */
[----:B------:R0:W1:Y:S02]  /*9860*/  SHFL.IDX P0, R123, R88, R89, R90 ;  /* 0x00000059587b7389 */ /* 0x000064000000005a */
[----:B01----:R-:W-:Y:S05]  /*9870*/  ENDCOLLECTIVE ;  /* 0x000000000000791b */ /* 0x003fea0003800000 */
.L_x_118:
[----:B------:R-:W-:Y:S02]  /*9880*/  MOV R88, R12 ;  /* 0x0000000c00587202 */ /* 0x000fe40000000f00 */
[----:B------:R-:W-:-:S07]  /*9890*/  MOV R126, R123 ;  /* 0x0000007b007e7202 */ /* 0x000fce0000000f00 */
[----:B------:R-:W-:Y:S05]  /*98a0*/  WARPSYNC.COLLECTIVE R91, `(.L_x_119) ;  /* 0x000000005b087348 */ /* 0x000fea0003c00000 */
[----:B------:R0:W1:Y:S02]  /*98b0*/  SHFL.IDX P0, R123, R88, R89, R90 ;  /* 0x00000059587b7389 */ /* 0x000064000000005a */
[----:B01----:R-:W-:Y:S05]  /*98c0*/  ENDCOLLECTIVE ;  /* 0x000000000000791b */ /* 0x003fea0003800000 */
.L_x_119:
[----:B------:R-:W-:Y:S02]  /*98d0*/  MOV R88, R13 ;  /* 0x0000000d00587202 */ /* 0x000fe40000000f00 */
[----:B------:R-:W-:-:S07]  /*98e0*/  MOV R128, R123 ;  /* 0x0000007b00807202 */ /* 0x000fce0000000f00 */
[----:B------:R-:W-:Y:S05]  /*98f0*/  WARPSYNC.COLLECTIVE R91, `(.L_x_120) ;  /* 0x000000005b087348 */ /* 0x000fea0003c00000 */
[----:B------:R0:W1:Y:S02]  /*9900*/  SHFL.IDX P0, R123, R88, R89, R90 ;  /* 0x00000059587b7389 */ /* 0x000064000000005a */
[----:B01----:R-:W-:Y:S05]  /*9910*/  ENDCOLLECTIVE ;  /* 0x000000000000791b */ /* 0x003fea0003800000 */
.L_x_120:
[-C--:B------:R-:W-:Y:S01]  /*9920*/  FFMA R143, R46, R145.reuse, R48 ;  /* 0x000000912e8f7223 */ /* 0x080fe20000000030 */
[----:B------:R-:W-:Y:S01]  /*9930*/  FFMA R81, R124, R46, R81 ;  /* 0x0000002e7c517223 */ /* 0x000fe20000000051 */
[-C--:B------:R-:W-:Y:S01]  /*9940*/  FFMA R51, R46, R126.reuse, R51 ;  /* 0x0000007e2e337223 */ /* 0x080fe20000000033 */
[C---:B------:R-:W-:Y:S01]  /*9950*/  FFMA R145, R137.reuse, R145, R50 ;  /* 0x0000009189917223 */ /* 0x040fe20000000032 */
[C---:B------:R-:W-:Y:S01]  /*9960*/  FFMA R147, R137.reuse, R126, R52 ;  /* 0x0000007e89937223 */ /* 0x040fe20000000034 */
[-C--:B------:R-:W-:Y:S01]  /*9970*/  FFMA R149, R137, R128.reuse, R54 ;  /* 0x0000008089957223 */ /* 0x080fe20000000036 */
[----:B------:R-:W-:Y:S01]  /*9980*/  FFMA R77, R124, R137, R77 ;  /* 0x000000897c4d7223 */ /* 0x000fe2000000004d */
[----:B------:R-:W-:Y:S01]  /*9990*/  FFMA R53, R46, R128, R53 ;  /* 0x000000802e357223 */ /* 0x000fe20000000035 */
[----:B------:R-:W-:Y:S02]  /*99a0*/  MOV R88, R14 ;  /* 0x0000000e00587202 */ /* 0x000fe40000000f00 */
[----:B------:R-:W-:-:S07]  /*99b0*/  MOV R130, R123 ;  /* 0x0000007b00827202 */ /* 0x000fce0000000f00 */
[----:B------:R-:W-:Y:S05]  /*99c0*/  WARPSYNC.COLLECTIVE R91, `(.L_x_121) ;  /* 0x000000005b087348 */ /* 0x000fea0003c00000 */
[----:B------:R0:W1:Y:S02]  /*99d0*/  SHFL.IDX P0, R123, R88, R89, R90 ;  /* 0x00000059587b7389 */ /* 0x000064000000005a */
[----:B01----:R-:W-:Y:S05]  /*99e0*/  ENDCOLLECTIVE ;  /* 0x000000000000791b */ /* 0x003fea0003800000 */
.L_x_121:
[CC--:B------:R-:W-:Y:S01]  /*99f0*/  FFMA R151, R137.reuse, R130.reuse, R56 ;  /* 0x0000008289977223 */ /* 0x0c0fe20000000038 */
[C---:B------:R-:W-:Y:S01]  /*9a00*/  FFMA R55, R46.reuse, R130, R55 ;  /* 0x000000822e377223 */ /* 0x040fe20000000037 */
[----:B------:R-:W-:Y:S01]  /*9a10*/  MOV R88, R15 ;  /* 0x0000000f00587202 */ /* 0x000fe20000000f00 */
[-C--:B------:R-:W-:Y:S01]  /*9a20*/  FFMA R57, R46, R123.reuse, R57 ;  /* 0x0000007b2e397223 */ /* 0x080fe20000000039 */
[----:B------:R-:W-:-:S07]  /*9a30*/  FFMA R153, R137, R123, R58 ;  /* 0x0000007b89997223 */ /* 0x000fce000000003a */
[----:B------:R-:W-:Y:S05]  /*9a40*/  WARPSYNC.COLLECTIVE R91, `(.L_x_122) ;  /* 0x000000005b087348 */ /* 0x000fea0003c00000 */
[----:B------:R0:W1:Y:S02]  /*9a50*/  SHFL.IDX P0, R123, R88, R89, R90 ;  /* 0x00000059587b7389 */ /* 0x000064000000005a */
[----:B01----:R-:W-:Y:S05]  /*9a60*/  ENDCOLLECTIVE ;  /* 0x000000000000791b */ /* 0x003fea0003800000 */
.L_x_122:
[----:B------:R-:W-:Y:S02]  /*9a70*/  MOV R88, R16 ;  /* 0x0000001000587202 */ /* 0x000fe40000000f00 */
[----:B------:R-:W-:-:S07]  /*9a80*/  MOV R122, R123 ;  /* 0x0000007b007a7202 */ /* 0x000fce0000000f00 */
[----:B------:R-:W-:Y:S05]  /*9a90*/  WARPSYNC.COLLECTIVE R91, `(.L_x_123) ;  /* 0x000000005b087348 */ /* 0x000fea0003c00000 */
[----:B------:R0:W1:Y:S02]  /*9aa0*/  SHFL.IDX P0, R123, R88, R89, R90 ;  /* 0x00000059587b7389 */ /* 0x000064000000005a */
[----:B01----:R-:W-:Y:S05]  /*9ab0*/  ENDCOLLECTIVE ;  /* 0x000000000000791b */ /* 0x003fea0003800000 */
.L_x_123:
[-C--:B------:R-:W-:Y:S01]  /*9ac0*/  FFMA R155, R137, R122.reuse, R60 ;  /* 0x0000007a899b7223 */ /* 0x080fe2000000003c */
[----:B------:R-:W-:Y:S01]  /*9ad0*/  FFMA R59, R46, R122, R59 ;  /* 0x0000007a2e3b7223 */ /* 0x000fe2000000003b */
[----:B------:R-:W-:Y:S02]  /*9ae0*/  MOV R88, R17 ;  /* 0x0000001100587202 */ /* 0x000fe40000000f00 */
[----:B------:R-:W-:-:S07]  /*9af0*/  MOV R132, R123 ;  /* 0x0000007b00847202 */ /* 0x000fce0000000f00 */
[----:B------:R-:W-:Y:S05]  /*9b00*/  WARPSYNC.COLLECTIVE R91, `(.L_x_124) ;  /* 0x000000005b087348 */ /* 0x000fea0003c00000 */
[----:B------:R0:W1:Y:S02]  /*9b10*/  SHFL.IDX P0, R123, R88, R89, R90 ;  /* 0x00000059587b7389 */ /* 0x000064000000005a */
[----:B01----:R-:W-:Y:S05]  /*9b20*/  ENDCOLLECTIVE ;  /* 0x000000000000791b */ /* 0x003fea0003800000 */
.L_x_124:
        /* <DEDUP_REMOVED lines=8> */
.L_x_125:
[----:B------:R-:W-:Y:S02]  /*9bb0*/  MOV R88, R19 ;  /* 0x0000001300587202 */ /* 0x000fe40000000f00 */
[----:B------:R-:W-:-:S07]  /*9bc0*/  MOV R10, R123 ;  /* 0x0000007b000a7202 */ /* 0x000fce0000000f00 */
[----:B------:R-:W-:Y:S05]  /*9bd0*/  WARPSYNC.COLLECTIVE R91, `(.L_x_126) ;  /* 0x000000005b087348 */ /* 0x000fea0003c00000 */
[----:B------:R0:W1:Y:S02]  /*9be0*/  SHFL.IDX P0, R123, R88, R89, R90 ;  /* 0x00000059587b7389 */ /* 0x000064000000005a */
[----:B01----:R-:W-:Y:S05]  /*9bf0*/  ENDCOLLECTIVE ;  /* 0x000000000000791b */ /* 0x003fea0003800000 */
.L_x_126:
[-C--:B------:R-:W-:Y:S01]  /*9c00*/  FFMA R65, R46, R10.reuse, R65 ;  /* 0x0000000a2e417223 */ /* 0x080fe20000000041 */
[----:B------:R-:W-:Y:S01]  /*9c10*/  FFMA R161, R137, R10, R66 ;  /* 0x0000000a89a17223 */ /* 0x000fe20000000042 */
[----:B------:R-:W-:Y:S02]  /*9c20*/  MOV R88, R20 ;  /* 0x0000001400587202 */ /* 0x000fe40000000f00 */
[----:B------:R-:W-:-:S07]  /*9c30*/  MOV R48, R123 ;  /* 0x0000007b00307202 */ /* 0x000fce0000000f00 */
[----:B------:R-:W-:Y:S05]  /*9c40*/  WARPSYNC.COLLECTIVE R91, `(.L_x_127) ;  /* 0x000000005b087348 */ /* 0x000fea0003c00000 */
[----:B------:R0:W1:Y:S02]  /*9c50*/  SHFL.IDX P0, R123, R88, R89, R90 ;  /* 0x00000059587b7389 */ /* 0x000064000000005a */
[----:B01----:R-:W-:Y:S05]  /*9c60*/  ENDCOLLECTIVE ;  /* 0x000000000000791b */ /* 0x003fea0003800000 */
.L_x_127:
[-C--:B------:R-:W-:Y:S01]  /*9c70*/  FFMA R67, R46, R48.reuse, R67 ;  /* 0x000000302e437223 */ /* 0x080fe20000000043 */
[----:B------:R-:W-:Y:S01]  /*9c80*/  FFMA R163, R137, R48, R68 ;  /* 0x0000003089a37223 */ /* 0x000fe20000000044 */
[----:B------:R-:W-:Y:S02]  /*9c90*/  MOV R88, R21 ;  /* 0x0000001500587202 */ /* 0x000fe40000000f00 */
[----:B------:R-:W-:-:S07]  /*9ca0*/  MOV R50, R123 ;  /* 0x0000007b00327202 */ /* 0x000fce0000000f00 */
[----:B------:R-:W-:Y:S05]  /*9cb0*/  WARPSYNC.COLLECTIVE R91, `(.L_x_128) ;  /* 0x000000005b087348 */ /* 0x000fea0003c00000 */
[----:B------:R0:W1:Y:S02]  /*9cc0*/  SHFL.IDX P0, R123, R88, R89, R90 ;  /* 0x00000059587b7389 */ /* 0x000064000000005a */
[----:B01----:R-:W-:Y:S05]  /*9cd0*/  ENDCOLLECTIVE ;  /* 0x000000000000791b */ /* 0x003fea0003800000 */
.L_x_128:
[-C--:B------:R-:W-:Y:S01]  /*9ce0*/  FFMA R69, R46, R50.reuse, R69 ;  /* 0x000000322e457223 */ /* 0x080fe20000000045 */
[----:B------:R-:W-:Y:S01]  /*9cf0*/  FFMA R165, R137, R50, R70 ;  /* 0x0000003289a57223 */ /* 0x000fe20000000046 */
[----:B------:R-:W-:Y:S02]  /*9d00*/  MOV R88, R22 ;  /* 0x0000001600587202 */ /* 0x000fe40000000f00 */
[----:B------:R-:W-:-:S07]  /*9d10*/  MOV R52, R123 ;  /* 0x0000007b00347202 */ /* 0x000fce0000000f00 */
[----:B------:R-:W-:Y:S05]  /*9d20*/  WARPSYNC.COLLECTIVE R91, `(.L_x_129) ;  /* 0x000000005b087348 */ /* 0x000fea0003c00000 */
[----:B------:R0:W1:Y:S02]  /*9d30*/  SHFL.IDX P0, R123, R88, R89, R90 ;  /* 0x00000059587b7389 */ /* 0x000064000000005a */
[----:B01----:R-:W-:Y:S05]  /*9d40*/  ENDCOLLECTIVE ;  /* 0x000000000000791b */ /* 0x003fea0003800000 */
.L_x_129:
[-C--:B------:R-:W-:Y:S01]  /*9d50*/  FFMA R71, R46, R52.reuse, R71 ;  /* 0x000000342e477223 */ /* 0x080fe20000000047 */
[----:B------:R-:W-:Y:S01]  /*9d60*/  FFMA R72, R137, R52, R72 ;  /* 0x0000003489487223 */ /* 0x000fe20000000048 */
[----:B------:R-:W-:Y:S02]  /*9d70*/  MOV R88, R23 ;  /* 0x0000001700587202 */ /* 0x000fe40000000f00 */
[----:B------:R-:W-:-:S07]  /*9d80*/  MOV R54, R123 ;  /* 0x0000007b00367202 */ /* 0x000fce0000000f00 */
[----:B------:R-:W-:Y:S05]  /*9d90*/  WARPSYNC.COLLECTIVE R91, `(.L_x_130) ;  /* 0x000000005b087348 */ /* 0x000fea0003c00000 */
[----:B------:R0:W1:Y:S02]  /*9da0*/  SHFL.IDX P0, R123, R88, R89, R90 ;  /* 0x00000059587b7389 */ /* 0x000064000000005a */
[----:B01----:R-:W-:Y:S05]  /*9db0*/  ENDCOLLECTIVE ;  /* 0x000000000000791b */ /* 0x003fea0003800000 */
.L_x_130:
[-C--:B------:R-:W-:Y:S01]  /*9dc0*/  FFMA R73, R46, R54.reuse, R73 ;  /* 0x000000362e497223 */ /* 0x080fe20000000049 */
[----:B------:R-:W-:Y:S01]  /*9dd0*/  FFMA R74, R137, R54, R74 ;  /* 0x00000036894a7223 */ /* 0x000fe2000000004a */
[----:B------:R-:W-:Y:S02]  /*9de0*/  MOV R88, R24 ;  /* 0x0000001800587202 */ /* 0x000fe40000000f00 */
[----:B------:R-:W-:-:S07]  /*9df0*/  MOV R56, R123 ;  /* 0x0000007b00387202 */ /* 0x000fce0000000f00 */
[----:B------:R-:W-:Y:S05]  /*9e00*/  WARPSYNC.COLLECTIVE R91, `(.L_x_131) ;  /* 0x000000005b087348 */ /* 0x000fea0003c00000 */
[----:B------:R0:W1:Y:S02]  /*9e10*/  SHFL.IDX P0, R123, R88, R89, R90 ;  /* 0x00000059587b7389 */ /* 0x000064000000005a */
[----:B01----:R-:W-:Y:S05]  /*9e20*/  ENDCOLLECTIVE ;  /* 0x000000000000791b */ /* 0x003fea0003800000 */
.L_x_131:
[-C--:B------:R-:W-:Y:S01]  /*9e30*/  FFMA R75, R46, R56.reuse, R75 ;  /* 0x000000382e4b7223 */ /* 0x080fe2000000004b */
[----:B------:R-:W-:Y:S01]  /*9e40*/  FFMA R92, R137, R56, R92 ;  /* 0x00000038895c7223 */ /* 0x000fe2000000005c */
[----:B------:R-:W-:Y:S02]  /*9e50*/  MOV R88, R25 ;  /* 0x0000001900587202 */ /* 0x000fe40000000f00 */
[----:B------:R-:W-:-:S07]  /*9e60*/  MOV R58, R123 ;  /* 0x0000007b003a7202 */ /* 0x000fce0000000f00 */
[----:B------:R-:W-:Y:S05]  /*9e70*/  WARPSYNC.COLLECTIVE R91, `(.L_x_132) ;  /* 0x000000005b087348 */ /* 0x000fea0003c00000 */
[----:B------:R0:W1:Y:S02]  /*9e80*/  SHFL.IDX P0, R123, R88, R89, R90 ;  /* 0x00000059587b7389 */ /* 0x000064000000005a */
[----:B01----:R-:W-:Y:S05]  /*9e90*/  ENDCOLLECTIVE ;  /* 0x000000000000791b */ /* 0x003fea0003800000 */
.L_x_132:
        /* <DEDUP_REMOVED lines=8> */
.L_x_133:
[----:B------:R-:W-:Y:S02]  /*9f20*/  MOV R88, R28 ;  /* 0x0000001c00587202 */ /* 0x000fe40000000f00 */
[----:B------:R-:W-:-:S07]  /*9f30*/  MOV R10, R123 ;  /* 0x0000007b000a7202 */ /* 0x000fce0000000f00 */
[----:B------:R-:W-:Y:S05]  /*9f40*/  WARPSYNC.COLLECTIVE R91, `(.L_x_134) ;  /* 0x000000005b087348 */ /* 0x000fea0003c00000 */
[----:B------:R0:W1:Y:S02]  /*9f50*/  SHFL.IDX P0, R123, R88, R89, R90 ;  /* 0x00000059587b7389 */ /* 0x000064000000005a */
[----:B01----:R-:W-:Y:S05]  /*9f60*/  ENDCOLLECTIVE ;  /* 0x000000000000791b */ /* 0x003fea0003800000 */
.L_x_134:
[-C--:B------:R-:W-:Y:S01]  /*9f70*/  FFMA R97, R46, R10.reuse, R97 ;  /* 0x0000000a2e617223 */ /* 0x080fe20000000061 */
[----:B------:R-:W-:Y:S01]  /*9f80*/  FFMA R98, R137, R10, R98 ;  /* 0x0000000a89627223 */ /* 0x000fe20000000062 */
[----:B------:R-:W-:Y:S02]  /*9f90*/  MOV R88, R29 ;  /* 0x0000001d00587202 */ /* 0x000fe40000000f00 */
[----:B------:R-:W-:-:S07]  /*9fa0*/  MOV R48, R123 ;  /* 0x0000007b00307202 */ /* 0x000fce0000000f00 */
[----:B------:R-:W-:Y:S05]  /*9fb0*/  WARPSYNC.COLLECTIVE R91, `(.L_x_135) ;  /* 0x000000005b087348 */ /* 0x000fea0003c00000 */
[----:B------:R0:W1:Y:S02]  /*9fc0*/  SHFL.IDX P0, R123, R88, R89, R90 ;  /* 0x00000059587b7389 */ /* 0x000064000000005a */
[----:B01----:R-:W-:Y:S05]  /*9fd0*/  ENDCOLLECTIVE ;  /* 0x000000000000791b */ /* 0x003fea0003800000 */
.L_x_135:
[-C--:B------:R-:W-:Y:S01]  /*9fe0*/  FFMA R99, R46, R48.reuse, R99 ;  /* 0x000000302e637223 */ /* 0x080fe20000000063 */
[----:B------:R-:W-:Y:S01]  /*9ff0*/  FFMA R100, R137, R48, R100 ;  /* 0x0000003089647223 */ /* 0x000fe20000000064 */
[----:B------:R-:W-:Y:S02]  /*a000*/  MOV R88, R30 ;  /* 0x0000001e00587202 */ /* 0x000fe40000000f00 */
[----:B------:R-:W-:-:S07]  /*a010*/  MOV R50, R123 ;  /* 0x0000007b00327202 */ /* 0x000fce0000000f00 */
[----:B------:R-:W-:Y:S05]  /*a020*/  WARPSYNC.COLLECTIVE R91, `(.L_x_136) ;  /* 0x000000005b087348 */ /* 0x000fea0003c00000 */
[----:B------:R0:W1:Y:S02]  /*a030*/  SHFL.IDX P0, R123, R88, R89, R90 ;  /* 0x00000059587b7389 */ /* 0x000064000000005a */
[----:B01----:R-:W-:Y:S05]  /*a040*/  ENDCOLLECTIVE ;  /* 0x000000000000791b */ /* 0x003fea0003800000 */
.L_x_136:
[-C--:B------:R-:W-:Y:S01]  /*a050*/  FFMA R101, R46, R50.reuse, R101 ;  /* 0x000000322e657223 */ /* 0x080fe20000000065 */
[----:B------:R-:W-:Y:S01]  /*a060*/  FFMA R102, R137, R50, R102 ;  /* 0x0000003289667223 */ /* 0x000fe20000000066 */
[----:B------:R-:W-:Y:S02]  /*a070*/  MOV R88, R31 ;  /* 0x0000001f00587202 */ /* 0x000fe40000000f00 */
[----:B------:R-:W-:-:S07]  /*a080*/  MOV R52, R123 ;  /* 0x0000007b00347202 */ /* 0x000fce0000000f00 */
[----:B------:R-:W-:Y:S05]  /*a090*/  WARPSYNC.COLLECTIVE R91, `(.L_x_137) ;  /* 0x000000005b087348 */ /* 0x000fea0003c00000 */
[----:B------:R0:W1:Y:S02]  /*a0a0*/  SHFL.IDX P0, R123, R88, R89, R90 ;  /* 0x00000059587b7389 */ /* 0x000064000000005a */
[----:B01----:R-:W-:Y:S05]  /*a0b0*/  ENDCOLLECTIVE ;  /* 0x000000000000791b */ /* 0x003fea0003800000 */
.L_x_137:
[-C--:B------:R-:W-:Y:S01]  /*a0c0*/  FFMA R103, R46, R52.reuse, R103 ;  /* 0x000000342e677223 */ /* 0x080fe20000000067 */
[----:B------:R-:W-:Y:S01]  /*a0d0*/  FFMA R104, R137, R52, R104 ;  /* 0x0000003489687223 */ /* 0x000fe20000000068 */
[----:B------:R-:W-:Y:S02]  /*a0e0*/  MOV R88, R32 ;  /* 0x0000002000587202 */ /* 0x000fe40000000f00 */
[----:B------:R-:W-:-:S07]  /*a0f0*/  MOV R54, R123 ;  /* 0x0000007b00367202 */ /* 0x000fce0000000f00 */
[----:B------:R-:W-:Y:S05]  /*a100*/  WARPSYNC.COLLECTIVE R91, `(.L_x_138) ;  /* 0x000000005b087348 */ /* 0x000fea0003c00000 */
[----:B------:R0:W1:Y:S02]  /*a110*/  SHFL.IDX P0, R123, R88, R89, R90 ;  /* 0x00000059587b7389 */ /* 0x000064000000005a */
[----:B01----:R-:W-:Y:S05]  /*a120*/  ENDCOLLECTIVE ;  /* 0x000000000000791b */ /* 0x003fea0003800000 */
.L_x_138:
[-C--:B------:R-:W-:Y:S01]  /*a130*/  FFMA R105, R46, R54.reuse, R105 ;  /* 0x000000362e697223 */ /* 0x080fe20000000069 */
[----:B------:R-:W-:Y:S01]  /*a140*/  FFMA R106, R137, R54, R106 ;  /* 0x00000036896a7223 */ /* 0x000fe2000000006a */
[----:B------:R-:W-:Y:S02]  /*a150*/  MOV R88, R34 ;  /* 0x0000002200587202 */ /* 0x000fe40000000f00 */
[----:B------:R-:W-:-:S07]  /*a160*/  MOV R56, R123 ;  /* 0x0000007b00387202 */ /* 0x000fce0000000f00 */
[----:B------:R-:W-:Y:S05]  /*a170*/  WARPSYNC.COLLECTIVE R91, `(.L_x_139) ;  /* 0x000000005b087348 */ /* 0x000fea0003c00000 */
[----:B------:R0:W1:Y:S02]  /*a180*/  SHFL.IDX P0, R123, R88, R89, R90 ;  /* 0x00000059587b7389 */ /* 0x000064000000005a */
[----:B01----:R-:W-:Y:S05]  /*a190*/  ENDCOLLECTIVE ;  /* 0x000000000000791b */ /* 0x003fea0003800000 */
.L_x_139:
[-C--:B------:R-:W-:Y:S01]  /*a1a0*/  FFMA R107, R46, R56.reuse, R107 ;  /* 0x000000382e6b7223 */ /* 0x080fe2000000006b */
[----:B------:R-:W-:Y:S01]  /*a1b0*/  FFMA R108, R137, R56, R108 ;  /* 0x00000038896c7223 */ /* 0x000fe2000000006c */
[----:B------:R-:W-:Y:S02]  /*a1c0*/  MOV R88, R35 ;  /* 0x0000002300587202 */ /* 0x000fe40000000f00 */
[----:B------:R-:W-:-:S07]  /*a1d0*/  MOV R58, R123 ;  /* 0x0000007b003a7202 */ /* 0x000fce0000000f00 */
[----:B------:R-:W-:Y:S05]  /*a1e0*/  WARPSYNC.COLLECTIVE R91, `(.L_x_140) ;  /* 0x000000005b087348 */ /* 0x000fea0003c00000 */
[----:B------:R0:W1:Y:S02]  /*a1f0*/  SHFL.IDX P0, R123, R88, R89, R90 ;  /* 0x00000059587b7389 */ /* 0x000064000000005a */
[----:B01----:R-:W-:Y:S05]  /*a200*/  ENDCOLLECTIVE ;  /* 0x000000000000791b */ /* 0x003fea0003800000 */
.L_x_140:
        /* <DEDUP_REMOVED lines=8> */
.L_x_141:
[----:B------:R-:W-:Y:S02]  /*a290*/  MOV R88, R37 ;  /* 0x0000002500587202 */ /* 0x000fe40000000f00 */
[----:B------:R-:W-:-:S07]  /*a2a0*/  MOV R10, R123 ;  /* 0x0000007b000a7202 */ /* 0x000fce0000000f00 */
[----:B------:R-:W-:Y:S05]  /*a2b0*/  WARPSYNC.COLLECTIVE R91, `(.L_x_142) ;  /* 0x000000005b087348 */ /* 0x000fea0003c00000 */
[----:B------:R0:W1:Y:S02]  /*a2c0*/  SHFL.IDX P0, R123, R88, R89, R90 ;  /* 0x00000059587b7389 */ /* 0x000064000000005a */
[----:B01----:R-:W-:Y:S05]  /*a2d0*/  ENDCOLLECTIVE ;  /* 0x000000000000791b */ /* 0x003fea0003800000 */
.L_x_142:
[-C--:B------:R-:W-:Y:S01]  /*a2e0*/  FFMA R113, R46, R10.reuse, R113 ;  /* 0x0000000a2e717223 */ /* 0x080fe20000000071 */
[----:B------:R-:W-:Y:S01]  /*a2f0*/  FFMA R114, R137, R10, R114 ;  /* 0x0000000a89727223 */ /* 0x000fe20000000072 */
[----:B------:R-:W-:-:S05]  /*a300*/  IMAD.WIDE R10, R11, 0x4, R8 ;  /* 0x000000040b0a7825 */ /* 0x000fca00078e0208 */
[----:B------:R0:W5:Y:S04]  /*a310*/  LDG.E.CONSTANT R84, desc[UR4][R10.64] ;  /* 0x000000040a547981 */ /* 0x000168000c1e9900 */
[----:B------:R0:W5:Y:S01]  /*a320*/  LDG.E.CONSTANT R86, desc[UR4][R10.64+0x80] ;  /* 0x000080040a567981 */ /* 0x000162000c1e9900 */
[----:B------:R-:W-:Y:S02]  /*a330*/  MOV R88, R38 ;  /* 0x0000002600587202 */ /* 0x000fe40000000f00 */
[----:B------:R-:W-:-:S07]  /*a340*/  MOV R48, R123 ;  /* 0x0000007b00307202 */ /* 0x000fce0000000f00 */
[----:B0----5:R-:W-:Y:S05]  /*a350*/  WARPSYNC.COLLECTIVE R91, `(.L_x_143) ;  /* 0x000000005b087348 */ /* 0x021fea0003c00000 */
[----:B------:R1:W2:Y:S02]  /*a360*/  SHFL.IDX P0, R123, R88, R89, R90 ;  /* 0x00000059587b7389 */ /* 0x0002a4000000005a */
[----:B012--5:R-:W-:Y:S05]  /*a370*/  ENDCOLLECTIVE ;  /* 0x000000000000791b */ /* 0x027fea0003800000 */
.L_x_143:
[-C--:B------:R-:W-:Y:S01]  /*a380*/  FFMA R116, R137, R48.reuse, R116 ;  /* 0x0000003089747223 */ /* 0x080fe20000000074 */
[----:B------:R-:W-:Y:S01]  /*a390*/  FFMA R115, R46, R48, R115 ;  /* 0x000000302e737223 */ /* 0x000fe20000000073 */
[----:B------:R-:W-:Y:S02]  /*a3a0*/  MOV R88, R39 ;  /* 0x0000002700587202 */ /* 0x000fe40000000f00 */
[----:B------:R-:W-:-:S07]  /*a3b0*/  MOV R50, R123 ;  /* 0x0000007b00327202 */ /* 0x000fce0000000f00 */
[----:B------:R-:W-:Y:S05]  /*a3c0*/  WARPSYNC.COLLECTIVE R91, `(.L_x_144) ;  /* 0x000000005b087348 */ /* 0x000fea0003c00000 */
[----:B------:R0:W1:Y:S02]  /*a3d0*/  SHFL.IDX P0, R123, R88, R89, R90 ;  /* 0x00000059587b7389 */ /* 0x000064000000005a */
[----:B01----:R-:W-:Y:S05]  /*a3e0*/  ENDCOLLECTIVE ;  /* 0x000000000000791b */ /* 0x003fea0003800000 */
.L_x_144:
[-C--:B------:R-:W-:Y:S01]  /*a3f0*/  FFMA R118, R137, R50.reuse, R118 ;  /* 0x0000003289767223 */ /* 0x080fe20000000076 */
[----:B------:R-:W-:Y:S01]  /*a400*/  FFMA R117, R46, R50, R117 ;  /* 0x000000322e757223 */ /* 0x000fe20000000075 */
[----:B------:R-:W-:Y:S02]  /*a410*/  MOV R88, R40 ;  /* 0x0000002800587202 */ /* 0x000fe40000000f00 */
[----:B------:R-:W-:-:S07]  /*a420*/  MOV R52, R123 ;  /* 0x0000007b00347202 */ /* 0x000fce0000000f00 */
[----:B------:R-:W-:Y:S05]  /*a430*/  WARPSYNC.COLLECTIVE R91, `(.L_x_145) ;  /* 0x000000005b087348 */ /* 0x000fea0003c00000 */
[----:B------:R0:W1:Y:S02]  /*a440*/  SHFL.IDX P0, R123, R88, R89, R90 ;  /* 0x00000059587b7389 */ /* 0x000064000000005a */
[----:B01----:R-:W-:Y:S05]  /*a450*/  ENDCOLLECTIVE ;  /* 0x000000000000791b */ /* 0x003fea0003800000 */
.L_x_145:
[-C--:B------:R-:W-:Y:S01]  /*a460*/  FFMA R120, R137, R52.reuse, R120 ;  /* 0x0000003489787223 */ /* 0x080fe20000000078 */
[----:B------:R-:W-:Y:S01]  /*a470*/  FFMA R119, R46, R52, R119 ;  /* 0x000000342e777223 */ /* 0x000fe20000000077 */
[----:B------:R-:W-:Y:S02]  /*a480*/  MOV R88, R41 ;  /* 0x0000002900587202 */ /* 0x000fe40000000f00 */
[----:B------:R-:W-:-:S07]  /*a490*/  MOV R54, R123 ;  /* 0x0000007b00367202 */ /* 0x000fce0000000f00 */
[----:B------:R-:W-:Y:S05]  /*a4a0*/  WARPSYNC.COLLECTIVE R91, `(.L_x_146) ;  /* 0x000000005b087348 */ /* 0x000fea0003c00000 */
[----:B------:R0:W1:Y:S02]  /*a4b0*/  SHFL.IDX P0, R123, R88, R89, R90 ;  /* 0x00000059587b7389 */ /* 0x000064000000005a */
[----:B01----:R-:W-:Y:S05]  /*a4c0*/  ENDCOLLECTIVE ;  /* 0x000000000000791b */ /* 0x003fea0003800000 */
.L_x_146:
[-C--:B------:R-:W-:Y:S01]  /*a4d0*/  FFMA R87, R137, R54.reuse, R87 ;  /* 0x0000003689577223 */ /* 0x080fe20000000057 */
[----:B------:R-:W-:Y:S01]  /*a4e0*/  FFMA R121, R46, R54, R121 ;  /* 0x000000362e797223 */ /* 0x000fe20000000079 */
[----:B------:R-:W-:Y:S02]  /*a4f0*/  MOV R88, R42 ;  /* 0x0000002a00587202 */ /* 0x000fe40000000f00 */
[----:B------:R-:W-:-:S07]  /*a500*/  MOV R56, R123 ;  /* 0x0000007b00387202 */ /* 0x000fce0000000f00 */
[----:B------:R-:W-:Y:S05]  /*a510*/  WARPSYNC.COLLECTIVE R91, `(.L_x_147) ;  /* 0x000000005b087348 */ /* 0x000fea0003c00000 */
[----:B------:R0:W1:Y:S02]  /*a520*/  SHFL.IDX P0, R123, R88, R89, R90 ;  /* 0x00000059587b7389 */ /* 0x000064000000005a */
[----:B01----:R-:W-:Y:S05]  /*a530*/  ENDCOLLECTIVE ;  /* 0x000000000000791b */ /* 0x003fea0003800000 */
.L_x_147:
[-C--:B------:R-:W-:Y:S01]  /*a540*/  FFMA R78, R137, R56.reuse, R78 ;  /* 0x00000038894e7223 */ /* 0x080fe2000000004e */
[----:B------:R-:W-:Y:S01]  /*a550*/  FFMA R80, R46, R56, R80 ;  /* 0x000000382e507223 */ /* 0x000fe20000000050 */
[----:B------:R-:W-:Y:S02]  /*a560*/  MOV R88, R43 ;  /* 0x0000002b00587202 */ /* 0x000fe40000000f00 */
[----:B------:R-:W-:Y:S02]  /*a570*/  MOV R89, R135 ;  /* 0x0000008700597202 */ /* 0x000fe40000000f00 */
[----:B------:R-:W-:-:S07]  /*a580*/  MOV R58, R123 ;  /* 0x0000007b003a7202 */ /* 0x000fce0000000f00 */
[----:B------:R-:W-:Y:S05]  /*a590*/  WARPSYNC.COLLECTIVE R91, `(.L_x_148) ;  /* 0x000000005b087348 */ /* 0x000fea0003c00000 */
[----:B------:R0:W1:Y:S02]  /*a5a0*/  SHFL.IDX P0, R123, R88, R89, R90 ;  /* 0x00000059587b7389 */ /* 0x000064000000005a */
[----:B01----:R-:W-:Y:S05]  /*a5b0*/  ENDCOLLECTIVE ;  /* 0x000000000000791b */ /* 0x003fea0003800000 */
.L_x_148:
[-C--:B------:R-:W-:Y:S01]  /*a5c0*/  FFMA R137, R137, R58.reuse, R0 ;  /* 0x0000003a89897223 */ /* 0x080fe20000000000 */
[----:B------:R-:W-:Y:S01]  /*a5d0*/  FFMA R46, R46, R58, R76 ;  /* 0x0000003a2e2e7223 */ /* 0x000fe2000000004c */
[----:B------:R-:W-:Y:S01]  /*a5e0*/  MOV R88, R33 ;  /* 0x0000002100587202 */ /* 0x000fe20000000f00 */
[C---:B------:R-:W-:Y:S01]  /*a5f0*/  FFMA R81, R123.reuse, R84, R81 ;  /* 0x000000547b517223 */ /* 0x040fe20000000051 */
[----:B------:R-:W-:-:S07]  /*a600*/  FFMA R77, R123, R86, R77 ;  /* 0x000000567b4d7223 */ /* 0x000fce000000004d */
[----:B------:R-:W-:Y:S05]  /*a610*/  WARPSYNC.COLLECTIVE R91, `(.L_x_149) ;  /* 0x000000005b087348 */ /* 0x000fea0003c00000 */
[----:B------:R0:W1:Y:S02]  /*a620*/  SHFL.IDX P0, R123, R88, R89, R90 ;  /* 0x00000059587b7389 */ /* 0x000064000000005a */
[----:B01----:R-:W-:Y:S05]  /*a630*/  ENDCOLLECTIVE ;  /* 0x000000000000791b */ /* 0x003fea0003800000 */
.L_x_149:
[----:B------:R-:W-:Y:S02]  /*a640*/  MOV R88, R27 ;  /* 0x0000001b00587202 */ /* 0x000fe40000000f00 */
[----:B------:R-:W-:-:S07]  /*a650*/  MOV R0, R123 ;  /* 0x0000007b00007202 */ /* 0x000fce0000000f00 */
[----:B------:R-:W-:Y:S05]  /*a660*/  WARPSYNC.COLLECTIVE R91, `(.L_x_150) ;  /* 0x000000005b087348 */ /* 0x000fea0003c00000 */
[----:B------:R0:W1:Y:S02]  /*a670*/  SHFL.IDX P0, R123, R88, R89, R90 ;  /* 0x00000059587b7389 */ /* 0x000064000000005a */
[----:B01----:R-:W-:Y:S05]  /*a680*/  ENDCOLLECTIVE ;  /* 0x000000000000791b */ /* 0x003fea0003800000 */
.L_x_150:
[----:B------:R-:W-:Y:S02]  /*a690*/  MOV R88, R12 ;  /* 0x0000000c00587202 */ /* 0x000fe40000000f00 */
[----:B------:R-:W-:-:S07]  /*a6a0*/  MOV R10, R123 ;  /* 0x0000007b000a7202 */ /* 0x000fce0000000f00 */
[----:B------:R-:W-:Y:S05]  /*a6b0*/  WARPSYNC.COLLECTIVE R91, `(.L_x_151) ;  /* 0x000000005b087348 */ /* 0x000fea0003c00000 */
[----:B------:R0:W1:Y:S02]  /*a6c0*/  SHFL.IDX P0, R123, R88, R89, R90 ;  /* 0x00000059587b7389 */ /* 0x000064000000005a */
[----:B01----:R-:W-:Y:S05]  /*a6d0*/  ENDCOLLECTIVE ;  /* 0x000000000000791b */ /* 0x003fea0003800000 */
.L_x_151:
[----:B------:R-:W-:Y:S02]  /*a6e0*/  MOV R88, R13 ;  /* 0x0000000d00587202 */ /* 0x000fe40000000f00 */
[----:B------:R-:W-:-:S07]  /*a6f0*/  MOV R48, R123 ;  /* 0x0000007b00307202 */ /* 0x000fce0000000f00 */
[----:B------:R-:W-:Y:S05]  /*a700*/  WARPSYNC.COLLECTIVE R91, `(.L_x_152) ;  /* 0x000000005b087348 */ /* 0x000fea0003c00000 */
[----:B------:R0:W1:Y:S02]  /*a710*/  SHFL.IDX P0, R123, R88, R89, R90 ;  /* 0x00000059587b7389 */ /* 0x000064000000005a */
[----:B01----:R-:W-:Y:S05]  /*a720*/  ENDCOLLECTIVE ;  /* 0x000000000000791b */ /* 0x003fea0003800000 */
.L_x_152:
[----:B------:R-:W-:Y:S02]  /*a730*/  MOV R88, R14 ;  /* 0x0000000e00587202 */ /* 0x000fe40000000f00 */
[----:B------:R-:W-:-:S07]  /*a740*/  MOV R50, R123 ;  /* 0x0000007b00327202 */ /* 0x000fce0000000f00 */
[----:B------:R-:W-:Y:S05]  /*a750*/  WARPSYNC.COLLECTIVE R91, `(.L_x_153) ;  /* 0x000000005b087348 */ /* 0x000fea0003c00000 */
[----:B------:R0:W1:Y:S02]  /*a760*/  SHFL.IDX P0, R123, R88, R89, R90 ;  /* 0x00000059587b7389 */ /* 0x000064000000005a */
[----:B01----:R-:W-:Y:S05]  /*a770*/  ENDCOLLECTIVE ;  /* 0x000000000000791b */ /* 0x003fea0003800000 */
.L_x_153:
[----:B------:R-:W-:Y:S02]  /*a780*/  MOV R88, R15 ;  /* 0x0000000f00587202 */ /* 0x000fe40000000f00 */
[----:B------:R-:W-:-:S07]  /*a790*/  MOV R52, R123 ;  /* 0x0000007b00347202 */ /* 0x000fce0000000f00 */
[----:B------:R-:W-:Y:S05]  /*a7a0*/  WARPSYNC.COLLECTIVE R91, `(.L_x_154) ;  /* 0x000000005b087348 */ /* 0x000fea0003c00000 */
[----:B------:R0:W1:Y:S02]  /*a7b0*/  SHFL.IDX P0, R123, R88, R89, R90 ;  /* 0x00000059587b7389 */ /* 0x000064000000005a */
[----:B01----:R-:W-:Y:S05]  /*a7c0*/  ENDCOLLECTIVE ;  /* 0x000000000000791b */ /* 0x003fea0003800000 */
.L_x_154:
[----:B------:R-:W-:Y:S02]  /*a7d0*/  MOV R88, R16 ;  /* 0x0000001000587202 */ /* 0x000fe40000000f00 */
[----:B------:R-:W-:-:S07]  /*a7e0*/  MOV R54, R123 ;  /* 0x0000007b00367202 */ /* 0x000fce0000000f00 */
[----:B------:R-:W-:Y:S05]  /*a7f0*/  WARPSYNC.COLLECTIVE R91, `(.L_x_155) ;  /* 0x000000005b087348 */ /* 0x000fea0003c00000 */
[----:B------:R0:W1:Y:S02]  /*a800*/  SHFL.IDX P0, R123, R88, R89, R90 ;  /* 0x00000059587b7389 */ /* 0x000064000000005a */
[----:B01----:R-:W-:Y:S05]  /*a810*/  ENDCOLLECTIVE ;  /* 0x000000000000791b */ /* 0x003fea0003800000 */
.L_x_155:
[----:B------:R-:W-:Y:S02]  /*a820*/  MOV R88, R17 ;  /* 0x0000001100587202 */ /* 0x000fe40000000f00 */
[----:B------:R-:W-:-:S07]  /*a830*/  MOV R56, R123 ;  /* 0x0000007b00387202 */ /* 0x000fce0000000f00 */
[----:B------:R-:W-:Y:S05]  /*a840*/  WARPSYNC.COLLECTIVE R91, `(.L_x_156) ;  /* 0x000000005b087348 */ /* 0x000fea0003c00000 */
[----:B------:R0:W1:Y:S02]  /*a850*/  SHFL.IDX P0, R123, R88, R89, R90 ;  /* 0x00000059587b7389 */ /* 0x000064000000005a */
[----:B01----:R-:W-:Y:S05]  /*a860*/  ENDCOLLECTIVE ;  /* 0x000000000000791b */ /* 0x003fea0003800000 */
.L_x_156:
[----:B------:R-:W-:Y:S02]  /*a870*/  MOV R88, R18 ;  /* 0x0000001200587202 */ /* 0x000fe40000000f00 */
[----:B------:R-:W-:-:S07]  /*a880*/  MOV R11, R123 ;  /* 0x0000007b000b7202 */ /* 0x000fce0000000f00 */
[----:B------:R-:W-:Y:S05]  /*a890*/  WARPSYNC.COLLECTIVE R91, `(.L_x_157) ;  /* 0x000000005b087348 */ /* 0x000fea0003c00000 */
[----:B------:R0:W1:Y:S02]  /*a8a0*/  SHFL.IDX P0, R123, R88, R89, R90 ;  /* 0x00000059587b7389 */ /* 0x000064000000005a */
[----:B01----:R-:W-:Y:S05]  /*a8b0*/  ENDCOLLECTIVE ;  /* 0x000000000000791b */ /* 0x003fea0003800000 */
.L_x_157:
[----:B------:R-:W-:Y:S01]  /*a8c0*/  MOV R88, R19 ;  /* 0x0000001300587202 */ /* 0x000fe20000000f00 */
[-C--:B------:R-:W-:Y:S01]  /*a8d0*/  FFMA R65, R84, R123.reuse, R65 ;  /* 0x0000007b54417223 */ /* 0x080fe20000000041 */
[----:B------:R-:W-:-:S07]  /*a8e0*/  FFMA R161, R86, R123, R161 ;  /* 0x0000007b56a17223 */ /* 0x000fce00000000a1 */
[----:B------:R-:W-:Y:S05]  /*a8f0*/  WARPSYNC.COLLECTIVE R91, `(.L_x_158) ;  /* 0x000000005b087348 */ /* 0x000fea0003c00000 */
[----:B------:R0:W1:Y:S02]  /*a900*/  SHFL.IDX P0, R123, R88, R89, R90 ;  /* 0x00000059587b7389 */ /* 0x000064000000005a */
[----:B01----:R-:W-:Y:S05]  /*a910*/  ENDCOLLECTIVE ;  /* 0x000000000000791b */ /* 0x003fea0003800000 */
.L_x_158:
[-C--:B------:R-:W-:Y:S01]  /*a920*/  FFMA R143, R84, R0.reuse, R143 ;  /* 0x00000000548f7223 */ /* 0x080fe2000000008f */
[----:B------:R-:W-:Y:S01]  /*a930*/  FFMA R145, R86, R0, R145 ;  /* 0x0000000056917223 */ /* 0x000fe20000000091 */
[----:B------:R-:W-:Y:S02]  /*a940*/  MOV R88, R20 ;  /* 0x0000001400587202 */ /* 0x000fe40000000f00 */
[----:B------:R-:W-:-:S07]  /*a950*/  MOV R0, R123 ;  /* 0x0000007b00007202 */ /* 0x000fce0000000f00 */
[----:B------:R-:W-:Y:S05]  /*a960*/  WARPSYNC.COLLECTIVE R91, `(.L_x_159) ;  /* 0x000000005b087348 */ /* 0x000fea0003c00000 */
[----:B------:R0:W1:Y:S02]  /*a970*/  SHFL.IDX P0, R123, R88, R89, R90 ;  /* 0x00000059587b7389 */ /* 0x000064000000005a */
[----:B01----:R-:W-:Y:S05]  /*a980*/  ENDCOLLECTIVE ;  /* 0x000000000000791b */ /* 0x003fea0003800000 */
.L_x_159:
[-C--:B------:R-:W-:Y:S01]  /*a990*/  FFMA R51, R84, R10.reuse, R51 ;  /* 0x0000000a54337223 */ /* 0x080fe20000000033 */
[----:B------:R-:W-:Y:S01]  /*a9a0*/  FFMA R147, R86, R10, R147 ;  /* 0x0000000a56937223 */ /* 0x000fe20000000093 */
[----:B------:R-:W-:Y:S02]  /*a9b0*/  MOV R88, R21 ;  /* 0x0000001500587202 */ /* 0x000fe40000000f00 */
[----:B------:R-:W-:-:S07]  /*a9c0*/  MOV R10, R123 ;  /* 0x0000007b000a7202 */ /* 0x000fce0000000f00 */
[----:B------:R-:W-:Y:S05]  /*a9d0*/  WARPSYNC.COLLECTIVE R91, `(.L_x_160) ;  /* 0x000000005b087348 */ /* 0x000fea0003c00000 */
[----:B------:R0:W1:Y:S02]  /*a9e0*/  SHFL.IDX P0, R123, R88, R89, R90 ;  /* 0x00000059587b7389 */ /* 0x000064000000005a */
[----:B01----:R-:W-:Y:S05]  /*a9f0*/  ENDCOLLECTIVE ;  /* 0x000000000000791b */ /* 0x003fea0003800000 */
.L_x_160:
[-C--:B------:R-:W-:Y:S01]  /*aa00*/  FFMA R63, R84, R11.reuse, R63 ;  /* 0x0000000b543f7223 */ /* 0x080fe2000000003f */
[----:B------:R-:W-:Y:S01]  /*aa10*/  FFMA R159, R86, R11, R159 ;  /* 0x0000000b569f7223 */ /* 0x000fe2000000009f */
[----:B------:R-:W-:Y:S02]  /*aa20*/  MOV R88, R22 ;  /* 0x0000001600587202 */ /* 0x000fe40000000f00 */
[----:B------:R-:W-:-:S07]  /*aa30*/  MOV R11, R123 ;  /* 0x0000007b000b7202 */ /* 0x000fce0000000f00 */
[----:B------:R-:W-:Y:S05]  /*aa40*/  WARPSYNC.COLLECTIVE R91, `(.L_x_161) ;  /* 0x000000005b087348 */ /* 0x000fea0003c00000 */
[----:B------:R0:W1:Y:S02]  /*aa50*/  SHFL.IDX P0, R123, R88, R89, R90 ;  /* 0x00000059587b7389 */ /* 0x000064000000005a */
[----:B01----:R-:W-:Y:S05]  /*aa60*/  ENDCOLLECTIVE ;  /* 0x000000000000791b */ /* 0x003fea0003800000 */
.L_x_161:
[-C--:B------:R-:W-:Y:S01]  /*aa70*/  FFMA R53, R84, R48.reuse, R53 ;  /* 0x0000003054357223 */ /* 0x080fe20000000035 */
[----:B------:R-:W-:Y:S01]  /*aa80*/  FFMA R149, R86, R48, R149 ;  /* 0x0000003056957223 */ /* 0x000fe20000000095 */
[----:B------:R-:W-:Y:S02]  /*aa90*/  MOV R88, R23 ;  /* 0x0000001700587202 */ /* 0x000fe40000000f00 */
[----:B------:R-:W-:-:S07]  /*aaa0*/  MOV R48, R123 ;  /* 0x0000007b00307202 */ /* 0x000fce0000000f00 */
[----:B------:R-:W-:Y:S05]  /*aab0*/  WARPSYNC.COLLECTIVE R91, `(.L_x_162) ;  /* 0x000000005b087348 */ /* 0x000fea0003c00000 */
[----:B------:R0:W1:Y:S02]  /*aac0*/  SHFL.IDX P0, R123, R88, R89, R90 ;  /* 0x00000059587b7389 */ /* 0x000064000000005a */
[----:B01----:R-:W-:Y:S05]  /*aad0*/  ENDCOLLECTIVE ;  /* 0x000000000000791b */ /* 0x003fea0003800000 */
.L_x_162:
[-C--:B------:R-:W-:Y:S01]  /*aae0*/  FFMA R55, R84, R50.reuse, R55 ;  /* 0x0000003254377223 */ /* 0x080fe20000000037 */
[----:B------:R-:W-:Y:S01]  /*aaf0*/  FFMA R151, R86, R50, R151 ;  /* 0x0000003256977223 */ /* 0x000fe20000000097 */
[----:B------:R-:W-:Y:S02]  /*ab00*/  MOV R88, R24 ;  /* 0x0000001800587202 */ /* 0x000fe40000000f00 */
[----:B------:R-:W-:-:S07]  /*ab10*/  MOV R50, R123 ;  /* 0x0000007b00327202 */ /* 0x000fce0000000f00 */
[----:B------:R-:W-:Y:S05]  /*ab20*/  WARPSYNC.COLLECTIVE R91, `(.L_x_163) ;  /* 0x000000005b087348 */ /* 0x000fea0003c00000 */
[----:B------:R0:W1:Y:S02]  /*ab30*/  SHFL.IDX P0, R123, R88, R89, R90 ;  /* 0x00000059587b7389 */ /* 0x000064000000005a */
[----:B01----:R-:W-:Y:S05]  /*ab40*/  ENDCOLLECTIVE ;  /* 0x000000000000791b */ /* 0x003fea0003800000 */
.L_x_163:
[-C--:B------:R-:W-:Y:S01]  /*ab50*/  FFMA R57, R84, R52.reuse, R57 ;  /* 0x0000003454397223 */ /* 0x080fe20000000039 */
[----:B------:R-:W-:Y:S01]  /*ab60*/  FFMA R153, R86, R52, R153 ;  /* 0x0000003456997223 */ /* 0x000fe20000000099 */
[----:B------:R-:W-:Y:S02]  /*ab70*/  MOV R88, R25 ;  /* 0x0000001900587202 */ /* 0x000fe40000000f00 */
[----:B------:R-:W-:-:S07]  /*ab80*/  MOV R52, R123 ;  /* 0x0000007b00347202 */ /* 0x000fce0000000f00 */
[----:B------:R-:W-:Y:S05]  /*ab90*/  WARPSYNC.COLLECTIVE R91, `(.L_x_164) ;  /* 0x000000005b087348 */ /* 0x000fea0003c00000 */
[----:B------:R0:W1:Y:S02]  /*aba0*/  SHFL.IDX P0, R123, R88, R89, R90 ;  /* 0x00000059587b7389 */ /* 0x000064000000005a */
[----:B01----:R-:W-:Y:S05]  /*abb0*/  ENDCOLLECTIVE ;  /* 0x000000000000791b */ /* 0x003fea0003800000 */
.L_x_164:
[-C--:B------:R-:W-:Y:S01]  /*abc0*/  FFMA R59, R84, R54.reuse, R59 ;  /* 0x00000036543b7223 */ /* 0x080fe2000000003b */
[----:B------:R-:W-:Y:S01]  /*abd0*/  FFMA R155, R86, R54, R155 ;  /* 0x00000036569b7223 */ /* 0x000fe2000000009b */
[----:B------:R-:W-:Y:S02]  /*abe0*/  MOV R88, R26 ;  /* 0x0000001a00587202 */ /* 0x000fe40000000f00 */
[----:B------:R-:W-:-:S07]  /*abf0*/  MOV R54, R123 ;  /* 0x0000007b00367202 */ /* 0x000fce0000000f00 */
[----:B------:R-:W-:Y:S05]  /*ac00*/  WARPSYNC.COLLECTIVE R91, `(.L_x_165) ;  /* 0x000000005b087348 */ /* 0x000fea0003c00000 */
[----:B------:R0:W1:Y:S02]  /*ac10*/  SHFL.IDX P0, R123, R88, R89, R90 ;  /* 0x00000059587b7389 */ /* 0x000064000000005a */
[----:B01----:R-:W-:Y:S05]  /*ac20*/  ENDCOLLECTIVE ;  /* 0x000000000000791b */ /* 0x003fea0003800000 */
.L_x_165:
[-C--:B------:R-:W-:Y:S01]  /*ac30*/  FFMA R61, R84, R56.reuse, R61 ;  /* 0x00000038543d7223 */ /* 0x080fe2000000003d */
[----:B------:R-:W-:Y:S01]  /*ac40*/  FFMA R157, R86, R56, R157 ;  /* 0x00000038569d7223 */ /* 0x000fe2000000009d */
[----:B------:R-:W-:Y:S02]  /*ac50*/  MOV R88, R28 ;  /* 0x0000001c00587202 */ /* 0x000fe40000000f00 */
[----:B------:R-:W-:-:S07]  /*ac60*/  MOV R56, R123 ;  /* 0x0000007b00387202 */ /* 0x000fce0000000f00 */
[----:B------:R-:W-:Y:S05]  /*ac70*/  WARPSYNC.COLLECTIVE R91, `(.L_x_166) ;  /* 0x000000005b087348 */ /* 0x000fea0003c00000 */
[----:B------:R0:W1:Y:S02]  /*ac80*/  SHFL.IDX P0, R123, R88, R89, R90 ;  /* 0x00000059587b7389 */ /* 0x000064000000005a */
[----:B01----:R-:W-:Y:S05]  /*ac90*/  ENDCOLLECTIVE ;  /* 0x000000000000791b */ /* 0x003fea0003800000 */
.L_x_166:
[----:B------:R-:W-:Y:S02]  /*aca0*/  MOV R88, R29 ;  /* 0x0000001d00587202 */ /* 0x000fe40000000f00 */
[----:B------:R-:W-:-:S07]  /*acb0*/  MOV R58, R123 ;  /* 0x0000007b003a7202 */ /* 0x000fce0000000f00 */
[----:B------:R-:W-:Y:S05]  /*acc0*/  WARPSYNC.COLLECTIVE R91, `(.L_x_167) ;  /* 0x000000005b087348 */ /* 0x000fea0003c00000 */
[----:B------:R0:W1:Y:S02]  /*acd0*/  SHFL.IDX P0, R123, R88, R89, R90 ;  /* 0x00000059587b7389 */ /* 0x000064000000005a */
[----:B01----:R-:W-:Y:S05]  /*ace0*/  ENDCOLLECTIVE ;  /* 0x000000000000791b */ /* 0x003fea0003800000 */
.L_x_167:
[----:B------:R-:W-:Y:S02]  /*acf0*/  MOV R88, R30 ;  /* 0x0000001e00587202 */ /* 0x000fe40000000f00 */
[----:B------:R-:W-:-:S07]  /*ad00*/  MOV R60, R123 ;  /* 0x0000007b003c7202 */ /* 0x000fce0000000f00 */
[----:B------:R-:W-:Y:S05]  /*ad10*/  WARPSYNC.COLLECTIVE R91, `(.L_x_168) ;  /* 0x000000005b087348 */ /* 0x000fea0003c00000 */
[----:B------:R0:W1:Y:S02]  /*ad20*/  SHFL.IDX P0, R123, R88, R89, R90 ;  /* 0x00000059587b7389 */ /* 0x000064000000005a */
[----:B01----:R-:W-:Y:S05]  /*ad30*/  ENDCOLLECTIVE ;  /* 0x000000000000791b */ /* 0x003fea0003800000 */
.L_x_168:
[----:B------:R-:W-:Y:S01]  /*ad40*/  MOV R88, R31 ;  /* 0x0000001f00587202 */ /* 0x000fe20000000f00 */
[-C--:B------:R-:W-:Y:S01]  /*ad50*/  FFMA R103, R84, R123.reuse, R103 ;  /* 0x0000007b54677223 */ /* 0x080fe20000000067 */
[----:B------:R-:W-:-:S07]  /*ad60*/  FFMA R104, R86, R123, R104 ;  /* 0x0000007b56687223 */ /* 0x000fce0000000068 */
[----:B------:R-:W-:Y:S05]  /*ad70*/  WARPSYNC.COLLECTIVE R91, `(.L_x_169) ;  /* 0x000000005b087348 */ /* 0x000fea0003c00000 */
[----:B------:R0:W1:Y:S02]  /*ad80*/  SHFL.IDX P0, R123, R88, R89, R90 ;  /* 0x00000059587b7389 */ /* 0x000064000000005a */
[----:B01----:R-:W-:Y:S05]  /*ad90*/  ENDCOLLECTIVE ;  /* 0x000000000000791b */ /* 0x003fea0003800000 */
.L_x_169:
[-C--:B------:R-:W-:Y:S01]  /*ada0*/  FFMA R71, R84, R11.reuse, R71 ;  /* 0x0000000b54477223 */ /* 0x080fe20000000047 */
[----:B------:R-:W-:Y:S01]  /*adb0*/  FFMA R72, R86, R11, R72 ;  /* 0x0000000b56487223 */ /* 0x000fe20000000048 */
[----:B------:R-:W-:Y:S02]  /*adc0*/  MOV R88, R32 ;  /* 0x0000002000587202 */ /* 0x000fe40000000f00 */
[----:B------:R-:W-:-:S07]  /*add0*/  MOV R11, R123 ;  /* 0x0000007b000b7202 */ /* 0x000fce0000000f00 */
[----:B------:R-:W-:Y:S05]  /*ade0*/  WARPSYNC.COLLECTIVE R91, `(.L_x_170) ;  /* 0x000000005b087348 */ /* 0x000fea0003c00000 */
[----:B------:R0:W1:Y:S02]  /*adf0*/  SHFL.IDX P0, R123, R88, R89, R90 ;  /* 0x00000059587b7389 */ /* 0x000064000000005a */
[----:B01----:R-:W-:Y:S05]  /*ae00*/  ENDCOLLECTIVE ;  /* 0x000000000000791b */ /* 0x003fea0003800000 */
.L_x_170:
[-C--:B------:R-:W-:Y:S01]  /*ae10*/  FFMA R67, R84, R0.reuse, R67 ;  /* 0x0000000054437223 */ /* 0x080fe20000000043 */
[----:B------:R-:W-:Y:S01]  /*ae20*/  FFMA R163, R86, R0, R163 ;  /* 0x0000000056a37223 */ /* 0x000fe200000000a3 */
[----:B------:R-:W-:-:S04]  /*ae30*/  IMAD.WIDE R134, R83, 0x4, R8 ;  /* 0x0000000453867825 */ /* 0x000fc800078e0208 */
[-C--:B------:R-:W-:Y:S01]  /*ae40*/  FFMA R105, R84, R11.reuse, R105 ;  /* 0x0000000b54697223 */ /* 0x080fe20000000069 */
[----:B------:R-:W-:Y:S02]  /*ae50*/  FFMA R106, R86, R11, R106 ;  /* 0x0000000b566a7223 */ /* 0x000fe4000000006a */
[----:B------:R0:W5:Y:S01]  /*ae60*/  LDG.E.CONSTANT R11, desc[UR4][R134.64+0x80] ;  /* 0x00008004860b7981 */ /* 0x000162000c1e9900 */
[----:B------:R-:W-:-:S05]  /*ae70*/  MOV R0, R123 ;  /* 0x0000007b00007202 */ /* 0x000fca0000000f00 */
[-C--:B------:R-:W-:Y:S01]  /*ae80*/  FFMA R107, R84, R0.reuse, R107 ;  /* 0x00000000546b7223 */ /* 0x080fe2000000006b */
[----:B------:R-:W-:Y:S02]  /*ae90*/  FFMA R108, R86, R0, R108 ;  /* 0x00000000566c7223 */ /* 0x000fe4000000006c */
[----:B------:R0:W5:Y:S01]  /*aea0*/  LDG.E.CONSTANT R0, desc[UR4][R134.64] ;  /* 0x0000000486007981 */ /* 0x000162000c1e9900 */
[----:B------:R-:W-:-:S07]  /*aeb0*/  MOV R88, R34 ;  /* 0x0000002200587202 */ /* 0x000fce0000000f00 */
[----:B0----5:R-:W-:Y:S05]  /*aec0*/  WARPSYNC.COLLECTIVE R91, `(.L_x_171) ;  /* 0x000000005b087348 */ /* 0x021fea0003c00000 */
[----:B------:R1:W2:Y:S02]  /*aed0*/  SHFL.IDX P0, R123, R88, R89, R90 ;  /* 0x00000059587b7389 */ /* 0x0002a4000000005a */
[----:B012--5:R-:W-:Y:S05]  /*aee0*/  ENDCOLLECTIVE ;  /* 0x000000000000791b */ /* 0x027fea0003800000 */
.L_x_171:
[-C--:B------:R-:W-:Y:S01]  /*aef0*/  FFMA R69, R84, R10.reuse, R69 ;  /* 0x0000000a54457223 */ /* 0x080fe20000000045 */
[----:B------:R-:W-:Y:S01]  /*af00*/  FFMA R165, R86, R10, R165 ;  /* 0x0000000a56a57223 */ /* 0x000fe200000000a5 */
[----:B------:R-:W-:Y:S02]  /*af10*/  MOV R88, R35 ;  /* 0x0000002300587202 */ /* 0x000fe40000000f00 */
[----:B------:R-:W-:-:S07]  /*af20*/  MOV R10, R123 ;  /* 0x0000007b000a7202 */ /* 0x000fce0000000f00 */
[----:B------:R-:W-:Y:S05]  /*af30*/  WARPSYNC.COLLECTIVE R91, `(.L_x_172) ;  /* 0x000000005b087348 */ /* 0x000fea0003c00000 */
[----:B------:R0:W1:Y:S02]  /*af40*/  SHFL.IDX P0, R123, R88, R89, R90 ;  /* 0x00000059587b7389 */ /* 0x000064000000005a */
[----:B01----:R-:W-:Y:S05]  /*af50*/  ENDCOLLECTIVE ;  /* 0x000000000000791b */ /* 0x003fea0003800000 */
.L_x_172:
[-C--:B------:R-:W-:Y:S01]  /*af60*/  FFMA R73, R84, R48.reuse, R73 ;  /* 0x0000003054497223 */ /* 0x080fe20000000049 */
[----:B------:R-:W-:Y:S01]  /*af70*/  FFMA R74, R86, R48, R74 ;  /* 0x00000030564a7223 */ /* 0x000fe2000000004a */
[----:B------:R-:W-:Y:S02]  /*af80*/  MOV R88, R36 ;  /* 0x0000002400587202 */ /* 0x000fe40000000f00 */
[----:B------:R-:W-:-:S07]  /*af90*/  MOV R48, R123 ;  /* 0x0000007b00307202 */ /* 0x000fce0000000f00 */
[----:B------:R-:W-:Y:S05]  /*afa0*/  WARPSYNC.COLLECTIVE R91, `(.L_x_173) ;  /* 0x000000005b087348 */ /* 0x000fea0003c00000 */
[----:B------:R0:W1:Y:S02]  /*afb0*/  SHFL.IDX P0, R123, R88, R89, R90 ;  /* 0x00000059587b7389 */ /* 0x000064000000005a */
[----:B01----:R-:W-:Y:S05]  /*afc0*/  ENDCOLLECTIVE ;  /* 0x000000000000791b */ /* 0x003fea0003800000 */
.L_x_173:
[-C--:B------:R-:W-:Y:S01]  /*afd0*/  FFMA R75, R84, R50.reuse, R75 ;  /* 0x00000032544b7223 */ /* 0x080fe2000000004b */
[----:B------:R-:W-:Y:S01]  /*afe0*/  FFMA R92, R86, R50, R92 ;  /* 0x00000032565c7223 */ /* 0x000fe2000000005c */
[----:B------:R-:W-:Y:S02]  /*aff0*/  MOV R88, R37 ;  /* 0x0000002500587202 */ /* 0x000fe40000000f00 */
[----:B------:R-:W-:-:S07]  /*b000*/  MOV R50, R123 ;  /* 0x0000007b00327202 */ /* 0x000fce0000000f00 */
[----:B------:R-:W-:Y:S05]  /*b010*/  WARPSYNC.COLLECTIVE R91, `(.L_x_174) ;  /* 0x000000005b087348 */ /* 0x000fea0003c00000 */
[----:B------:R0:W1:Y:S02]  /*b020*/  SHFL.IDX P0, R123, R88, R89, R90 ;  /* 0x00000059587b7389 */ /* 0x000064000000005a */
[----:B01----:R-:W-:Y:S05]  /*b030*/  ENDCOLLECTIVE ;  /* 0x000000000000791b */ /* 0x003fea0003800000 */
.L_x_174:
[-C--:B------:R-:W-:Y:S01]  /*b040*/  FFMA R93, R84, R52.reuse, R93 ;  /* 0x00000034545d7223 */ /* 0x080fe2000000005d */
[----:B------:R-:W-:Y:S01]  /*b050*/  FFMA R94, R86, R52, R94 ;  /* 0x00000034565e7223 */ /* 0x000fe2000000005e */
[----:B------:R-:W-:Y:S02]  /*b060*/  MOV R88, R38 ;  /* 0x0000002600587202 */ /* 0x000fe40000000f00 */
[----:B------:R-:W-:-:S07]  /*b070*/  MOV R52, R123 ;  /* 0x0000007b00347202 */ /* 0x000fce0000000f00 */
[----:B------:R-:W-:Y:S05]  /*b080*/  WARPSYNC.COLLECTIVE R91, `(.L_x_175) ;  /* 0x000000005b087348 */ /* 0x000fea0003c00000 */
[----:B------:R0:W1:Y:S02]  /*b090*/  SHFL.IDX P0, R123, R88, R89, R90 ;  /* 0x00000059587b7389 */ /* 0x000064000000005a */
[----:B01----:R-:W-:Y:S05]  /*b0a0*/  ENDCOLLECTIVE ;  /* 0x000000000000791b */ /* 0x003fea0003800000 */
.L_x_175:
[-C--:B------:R-:W-:Y:S01]  /*b0b0*/  FFMA R95, R84, R54.reuse, R95 ;  /* 0x00000036545f7223 */ /* 0x080fe2000000005f */
[----:B------:R-:W-:Y:S01]  /*b0c0*/  FFMA R96, R86, R54, R96 ;  /* 0x0000003656607223 */ /* 0x000fe20000000060 */
[----:B------:R-:W-:Y:S02]  /*b0d0*/  MOV R88, R39 ;  /* 0x0000002700587202 */ /* 0x000fe40000000f00 */
[----:B------:R-:W-:-:S07]  /*b0e0*/  MOV R54, R123 ;  /* 0x0000007b00367202 */ /* 0x000fce0000000f00 */
[----:B------:R-:W-:Y:S05]  /*b0f0*/  WARPSYNC.COLLECTIVE R91, `(.L_x_176) ;  /* 0x000000005b087348 */ /* 0x000fea0003c00000 */
[----:B------:R0:W1:Y:S02]  /*b100*/  SHFL.IDX P0, R123, R88, R89, R90 ;  /* 0x00000059587b7389 */ /* 0x000064000000005a */
[----:B01----:R-:W-:Y:S05]  /*b110*/  ENDCOLLECTIVE ;  /* 0x000000000000791b */ /* 0x003fea0003800000 */
.L_x_176:
[-C--:B------:R-:W-:Y:S01]  /*b120*/  FFMA R97, R84, R56.reuse, R97 ;  /* 0x0000003854617223 */ /* 0x080fe20000000061 */
[----:B------:R-:W-:Y:S01]  /*b130*/  FFMA R98, R86, R56, R98 ;  /* 0x0000003856627223 */ /* 0x000fe20000000062 */
[----:B------:R-:W-:Y:S02]  /*b140*/  MOV R88, R40 ;  /* 0x0000002800587202 */ /* 0x000fe40000000f00 */
[----:B------:R-:W-:-:S07]  /*b150*/  MOV R56, R123 ;  /* 0x0000007b00387202 */ /* 0x000fce0000000f00 */
[----:B------:R-:W-:Y:S05]  /*b160*/  WARPSYNC.COLLECTIVE R91, `(.L_x_177) ;  /* 0x000000005b087348 */ /* 0x000fea0003c00000 */
[----:B------:R0:W1:Y:S02]  /*b170*/  SHFL.IDX P0, R123, R88, R89, R90 ;  /* 0x00000059587b7389 */ /* 0x000064000000005a */
[----:B01----:R-:W-:Y:S05]  /*b180*/  ENDCOLLECTIVE ;  /* 0x000000000000791b */ /* 0x003fea0003800000 */
.L_x_177:
[-C--:B------:R-:W-:Y:S01]  /*b190*/  FFMA R99, R84, R58.reuse, R99 ;  /* 0x0000003a54637223 */ /* 0x080fe20000000063 */
[----:B------:R-:W-:Y:S01]  /*b1a0*/  FFMA R100, R86, R58, R100 ;  /* 0x0000003a56647223 */ /* 0x000fe20000000064 */
[----:B------:R-:W-:Y:S02]  /*b1b0*/  MOV R88, R41 ;  /* 0x0000002900587202 */ /* 0x000fe40000000f00 */
[----:B------:R-:W-:-:S07]  /*b1c0*/  MOV R58, R123 ;  /* 0x0000007b003a7202 */ /* 0x000fce0000000f00 */
[----:B------:R-:W-:Y:S05]  /*b1d0*/  WARPSYNC.COLLECTIVE R91, `(.L_x_178) ;  /* 0x000000005b087348 */ /* 0x000fea0003c00000 */
[----:B------:R0:W1:Y:S02]  /*b1e0*/  SHFL.IDX P0, R123, R88, R89, R90 ;  /* 0x00000059587b7389 */ /* 0x000064000000005a */
[----:B01----:R-:W-:Y:S05]  /*b1f0*/  ENDCOLLECTIVE ;  /* 0x000000000000791b */ /* 0x003fea0003800000 */
.L_x_178:
[-C--:B------:R-:W-:Y:S01]  /*b200*/  FFMA R101, R84, R60.reuse, R101 ;  /* 0x0000003c54657223 */ /* 0x080fe20000000065 */
[----:B------:R-:W-:Y:S01]  /*b210*/  FFMA R102, R86, R60, R102 ;  /* 0x0000003c56667223 */ /* 0x000fe20000000066 */
[----:B------:R-:W-:Y:S02]  /*b220*/  MOV R88, R42 ;  /* 0x0000002a00587202 */ /* 0x000fe40000000f00 */
[----:B------:R-:W-:-:S07]  /*b230*/  MOV R60, R123 ;  /* 0x0000007b003c7202 */ /* 0x000fce0000000f00 */
[----:B------:R-:W-:Y:S05]  /*b240*/  WARPSYNC.COLLECTIVE R91, `(.L_x_179) ;  /* 0x000000005b087348 */ /* 0x000fea0003c00000 */
[----:B------:R0:W1:Y:S02]  /*b250*/  SHFL.IDX P0, R123, R88, R89, R90 ;  /* 0x00000059587b7389 */ /* 0x000064000000005a */
[----:B01----:R-:W-:Y:S05]  /*b260*/  ENDCOLLECTIVE ;  /* 0x000000000000791b */ /* 0x003fea0003800000 */
.L_x_179:
[----:B------:R-:W-:Y:S02]  /*b270*/  MOV R88, R43 ;  /* 0x0000002b00587202 */ /* 0x000fe40000000f00 */
[----:B------:R-:W-:Y:S02]  /*b280*/  MOV R89, R133 ;  /* 0x0000008500597202 */ /* 0x000fe40000000f00 */
[----:B------:R-:W-:-:S07]  /*b290*/  MOV R62, R123 ;  /* 0x0000007b003e7202 */ /* 0x000fce0000000f00 */
[----:B------:R-:W-:Y:S05]  /*b2a0*/  WARPSYNC.COLLECTIVE R91, `(.L_x_180) ;  /* 0x000000005b087348 */ /* 0x000fea0003c00000 */
[----:B------:R0:W1:Y:S02]  /*b2b0*/  SHFL.IDX P0, R123, R88, R89, R90 ;  /* 0x00000059587b7389 */ /* 0x000064000000005a */
[----:B01----:R-:W-:Y:S05]  /*b2c0*/  ENDCOLLECTIVE ;  /* 0x000000000000791b */ /* 0x003fea0003800000 */
.L_x_180:
[-C--:B------:R-:W-:Y:S01]  /*b2d0*/  FFMA R111, R84, R48.reuse, R111 ;  /* 0x00000030546f7223 */ /* 0x080fe2000000006f */
[----:B------:R-:W-:Y:S01]  /*b2e0*/  FFMA R112, R86, R48, R112 ;  /* 0x0000003056707223 */ /* 0x000fe20000000070 */
[----:B------:R-:W-:Y:S02]  /*b2f0*/  MOV R88, R33 ;  /* 0x0000002100587202 */ /* 0x000fe40000000f00 */
[----:B------:R-:W-:-:S07]  /*b300*/  MOV R48, R123 ;  /* 0x0000007b00307202 */ /* 0x000fce0000000f00 */
[----:B------:R-:W-:Y:S05]  /*b310*/  WARPSYNC.COLLECTIVE R91, `(.L_x_181) ;  /* 0x000000005b087348 */ /* 0x000fea0003c00000 */
[----:B------:R0:W1:Y:S02]  /*b320*/  SHFL.IDX P0, R123, R88, R89, R90 ;  /* 0x00000059587b7389 */ /* 0x000064000000005a */
[----:B01----:R-:W-:Y:S05]  /*b330*/  ENDCOLLECTIVE ;  /* 0x000000000000791b */ /* 0x003fea0003800000 */
.L_x_181:
[----:B------:R-:W-:Y:S01]  /*b340*/  MOV R88, R27 ;  /* 0x0000001b00587202 */ /* 0x000fe20000000f00 */
[-C--:B------:R-:W-:Y:S01]  /*b350*/  FFMA R145, R11, R123.reuse, R145 ;  /* 0x0000007b0b917223 */ /* 0x080fe20000000091 */
[----:B------:R-:W-:-:S07]  /*b360*/  FFMA R143, R0, R123, R143 ;  /* 0x0000007b008f7223 */ /* 0x000fce000000008f */
[----:B------:R-:W-:Y:S05]  /*b370*/  WARPSYNC.COLLECTIVE R91, `(.L_x_182) ;  /* 0x000000005b087348 */ /* 0x000fea0003c00000 */
[----:B------:R0:W1:Y:S02]  /*b380*/  SHFL.IDX P0, R123, R88, R89, R90 ;  /* 0x00000059587b7389 */ /* 0x000064000000005a */
[----:B01----:R-:W-:Y:S05]  /*b390*/  ENDCOLLECTIVE ;  /* 0x000000000000791b */ /* 0x003fea0003800000 */
.L_x_182:
[-C--:B------:R-:W-:Y:S01]  /*b3a0*/  FFMA R113, R84, R50.reuse, R113 ;  /* 0x0000003254717223 */ /* 0x080fe20000000071 */
[----:B------:R-:W-:Y:S01]  /*b3b0*/  FFMA R114, R86, R50, R114 ;  /* 0x0000003256727223 */ /* 0x000fe20000000072 */
[----:B------:R-:W-:Y:S02]  /*b3c0*/  MOV R88, R12 ;  /* 0x0000000c00587202 */ /* 0x000fe40000000f00 */
[----:B------:R-:W-:-:S07]  /*b3d0*/  MOV R50, R123 ;  /* 0x0000007b00327202 */ /* 0x000fce0000000f00 */
[----:B------:R-:W-:Y:S05]  /*b3e0*/  WARPSYNC.COLLECTIVE R91, `(.L_x_183) ;  /* 0x000000005b087348 */ /* 0x000fea0003c00000 */
[----:B------:R0:W1:Y:S02]  /*b3f0*/  SHFL.IDX P0, R123, R88, R89, R90 ;  /* 0x00000059587b7389 */ /* 0x000064000000005a */
[----:B01----:R-:W-:Y:S05]  /*b400*/  ENDCOLLECTIVE ;  /* 0x000000000000791b */ /* 0x003fea0003800000 */
.L_x_183:
[-C--:B------:R-:W-:Y:S01]  /*b410*/  FFMA R115, R84, R52.reuse, R115 ;  /* 0x0000003454737223 */ /* 0x080fe20000000073 */
[----:B------:R-:W-:Y:S01]  /*b420*/  FFMA R116, R86, R52, R116 ;  /* 0x0000003456747223 */ /* 0x000fe20000000074 */
[----:B------:R-:W-:Y:S02]  /*b430*/  MOV R88, R13 ;  /* 0x0000000d00587202 */ /* 0x000fe40000000f00 */
[----:B------:R-:W-:-:S07]  /*b440*/  MOV R52, R123 ;  /* 0x0000007b00347202 */ /* 0x000fce0000000f00 */
[----:B------:R-:W-:Y:S05]  /*b450*/  WARPSYNC.COLLECTIVE R91, `(.L_x_184) ;  /* 0x000000005b087348 */ /* 0x000fea0003c00000 */
[----:B------:R0:W1:Y:S02]  /*b460*/  SHFL.IDX P0, R123, R88, R89, R90 ;  /* 0x00000059587b7389 */ /* 0x000064000000005a */
[----:B01----:R-:W-:Y:S05]  /*b470*/  ENDCOLLECTIVE ;  /* 0x000000000000791b */ /* 0x003fea0003800000 */
.L_x_184:
[-C--:B------:R-:W-:Y:S01]  /*b480*/  FFMA R117, R84, R54.reuse, R117 ;  /* 0x0000003654757223 */ /* 0x080fe20000000075 */
[----:B------:R-:W-:Y:S01]  /*b490*/  FFMA R118, R86, R54, R118 ;  /* 0x0000003656767223 */ /* 0x000fe20000000076 */
[----:B------:R-:W-:Y:S02]  /*b4a0*/  MOV R88, R14 ;  /* 0x0000000e00587202 */ /* 0x000fe40000000f00 */
[----:B------:R-:W-:-:S07]  /*b4b0*/  MOV R54, R123 ;  /* 0x0000007b00367202 */ /* 0x000fce0000000f00 */
[----:B------:R-:W-:Y:S05]  /*b4c0*/  WARPSYNC.COLLECTIVE R91, `(.L_x_185) ;  /* 0x000000005b087348 */ /* 0x000fea0003c00000 */
[----:B------:R0:W1:Y:S02]  /*b4d0*/  SHFL.IDX P0, R123, R88, R89, R90 ;  /* 0x00000059587b7389 */ /* 0x000064000000005a */
[----:B01----:R-:W-:Y:S05]  /*b4e0*/  ENDCOLLECTIVE ;  /* 0x000000000000791b */ /* 0x003fea0003800000 */
.L_x_185:
[-C--:B------:R-:W-:Y:S01]  /*b4f0*/  FFMA R119, R84, R56.reuse, R119 ;  /* 0x0000003854777223 */ /* 0x080fe20000000077 */
[----:B------:R-:W-:Y:S01]  /*b500*/  FFMA R120, R86, R56, R120 ;  /* 0x0000003856787223 */ /* 0x000fe20000000078 */
[----:B------:R-:W-:Y:S02]  /*b510*/  MOV R88, R15 ;  /* 0x0000000f00587202 */ /* 0x000fe40000000f00 */
[----:B------:R-:W-:-:S07]  /*b520*/  MOV R56, R123 ;  /* 0x0000007b00387202 */ /* 0x000fce0000000f00 */
[----:B------:R-:W-:Y:S05]  /*b530*/  WARPSYNC.COLLECTIVE R91, `(.L_x_186) ;  /* 0x000000005b087348 */ /* 0x000fea0003c00000 */
[----:B------:R0:W1:Y:S02]  /*b540*/  SHFL.IDX P0, R123, R88, R89, R90 ;  /* 0x00000059587b7389 */ /* 0x000064000000005a */
[----:B01----:R-:W-:Y:S05]  /*b550*/  ENDCOLLECTIVE ;  /* 0x000000000000791b */ /* 0x003fea0003800000 */
.L_x_186:
[-C--:B------:R-:W-:Y:S01]  /*b560*/  FFMA R109, R84, R10.reuse, R109 ;  /* 0x0000000a546d7223 */ /* 0x080fe2000000006d */
[----:B------:R-:W-:Y:S01]  /*b570*/  FFMA R110, R86, R10, R110 ;  /* 0x0000000a566e7223 */ /* 0x000fe2000000006e */
[-C--:B------:R-:W-:Y:S01]  /*b580*/  FFMA R121, R84, R58.reuse, R121 ;  /* 0x0000003a54797223 */ /* 0x080fe20000000079 */
[----:B------:R-:W-:Y:S01]  /*b590*/  FFMA R10, R86, R58, R87 ;  /* 0x0000003a560a7223 */ /* 0x000fe20000000057 */
[----:B------:R-:W-:Y:S02]  /*b5a0*/  MOV R88, R16 ;  /* 0x0000001000587202 */ /* 0x000fe40000000f00 */
[----:B------:R-:W-:-:S07]  /*b5b0*/  MOV R58, R123 ;  /* 0x0000007b003a7202 */ /* 0x000fce0000000f00 */
[----:B------:R-:W-:Y:S05]  /*b5c0*/  WARPSYNC.COLLECTIVE R91, `(.L_x_187) ;  /* 0x000000005b087348 */ /* 0x000fea0003c00000 */
[----:B------:R0:W1:Y:S02]  /*b5d0*/  SHFL.IDX P0, R123, R88, R89, R90 ;  /* 0x00000059587b7389 */ /* 0x000064000000005a */
[----:B01----:R-:W-:Y:S05]  /*b5e0*/  ENDCOLLECTIVE ;  /* 0x000000000000791b */ /* 0x003fea0003800000 */
.L_x_187:
[-C--:B------:R-:W-:Y:S01]  /*b5f0*/  FFMA R80, R84, R60.reuse, R80 ;  /* 0x0000003c54507223 */ /* 0x080fe20000000050 */
[----:B------:R-:W-:Y:S01]  /*b600*/  FFMA R78, R86, R60, R78 ;  /* 0x0000003c564e7223 */ /* 0x000fe2000000004e */
[----:B------:R-:W-:Y:S02]  /*b610*/  MOV R88, R17 ;  /* 0x0000001100587202 */ /* 0x000fe40000000f00 */
[----:B------:R-:W-:-:S07]  /*b620*/  MOV R60, R123 ;  /* 0x0000007b003c7202 */ /* 0x000fce0000000f00 */
[----:B------:R-:W-:Y:S05]  /*b630*/  WARPSYNC.COLLECTIVE R91, `(.L_x_188) ;  /* 0x000000005b087348 */ /* 0x000fea0003c00000 */
[----:B------:R0:W1:Y:S02]  /*b640*/  SHFL.IDX P0, R123, R88, R89, R90 ;  /* 0x00000059587b7389 */ /* 0x000064000000005a */
[----:B01----:R-:W-:Y:S05]  /*b650*/  ENDCOLLECTIVE ;  /* 0x000000000000791b */ /* 0x003fea0003800000 */
.L_x_188:
[-C--:B------:R-:W-:Y:S01]  /*b660*/  FFMA R46, R84, R62.reuse, R46 ;  /* 0x0000003e542e7223 */ /* 0x080fe2000000002e */
[----:B------:R-:W-:Y:S01]  /*b670*/  FFMA R86, R86, R62, R137 ;  /* 0x0000003e56567223 */ /* 0x000fe20000000089 */
[----:B------:R-:W-:Y:S02]  /*b680*/  MOV R88, R18 ;  /* 0x0000001200587202 */ /* 0x000fe40000000f00 */
[----:B------:R-:W-:-:S07]  /*b690*/  MOV R62, R123 ;  /* 0x0000007b003e7202 */ /* 0x000fce0000000f00 */
[----:B------:R-:W-:Y:S05]  /*b6a0*/  WARPSYNC.COLLECTIVE R91, `(.L_x_189) ;  /* 0x000000005b087348 */ /* 0x000fea0003c00000 */
[----:B------:R0:W1:Y:S02]  /*b6b0*/  SHFL.IDX P0, R123, R88, R89, R90 ;  /* 0x00000059587b7389 */ /* 0x000064000000005a */
[----:B01----:R-:W-:Y:S05]  /*b6c0*/  ENDCOLLECTIVE ;  /* 0x000000000000791b */ /* 0x003fea0003800000 */
.L_x_189:
[----:B------:R-:W-:Y:S01]  /*b6d0*/  MOV R88, R19 ;  /* 0x0000001300587202 */ /* 0x000fe20000000f00 */
[-C--:B------:R-:W-:Y:S01]  /*b6e0*/  FFMA R65, R0, R123.reuse, R65 ;  /* 0x0000007b00417223 */ /* 0x080fe20000000041 */
[----:B------:R-:W-:-:S07]  /*b6f0*/  FFMA R161, R11, R123, R161 ;  /* 0x0000007b0ba17223 */ /* 0x000fce00000000a1 */
[----:B------:R-:W-:Y:S05]  /*b700*/  WARPSYNC.COLLECTIVE R91, `(.L_x_190) ;  /* 0x000000005b087348 */ /* 0x000fea0003c00000 */
[----:B------:R0:W1:Y:S02]  /*b710*/  SHFL.IDX P0, R123, R88, R89, R90 ;  /* 0x00000059587b7389 */ /* 0x000064000000005a */
[----:B01----:R-:W-:Y:S05]  /*b720*/  ENDCOLLECTIVE ;  /* 0x000000000000791b */ /* 0x003fea0003800000 */
.L_x_190:
[C---:B------:R-:W-:Y:S01]  /*b730*/  FFMA R81, R48.reuse, R0, R81 ;  /* 0x0000000030517223 */ /* 0x040fe20000000051 */
[----:B------:R-:W-:Y:S01]  /*b740*/  FFMA R77, R48, R11, R77 ;  /* 0x0000000b304d7223 */ /* 0x000fe2000000004d */
[----:B------:R-:W-:Y:S02]  /*b750*/  MOV R88, R20 ;  /* 0x0000001400587202 */ /* 0x000fe40000000f00 */
[----:B------:R-:W-:-:S07]  /*b760*/  MOV R48, R123 ;  /* 0x0000007b00307202 */ /* 0x000fce0000000f00 */
[----:B------:R-:W-:Y:S05]  /*b770*/  WARPSYNC.COLLECTIVE R91, `(.L_x_191) ;  /* 0x000000005b087348 */ /* 0x000fea0003c00000 */
[----:B------:R0:W1:Y:S02]  /*b780*/  SHFL.IDX P0, R123, R88, R89, R90 ;  /* 0x00000059587b7389 */ /* 0x000064000000005a */
[----:B01----:R-:W-:Y:S05]  /*b790*/  ENDCOLLECTIVE ;  /* 0x000000000000791b */ /* 0x003fea0003800000 */
.L_x_191:
[-C--:B------:R-:W-:Y:S01]  /*b7a0*/  FFMA R51, R0, R50.reuse, R51 ;  /* 0x0000003200337223 */ /* 0x080fe20000000033 */
[----:B------:R-:W-:Y:S01]  /*b7b0*/  FFMA R147, R11, R50, R147 ;  /* 0x000000320b937223 */ /* 0x000fe20000000093 */
[----:B------:R-:W-:Y:S02]  /*b7c0*/  MOV R88, R21 ;  /* 0x0000001500587202 */ /* 0x000fe40000000f00 */
[----:B------:R-:W-:-:S07]  /*b7d0*/  MOV R50, R123 ;  /* 0x0000007b00327202 */ /* 0x000fce0000000f00 */
[----:B------:R-:W-:Y:S05]  /*b7e0*/  WARPSYNC.COLLECTIVE R91, `(.L_x_192) ;  /* 0x000000005b087348 */ /* 0x000fea0003c00000 */
[----:B------:R0:W1:Y:S02]  /*b7f0*/  SHFL.IDX P0, R123, R88, R89, R90 ;  /* 0x00000059587b7389 */ /* 0x000064000000005a */
[----:B01----:R-:W-:Y:S05]  /*b800*/  ENDCOLLECTIVE ;  /* 0x000000000000791b */ /* 0x003fea0003800000 */
.L_x_192:
[-C--:B------:R-:W-:Y:S01]  /*b810*/  FFMA R53, R0, R52.reuse, R53 ;  /* 0x0000003400357223 */ /* 0x080fe20000000035 */
[----:B------:R-:W-:Y:S01]  /*b820*/  FFMA R149, R11, R52, R149 ;  /* 0x000000340b957223 */ /* 0x000fe20000000095 */
[----:B------:R-:W-:Y:S02]  /*b830*/  MOV R88, R22 ;  /* 0x0000001600587202 */ /* 0x000fe40000000f00 */
[----:B------:R-:W-:-:S07]  /*b840*/  MOV R52, R123 ;  /* 0x0000007b00347202 */ /* 0x000fce0000000f00 */
[----:B------:R-:W-:Y:S05]  /*b850*/  WARPSYNC.COLLECTIVE R91, `(.L_x_193) ;  /* 0x000000005b087348 */ /* 0x000fea0003c00000 */
[----:B------:R0:W1:Y:S02]  /*b860*/  SHFL.IDX P0, R123, R88, R89, R90 ;  /* 0x00000059587b7389 */ /* 0x000064000000005a */
[----:B01----:R-:W-:Y:S05]  /*b870*/  ENDCOLLECTIVE ;  /* 0x000000000000791b */ /* 0x003fea0003800000 */
.L_x_193:
[-C--:B------:R-:W-:Y:S01]  /*b880*/  FFMA R55, R0, R54.reuse, R55 ;  /* 0x0000003600377223 */ /* 0x080fe20000000037 */
[----:B------:R-:W-:Y:S01]  /*b890*/  FFMA R151, R11, R54, R151 ;  /* 0x000000360b977223 */ /* 0x000fe20000000097 */
[----:B------:R-:W-:Y:S02]  /*b8a0*/  MOV R88, R23 ;  /* 0x0000001700587202 */ /* 0x000fe40000000f00 */
[----:B------:R-:W-:-:S07]  /*b8b0*/  MOV R54, R123 ;  /* 0x0000007b00367202 */ /* 0x000fce0000000f00 */
[----:B------:R-:W-:Y:S05]  /*b8c0*/  WARPSYNC.COLLECTIVE R91, `(.L_x_194) ;  /* 0x000000005b087348 */ /* 0x000fea0003c00000 */
[----:B------:R0:W1:Y:S02]  /*b8d0*/  SHFL.IDX P0, R123, R88, R89, R90 ;  /* 0x00000059587b7389 */ /* 0x000064000000005a */
[----:B01----:R-:W-:Y:S05]  /*b8e0*/  ENDCOLLECTIVE ;  /* 0x000000000000791b */ /* 0x003fea0003800000 */
.L_x_194:
[-C--:B------:R-:W-:Y:S01]  /*b8f0*/  FFMA R57, R0, R56.reuse, R57 ;  /* 0x0000003800397223 */ /* 0x080fe20000000039 */
[----:B------:R-:W-:Y:S01]  /*b900*/  FFMA R153, R11, R56, R153 ;  /* 0x000000380b997223 */ /* 0x000fe20000000099 */
[----:B------:R-:W-:Y:S02]  /*b910*/  MOV R88, R24 ;  /* 0x0000001800587202 */ /* 0x000fe40000000f00 */
[----:B------:R-:W-:-:S07]  /*b920*/  MOV R56, R123 ;  /* 0x0000007b00387202 */ /* 0x000fce0000000f00 */
[----:B------:R-:W-:Y:S05]  /*b930*/  WARPSYNC.COLLECTIVE R91, `(.L_x_195) ;  /* 0x000000005b087348 */ /* 0x000fea0003c00000 */
[----:B------:R0:W1:Y:S02]  /*b940*/  SHFL.IDX P0, R123, R88, R89, R90 ;  /* 0x00000059587b7389 */ /* 0x000064000000005a */
[----:B01----:R-:W-:Y:S05]  /*b950*/  ENDCOLLECTIVE ;  /* 0x000000000000791b */ /* 0x003fea0003800000 */
.L_x_195:
[-C--:B------:R-:W-:Y:S01]  /*b960*/  FFMA R59, R0, R58.reuse, R59 ;  /* 0x0000003a003b7223 */ /* 0x080fe2000000003b */
[----:B------:R-:W-:Y:S01]  /*b970*/  FFMA R155, R11, R58, R155 ;  /* 0x0000003a0b9b7223 */ /* 0x000fe2000000009b */
[----:B------:R-:W-:Y:S02]  /*b980*/  MOV R88, R25 ;  /* 0x0000001900587202 */ /* 0x000fe40000000f00 */
[----:B------:R-:W-:-:S07]  /*b990*/  MOV R58, R123 ;  /* 0x0000007b003a7202 */ /* 0x000fce0000000f00 */
[----:B------:R-:W-:Y:S05]  /*b9a0*/  WARPSYNC.COLLECTIVE R91, `(.L_x_196) ;  /* 0x000000005b087348 */ /* 0x000fea0003c00000 */
[----:B------:R0:W1:Y:S02]  /*b9b0*/  SHFL.IDX P0, R123, R88, R89, R90 ;  /* 0x00000059587b7389 */ /* 0x000064000000005a */
[----:B01----:R-:W-:Y:S05]  /*b9c0*/  ENDCOLLECTIVE ;  /* 0x000000000000791b */ /* 0x003fea0003800000 */
.L_x_196:
[-C--:B------:R-:W-:Y:S01]  /*b9d0*/  FFMA R61, R0, R60.reuse, R61 ;  /* 0x0000003c003d7223 */ /* 0x080fe2000000003d */
[----:B------:R-:W-:Y:S01]  /*b9e0*/  FFMA R157, R11, R60, R157 ;  /* 0x0000003c0b9d7223 */ /* 0x000fe2000000009d */
[----:B------:R-:W-:Y:S02]  /*b9f0*/  MOV R88, R26 ;  /* 0x0000001a00587202 */ /* 0x000fe40000000f00 */
[----:B------:R-:W-:-:S07]  /*ba00*/  MOV R60, R123 ;  /* 0x0000007b003c7202 */ /* 0x000fce0000000f00 */
[----:B------:R-:W-:Y:S05]  /*ba10*/  WARPSYNC.COLLECTIVE R91, `(.L_x_197) ;  /* 0x000000005b087348 */ /* 0x000fea0003c00000 */
[----:B------:R0:W1:Y:S02]  /*ba20*/  SHFL.IDX P0, R123, R88, R89, R90 ;  /* 0x00000059587b7389 */ /* 0x000064000000005a */
[----:B01----:R-:W-:Y:S05]  /*ba30*/  ENDCOLLECTIVE ;  /* 0x000000000000791b */ /* 0x003fea0003800000 */
.L_x_197:
[-C--:B------:R-:W-:Y:S01]  /*ba40*/  FFMA R63, R0, R62.reuse, R63 ;  /* 0x0000003e003f7223 */ /* 0x080fe2000000003f */
[----:B------:R-:W-:Y:S01]  /*ba50*/  FFMA R159, R11, R62, R159 ;  /* 0x0000003e0b9f7223 */ /* 0x000fe2000000009f */
[----:B------:R-:W-:Y:S02]  /*ba60*/  MOV R88, R28 ;  /* 0x0000001c00587202 */ /* 0x000fe40000000f00 */
[----:B------:R-:W-:-:S07]  /*ba70*/  MOV R62, R123 ;  /* 0x0000007b003e7202 */ /* 0x000fce0000000f00 */
[----:B------:R-:W-:Y:S05]  /*ba80*/  WARPSYNC.COLLECTIVE R91, `(.L_x_198) ;  /* 0x000000005b087348 */ /* 0x000fea0003c00000 */
[----:B------:R0:W1:Y:S02]  /*ba90*/  SHFL.IDX P0, R123, R88, R89, R90 ;  /* 0x00000059587b7389 */ /* 0x000064000000005a */
[----:B01----:R-:W-:Y:S05]  /*baa0*/  ENDCOLLECTIVE ;  /* 0x000000000000791b */ /* 0x003fea0003800000 */
.L_x_198:
[----:B------:R-:W-:Y:S02]  /*bab0*/  MOV R88, R29 ;  /* 0x0000001d00587202 */ /* 0x000fe40000000f00 */
[----:B------:R-:W-:-:S07]  /*bac0*/  MOV R64, R123 ;  /* 0x0000007b00407202 */ /* 0x000fce0000000f00 */
[----:B------:R-:W-:Y:S05]  /*bad0*/  WARPSYNC.COLLECTIVE R91, `(.L_x_199) ;  /* 0x000000005b087348 */ /* 0x000fea0003c00000 */
[----:B------:R0:W1:Y:S02]  /*bae0*/  SHFL.IDX P0, R123, R88, R89, R90 ;  /* 0x00000059587b7389 */ /* 0x000064000000005a */
[----:B01----:R-:W-:Y:S05]  /*baf0*/  ENDCOLLECTIVE ;  /* 0x000000000000791b */ /* 0x003fea0003800000 */
.L_x_199:
[----:B------:R-:W-:Y:S02]  /*bb00*/  MOV R88, R30 ;  /* 0x0000001e00587202 */ /* 0x000fe40000000f00 */
[----:B------:R-:W-:-:S07]  /*bb10*/  MOV R66, R123 ;  /* 0x0000007b00427202 */ /* 0x000fce0000000f00 */
[----:B------:R-:W-:Y:S05]  /*bb20*/  WARPSYNC.COLLECTIVE R91, `(.L_x_200) ;  /* 0x000000005b087348 */ /* 0x000fea0003c00000 */
[----:B------:R0:W1:Y:S02]  /*bb30*/  SHFL.IDX P0, R123, R88, R89, R90 ;  /* 0x00000059587b7389 */ /* 0x000064000000005a */
[----:B01----:R-:W-:Y:S05]  /*bb40*/  ENDCOLLECTIVE ;  /* 0x000000000000791b */ /* 0x003fea0003800000 */
.L_x_200:
[----:B------:R-:W-:Y:S01]  /*bb50*/  MOV R88, R31 ;  /* 0x0000001f00587202 */ /* 0x000fe20000000f00 */
[-C--:B------:R-:W-:Y:S01]  /*bb60*/  FFMA R103, R0, R123.reuse, R103 ;  /* 0x0000007b00677223 */ /* 0x080fe20000000067 */
[----:B------:R-:W-:-:S07]  /*bb70*/  FFMA R104, R11, R123, R104 ;  /* 0x0000007b0b687223 */ /* 0x000fce0000000068 */
[----:B------:R-:W-:Y:S05]  /*bb80*/  WARPSYNC.COLLECTIVE R91, `(.L_x_201) ;  /* 0x000000005b087348 */ /* 0x000fea0003c00000 */
[----:B------:R0:W1:Y:S02]  /*bb90*/  SHFL.IDX P0, R123, R88, R89, R90 ;  /* 0x00000059587b7389 */ /* 0x000064000000005a */
[----:B01----:R-:W-:Y:S05]  /*bba0*/  ENDCOLLECTIVE ;  /* 0x000000000000791b */ /* 0x003fea0003800000 */
.L_x_201:
[-C--:B------:R-:W-:Y:S01]  /*bbb0*/  FFMA R67, R0, R48.reuse, R67 ;  /* 0x0000003000437223 */ /* 0x080fe20000000043 */
[----:B------:R-:W-:Y:S01]  /*bbc0*/  FFMA R163, R11, R48, R163 ;  /* 0x000000300ba37223 */ /* 0x000fe200000000a3 */
[----:B------:R-:W-:Y:S02]  /*bbd0*/  MOV R88, R32 ;  /* 0x0000002000587202 */ /* 0x000fe40000000f00 */
[----:B------:R-:W-:-:S07]  /*bbe0*/  MOV R48, R123 ;  /* 0x0000007b00307202 */ /* 0x000fce0000000f00 */
[----:B------:R-:W-:Y:S05]  /*bbf0*/  WARPSYNC.COLLECTIVE R91, `(.L_x_202) ;  /* 0x000000005b087348 */ /* 0x000fea0003c00000 */
[----:B------:R0:W1:Y:S02]  /*bc00*/  SHFL.IDX P0, R123, R88, R89, R90 ;  /* 0x00000059587b7389 */ /* 0x000064000000005a */
[----:B01----:R-:W-:Y:S05]  /*bc10*/  ENDCOLLECTIVE ;  /* 0x000000000000791b */ /* 0x003fea0003800000 */
.L_x_202:
[-C--:B------:R-:W-:Y:S01]  /*bc20*/  FFMA R69, R0, R50.reuse, R69 ;  /* 0x0000003200457223 */ /* 0x080fe20000000045 */
[----:B------:R-:W-:Y:S01]  /*bc30*/  FFMA R165, R11, R50, R165 ;  /* 0x000000320ba57223 */ /* 0x000fe200000000a5 */
[----:B------:R-:W-:Y:S02]  /*bc40*/  MOV R88, R34 ;  /* 0x0000002200587202 */ /* 0x000fe40000000f00 */
[----:B------:R-:W-:-:S07]  /*bc50*/  MOV R50, R123 ;  /* 0x0000007b00327202 */ /* 0x000fce0000000f00 */
[----:B------:R-:W-:Y:S05]  /*bc60*/  WARPSYNC.COLLECTIVE R91, `(.L_x_203) ;  /* 0x000000005b087348 */ /* 0x000fea0003c00000 */
[----:B------:R0:W1:Y:S02]  /*bc70*/  SHFL.IDX P0, R123, R88, R89, R90 ;  /* 0x00000059587b7389 */ /* 0x000064000000005a */
[----:B01----:R-:W-:Y:S05]  /*bc80*/  ENDCOLLECTIVE ;  /* 0x000000000000791b */ /* 0x003fea0003800000 */
.L_x_203:
[-C--:B------:R-:W-:Y:S01]  /*bc90*/  FFMA R71, R0, R52.reuse, R71 ;  /* 0x0000003400477223 */ /* 0x080fe20000000047 */
[----:B------:R-:W-:Y:S01]  /*bca0*/  FFMA R72, R11, R52, R72 ;  /* 0x000000340b487223 */ /* 0x000fe20000000048 */
[----:B------:R-:W-:Y:S02]  /*bcb0*/  MOV R88, R35 ;  /* 0x0000002300587202 */ /* 0x000fe40000000f00 */
[----:B------:R-:W-:-:S07]  /*bcc0*/  MOV R52, R123 ;  /* 0x0000007b00347202 */ /* 0x000fce0000000f00 */
[----:B------:R-:W-:Y:S05]  /*bcd0*/  WARPSYNC.COLLECTIVE R91, `(.L_x_204) ;  /* 0x000000005b087348 */ /* 0x000fea0003c00000 */
[----:B------:R0:W1:Y:S02]  /*bce0*/  SHFL.IDX P0, R123, R88, R89, R90 ;  /* 0x00000059587b7389 */ /* 0x000064000000005a */
[----:B01----:R-:W-:Y:S05]  /*bcf0*/  ENDCOLLECTIVE ;  /* 0x000000000000791b */ /* 0x003fea0003800000 */
.L_x_204:
[-C--:B------:R-:W-:Y:S01]  /*bd00*/  FFMA R73, R0, R54.reuse, R73 ;  /* 0x0000003600497223 */ /* 0x080fe20000000049 */
[----:B------:R-:W-:Y:S01]  /*bd10*/  FFMA R74, R11, R54, R74 ;  /* 0x000000360b4a7223 */ /* 0x000fe2000000004a */
[----:B------:R-:W-:Y:S02]  /*bd20*/  MOV R88, R36 ;  /* 0x0000002400587202 */ /* 0x000fe40000000f00 */
[----:B------:R-:W-:-:S07]  /*bd30*/  MOV R54, R123 ;  /* 0x0000007b00367202 */ /* 0x000fce0000000f00 */
[----:B------:R-:W-:Y:S05]  /*bd40*/  WARPSYNC.COLLECTIVE R91, `(.L_x_205) ;  /* 0x000000005b087348 */ /* 0x000fea0003c00000 */
[----:B------:R0:W1:Y:S02]  /*bd50*/  SHFL.IDX P0, R123, R88, R89, R90 ;  /* 0x00000059587b7389 */ /* 0x000064000000005a */
[----:B01----:R-:W-:Y:S05]  /*bd60*/  ENDCOLLECTIVE ;  /* 0x000000000000791b */ /* 0x003fea0003800000 */
.L_x_205:
[-C--:B------:R-:W-:Y:S01]  /*bd70*/  FFMA R75, R0, R56.reuse, R75 ;  /* 0x00000038004b7223 */ /* 0x080fe2000000004b */
[----:B------:R-:W-:Y:S01]  /*bd80*/  FFMA R92, R11, R56, R92 ;  /* 0x000000380b5c7223 */ /* 0x000fe2000000005c */
[----:B------:R-:W-:Y:S02]  /*bd90*/  MOV R88, R37 ;  /* 0x0000002500587202 */ /* 0x000fe40000000f00 */
[----:B------:R-:W-:-:S07]  /*bda0*/  MOV R56, R123 ;  /* 0x0000007b00387202 */ /* 0x000fce0000000f00 */
[----:B------:R-:W-:Y:S05]  /*bdb0*/  WARPSYNC.COLLECTIVE R91, `(.L_x_206) ;  /* 0x000000005b087348 */ /* 0x000fea0003c00000 */
[----:B------:R0:W1:Y:S02]  /*bdc0*/  SHFL.IDX P0, R123, R88, R89, R90 ;  /* 0x00000059587b7389 */ /* 0x000064000000005a */
[----:B01----:R-:W-:Y:S05]  /*bdd0*/  ENDCOLLECTIVE ;  /* 0x000000000000791b */ /* 0x003fea0003800000 */
.L_x_206:
[-C--:B------:R-:W-:Y:S01]  /*bde0*/  FFMA R93, R0, R58.reuse, R93 ;  /* 0x0000003a005d7223 */ /* 0x080fe2000000005d */
[----:B------:R-:W-:Y:S01]  /*bdf0*/  FFMA R94, R11, R58, R94 ;  /* 0x0000003a0b5e7223 */ /* 0x000fe2000000005e */
[----:B------:R-:W-:Y:S02]  /*be00*/  MOV R88, R38 ;  /* 0x0000002600587202 */ /* 0x000fe40000000f00 */
[----:B------:R-:W-:-:S07]  /*be10*/  MOV R58, R123 ;  /* 0x0000007b003a7202 */ /* 0x000fce0000000f00 */
[----:B------:R-:W-:Y:S05]  /*be20*/  WARPSYNC.COLLECTIVE R91, `(.L_x_207) ;  /* 0x000000005b087348 */ /* 0x000fea0003c00000 */
[----:B------:R0:W1:Y:S02]  /*be30*/  SHFL.IDX P0, R123, R88, R89, R90 ;  /* 0x00000059587b7389 */ /* 0x000064000000005a */
[----:B01----:R-:W-:Y:S05]  /*be40*/  ENDCOLLECTIVE ;  /* 0x000000000000791b */ /* 0x003fea0003800000 */
.L_x_207:
[-C--:B------:R-:W-:Y:S01]  /*be50*/  FFMA R95, R0, R60.reuse, R95 ;  /* 0x0000003c005f7223 */ /* 0x080fe2000000005f */
[----:B------:R-:W-:Y:S01]  /*be60*/  FFMA R96, R11, R60, R96 ;  /* 0x0000003c0b607223 */ /* 0x000fe20000000060 */
[----:B------:R-:W-:Y:S02]  /*be70*/  MOV R88, R39 ;  /* 0x0000002700587202 */ /* 0x000fe40000000f00 */
[----:B------:R-:W-:-:S07]  /*be80*/  MOV R60, R123 ;  /* 0x0000007b003c7202 */ /* 0x000fce0000000f00 */
[----:B------:R-:W-:Y:S05]  /*be90*/  WARPSYNC.COLLECTIVE R91, `(.L_x_208) ;  /* 0x000000005b087348 */ /* 0x000fea0003c00000 */
[----:B------:R0:W1:Y:S02]  /*bea0*/  SHFL.IDX P0, R123, R88, R89, R90 ;  /* 0x00000059587b7389 */ /* 0x000064000000005a */
[----:B01----:R-:W-:Y:S05]  /*beb0*/  ENDCOLLECTIVE ;  /* 0x000000000000791b */ /* 0x003fea0003800000 */
.L_x_208:
[-C--:B------:R-:W-:Y:S01]  /*bec0*/  FFMA R97, R0, R62.reuse, R97 ;  /* 0x0000003e00617223 */ /* 0x080fe20000000061 */
[----:B------:R-:W-:Y:S01]  /*bed0*/  FFMA R98, R11, R62, R98 ;  /* 0x0000003e0b627223 */ /* 0x000fe20000000062 */
[----:B------:R-:W-:Y:S02]  /*bee0*/  MOV R88, R40 ;  /* 0x0000002800587202 */ /* 0x000fe40000000f00 */
[----:B------:R-:W-:-:S07]  /*bef0*/  MOV R62, R123 ;  /* 0x0000007b003e7202 */ /* 0x000fce0000000f00 */
[----:B------:R-:W-:Y:S05]  /*bf00*/  WARPSYNC.COLLECTIVE R91, `(.L_x_209) ;  /* 0x000000005b087348 */ /* 0x000fea0003c00000 */
[----:B------:R0:W1:Y:S02]  /*bf10*/  SHFL.IDX P0, R123, R88, R89, R90 ;  /* 0x00000059587b7389 */ /* 0x000064000000005a */
[----:B01----:R-:W-:Y:S05]  /*bf20*/  ENDCOLLECTIVE ;  /* 0x000000000000791b */ /* 0x003fea0003800000 */
.L_x_209:
[-C--:B------:R-:W-:Y:S01]  /*bf30*/  FFMA R99, R0, R64.reuse, R99 ;  /* 0x0000004000637223 */ /* 0x080fe20000000063 */
[----:B------:R-:W-:Y:S01]  /*bf40*/  FFMA R100, R11, R64, R100 ;  /* 0x000000400b647223 */ /* 0x000fe20000000064 */
[----:B------:R-:W-:Y:S02]  /*bf50*/  MOV R88, R41 ;  /* 0x0000002900587202 */ /* 0x000fe40000000f00 */
[----:B------:R-:W-:-:S07]  /*bf60*/  MOV R64, R123 ;  /* 0x0000007b00407202 */ /* 0x000fce0000000f00 */
[----:B------:R-:W-:Y:S05]  /*bf70*/  WARPSYNC.COLLECTIVE R91, `(.L_x_210) ;  /* 0x000000005b087348 */ /* 0x000fea0003c00000 */
[----:B------:R0:W1:Y:S02]  /*bf80*/  SHFL.IDX P0, R123, R88, R89, R90 ;  /* 0x00000059587b7389 */ /* 0x000064000000005a */
[----:B01----:R-:W-:Y:S05]  /*bf90*/  ENDCOLLECTIVE ;  /* 0x000000000000791b */ /* 0x003fea0003800000 */
.L_x_210:
[----:B------:R-:W-:Y:S02]  /*bfa0*/  MOV R88, R42 ;  /* 0x0000002a00587202 */ /* 0x000fe40000000f00 */
[----:B------:R-:W-:-:S07]  /*bfb0*/  MOV R83, R123 ;  /* 0x0000007b00537202 */ /* 0x000fce0000000f00 */
[----:B------:R-:W-:Y:S05]  /*bfc0*/  WARPSYNC.COLLECTIVE R91, `(.L_x_211) ;  /* 0x000000005b087348 */ /* 0x000fea0003c00000 */
[----:B------:R0:W1:Y:S02]  /*bfd0*/  SHFL.IDX P0, R123, R88, R89, R90 ;  /* 0x00000059587b7389 */ /* 0x000064000000005a */
[----:B01----:R-:W-:Y:S05]  /*bfe0*/  ENDCOLLECTIVE ;  /* 0x000000000000791b */ /* 0x003fea0003800000 */
.L_x_211:
[----:B------:R-:W-:-:S04]  /*bff0*/  IMAD.WIDE R132, R79, 0x4, R8 ;  /* 0x000000044f847825 */ /* 0x000fc800078e0208 */
        /* <DEDUP_REMOVED lines=11> */
[----:B------:R0:W5:Y:S01]  /*c0b0*/  LDG.E.CONSTANT R79, desc[UR4][R132.64+0x80] ;  /* 0x00008004844f7981 */ /* 0x000162000c1e9900 */
[----:B------:R-:W-:-:S05]  /*c0c0*/  MOV R87, R123 ;  /* 0x0000007b00577202 */ /* 0x000fca0000000f00 */
[----:B------:R-:W-:Y:S02]  /*c0d0*/  FFMA R0, R0, R87, R46 ;  /* 0x0000005700007223 */ /* 0x000fe4000000002e */
[----:B------:R0:W5:Y:S01]  /*c0e0*/  LDG.E.CONSTANT R46, desc[UR4][R132.64] ;  /* 0x00000004842e7981 */ /* 0x000162000c1e9900 */
[----:B------:R-:W-:Y:S02]  /*c0f0*/  MOV R88, R43 ;  /* 0x0000002b00587202 */ /* 0x000fe40000000f00 */
[----:B------:R-:W-:-:S07]  /*c100*/  MOV R89, R131 ;  /* 0x0000008300597202 */ /* 0x000fce0000000f00 */
[----:B0----5:R-:W-:Y:S05]  /*c110*/  WARPSYNC.COLLECTIVE R91, `(.L_x_212) ;  /* 0x000000005b087348 */ /* 0x021fea0003c00000 */
[----:B------:R1:W2:Y:S02]  /*c120*/  SHFL.IDX P0, R123, R88, R89, R90 ;  /* 0x00000059587b7389 */ /* 0x0002a4000000005a */
[----:B012--5:R-:W-:Y:S05]  /*c130*/  ENDCOLLECTIVE ;  /* 0x000000000000791b */ /* 0x027fea0003800000 */
.L_x_212:
[----:B------:R-:W-:Y:S01]  /*c140*/  FFMA R106, R11, R48, R106 ;  /* 0x000000300b6a7223 */ /* 0x000fe2000000006a */
[----:B------:R-:W-:Y:S02]  /*c150*/  MOV R88, R33 ;  /* 0x0000002100587202 */ /* 0x000fe40000000f00 */
[----:B------:R-:W-:-:S07]  /*c160*/  MOV R48, R123 ;  /* 0x0000007b00307202 */ /* 0x000fce0000000f00 */
[----:B------:R-:W-:Y:S05]  /*c170*/  WARPSYNC.COLLECTIVE R91, `(.L_x_213) ;  /* 0x000000005b087348 */ /* 0x000fea0003c00000 */
[----:B------:R0:W1:Y:S02]  /*c180*/  SHFL.IDX P0, R123, R88, R89, R90 ;  /* 0x00000059587b7389 */ /* 0x000064000000005a */
[----:B01----:R-:W-:Y:S05]  /*c190*/  ENDCOLLECTIVE ;  /* 0x000000000000791b */ /* 0x003fea0003800000 */
.L_x_213:
[----:B------:R-:W-:Y:S01]  /*c1a0*/  MOV R88, R27 ;  /* 0x0000001b00587202 */ /* 0x000fe20000000f00 */
[C---:B------:R-:W-:Y:S01]  /*c1b0*/  FFMA R108, R11.reuse, R50, R108 ;  /* 0x000000320b6c7223 */ /* 0x040fe2000000006c */
[C---:B------:R-:W-:Y:S01]  /*c1c0*/  FFMA R110, R11.reuse, R52, R110 ;  /* 0x000000340b6e7223 */ /* 0x040fe2000000006e */
[C---:B------:R-:W-:Y:S01]  /*c1d0*/  FFMA R112, R11.reuse, R54, R112 ;  /* 0x000000360b707223 */ /* 0x040fe20000000070 */
[C---:B------:R-:W-:Y:S01]  /*c1e0*/  FFMA R114, R11.reuse, R56, R114 ;  /* 0x000000380b727223 */ /* 0x040fe20000000072 */
[C---:B------:R-:W-:Y:S01]  /*c1f0*/  FFMA R116, R11.reuse, R58, R116 ;  /* 0x0000003a0b747223 */ /* 0x040fe20000000074 */
[C---:B------:R-:W-:Y:S01]  /*c200*/  FFMA R118, R11.reuse, R60, R118 ;  /* 0x0000003c0b767223 */ /* 0x040fe20000000076 */
[----:B------:R-:W-:Y:S01]  /*c210*/  FFMA R120, R11, R62, R120 ;  /* 0x0000003e0b787223 */ /* 0x000fe20000000078 */
[-C--:B------:R-:W-:Y:S01]  /*c220*/  FFMA R145, R79, R123.reuse, R145 ;  /* 0x0000007b4f917223 */ /* 0x080fe20000000091 */
[----:B------:R-:W-:-:S07]  /*c230*/  FFMA R143, R46, R123, R143 ;  /* 0x0000007b2e8f7223 */ /* 0x000fce000000008f */
[----:B------:R-:W-:Y:S05]  /*c240*/  WARPSYNC.COLLECTIVE R91, `(.L_x_214) ;  /* 0x000000005b087348 */ /* 0x000fea0003c00000 */
[----:B------:R0:W1:Y:S02]  /*c250*/  SHFL.IDX P0, R123, R88, R89, R90 ;  /* 0x00000059587b7389 */ /* 0x000064000000005a */
[----:B01----:R-:W-:Y:S05]  /*c260*/  ENDCOLLECTIVE ;  /* 0x000000000000791b */ /* 0x003fea0003800000 */
.L_x_214:
[----:B------:R-:W-:Y:S02]  /*c270*/  MOV R88, R12 ;  /* 0x0000000c00587202 */ /* 0x000fe40000000f00 */
[----:B------:R-:W-:-:S07]  /*c280*/  MOV R50, R123 ;  /* 0x0000007b00327202 */ /* 0x000fce0000000f00 */
[----:B------:R-:W-:Y:S05]  /*c290*/  WARPSYNC.COLLECTIVE R91, `(.L_x_215) ;  /* 0x000000005b087348 */ /* 0x000fea0003c00000 */
[----:B------:R0:W1:Y:S02]  /*c2a0*/  SHFL.IDX P0, R123, R88, R89, R90 ;  /* 0x00000059587b7389 */ /* 0x000064000000005a */
[----:B01----:R-:W-:Y:S05]  /*c2b0*/  ENDCOLLECTIVE ;  /* 0x000000000000791b */ /* 0x003fea0003800000 */
.L_x_215:
[----:B------:R-:W-:Y:S02]  /*c2c0*/  MOV R88, R13 ;  /* 0x0000000d00587202 */ /* 0x000fe40000000f00 */
[----:B------:R-:W-:-:S07]  /*c2d0*/  MOV R52, R123 ;  /* 0x0000007b00347202 */ /* 0x000fce0000000f00 */
[----:B------:R-:W-:Y:S05]  /*c2e0*/  WARPSYNC.COLLECTIVE R91, `(.L_x_216) ;  /* 0x000000005b087348 */ /* 0x000fea0003c00000 */
[----:B------:R0:W1:Y:S02]  /*c2f0*/  SHFL.IDX P0, R123, R88, R89, R90 ;  /* 0x00000059587b7389 */ /* 0x000064000000005a */
[----:B01----:R-:W-:Y:S05]  /*c300*/  ENDCOLLECTIVE ;  /* 0x000000000000791b */ /* 0x003fea0003800000 */
.L_x_216:
[----:B------:R-:W-:Y:S02]  /*c310*/  MOV R88, R14 ;  /* 0x0000000e00587202 */ /* 0x000fe40000000f00 */
[----:B------:R-:W-:-:S07]  /*c320*/  MOV R54, R123 ;  /* 0x0000007b00367202 */ /* 0x000fce0000000f00 */
[----:B------:R-:W-:Y:S05]  /*c330*/  WARPSYNC.COLLECTIVE R91, `(.L_x_217) ;  /* 0x000000005b087348 */ /* 0x000fea0003c00000 */
[----:B------:R0:W1:Y:S02]  /*c340*/  SHFL.IDX P0, R123, R88, R89, R90 ;  /* 0x00000059587b7389 */ /* 0x000064000000005a */
[----:B01----:R-:W-:Y:S05]  /*c350*/  ENDCOLLECTIVE ;  /* 0x000000000000791b */ /* 0x003fea0003800000 */
.L_x_217:
[----:B------:R-:W-:Y:S02]  /*c360*/  MOV R88, R15 ;  /* 0x0000000f00587202 */ /* 0x000fe40000000f00 */
[----:B------:R-:W-:-:S07]  /*c370*/  MOV R56, R123 ;  /* 0x0000007b00387202 */ /* 0x000fce0000000f00 */
[----:B------:R-:W-:Y:S05]  /*c380*/  WARPSYNC.COLLECTIVE R91, `(.L_x_218) ;  /* 0x000000005b087348 */ /* 0x000fea0003c00000 */
[----:B------:R0:W1:Y:S02]  /*c390*/  SHFL.IDX P0, R123, R88, R89, R90 ;  /* 0x00000059587b7389 */ /* 0x000064000000005a */
[----:B01----:R-:W-:Y:S05]  /*c3a0*/  ENDCOLLECTIVE ;  /* 0x000000000000791b */ /* 0x003fea0003800000 */
.L_x_218:
[----:B------:R-:W-:Y:S02]  /*c3b0*/  MOV R88, R16 ;  /* 0x0000001000587202 */ /* 0x000fe40000000f00 */
[----:B------:R-:W-:-:S07]  /*c3c0*/  MOV R58, R123 ;  /* 0x0000007b003a7202 */ /* 0x000fce0000000f00 */
[----:B------:R-:W-:Y:S05]  /*c3d0*/  WARPSYNC.COLLECTIVE R91, `(.L_x_219) ;  /* 0x000000005b087348 */ /* 0x000fea0003c00000 */
[----:B------:R0:W1:Y:S02]  /*c3e0*/  SHFL.IDX P0, R123, R88, R89, R90 ;  /* 0x00000059587b7389 */ /* 0x000064000000005a */
[----:B01----:R-:W-:Y:S05]  /*c3f0*/  ENDCOLLECTIVE ;  /* 0x000000000000791b */ /* 0x003fea0003800000 */
.L_x_219:
[----:B------:R-:W-:Y:S02]  /*c400*/  MOV R88, R17 ;  /* 0x0000001100587202 */ /* 0x000fe40000000f00 */
[----:B------:R-:W-:-:S07]  /*c410*/  MOV R60, R123 ;  /* 0x0000007b003c7202 */ /* 0x000fce0000000f00 */
[----:B------:R-:W-:Y:S05]  /*c420*/  WARPSYNC.COLLECTIVE R91, `(.L_x_220) ;  /* 0x000000005b087348 */ /* 0x000fea0003c00000 */
[----:B------:R0:W1:Y:S02]  /*c430*/  SHFL.IDX P0, R123, R88, R89, R90 ;  /* 0x00000059587b7389 */ /* 0x000064000000005a */
[----:B01----:R-:W-:Y:S05]  /*c440*/  ENDCOLLECTIVE ;  /* 0x000000000000791b */ /* 0x003fea0003800000 */
.L_x_220:
[----:B------:R-:W-:Y:S02]  /*c450*/  MOV R88, R18 ;  /* 0x0000001200587202 */ /* 0x000fe40000000f00 */
[----:B------:R-:W-:-:S07]  /*c460*/  MOV R62, R123 ;  /* 0x0000007b003e7202 */ /* 0x000fce0000000f00 */
[----:B------:R-:W-:Y:S05]  /*c470*/  WARPSYNC.COLLECTIVE R91, `(.L_x_221) ;  /* 0x000000005b087348 */ /* 0x000fea0003c00000 */
[----:B------:R0:W1:Y:S02]  /*c480*/  SHFL.IDX P0, R123, R88, R89, R90 ;  /* 0x00000059587b7389 */ /* 0x000064000000005a */
[----:B01----:R-:W-:Y:S05]  /*c490*/  ENDCOLLECTIVE ;  /* 0x000000000000791b */ /* 0x003fea0003800000 */
.L_x_221:
[----:B------:R-:W-:Y:S01]  /*c4a0*/  MOV R88, R19 ;  /* 0x0000001300587202 */ /* 0x000fe20000000f00 */
[-C--:B------:R-:W-:Y:S01]  /*c4b0*/  FFMA R65, R46, R123.reuse, R65 ;  /* 0x0000007b2e417223 */ /* 0x080fe20000000041 */
[----:B------:R-:W-:-:S07]  /*c4c0*/  FFMA R161, R79, R123, R161 ;  /* 0x0000007b4fa17223 */ /* 0x000fce00000000a1 */
[----:B------:R-:W-:Y:S05]  /*c4d0*/  WARPSYNC.COLLECTIVE R91, `(.L_x_222) ;  /* 0x000000005b087348 */ /* 0x000fea0003c00000 */
[----:B------:R0:W1:Y:S02]  /*c4e0*/  SHFL.IDX P0, R123, R88, R89, R90 ;  /* 0x00000059587b7389 */ /* 0x000064000000005a */
[----:B01----:R-:W-:Y:S05]  /*c4f0*/  ENDCOLLECTIVE ;  /* 0x000000000000791b */ /* 0x003fea0003800000 */
.L_x_222:
[C---:B------:R-:W-:Y:S01]  /*c500*/  FFMA R81, R48.reuse, R46, R81 ;  /* 0x0000002e30517223 */ /* 0x040fe20000000051 */
[----:B------:R-:W-:Y:S01]  /*c510*/  FFMA R77, R48, R79, R77 ;  /* 0x0000004f304d7223 */ /* 0x000fe2000000004d */
[----:B------:R-:W-:Y:S02]  /*c520*/  MOV R88, R20 ;  /* 0x0000001400587202 */ /* 0x000fe40000000f00 */
[----:B------:R-:W-:-:S07]  /*c530*/  MOV R48, R123 ;  /* 0x0000007b00307202 */ /* 0x000fce0000000f00 */
[----:B------:R-:W-:Y:S05]  /*c540*/  WARPSYNC.COLLECTIVE R91, `(.L_x_223) ;  /* 0x000000005b087348 */ /* 0x000fea0003c00000 */
[----:B------:R0:W1:Y:S02]  /*c550*/  SHFL.IDX P0, R123, R88, R89, R90 ;  /* 0x00000059587b7389 */ /* 0x000064000000005a */
[----:B01----:R-:W-:Y:S05]  /*c560*/  ENDCOLLECTIVE ;  /* 0x000000000000791b */ /* 0x003fea0003800000 */
.L_x_223:
[-C--:B------:R-:W-:Y:S01]  /*c570*/  FFMA R51, R46, R50.reuse, R51 ;  /* 0x000000322e337223 */ /* 0x080fe20000000033 */
[----:B------:R-:W-:Y:S01]  /*c580*/  FFMA R147, R79, R50, R147 ;  /* 0x000000324f937223 */ /* 0x000fe20000000093 */
[----:B------:R-:W-:Y:S02]  /*c590*/  MOV R88, R21 ;  /* 0x0000001500587202 */ /* 0x000fe40000000f00 */
[----:B------:R-:W-:-:S07]  /*c5a0*/  MOV R50, R123 ;  /* 0x0000007b00327202 */ /* 0x000fce0000000f00 */
[----:B------:R-:W-:Y:S05]  /*c5b0*/  WARPSYNC.COLLECTIVE R91, `(.L_x_224) ;  /* 0x000000005b087348 */ /* 0x000fea0003c00000 */
[----:B------:R0:W1:Y:S02]  /*c5c0*/  SHFL.IDX P0, R123, R88, R89, R90 ;  /* 0x00000059587b7389 */ /* 0x000064000000005a */
[----:B01----:R-:W-:Y:S05]  /*c5d0*/  ENDCOLLECTIVE ;  /* 0x000000000000791b */ /* 0x003fea0003800000 */
.L_x_224:
[-C--:B------:R-:W-:Y:S01]  /*c5e0*/  FFMA R53, R46, R52.reuse, R53 ;  /* 0x000000342e357223 */ /* 0x080fe20000000035 */
[----:B------:R-:W-:Y:S01]  /*c5f0*/  FFMA R149, R79, R52, R149 ;  /* 0x000000344f957223 */ /* 0x000fe20000000095 */
[----:B------:R-:W-:Y:S02]  /*c600*/  MOV R88, R22 ;  /* 0x0000001600587202 */ /* 0x000fe40000000f00 */
[----:B------:R-:W-:-:S07]  /*c610*/  MOV R52, R123 ;  /* 0x0000007b00347202 */ /* 0x000fce0000000f00 */
[----:B------:R-:W-:Y:S05]  /*c620*/  WARPSYNC.COLLECTIVE R91, `(.L_x_225) ;  /* 0x000000005b087348 */ /* 0x000fea0003c00000 */
[----:B------:R0:W1:Y:S02]  /*c630*/  SHFL.IDX P0, R123, R88, R89, R90 ;  /* 0x00000059587b7389 */ /* 0x000064000000005a */
[----:B01----:R-:W-:Y:S05]  /*c640*/  ENDCOLLECTIVE ;  /* 0x000000000000791b */ /* 0x003fea0003800000 */
.L_x_225:
[-C--:B------:R-:W-:Y:S01]  /*c650*/  FFMA R55, R46, R54.reuse, R55 ;  /* 0x000000362e377223 */ /* 0x080fe20000000037 */
[----:B------:R-:W-:Y:S01]  /*c660*/  FFMA R151, R79, R54, R151 ;  /* 0x000000364f977223 */ /* 0x000fe20000000097 */
[----:B------:R-:W-:Y:S02]  /*c670*/  MOV R88, R23 ;  /* 0x0000001700587202 */ /* 0x000fe40000000f00 */
[----:B------:R-:W-:-:S07]  /*c680*/  MOV R54, R123 ;  /* 0x0000007b00367202 */ /* 0x000fce0000000f00 */
[----:B------:R-:W-:Y:S05]  /*c690*/  WARPSYNC.COLLECTIVE R91, `(.L_x_226) ;  /* 0x000000005b087348 */ /* 0x000fea0003c00000 */
[----:B------:R0:W1:Y:S02]  /*c6a0*/  SHFL.IDX P0, R123, R88, R89, R90 ;  /* 0x00000059587b7389 */ /* 0x000064000000005a */
[----:B01----:R-:W-:Y:S05]  /*c6b0*/  ENDCOLLECTIVE ;  /* 0x000000000000791b */ /* 0x003fea0003800000 */
.L_x_226:
[-C--:B------:R-:W-:Y:S01]  /*c6c0*/  FFMA R57, R46, R56.reuse, R57 ;  /* 0x000000382e397223 */ /* 0x080fe20000000039 */
[----:B------:R-:W-:Y:S01]  /*c6d0*/  FFMA R153, R79, R56, R153 ;  /* 0x000000384f997223 */ /* 0x000fe20000000099 */
[----:B------:R-:W-:Y:S02]  /*c6e0*/  MOV R88, R24 ;  /* 0x0000001800587202 */ /* 0x000fe40000000f00 */
[----:B------:R-:W-:-:S07]  /*c6f0*/  MOV R56, R123 ;  /* 0x0000007b00387202 */ /* 0x000fce0000000f00 */
[----:B------:R-:W-:Y:S05]  /*c700*/  WARPSYNC.COLLECTIVE R91, `(.L_x_227) ;  /* 0x000000005b087348 */ /* 0x000fea0003c00000 */
[----:B------:R0:W1:Y:S02]  /*c710*/  SHFL.IDX P0, R123, R88, R89, R90 ;  /* 0x00000059587b7389 */ /* 0x000064000000005a */
[----:B01----:R-:W-:Y:S05]  /*c720*/  ENDCOLLECTIVE ;  /* 0x000000000000791b */ /* 0x003fea0003800000 */
.L_x_227:
[-C--:B------:R-:W-:Y:S01]  /*c730*/  FFMA R59, R46, R58.reuse, R59 ;  /* 0x0000003a2e3b7223 */ /* 0x080fe2000000003b */
[----:B------:R-:W-:Y:S01]  /*c740*/  FFMA R155, R79, R58, R155 ;  /* 0x0000003a4f9b7223 */ /* 0x000fe2000000009b */
[----:B------:R-:W-:Y:S02]  /*c750*/  MOV R88, R25 ;  /* 0x0000001900587202 */ /* 0x000fe40000000f00 */
[----:B------:R-:W-:-:S07]  /*c760*/  MOV R58, R123 ;  /* 0x0000007b003a7202 */ /* 0x000fce0000000f00 */
[----:B------:R-:W-:Y:S05]  /*c770*/  WARPSYNC.COLLECTIVE R91, `(.L_x_228) ;  /* 0x000000005b087348 */ /* 0x000fea0003c00000 */
[----:B------:R0:W1:Y:S02]  /*c780*/  SHFL.IDX P0, R123, R88, R89, R90 ;  /* 0x00000059587b7389 */ /* 0x000064000000005a */
[----:B01----:R-:W-:Y:S05]  /*c790*/  ENDCOLLECTIVE ;  /* 0x000000000000791b */ /* 0x003fea0003800000 */
.L_x_228:
[-C--:B------:R-:W-:Y:S01]  /*c7a0*/  FFMA R61, R46, R60.reuse, R61 ;  /* 0x0000003c2e3d7223 */ /* 0x080fe2000000003d */
[----:B------:R-:W-:Y:S01]  /*c7b0*/  FFMA R157, R79, R60, R157 ;  /* 0x0000003c4f9d7223 */ /* 0x000fe2000000009d */
[----:B------:R-:W-:Y:S02]  /*c7c0*/  MOV R88, R26 ;  /* 0x0000001a00587202 */ /* 0x000fe40000000f00 */
[----:B------:R-:W-:-:S07]  /*c7d0*/  MOV R60, R123 ;  /* 0x0000007b003c7202 */ /* 0x000fce0000000f00 */
[----:B------:R-:W-:Y:S05]  /*c7e0*/  WARPSYNC.COLLECTIVE R91, `(.L_x_229) ;  /* 0x000000005b087348 */ /* 0x000fea0003c00000 */
[----:B------:R0:W1:Y:S02]  /*c7f0*/  SHFL.IDX P0, R123, R88, R89, R90 ;  /* 0x00000059587b7389 */ /* 0x000064000000005a */
[----:B01----:R-:W-:Y:S05]  /*c800*/  ENDCOLLECTIVE ;  /* 0x000000000000791b */ /* 0x003fea0003800000 */
.L_x_229:
[-C--:B------:R-:W-:Y:S01]  /*c810*/  FFMA R63, R46, R62.reuse, R63 ;  /* 0x0000003e2e3f7223 */ /* 0x080fe2000000003f */
[----:B------:R-:W-:Y:S01]  /*c820*/  FFMA R159, R79, R62, R159 ;  /* 0x0000003e4f9f7223 */ /* 0x000fe2000000009f */
[----:B------:R-:W-:Y:S02]  /*c830*/  MOV R88, R28 ;  /* 0x0000001c00587202 */ /* 0x000fe40000000f00 */
[----:B------:R-:W-:-:S07]  /*c840*/  MOV R62, R123 ;  /* 0x0000007b003e7202 */ /* 0x000fce0000000f00 */
[----:B------:R-:W-:Y:S05]  /*c850*/  WARPSYNC.COLLECTIVE R91, `(.L_x_230) ;  /* 0x000000005b087348 */ /* 0x000fea0003c00000 */
[----:B------:R0:W1:Y:S02]  /*c860*/  SHFL.IDX P0, R123, R88, R89, R90 ;  /* 0x00000059587b7389 */ /* 0x000064000000005a */
[----:B01----:R-:W-:Y:S05]  /*c870*/  ENDCOLLECTIVE ;  /* 0x000000000000791b */ /* 0x003fea0003800000 */
.L_x_230:
[----:B------:R-:W-:Y:S01]  /*c880*/  FFMA R10, R11, R64, R10 ;  /* 0x000000400b0a7223 */ /* 0x000fe2000000000a */
[----:B------:R-:W-:Y:S02]  /*c890*/  MOV R88, R29 ;  /* 0x0000001d00587202 */ /* 0x000fe40000000f00 */
[----:B------:R-:W-:-:S07]  /*c8a0*/  MOV R64, R123 ;  /* 0x0000007b00407202 */ /* 0x000fce0000000f00 */
[----:B------:R-:W-:Y:S05]  /*c8b0*/  WARPSYNC.COLLECTIVE R91, `(.L_x_231) ;  /* 0x000000005b087348 */ /* 0x000fea0003c00000 */
[----:B------:R0:W1:Y:S02]  /*c8c0*/  SHFL.IDX P0, R123, R88, R89, R90 ;  /* 0x00000059587b7389 */ /* 0x000064000000005a */
[----:B01----:R-:W-:Y:S05]  /*c8d0*/  ENDCOLLECTIVE ;  /* 0x000000000000791b */ /* 0x003fea0003800000 */
.L_x_231:
[----:B------:R-:W-:Y:S01]  /*c8e0*/  FFMA R102, R11, R66, R102 ;  /* 0x000000420b667223 */ /* 0x000fe20000000066 */
[----:B------:R-:W-:Y:S02]  /*c8f0*/  MOV R88, R30 ;  /* 0x0000001e00587202 */ /* 0x000fe40000000f00 */
[----:B------:R-:W-:-:S07]  /*c900*/  MOV R66, R123 ;  /* 0x0000007b00427202 */ /* 0x000fce0000000f00 */
[----:B------:R-:W-:Y:S05]  /*c910*/  WARPSYNC.COLLECTIVE R91, `(.L_x_232) ;  /* 0x000000005b087348 */ /* 0x000fea0003c00000 */
[----:B------:R0:W1:Y:S02]  /*c920*/  SHFL.IDX P0, R123, R88, R89, R90 ;  /* 0x00000059587b7389 */ /* 0x000064000000005a */
[----:B01----:R-:W-:Y:S05]  /*c930*/  ENDCOLLECTIVE ;  /* 0x000000000000791b */ /* 0x003fea0003800000 */
.L_x_232:
[----:B------:R-:W-:Y:S01]  /*c940*/  MOV R88, R31 ;  /* 0x0000001f00587202 */ /* 0x000fe20000000f00 */
[-C--:B------:R-:W-:Y:S01]  /*c950*/  FFMA R103, R46, R123.reuse, R103 ;  /* 0x0000007b2e677223 */ /* 0x080fe20000000067 */
[----:B------:R-:W-:-:S07]  /*c960*/  FFMA R104, R79, R123, R104 ;  /* 0x0000007b4f687223 */ /* 0x000fce0000000068 */
[----:B------:R-:W-:Y:S05]  /*c970*/  WARPSYNC.COLLECTIVE R91, `(.L_x_233) ;  /* 0x000000005b087348 */ /* 0x000fea0003c00000 */
[----:B------:R0:W1:Y:S02]  /*c980*/  SHFL.IDX P0, R123, R88, R89, R90 ;  /* 0x00000059587b7389 */ /* 0x000064000000005a */
[----:B01----:R-:W-:Y:S05]  /*c990*/  ENDCOLLECTIVE ;  /* 0x000000000000791b */ /* 0x003fea0003800000 */
.L_x_233:
[C---:B------:R-:W-:Y:S01]  /*c9a0*/  FFMA R78, R11.reuse, R83, R78 ;  /* 0x000000530b4e7223 */ /* 0x040fe2000000004e */
[----:B------:R-:W-:Y:S01]  /*c9b0*/  FFMA R86, R11, R87, R86 ;  /* 0x000000570b567223 */ /* 0x000fe20000000056 */
[----:B------:R-:W-:Y:S02]  /*c9c0*/  MOV R88, R32 ;  /* 0x0000002000587202 */ /* 0x000fe40000000f00 */
[----:B------:R-:W-:-:S07]  /*c9d0*/  MOV R11, R123 ;  /* 0x0000007b000b7202 */ /* 0x000fce0000000f00 */
[----:B------:R-:W-:Y:S05]  /*c9e0*/  WARPSYNC.COLLECTIVE R91, `(.L_x_234) ;  /* 0x000000005b087348 */ /* 0x000fea0003c00000 */
[----:B------:R0:W1:Y:S02]  /*c9f0*/  SHFL.IDX P0, R123, R88, R89, R90 ;  /* 0x00000059587b7389 */ /* 0x000064000000005a */
[----:B01----:R-:W-:Y:S05]  /*ca00*/  ENDCOLLECTIVE ;  /* 0x000000000000791b */ /* 0x003fea0003800000 */
.L_x_234:
[-C--:B------:R-:W-:Y:S01]  /*ca10*/  FFMA R67, R46, R48.reuse, R67 ;  /* 0x000000302e437223 */ /* 0x080fe20000000043 */
[----:B------:R-:W-:Y:S01]  /*ca20*/  FFMA R163, R79, R48, R163 ;  /* 0x000000304fa37223 */ /* 0x000fe200000000a3 */
[----:B------:R-:W-:Y:S02]  /*ca30*/  MOV R88, R34 ;  /* 0x0000002200587202 */ /* 0x000fe40000000f00 */
[----:B------:R-:W-:-:S07]  /*ca40*/  MOV R48, R123 ;  /* 0x0000007b00307202 */ /* 0x000fce0000000f00 */
[----:B------:R-:W-:Y:S05]  /*ca50*/  WARPSYNC.COLLECTIVE R91, `(.L_x_235) ;  /* 0x000000005b087348 */ /* 0x000fea0003c00000 */
[----:B------:R0:W1:Y:S02]  /*ca60*/  SHFL.IDX P0, R123, R88, R89, R90 ;  /* 0x00000059587b7389 */ /* 0x000064000000005a */
[----:B01----:R-:W-:Y:S05]  /*ca70*/  ENDCOLLECTIVE ;  /* 0x000000000000791b */ /* 0x003fea0003800000 */
.L_x_235:
[-C--:B------:R-:W-:Y:S01]  /*ca80*/  FFMA R69, R46, R50.reuse, R69 ;  /* 0x000000322e457223 */ /* 0x080fe20000000045 */
[----:B------:R-:W-:Y:S01]  /*ca90*/  FFMA R165, R79, R50, R165 ;  /* 0x000000324fa57223 */ /* 0x000fe200000000a5 */
[----:B------:R-:W-:Y:S02]  /*caa0*/  MOV R88, R35 ;  /* 0x0000002300587202 */ /* 0x000fe40000000f00 */
[----:B------:R-:W-:-:S07]  /*cab0*/  MOV R50, R123 ;  /* 0x0000007b00327202 */ /* 0x000fce0000000f00 */
[----:B------:R-:W-:Y:S05]  /*cac0*/  WARPSYNC.COLLECTIVE R91, `(.L_x_236) ;  /* 0x000000005b087348 */ /* 0x000fea0003c00000 */
[----:B------:R0:W1:Y:S02]  /*cad0*/  SHFL.IDX P0, R123, R88, R89, R90 ;  /* 0x00000059587b7389 */ /* 0x000064000000005a */
[----:B01----:R-:W-:Y:S05]  /*cae0*/  ENDCOLLECTIVE ;  /* 0x000000000000791b */ /* 0x003fea0003800000 */
.L_x_236:
[-C--:B------:R-:W-:Y:S01]  /*caf0*/  FFMA R71, R46, R52.reuse, R71 ;  /* 0x000000342e477223 */ /* 0x080fe20000000047 */
[----:B------:R-:W-:Y:S01]  /*cb00*/  FFMA R72, R79, R52, R72 ;  /* 0x000000344f487223 */ /* 0x000fe20000000048 */
[----:B------:R-:W-:Y:S02]  /*cb10*/  MOV R88, R36 ;  /* 0x0000002400587202 */ /* 0x000fe40000000f00 */
[----:B------:R-:W-:-:S07]  /*cb20*/  MOV R52, R123 ;  /* 0x0000007b00347202 */ /* 0x000fce0000000f00 */
[----:B------:R-:W-:Y:S05]  /*cb30*/  WARPSYNC.COLLECTIVE R91, `(.L_x_237) ;  /* 0x000000005b087348 */ /* 0x000fea0003c00000 */
[----:B------:R0:W1:Y:S02]  /*cb40*/  SHFL.IDX P0, R123, R88, R89, R90 ;  /* 0x00000059587b7389 */ /* 0x000064000000005a */
[----:B01----:R-:W-:Y:S05]  /*cb50*/  ENDCOLLECTIVE ;  /* 0x000000000000791b */ /* 0x003fea0003800000 */
.L_x_237:
[-C--:B------:R-:W-:Y:S01]  /*cb60*/  FFMA R73, R46, R54.reuse, R73 ;  /* 0x000000362e497223 */ /* 0x080fe20000000049 */
[----:B------:R-:W-:Y:S01]  /*cb70*/  FFMA R74, R79, R54, R74 ;  /* 0x000000364f4a7223 */ /* 0x000fe2000000004a */
[----:B------:R-:W-:Y:S02]  /*cb80*/  MOV R88, R37 ;  /* 0x0000002500587202 */ /* 0x000fe40000000f00 */
[----:B------:R-:W-:-:S07]  /*cb90*/  MOV R54, R123 ;  /* 0x0000007b00367202 */ /* 0x000fce0000000f00 */
[----:B------:R-:W-:Y:S05]  /*cba0*/  WARPSYNC.COLLECTIVE R91, `(.L_x_238) ;  /* 0x000000005b087348 */ /* 0x000fea0003c00000 */
[----:B------:R0:W1:Y:S02]  /*cbb0*/  SHFL.IDX P0, R123, R88, R89, R90 ;  /* 0x00000059587b7389 */ /* 0x000064000000005a */
[----:B01----:R-:W-:Y:S05]  /*cbc0*/  ENDCOLLECTIVE ;  /* 0x000000000000791b */ /* 0x003fea0003800000 */
.L_x_238:
[-C--:B------:R-:W-:Y:S01]  /*cbd0*/  FFMA R75, R46, R56.reuse, R75 ;  /* 0x000000382e4b7223 */ /* 0x080fe2000000004b */
[----:B------:R-:W-:Y:S01]  /*cbe0*/  FFMA R92, R79, R56, R92 ;  /* 0x000000384f5c7223 */ /* 0x000fe2000000005c */
[----:B------:R-:W-:Y:S02]  /*cbf0*/  MOV R88, R38 ;  /* 0x0000002600587202 */ /* 0x000fe40000000f00 */
[----:B------:R-:W-:-:S07]  /*cc00*/  MOV R56, R123 ;  /* 0x0000007b00387202 */ /* 0x000fce0000000f00 */
[----:B------:R-:W-:Y:S05]  /*cc10*/  WARPSYNC.COLLECTIVE R91, `(.L_x_239) ;  /* 0x000000005b087348 */ /* 0x000fea0003c00000 */
[----:B------:R0:W1:Y:S02]  /*cc20*/  SHFL.IDX P0, R123, R88, R89, R90 ;  /* 0x00000059587b7389 */ /* 0x000064000000005a */
[----:B01----:R-:W-:Y:S05]  /*cc30*/  ENDCOLLECTIVE ;  /* 0x000000000000791b */ /* 0x003fea0003800000 */
.L_x_239:
[-C--:B------:R-:W-:Y:S01]  /*cc40*/  FFMA R93, R46, R58.reuse, R93 ;  /* 0x0000003a2e5d7223 */ /* 0x080fe2000000005d */
[----:B------:R-:W-:Y:S01]  /*cc50*/  FFMA R94, R79, R58, R94 ;  /* 0x0000003a4f5e7223 */ /* 0x000fe2000000005e */
[----:B------:R-:W-:Y:S02]  /*cc60*/  MOV R88, R39 ;  /* 0x0000002700587202 */ /* 0x000fe40000000f00 */
[----:B------:R-:W-:-:S07]  /*cc70*/  MOV R58, R123 ;  /* 0x0000007b003a7202 */ /* 0x000fce0000000f00 */
[----:B------:R-:W-:Y:S05]  /*cc80*/  WARPSYNC.COLLECTIVE R91, `(.L_x_240) ;  /* 0x000000005b087348 */ /* 0x000fea0003c00000 */
[----:B------:R0:W1:Y:S02]  /*cc90*/  SHFL.IDX P0, R123, R88, R89, R90 ;  /* 0x00000059587b7389 */ /* 0x000064000000005a */
[----:B01----:R-:W-:Y:S05]  /*cca0*/  ENDCOLLECTIVE ;  /* 0x000000000000791b */ /* 0x003fea0003800000 */
.L_x_240:
[-C--:B------:R-:W-:Y:S01]  /*ccb0*/  FFMA R95, R46, R60.reuse, R95 ;  /* 0x0000003c2e5f7223 */ /* 0x080fe2000000005f */
[----:B------:R-:W-:Y:S01]  /*ccc0*/  FFMA R96, R79, R60, R96 ;  /* 0x0000003c4f607223 */ /* 0x000fe20000000060 */
[----:B------:R-:W-:Y:S02]  /*ccd0*/  MOV R88, R40 ;  /* 0x0000002800587202 */ /* 0x000fe40000000f00 */
[----:B------:R-:W-:-:S07]  /*cce0*/  MOV R60, R123 ;  /* 0x0000007b003c7202 */ /* 0x000fce0000000f00 */
[----:B------:R-:W-:Y:S05]  /*ccf0*/  WARPSYNC.COLLECTIVE R91, `(.L_x_241) ;  /* 0x000000005b087348 */ /* 0x000fea0003c00000 */
[----:B------:R0:W1:Y:S02]  /*cd00*/  SHFL.IDX P0, R123, R88, R89, R90 ;  /* 0x00000059587b7389 */ /* 0x000064000000005a */
[----:B01----:R-:W-:Y:S05]  /*cd10*/  ENDCOLLECTIVE ;  /* 0x000000000000791b */ /* 0x003fea0003800000 */
.L_x_241:
[-C--:B------:R-:W-:Y:S01]  /*cd20*/  FFMA R97, R46, R62.reuse, R97 ;  /* 0x0000003e2e617223 */ /* 0x080fe20000000061 */
[----:B------:R-:W-:Y:S01]  /*cd30*/  FFMA R98, R79, R62, R98 ;  /* 0x0000003e4f627223 */ /* 0x000fe20000000062 */
[----:B------:R-:W-:Y:S02]  /*cd40*/  MOV R88, R41 ;  /* 0x0000002900587202 */ /* 0x000fe40000000f00 */
[----:B------:R-:W-:-:S07]  /*cd50*/  MOV R62, R123 ;  /* 0x0000007b003e7202 */ /* 0x000fce0000000f00 */
[----:B------:R-:W-:Y:S05]  /*cd60*/  WARPSYNC.COLLECTIVE R91, `(.L_x_242) ;  /* 0x000000005b087348 */ /* 0x000fea0003c00000 */
[----:B------:R0:W1:Y:S02]  /*cd70*/  SHFL.IDX P0, R123, R88, R89, R90 ;  /* 0x00000059587b7389 */ /* 0x000064000000005a */
[----:B01----:R-:W-:Y:S05]  /*cd80*/  ENDCOLLECTIVE ;  /* 0x000000000000791b */ /* 0x003fea0003800000 */
.L_x_242:
[----:B------:R-:W-:Y:S02]  /*cd90*/  MOV R88, R42 ;  /* 0x0000002a00587202 */ /* 0x000fe40000000f00 */
[----:B------:R-:W-:-:S07]  /*cda0*/  MOV R83, R123 ;  /* 0x0000007b00537202 */ /* 0x000fce0000000f00 */
[----:B------:R-:W-:Y:S05]  /*cdb0*/  WARPSYNC.COLLECTIVE R91, `(.L_x_243) ;  /* 0x000000005b087348 */ /* 0x000fea0003c00000 */
[----:B------:R0:W1:Y:S02]  /*cdc0*/  SHFL.IDX P0, R123, R88, R89, R90 ;  /* 0x00000059587b7389 */ /* 0x000064000000005a */
[----:B01----:R-:W-:Y:S05]  /*cdd0*/  ENDCOLLECTIVE ;  /* 0x000000000000791b */ /* 0x003fea0003800000 */
.L_x_243:
[-C--:B------:R-:W-:Y:S01]  /*cde0*/  FFMA R107, R46, R48.reuse, R107 ;  /* 0x000000302e6b7223 */ /* 0x080fe2000000006b */
[----:B------:R-:W-:Y:S01]  /*cdf0*/  FFMA R108, R79, R48, R108 ;  /* 0x000000304f6c7223 */ /* 0x000fe2000000006c */
[----:B------:R-:W-:-:S04]  /*ce00*/  IMAD.WIDE R48, R49, 0x4, R8 ;  /* 0x0000000431307825 */ /* 0x000fc800078e0208 */
[C---:B------:R-:W-:Y:S01]  /*ce10*/  FFMA R99, R46.reuse, R64, R99 ;  /* 0x000000402e637223 */ /* 0x040fe20000000063 */
[C---:B------:R-:W-:Y:S01]  /*ce20*/  FFMA R101, R46.reuse, R66, R101 ;  /* 0x000000422e657223 */ /* 0x040fe20000000065 */
[CC--:B------:R-:W-:Y:S01]  /*ce30*/  FFMA R105, R46.reuse, R11.reuse, R105 ;  /* 0x0000000b2e697223 */ /* 0x0c0fe20000000069 */
[----:B------:R-:W-:Y:S01]  /*ce40*/  FFMA R106, R79, R11, R106 ;  /* 0x0000000b4f6a7223 */ /* 0x000fe2000000006a */
        /* <DEDUP_REMOVED lines=17> */
.L_x_244:
[----:B------:R-:W-:Y:S01]  /*cf60*/  FFMA R110, R79, R50, R110 ;  /* 0x000000324f6e7223 */ /* 0x000fe2000000006e */
[----:B------:R-:W-:Y:S02]  /*cf70*/  MOV R88, R33 ;  /* 0x0000002100587202 */ /* 0x000fe40000000f00 */
[----:B------:R-:W-:-:S07]  /*cf80*/  MOV R50, R123 ;  /* 0x0000007b00327202 */ /* 0x000fce0000000f00 */
[----:B------:R-:W-:Y:S05]  /*cf90*/  WARPSYNC.COLLECTIVE R91, `(.L_x_245) ;  /* 0x000000005b087348 */ /* 0x000fea0003c00000 */
[----:B------:R0:W1:Y:S02]  /*cfa0*/  SHFL.IDX P0, R123, R88, R89, R90 ;  /* 0x00000059587b7389 */ /* 0x000064000000005a */
[----:B01----:R-:W-:Y:S05]  /*cfb0*/  ENDCOLLECTIVE ;  /* 0x000000000000791b */ /* 0x003fea0003800000 */
.L_x_245:
[----:B------:R-:W-:Y:S01]  /*cfc0*/  MOV R88, R27 ;  /* 0x0000001b00587202 */ /* 0x000fe20000000f00 */
        /* <DEDUP_REMOVED lines=11> */
.L_x_246:
[----:B------:R-:W-:Y:S02]  /*d080*/  MOV R88, R12 ;  /* 0x0000000c00587202 */ /* 0x000fe40000000f00 */
[----:B------:R-:W-:-:S07]  /*d090*/  MOV R48, R123 ;  /* 0x0000007b00307202 */ /* 0x000fce0000000f00 */
[----:B------:R-:W-:Y:S05]  /*d0a0*/  WARPSYNC.COLLECTIVE R91, `(.L_x_247) ;  /* 0x000000005b087348 */ /* 0x000fea0003c00000 */
[----:B------:R0:W1:Y:S02]  /*d0b0*/  SHFL.IDX P0, R123, R88, R89, R90 ;  /* 0x00000059587b7389 */ /* 0x000064000000005a */
[----:B01----:R-:W-:Y:S05]  /*d0c0*/  ENDCOLLECTIVE ;  /* 0x000000000000791b */ /* 0x003fea0003800000 */
.L_x_247:
[----:B------:R-:W-:Y:S02]  /*d0d0*/  MOV R88, R13 ;  /* 0x0000000d00587202 */ /* 0x000fe40000000f00 */
[----:B------:R-:W-:-:S07]  /*d0e0*/  MOV R52, R123 ;  /* 0x0000007b00347202 */ /* 0x000fce0000000f00 */
[----:B------:R-:W-:Y:S05]  /*d0f0*/  WARPSYNC.COLLECTIVE R91, `(.L_x_248) ;  /* 0x000000005b087348 */ /* 0x000fea0003c00000 */
[----:B------:R0:W1:Y:S02]  /*d100*/  SHFL.IDX P0, R123, R88, R89, R90 ;  /* 0x00000059587b7389 */ /* 0x000064000000005a */
[----:B01----:R-:W-:Y:S05]  /*d110*/  ENDCOLLECTIVE ;  /* 0x000000000000791b */ /* 0x003fea0003800000 */
.L_x_248:
[----:B------:R-:W-:Y:S02]  /*d120*/  MOV R88, R14 ;  /* 0x0000000e00587202 */ /* 0x000fe40000000f00 */
[----:B------:R-:W-:-:S07]  /*d130*/  MOV R54, R123 ;  /* 0x0000007b00367202 */ /* 0x000fce0000000f00 */
[----:B------:R-:W-:Y:S05]  /*d140*/  WARPSYNC.COLLECTIVE R91, `(.L_x_249) ;  /* 0x000000005b087348 */ /* 0x000fea0003c00000 */
[----:B------:R0:W1:Y:S02]  /*d150*/  SHFL.IDX P0, R123, R88, R89, R90 ;  /* 0x00000059587b7389 */ /* 0x000064000000005a */
[----:B01----:R-:W-:Y:S05]  /*d160*/  ENDCOLLECTIVE ;  /* 0x000000000000791b */ /* 0x003fea0003800000 */
.L_x_249:
[----:B------:R-:W-:Y:S02]  /*d170*/  MOV R88, R15 ;  /* 0x0000000f00587202 */ /* 0x000fe40000000f00 */
[----:B------:R-:W-:-:S07]  /*d180*/  MOV R56, R123 ;  /* 0x0000007b00387202 */ /* 0x000fce0000000f00 */
[----:B------:R-:W-:Y:S05]  /*d190*/  WARPSYNC.COLLECTIVE R91, `(.L_x_250) ;  /* 0x000000005b087348 */ /* 0x000fea0003c00000 */
[----:B------:R0:W1:Y:S02]  /*d1a0*/  SHFL.IDX P0, R123, R88, R89, R90 ;  /* 0x00000059587b7389 */ /* 0x000064000000005a */
[----:B01----:R-:W-:Y:S05]  /*d1b0*/  ENDCOLLECTIVE ;  /* 0x000000000000791b */ /* 0x003fea0003800000 */
.L_x_250:
[----:B------:R-:W-:Y:S02]  /*d1c0*/  MOV R88, R16 ;  /* 0x0000001000587202 */ /* 0x000fe40000000f00 */
[----:B------:R-:W-:-:S07]  /*d1d0*/  MOV R58, R123 ;  /* 0x0000007b003a7202 */ /* 0x000fce0000000f00 */
[----:B------:R-:W-:Y:S05]  /*d1e0*/  WARPSYNC.COLLECTIVE R91, `(.L_x_251) ;  /* 0x000000005b087348 */ /* 0x000fea0003c00000 */
[----:B------:R0:W1:Y:S02]  /*d1f0*/  SHFL.IDX P0, R123, R88, R89, R90 ;  /* 0x00000059587b7389 */ /* 0x000064000000005a */
[----:B01----:R-:W-:Y:S05]  /*d200*/  ENDCOLLECTIVE ;  /* 0x000000000000791b */ /* 0x003fea0003800000 */
.L_x_251:
[----:B------:R-:W-:Y:S02]  /*d210*/  MOV R88, R17 ;  /* 0x0000001100587202 */ /* 0x000fe40000000f00 */
[----:B------:R-:W-:-:S07]  /*d220*/  MOV R60, R123 ;  /* 0x0000007b003c7202 */ /* 0x000fce0000000f00 */
[----:B------:R-:W-:Y:S05]  /*d230*/  WARPSYNC.COLLECTIVE R91, `(.L_x_252) ;  /* 0x000000005b087348 */ /* 0x000fea0003c00000 */
[----:B------:R0:W1:Y:S02]  /*d240*/  SHFL.IDX P0, R123, R88, R89, R90 ;  /* 0x00000059587b7389 */ /* 0x000064000000005a */
[----:B01----:R-:W-:Y:S05]  /*d250*/  ENDCOLLECTIVE ;  /* 0x000000000000791b */ /* 0x003fea0003800000 */
.L_x_252:
[----:B------:R-:W-:Y:S02]  /*d260*/  MOV R88, R18 ;  /* 0x0000001200587202 */ /* 0x000fe40000000f00 */
[----:B------:R-:W-:-:S07]  /*d270*/  MOV R62, R123 ;  /* 0x0000007b003e7202 */ /* 0x000fce0000000f00 */
[----:B------:R-:W-:Y:S05]  /*d280*/  WARPSYNC.COLLECTIVE R91, `(.L_x_253) ;  /* 0x000000005b087348 */ /* 0x000fea0003c00000 */
[----:B------:R0:W1:Y:S02]  /*d290*/  SHFL.IDX P0, R123, R88, R89, R90 ;  /* 0x00000059587b7389 */ /* 0x000064000000005a */
[----:B01----:R-:W-:Y:S05]  /*d2a0*/  ENDCOLLECTIVE ;  /* 0x000000000000791b */ /* 0x003fea0003800000 */
.L_x_253:
[----:B------:R-:W-:Y:S01]  /*d2b0*/  MOV R88, R19 ;  /* 0x0000001300587202 */ /* 0x000fe20000000f00 */
[-C--:B------:R-:W-:Y:S01]  /*d2c0*/  FFMA R65, R46, R123.reuse, R65 ;  /* 0x0000007b2e417223 */ /* 0x080fe20000000041 */
[----:B------:R-:W-:-:S07]  /*d2d0*/  FFMA R161, R11, R123, R161 ;  /* 0x0000007b0ba17223 */ /* 0x000fce00000000a1 */
[----:B------:R-:W-:Y:S05]  /*d2e0*/  WARPSYNC.COLLECTIVE R91, `(.L_x_254) ;  /* 0x000000005b087348 */ /* 0x000fea0003c00000 */
[----:B------:R0:W1:Y:S02]  /*d2f0*/  SHFL.IDX P0, R123, R88, R89, R90 ;  /* 0x00000059587b7389 */ /* 0x000064000000005a */
[----:B01----:R-:W-:Y:S05]  /*d300*/  ENDCOLLECTIVE ;  /* 0x000000000000791b */ /* 0x003fea0003800000 */
.L_x_254:
[-C--:B------:R-:W-:Y:S01]  /*d310*/  FFMA R51, R46, R48.reuse, R51 ;  /* 0x000000302e337223 */ /* 0x080fe20000000033 */
[----:B------:R-:W-:Y:S01]  /*d320*/  FFMA R147, R11, R48, R147 ;  /* 0x000000300b937223 */ /* 0x000fe20000000093 */
[----:B------:R-:W-:Y:S02]  /*d330*/  MOV R88, R20 ;  /* 0x0000001400587202 */ /* 0x000fe40000000f00 */
[----:B------:R-:W-:-:S07]  /*d340*/  MOV R48, R123 ;  /* 0x0000007b00307202 */ /* 0x000fce0000000f00 */
[----:B------:R-:W-:Y:S05]  /*d350*/  WARPSYNC.COLLECTIVE R91, `(.L_x_255) ;  /* 0x000000005b087348 */ /* 0x000fea0003c00000 */
[----:B------:R0:W1:Y:S02]  /*d360*/  SHFL.IDX P0, R123, R88, R89, R90 ;  /* 0x00000059587b7389 */ /* 0x000064000000005a */
[----:B01----:R-:W-:Y:S05]  /*d370*/  ENDCOLLECTIVE ;  /* 0x000000000000791b */ /* 0x003fea0003800000 */
.L_x_255:
[C---:B------:R-:W-:Y:S01]  /*d380*/  FFMA R81, R50.reuse, R46, R81 ;  /* 0x0000002e32517223 */ /* 0x040fe20000000051 */
[----:B------:R-:W-:Y:S01]  /*d390*/  FFMA R77, R50, R11, R77 ;  /* 0x0000000b324d7223 */ /* 0x000fe2000000004d */
[----:B------:R-:W-:Y:S02]  /*d3a0*/  MOV R88, R21 ;  /* 0x0000001500587202 */ /* 0x000fe40000000f00 */
[----:B------:R-:W-:-:S07]  /*d3b0*/  MOV R50, R123 ;  /* 0x0000007b00327202 */ /* 0x000fce0000000f00 */
[----:B------:R-:W-:Y:S05]  /*d3c0*/  WARPSYNC.COLLECTIVE R91, `(.L_x_256) ;  /* 0x000000005b087348 */ /* 0x000fea0003c00000 */
[----:B------:R0:W1:Y:S02]  /*d3d0*/  SHFL.IDX P0, R123, R88, R89, R90 ;  /* 0x00000059587b7389 */ /* 0x000064000000005a */
[----:B01----:R-:W-:Y:S05]  /*d3e0*/  ENDCOLLECTIVE ;  /* 0x000000000000791b */ /* 0x003fea0003800000 */
.L_x_256:
[-C--:B------:R-:W-:Y:S01]  /*d3f0*/  FFMA R53, R46, R52.reuse, R53 ;  /* 0x000000342e357223 */ /* 0x080fe20000000035 */
[----:B------:R-:W-:Y:S01]  /*d400*/  FFMA R149, R11, R52, R149 ;  /* 0x000000340b957223 */ /* 0x000fe20000000095 */
[----:B------:R-:W-:Y:S02]  /*d410*/  MOV R88, R22 ;  /* 0x0000001600587202 */ /* 0x000fe40000000f00 */
[----:B------:R-:W-:-:S07]  /*d420*/  MOV R52, R123 ;  /* 0x0000007b00347202 */ /* 0x000fce0000000f00 */
[----:B------:R-:W-:Y:S05]  /*d430*/  WARPSYNC.COLLECTIVE R91, `(.L_x_257) ;  /* 0x000000005b087348 */ /* 0x000fea0003c00000 */
[----:B------:R0:W1:Y:S02]  /*d440*/  SHFL.IDX P0, R123, R88, R89, R90 ;  /* 0x00000059587b7389 */ /* 0x000064000000005a */
[----:B01----:R-:W-:Y:S05]  /*d450*/  ENDCOLLECTIVE ;  /* 0x000000000000791b */ /* 0x003fea0003800000 */
.L_x_257:
[-C--:B------:R-:W-:Y:S01]  /*d460*/  FFMA R55, R46, R54.reuse, R55 ;  /* 0x000000362e377223 */ /* 0x080fe20000000037 */
[----:B------:R-:W-:Y:S01]  /*d470*/  FFMA R151, R11, R54, R151 ;  /* 0x000000360b977223 */ /* 0x000fe20000000097 */
[----:B------:R-:W-:Y:S02]  /*d480*/  MOV R88, R23 ;  /* 0x0000001700587202 */ /* 0x000fe40000000f00 */
[----:B------:R-:W-:-:S07]  /*d490*/  MOV R54, R123 ;  /* 0x0000007b00367202 */ /* 0x000fce0000000f00 */
[----:B------:R-:W-:Y:S05]  /*d4a0*/  WARPSYNC.COLLECTIVE R91, `(.L_x_258) ;  /* 0x000000005b087348 */ /* 0x000fea0003c00000 */
[----:B------:R0:W1:Y:S02]  /*d4b0*/  SHFL.IDX P0, R123, R88, R89, R90 ;  /* 0x00000059587b7389 */ /* 0x000064000000005a */
[----:B01----:R-:W-:Y:S05]  /*d4c0*/  ENDCOLLECTIVE ;  /* 0x000000000000791b */ /* 0x003fea0003800000 */
.L_x_258:
[-C--:B------:R-:W-:Y:S01]  /*d4d0*/  FFMA R57, R46, R56.reuse, R57 ;  /* 0x000000382e397223 */ /* 0x080fe20000000039 */
[----:B------:R-:W-:Y:S01]  /*d4e0*/  FFMA R153, R11, R56, R153 ;  /* 0x000000380b997223 */ /* 0x000fe20000000099 */
[----:B------:R-:W-:Y:S02]  /*d4f0*/  MOV R88, R24 ;  /* 0x0000001800587202 */ /* 0x000fe40000000f00 */
[----:B------:R-:W-:-:S07]  /*d500*/  MOV R56, R123 ;  /* 0x0000007b00387202 */ /* 0x000fce0000000f00 */
[----:B------:R-:W-:Y:S05]  /*d510*/  WARPSYNC.COLLECTIVE R91, `(.L_x_259) ;  /* 0x000000005b087348 */ /* 0x000fea0003c00000 */
[----:B------:R0:W1:Y:S02]  /*d520*/  SHFL.IDX P0, R123, R88, R89, R90 ;  /* 0x00000059587b7389 */ /* 0x000064000000005a */
[----:B01----:R-:W-:Y:S05]  /*d530*/  ENDCOLLECTIVE ;  /* 0x000000000000791b */ /* 0x003fea0003800000 */
.L_x_259:
[-C--:B------:R-:W-:Y:S01]  /*d540*/  FFMA R59, R46, R58.reuse, R59 ;  /* 0x0000003a2e3b7223 */ /* 0x080fe2000000003b */
[----:B------:R-:W-:Y:S01]  /*d550*/  FFMA R155, R11, R58, R155 ;  /* 0x0000003a0b9b7223 */ /* 0x000fe2000000009b */
[----:B------:R-:W-:Y:S02]  /*d560*/  MOV R88, R25 ;  /* 0x0000001900587202 */ /* 0x000fe40000000f00 */
[----:B------:R-:W-:-:S07]  /*d570*/  MOV R58, R123 ;  /* 0x0000007b003a7202 */ /* 0x000fce0000000f00 */
[----:B------:R-:W-:Y:S05]  /*d580*/  WARPSYNC.COLLECTIVE R91, `(.L_x_260) ;  /* 0x000000005b087348 */ /* 0x000fea0003c00000 */
[----:B------:R0:W1:Y:S02]  /*d590*/  SHFL.IDX P0, R123, R88, R89, R90 ;  /* 0x00000059587b7389 */ /* 0x000064000000005a */
[----:B01----:R-:W-:Y:S05]  /*d5a0*/  ENDCOLLECTIVE ;  /* 0x000000000000791b */ /* 0x003fea0003800000 */
.L_x_260:
[-C--:B------:R-:W-:Y:S01]  /*d5b0*/  FFMA R61, R46, R60.reuse, R61 ;  /* 0x0000003c2e3d7223 */ /* 0x080fe2000000003d */
[----:B------:R-:W-:Y:S01]  /*d5c0*/  FFMA R157, R11, R60, R157 ;  /* 0x0000003c0b9d7223 */ /* 0x000fe2000000009d */
[----:B------:R-:W-:Y:S02]  /*d5d0*/  MOV R88, R26 ;  /* 0x0000001a00587202 */ /* 0x000fe40000000f00 */
[----:B------:R-:W-:-:S07]  /*d5e0*/  MOV R60, R123 ;  /* 0x0000007b003c7202 */ /* 0x000fce0000000f00 */
[----:B------:R-:W-:Y:S05]  /*d5f0*/  WARPSYNC.COLLECTIVE R91, `(.L_x_261) ;  /* 0x000000005b087348 */ /* 0x000fea0003c00000 */
[----:B------:R0:W1:Y:S02]  /*d600*/  SHFL.IDX P0, R123, R88, R89, R90 ;  /* 0x00000059587b7389 */ /* 0x000064000000005a */
[----:B01----:R-:W-:Y:S05]  /*d610*/  ENDCOLLECTIVE ;  /* 0x000000000000791b */ /* 0x003fea0003800000 */
.L_x_261:
[-C--:B------:R-:W-:Y:S01]  /*d620*/  FFMA R63, R46, R62.reuse, R63 ;  /* 0x0000003e2e3f7223 */ /* 0x080fe2000000003f */
[----:B------:R-:W-:Y:S01]  /*d630*/  FFMA R159, R11, R62, R159 ;  /* 0x0000003e0b9f7223 */ /* 0x000fe2000000009f */
[----:B------:R-:W-:Y:S02]  /*d640*/  MOV R88, R28 ;  /* 0x0000001c00587202 */ /* 0x000fe40000000f00 */
[----:B------:R-:W-:-:S07]  /*d650*/  MOV R62, R123 ;  /* 0x0000007b003e7202 */ /* 0x000fce0000000f00 */
[----:B------:R-:W-:Y:S05]  /*d660*/  WARPSYNC.COLLECTIVE R91, `(.L_x_262) ;  /* 0x000000005b087348 */ /* 0x000fea0003c00000 */
[----:B------:R0:W1:Y:S02]  /*d670*/  SHFL.IDX P0, R123, R88, R89, R90 ;  /* 0x00000059587b7389 */ /* 0x000064000000005a */
[----:B01----:R-:W-:Y:S05]  /*d680*/  ENDCOLLECTIVE ;  /* 0x000000000000791b */ /* 0x003fea0003800000 */
.L_x_262:
[----:B------:R-:W-:Y:S01]  /*d690*/  FFMA R100, R79, R64, R100 ;  /* 0x000000404f647223 */ /* 0x000fe20000000064 */
[----:B------:R-:W-:Y:S02]  /*d6a0*/  MOV R88, R29 ;  /* 0x0000001d00587202 */ /* 0x000fe40000000f00 */
[----:B------:R-:W-:-:S07]  /*d6b0*/  MOV R64, R123 ;  /* 0x0000007b00407202 */ /* 0x000fce0000000f00 */
[----:B------:R-:W-:Y:S05]  /*d6c0*/  WARPSYNC.COLLECTIVE R91, `(.L_x_263) ;  /* 0x000000005b087348 */ /* 0x000fea0003c00000 */
[----:B------:R0:W1:Y:S02]  /*d6d0*/  SHFL.IDX P0, R123, R88, R89, R90 ;  /* 0x00000059587b7389 */ /* 0x000064000000005a */
[----:B01----:R-:W-:Y:S05]  /*d6e0*/  ENDCOLLECTIVE ;  /* 0x000000000000791b */ /* 0x003fea0003800000 */
.L_x_263:
[----:B------:R-:W-:Y:S01]  /*d6f0*/  FFMA R102, R79, R66, R102 ;  /* 0x000000424f667223 */ /* 0x000fe20000000066 */
[----:B------:R-:W-:Y:S02]  /*d700*/  MOV R88, R30 ;  /* 0x0000001e00587202 */ /* 0x000fe40000000f00 */
[----:B------:R-:W-:-:S07]  /*d710*/  MOV R66, R123 ;  /* 0x0000007b00427202 */ /* 0x000fce0000000f00 */
[----:B------:R-:W-:Y:S05]  /*d720*/  WARPSYNC.COLLECTIVE R91, `(.L_x_264) ;  /* 0x000000005b087348 */ /* 0x000fea0003c00000 */
[----:B------:R0:W1:Y:S02]  /*d730*/  SHFL.IDX P0, R123, R88, R89, R90 ;  /* 0x00000059587b7389 */ /* 0x000064000000005a */
[----:B01----:R-:W-:Y:S05]  /*d740*/  ENDCOLLECTIVE ;  /* 0x000000000000791b */ /* 0x003fea0003800000 */
.L_x_264:
[----:B------:R-:W-:Y:S01]  /*d750*/  MOV R88, R31 ;  /* 0x0000001f00587202 */ /* 0x000fe20000000f00 */
[-C--:B------:R-:W-:Y:S01]  /*d760*/  FFMA R103, R46, R123.reuse, R103 ;  /* 0x0000007b2e677223 */ /* 0x080fe20000000067 */
[----:B------:R-:W-:-:S07]  /*d770*/  FFMA R104, R11, R123, R104 ;  /* 0x0000007b0b687223 */ /* 0x000fce0000000068 */
[----:B------:R-:W-:Y:S05]  /*d780*/  WARPSYNC.COLLECTIVE R91, `(.L_x_265) ;  /* 0x000000005b087348 */ /* 0x000fea0003c00000 */
[----:B------:R0:W1:Y:S02]  /*d790*/  SHFL.IDX P0, R123, R88, R89, R90 ;  /* 0x00000059587b7389 */ /* 0x000064000000005a */
[----:B01----:R-:W-:Y:S05]  /*d7a0*/  ENDCOLLECTIVE ;  /* 0x000000000000791b */ /* 0x003fea0003800000 */
.L_x_265:
[-C--:B------:R-:W-:Y:S01]  /*d7b0*/  FFMA R67, R46, R48.reuse, R67 ;  /* 0x000000302e437223 */ /* 0x080fe20000000043 */
[----:B------:R-:W-:Y:S01]  /*d7c0*/  FFMA R163, R11, R48, R163 ;  /* 0x000000300ba37223 */ /* 0x000fe200000000a3 */
[----:B------:R-:W-:Y:S02]  /*d7d0*/  MOV R88, R32 ;  /* 0x0000002000587202 */ /* 0x000fe40000000f00 */
[----:B------:R-:W-:-:S07]  /*d7e0*/  MOV R48, R123 ;  /* 0x0000007b00307202 */ /* 0x000fce0000000f00 */
[----:B------:R-:W-:Y:S05]  /*d7f0*/  WARPSYNC.COLLECTIVE R91, `(.L_x_266) ;  /* 0x000000005b087348 */ /* 0x000fea0003c00000 */
[----:B------:R0:W1:Y:S02]  /*d800*/  SHFL.IDX P0, R123, R88, R89, R90 ;  /* 0x00000059587b7389 */ /* 0x000064000000005a */
[----:B01----:R-:W-:Y:S05]  /*d810*/  ENDCOLLECTIVE ;  /* 0x000000000000791b */ /* 0x003fea0003800000 */
.L_x_266:
[----:B------:R-:W-:Y:S02]  /*d820*/  MOV R88, R34 ;  /* 0x0000002200587202 */ /* 0x000fe40000000f00 */
[----:B------:R-:W-:-:S07]  /*d830*/  MOV R49, R123 ;  /* 0x0000007b00317202 */ /* 0x000fce0000000f00 */
[----:B------:R-:W-:Y:S05]  /*d840*/  WARPSYNC.COLLECTIVE R91, `(.L_x_267) ;  /* 0x000000005b087348 */ /* 0x000fea0003c00000 */
[----:B------:R0:W1:Y:S02]  /*d850*/  SHFL.IDX P0, R123, R88, R89, R90 ;  /* 0x00000059587b7389 */ /* 0x000064000000005a */
[----:B01----:R-:W-:Y:S05]  /*d860*/  ENDCOLLECTIVE ;  /* 0x000000000000791b */ /* 0x003fea0003800000 */
.L_x_267:
[-C--:B------:R-:W-:Y:S01]  /*d870*/  FFMA R69, R46, R50.reuse, R69 ;  /* 0x000000322e457223 */ /* 0x080fe20000000045 */
[----:B------:R-:W-:Y:S01]  /*d880*/  FFMA R165, R11, R50, R165 ;  /* 0x000000320ba57223 */ /* 0x000fe200000000a5 */
[----:B------:R-:W-:Y:S02]  /*d890*/  MOV R88, R35 ;  /* 0x0000002300587202 */ /* 0x000fe40000000f00 */
[----:B------:R-:W-:-:S07]  /*d8a0*/  MOV R50, R123 ;  /* 0x0000007b00327202 */ /* 0x000fce0000000f00 */
[----:B------:R-:W-:Y:S05]  /*d8b0*/  WARPSYNC.COLLECTIVE R91, `(.L_x_268) ;  /* 0x000000005b087348 */ /* 0x000fea0003c00000 */
[----:B------:R0:W1:Y:S02]  /*d8c0*/  SHFL.IDX P0, R123, R88, R89, R90 ;  /* 0x00000059587b7389 */ /* 0x000064000000005a */
[----:B01----:R-:W-:Y:S05]  /*d8d0*/  ENDCOLLECTIVE ;  /* 0x000000000000791b */ /* 0x003fea0003800000 */
.L_x_268:
[-C--:B------:R-:W-:Y:S01]  /*d8e0*/  FFMA R71, R46, R52.reuse, R71 ;  /* 0x000000342e477223 */ /* 0x080fe20000000047 */
[----:B------:R-:W-:Y:S01]  /*d8f0*/  FFMA R72, R11, R52, R72 ;  /* 0x000000340b487223 */ /* 0x000fe20000000048 */
[----:B------:R-:W-:Y:S02]  /*d900*/  MOV R88, R36 ;  /* 0x0000002400587202 */ /* 0x000fe40000000f00 */
[----:B------:R-:W-:-:S07]  /*d910*/  MOV R52, R123 ;  /* 0x0000007b00347202 */ /* 0x000fce0000000f00 */
[----:B------:R-:W-:Y:S05]  /*d920*/  WARPSYNC.COLLECTIVE R91, `(.L_x_269) ;  /* 0x000000005b087348 */ /* 0x000fea0003c00000 */
[----:B------:R0:W1:Y:S02]  /*d930*/  SHFL.IDX P0, R123, R88, R89, R90 ;  /* 0x00000059587b7389 */ /* 0x000064000000005a */
[----:B01----:R-:W-:Y:S05]  /*d940*/  ENDCOLLECTIVE ;  /* 0x000000000000791b */ /* 0x003fea0003800000 */
.L_x_269:
[-C--:B------:R-:W-:Y:S01]  /*d950*/  FFMA R73, R46, R54.reuse, R73 ;  /* 0x000000362e497223 */ /* 0x080fe20000000049 */
[----:B------:R-:W-:Y:S01]  /*d960*/  FFMA R74, R11, R54, R74 ;  /* 0x000000360b4a7223 */ /* 0x000fe2000000004a */
[----:B------:R-:W-:Y:S02]  /*d970*/  MOV R88, R37 ;  /* 0x0000002500587202 */ /* 0x000fe40000000f00 */
[----:B------:R-:W-:-:S07]  /*d980*/  MOV R54, R123 ;  /* 0x0000007b00367202 */ /* 0x000fce0000000f00 */
[----:B------:R-:W-:Y:S05]  /*d990*/  WARPSYNC.COLLECTIVE R91, `(.L_x_270) ;  /* 0x000000005b087348 */ /* 0x000fea0003c00000 */
[----:B------:R0:W1:Y:S02]  /*d9a0*/  SHFL.IDX P0, R123, R88, R89, R90 ;  /* 0x00000059587b7389 */ /* 0x000064000000005a */
[----:B01----:R-:W-:Y:S05]  /*d9b0*/  ENDCOLLECTIVE ;  /* 0x000000000000791b */ /* 0x003fea0003800000 */
.L_x_270:
[-C--:B------:R-:W-:Y:S01]  /*d9c0*/  FFMA R75, R46, R56.reuse, R75 ;  /* 0x000000382e4b7223 */ /* 0x080fe2000000004b */
[----:B------:R-:W-:Y:S01]  /*d9d0*/  FFMA R92, R11, R56, R92 ;  /* 0x000000380b5c7223 */ /* 0x000fe2000000005c */
[----:B------:R-:W-:Y:S02]  /*d9e0*/  MOV R88, R38 ;  /* 0x0000002600587202 */ /* 0x000fe40000000f00 */
[----:B------:R-:W-:-:S07]  /*d9f0*/  MOV R56, R123 ;  /* 0x0000007b00387202 */ /* 0x000fce0000000f00 */
[----:B------:R-:W-:Y:S05]  /*da00*/  WARPSYNC.COLLECTIVE R91, `(.L_x_271) ;  /* 0x000000005b087348 */ /* 0x000fea0003c00000 */
[----:B------:R0:W1:Y:S02]  /*da10*/  SHFL.IDX P0, R123, R88, R89, R90 ;  /* 0x00000059587b7389 */ /* 0x000064000000005a */
[----:B01----:R-:W-:Y:S05]  /*da20*/  ENDCOLLECTIVE ;  /* 0x000000000000791b */ /* 0x003fea0003800000 */
.L_x_271:
[-C--:B------:R-:W-:Y:S01]  /*da30*/  FFMA R93, R46, R58.reuse, R93 ;  /* 0x0000003a2e5d7223 */ /* 0x080fe2000000005d */
[----:B------:R-:W-:Y:S01]  /*da40*/  FFMA R94, R11, R58, R94 ;  /* 0x0000003a0b5e7223 */ /* 0x000fe2000000005e */
[----:B------:R-:W-:Y:S02]  /*da50*/  MOV R88, R39 ;  /* 0x0000002700587202 */ /* 0x000fe40000000f00 */
[----:B------:R-:W-:-:S07]  /*da60*/  MOV R58, R123 ;  /* 0x0000007b003a7202 */ /* 0x000fce0000000f00 */
[----:B------:R-:W-:Y:S05]  /*da70*/  WARPSYNC.COLLECTIVE R91, `(.L_x_272) ;  /* 0x000000005b087348 */ /* 0x000fea0003c00000 */
[----:B------:R0:W1:Y:S02]  /*da80*/  SHFL.IDX P0, R123, R88, R89, R90 ;  /* 0x00000059587b7389 */ /* 0x000064000000005a */
[----:B01----:R-:W-:Y:S05]  /*da90*/  ENDCOLLECTIVE ;  /* 0x000000000000791b */ /* 0x003fea0003800000 */
.L_x_272:
[-C--:B------:R-:W-:Y:S01]  /*daa0*/  FFMA R95, R46, R60.reuse, R95 ;  /* 0x0000003c2e5f7223 */ /* 0x080fe2000000005f */
[----:B------:R-:W-:Y:S01]  /*dab0*/  FFMA R96, R11, R60, R96 ;  /* 0x0000003c0b607223 */ /* 0x000fe20000000060 */
[----:B------:R-:W-:Y:S02]  /*dac0*/  MOV R88, R40 ;  /* 0x0000002800587202 */ /* 0x000fe40000000f00 */
[----:B------:R-:W-:-:S07]  /*dad0*/  MOV R60, R123 ;  /* 0x0000007b003c7202 */ /* 0x000fce0000000f00 */
[----:B------:R-:W-:Y:S05]  /*dae0*/  WARPSYNC.COLLECTIVE R91, `(.L_x_273) ;  /* 0x000000005b087348 */ /* 0x000fea0003c00000 */
[----:B------:R0:W1:Y:S02]  /*daf0*/  SHFL.IDX P0, R123, R88, R89, R90 ;  /* 0x00000059587b7389 */ /* 0x000064000000005a */
[----:B01----:R-:W-:Y:S05]  /*db00*/  ENDCOLLECTIVE ;  /* 0x000000000000791b */ /* 0x003fea0003800000 */
.L_x_273:
[-C--:B------:R-:W-:Y:S01]  /*db10*/  FFMA R97, R46, R62.reuse, R97 ;  /* 0x0000003e2e617223 */ /* 0x080fe20000000061 */
[----:B------:R-:W-:Y:S01]  /*db20*/  FFMA R98, R11, R62, R98 ;  /* 0x0000003e0b627223 */ /* 0x000fe20000000062 */
[----:B------:R-:W-:Y:S02]  /*db30*/  MOV R88, R41 ;  /* 0x0000002900587202 */ /* 0x000fe40000000f00 */
[----:B------:R-:W-:-:S07]  /*db40*/  MOV R62, R123 ;  /* 0x0000007b003e7202 */ /* 0x000fce0000000f00 */
[----:B------:R-:W-:Y:S05]  /*db50*/  WARPSYNC.COLLECTIVE R91, `(.L_x_274) ;  /* 0x000000005b087348 */ /* 0x000fea0003c00000 */
[----:B------:R0:W1:Y:S02]  /*db60*/  SHFL.IDX P0, R123, R88, R89, R90 ;  /* 0x00000059587b7389 */ /* 0x000064000000005a */
[----:B01----:R-:W-:Y:S05]  /*db70*/  ENDCOLLECTIVE ;  /* 0x000000000000791b */ /* 0x003fea0003800000 */
.L_x_274:
[C---:B------:R-:W-:Y:S01]  /*db80*/  FFMA R78, R79.reuse, R83, R78 ;  /* 0x000000534f4e7223 */ /* 0x040fe2000000004e */
[----:B------:R-:W-:Y:S01]  /*db90*/  FFMA R86, R79, R87, R86 ;  /* 0x000000574f567223 */ /* 0x000fe20000000056 */
[----:B------:R-:W-:Y:S02]  /*dba0*/  MOV R88, R42 ;  /* 0x0000002a00587202 */ /* 0x000fe40000000f00 */
[----:B------:R-:W-:-:S07]  /*dbb0*/  MOV R79, R123 ;  /* 0x0000007b004f7202 */ /* 0x000fce0000000f00 */
[----:B------:R-:W-:Y:S05]  /*dbc0*/  WARPSYNC.COLLECTIVE R91, `(.L_x_275) ;  /* 0x000000005b087348 */ /* 0x000fea0003c00000 */
[----:B------:R0:W1:Y:S02]  /*dbd0*/  SHFL.IDX P0, R123, R88, R89, R90 ;  /* 0x00000059587b7389 */ /* 0x000064000000005a */
[----:B01----:R-:W-:Y:S05]  /*dbe0*/  ENDCOLLECTIVE ;  /* 0x000000000000791b */ /* 0x003fea0003800000 */
.L_x_275:
[CC--:B------:R-:W-:Y:S01]  /*dbf0*/  FFMA R105, R46.reuse, R48.reuse, R105 ;  /* 0x000000302e697223 */ /* 0x0c0fe20000000069 */
[C---:B------:R-:W-:Y:S01]  /*dc00*/  FFMA R106, R11.reuse, R48, R106 ;  /* 0x000000300b6a7223 */ /* 0x040fe2000000006a */
[-C--:B------:R-:W-:Y:S01]  /*dc10*/  FFMA R107, R46, R49.reuse, R107 ;  /* 0x000000312e6b7223 */ /* 0x080fe2000000006b */
[----:B------:R-:W-:Y:S01]  /*dc20*/  FFMA R108, R11, R49, R108 ;  /* 0x000000310b6c7223 */ /* 0x000fe2000000006c */
        /* <DEDUP_REMOVED lines=20> */
.L_x_276:
[----:B------:R-:W-:Y:S01]  /*dd70*/  FFMA R110, R11, R50, R110 ;  /* 0x000000320b6e7223 */ /* 0x000fe2000000006e */
[----:B------:R-:W-:Y:S02]  /*dd80*/  MOV R88, R33 ;  /* 0x0000002100587202 */ /* 0x000fe40000000f00 */
[----:B------:R-:W-:-:S07]  /*dd90*/  MOV R50, R123 ;  /* 0x0000007b00327202 */ /* 0x000fce0000000f00 */
[----:B------:R-:W-:Y:S05]  /*dda0*/  WARPSYNC.COLLECTIVE R91, `(.L_x_277) ;  /* 0x000000005b087348 */ /* 0x000fea0003c00000 */
[----:B------:R0:W1:Y:S02]  /*ddb0*/  SHFL.IDX P0, R123, R88, R89, R90 ;  /* 0x00000059587b7389 */ /* 0x000064000000005a */
[----:B01----:R-:W-:Y:S05]  /*ddc0*/  ENDCOLLECTIVE ;  /* 0x000000000000791b */ /* 0x003fea0003800000 */
.L_x_277:
        /* <DEDUP_REMOVED lines=12> */
.L_x_278:
[----:B------:R-:W-:Y:S02]  /*de90*/  MOV R88, R12 ;  /* 0x0000000c00587202 */ /* 0x000fe40000000f00 */
[----:B------:R-:W-:-:S07]  /*dea0*/  MOV R48, R123 ;  /* 0x0000007b00307202 */ /* 0x000fce0000000f00 */
[----:B------:R-:W-:Y:S05]  /*deb0*/  WARPSYNC.COLLECTIVE R91, `(.L_x_279) ;  /* 0x000000005b087348 */ /* 0x000fea0003c00000 */
[----:B------:R0:W1:Y:S02]  /*dec0*/  SHFL.IDX P0, R123, R88, R89, R90 ;  /* 0x00000059587b7389 */ /* 0x000064000000005a */
[----:B01----:R-:W-:Y:S05]  /*ded0*/  ENDCOLLECTIVE ;  /* 0x000000000000791b */ /* 0x003fea0003800000 */
.L_x_279:
[----:B------:R-:W-:Y:S02]  /*dee0*/  MOV R88, R13 ;  /* 0x0000000d00587202 */ /* 0x000fe40000000f00 */
[----:B------:R-:W-:-:S07]  /*def0*/  MOV R52, R123 ;  /* 0x0000007b00347202 */ /* 0x000fce0000000f00 */
[----:B------:R-:W-:Y:S05]  /*df00*/  WARPSYNC.COLLECTIVE R91, `(.L_x_280) ;  /* 0x000000005b087348 */ /* 0x000fea0003c00000 */
[----:B------:R0:W1:Y:S02]  /*df10*/  SHFL.IDX P0, R123, R88, R89, R90 ;  /* 0x00000059587b7389 */ /* 0x000064000000005a */
[----:B01----:R-:W-:Y:S05]  /*df20*/  ENDCOLLECTIVE ;  /* 0x000000000000791b */ /* 0x003fea0003800000 */
.L_x_280:
[----:B------:R-:W-:Y:S02]  /*df30*/  MOV R88, R14 ;  /* 0x0000000e00587202 */ /* 0x000fe40000000f00 */
[----:B------:R-:W-:-:S07]  /*df40*/  MOV R54, R123 ;  /* 0x0000007b00367202 */ /* 0x000fce0000000f00 */
[----:B------:R-:W-:Y:S05]  /*df50*/  WARPSYNC.COLLECTIVE R91, `(.L_x_281) ;  /* 0x000000005b087348 */ /* 0x000fea0003c00000 */
[----:B------:R0:W1:Y:S02]  /*df60*/  SHFL.IDX P0, R123, R88, R89, R90 ;  /* 0x00000059587b7389 */ /* 0x000064000000005a */
[----:B01----:R-:W-:Y:S05]  /*df70*/  ENDCOLLECTIVE ;  /* 0x000000000000791b */ /* 0x003fea0003800000 */
.L_x_281:
[----:B------:R-:W-:Y:S02]  /*df80*/  MOV R88, R15 ;  /* 0x0000000f00587202 */ /* 0x000fe40000000f00 */
[----:B------:R-:W-:-:S07]  /*df90*/  MOV R56, R123 ;  /* 0x0000007b00387202 */ /* 0x000fce0000000f00 */
[----:B------:R-:W-:Y:S05]  /*dfa0*/  WARPSYNC.COLLECTIVE R91, `(.L_x_282) ;  /* 0x000000005b087348 */ /* 0x000fea0003c00000 */
[----:B------:R0:W1:Y:S02]  /*dfb0*/  SHFL.IDX P0, R123, R88, R89, R90 ;  /* 0x00000059587b7389 */ /* 0x000064000000005a */
[----:B01----:R-:W-:Y:S05]  /*dfc0*/  ENDCOLLECTIVE ;  /* 0x000000000000791b */ /* 0x003fea0003800000 */
.L_x_282:
[----:B------:R-:W-:Y:S02]  /*dfd0*/  MOV R88, R16 ;  /* 0x0000001000587202 */ /* 0x000fe40000000f00 */
[----:B------:R-:W-:-:S07]  /*dfe0*/  MOV R58, R123 ;  /* 0x0000007b003a7202 */ /* 0x000fce0000000f00 */
[----:B------:R-:W-:Y:S05]  /*dff0*/  WARPSYNC.COLLECTIVE R91, `(.L_x_283) ;  /* 0x000000005b087348 */ /* 0x000fea0003c00000 */
[----:B------:R0:W1:Y:S02]  /*e000*/  SHFL.IDX P0, R123, R88, R89, R90 ;  /* 0x00000059587b7389 */ /* 0x000064000000005a */
[----:B01----:R-:W-:Y:S05]  /*e010*/  ENDCOLLECTIVE ;  /* 0x000000000000791b */ /* 0x003fea0003800000 */
.L_x_283:
[----:B------:R-:W-:Y:S02]  /*e020*/  MOV R88, R17 ;  /* 0x0000001100587202 */ /* 0x000fe40000000f00 */
[----:B------:R-:W-:-:S07]  /*e030*/  MOV R60, R123 ;  /* 0x0000007b003c7202 */ /* 0x000fce0000000f00 */
[----:B------:R-:W-:Y:S05]  /*e040*/  WARPSYNC.COLLECTIVE R91, `(.L_x_284) ;  /* 0x000000005b087348 */ /* 0x000fea0003c00000 */
[----:B------:R0:W1:Y:S02]  /*e050*/  SHFL.IDX P0, R123, R88, R89, R90 ;  /* 0x00000059587b7389 */ /* 0x000064000000005a */
[----:B01----:R-:W-:Y:S05]  /*e060*/  ENDCOLLECTIVE ;  /* 0x000000000000791b */ /* 0x003fea0003800000 */
.L_x_284:
[----:B------:R-:W-:Y:S02]  /*e070*/  MOV R88, R18 ;  /* 0x0000001200587202 */ /* 0x000fe40000000f00 */
[----:B------:R-:W-:-:S07]  /*e080*/  MOV R62, R123 ;  /* 0x0000007b003e7202 */ /* 0x000fce0000000f00 */
[----:B------:R-:W-:Y:S05]  /*e090*/  WARPSYNC.COLLECTIVE R91, `(.L_x_285) ;  /* 0x000000005b087348 */ /* 0x000fea0003c00000 */
[----:B------:R0:W1:Y:S02]  /*e0a0*/  SHFL.IDX P0, R123, R88, R89, R90 ;  /* 0x00000059587b7389 */ /* 0x000064000000005a */
[----:B01----:R-:W-:Y:S05]  /*e0b0*/  ENDCOLLECTIVE ;  /* 0x000000000000791b */ /* 0x003fea0003800000 */
.L_x_285:
[----:B------:R-:W-:Y:S01]  /*e0c0*/  MOV R88, R19 ;  /* 0x0000001300587202 */ /* 0x000fe20000000f00 */
[-C--:B------:R-:W-:Y:S01]  /*e0d0*/  FFMA R65, R46, R123.reuse, R65 ;  /* 0x0000007b2e417223 */ /* 0x080fe20000000041 */
[----:B------:R-:W-:-:S07]  /*e0e0*/  FFMA R161, R47, R123, R161 ;  /* 0x0000007b2fa17223 */ /* 0x000fce00000000a1 */
[----:B------:R-:W-:Y:S05]  /*e0f0*/  WARPSYNC.COLLECTIVE R91, `(.L_x_286) ;  /* 0x000000005b087348 */ /* 0x000fea0003c00000 */
[----:B------:R0:W1:Y:S02]  /*e100*/  SHFL.IDX P0, R123, R88, R89, R90 ;  /* 0x00000059587b7389 */ /* 0x000064000000005a */
[----:B01----:R-:W-:Y:S05]  /*e110*/  ENDCOLLECTIVE ;  /* 0x000000000000791b */ /* 0x003fea0003800000 */
.L_x_286:
[-C--:B------:R-:W-:Y:S01]  /*e120*/  FFMA R51, R46, R48.reuse, R51 ;  /* 0x000000302e337223 */ /* 0x080fe20000000033 */
[----:B------:R-:W-:Y:S01]  /*e130*/  FFMA R147, R47, R48, R147 ;  /* 0x000000302f937223 */ /* 0x000fe20000000093 */
[----:B------:R-:W-:Y:S02]  /*e140*/  MOV R88, R20 ;  /* 0x0000001400587202 */ /* 0x000fe40000000f00 */
[----:B------:R-:W-:-:S07]  /*e150*/  MOV R48, R123 ;  /* 0x0000007b00307202 */ /* 0x000fce0000000f00 */
[----:B------:R-:W-:Y:S05]  /*e160*/  WARPSYNC.COLLECTIVE R91, `(.L_x_287) ;  /* 0x000000005b087348 */ /* 0x000fea0003c00000 */
[----:B------:R0:W1:Y:S02]  /*e170*/  SHFL.IDX P0, R123, R88, R89, R90 ;  /* 0x00000059587b7389 */ /* 0x000064000000005a */
[----:B01----:R-:W-:Y:S05]  /*e180*/  ENDCOLLECTIVE ;  /* 0x000000000000791b */ /* 0x003fea0003800000 */
.L_x_287:
[C---:B------:R-:W-:Y:S01]  /*e190*/  FFMA R81, R50.reuse, R46, R81 ;  /* 0x0000002e32517223 */ /* 0x040fe20000000051 */
[----:B------:R-:W-:Y:S01]  /*e1a0*/  FFMA R77, R50, R47, R77 ;  /* 0x0000002f324d7223 */ /* 0x000fe2000000004d */
[----:B------:R-:W-:Y:S02]  /*e1b0*/  MOV R88, R21 ;  /* 0x0000001500587202 */ /* 0x000fe40000000f00 */
[----:B------:R-:W-:-:S07]  /*e1c0*/  MOV R50, R123 ;  /* 0x0000007b00327202 */ /* 0x000fce0000000f00 */
[----:B------:R-:W-:Y:S05]  /*e1d0*/  WARPSYNC.COLLECTIVE R91, `(.L_x_288) ;  /* 0x000000005b087348 */ /* 0x000fea0003c00000 */
[----:B------:R0:W1:Y:S02]  /*e1e0*/  SHFL.IDX P0, R123, R88, R89, R90 ;  /* 0x00000059587b7389 */ /* 0x000064000000005a */
[----:B01----:R-:W-:Y:S05]  /*e1f0*/  ENDCOLLECTIVE ;  /* 0x000000000000791b */ /* 0x003fea0003800000 */
.L_x_288:
[-C--:B------:R-:W-:Y:S01]  /*e200*/  FFMA R53, R46, R52.reuse, R53 ;  /* 0x000000342e357223 */ /* 0x080fe20000000035 */
[----:B------:R-:W-:Y:S01]  /*e210*/  FFMA R149, R47, R52, R149 ;  /* 0x000000342f957223 */ /* 0x000fe20000000095 */
[----:B------:R-:W-:Y:S02]  /*e220*/  MOV R88, R22 ;  /* 0x0000001600587202 */ /* 0x000fe40000000f00 */
[----:B------:R-:W-:-:S07]  /*e230*/  MOV R52, R123 ;  /* 0x0000007b00347202 */ /* 0x000fce0000000f00 */
[----:B------:R-:W-:Y:S05]  /*e240*/  WARPSYNC.COLLECTIVE R91, `(.L_x_289) ;  /* 0x000000005b087348 */ /* 0x000fea0003c00000 */
[----:B------:R0:W1:Y:S02]  /*e250*/  SHFL.IDX P0, R123, R88, R89, R90 ;  /* 0x00000059587b7389 */ /* 0x000064000000005a */
[----:B01----:R-:W-:Y:S05]  /*e260*/  ENDCOLLECTIVE ;  /* 0x000000000000791b */ /* 0x003fea0003800000 */
.L_x_289:
[-C--:B------:R-:W-:Y:S01]  /*e270*/  FFMA R55, R46, R54.reuse, R55 ;  /* 0x000000362e377223 */ /* 0x080fe20000000037 */
[----:B------:R-:W-:Y:S01]  /*e280*/  FFMA R151, R47, R54, R151 ;  /* 0x000000362f977223 */ /* 0x000fe20000000097 */
[----:B------:R-:W-:Y:S02]  /*e290*/  MOV R88, R23 ;  /* 0x0000001700587202 */ /* 0x000fe40000000f00 */
[----:B------:R-:W-:-:S07]  /*e2a0*/  MOV R54, R123 ;  /* 0x0000007b00367202 */ /* 0x000fce0000000f00 */
[----:B------:R-:W-:Y:S05]  /*e2b0*/  WARPSYNC.COLLECTIVE R91, `(.L_x_290) ;  /* 0x000000005b087348 */ /* 0x000fea0003c00000 */
[----:B------:R0:W1:Y:S02]  /*e2c0*/  SHFL.IDX P0, R123, R88, R89, R90 ;  /* 0x00000059587b7389 */ /* 0x000064000000005a */
[----:B01----:R-:W-:Y:S05]  /*e2d0*/  ENDCOLLECTIVE ;  /* 0x000000000000791b */ /* 0x003fea0003800000 */
.L_x_290:
[-C--:B------:R-:W-:Y:S01]  /*e2e0*/  FFMA R57, R46, R56.reuse, R57 ;  /* 0x000000382e397223 */ /* 0x080fe20000000039 */
[----:B------:R-:W-:Y:S01]  /*e2f0*/  FFMA R153, R47, R56, R153 ;  /* 0x000000382f997223 */ /* 0x000fe20000000099 */
[----:B------:R-:W-:Y:S02]  /*e300*/  MOV R88, R24 ;  /* 0x0000001800587202 */ /* 0x000fe40000000f00 */
[----:B------:R-:W-:-:S07]  /*e310*/  MOV R56, R123 ;  /* 0x0000007b00387202 */ /* 0x000fce0000000f00 */
[----:B------:R-:W-:Y:S05]  /*e320*/  WARPSYNC.COLLECTIVE R91, `(.L_x_291) ;  /* 0x000000005b087348 */ /* 0x000fea0003c00000 */
[----:B------:R0:W1:Y:S02]  /*e330*/  SHFL.IDX P0, R123, R88, R89, R90 ;  /* 0x00000059587b7389 */ /* 0x000064000000005a */
[----:B01----:R-:W-:Y:S05]  /*e340*/  ENDCOLLECTIVE ;  /* 0x000000000000791b */ /* 0x003fea0003800000 */
.L_x_291:
[-C--:B------:R-:W-:Y:S01]  /*e350*/  FFMA R59, R46, R58.reuse, R59 ;  /* 0x0000003a2e3b7223 */ /* 0x080fe2000000003b */
[----:B------:R-:W-:Y:S01]  /*e360*/  FFMA R155, R47, R58, R155 ;  /* 0x0000003a2f9b7223 */ /* 0x000fe2000000009b */
[----:B------:R-:W-:Y:S02]  /*e370*/  MOV R88, R25 ;  /* 0x0000001900587202 */ /* 0x000fe40000000f00 */
[----:B------:R-:W-:-:S07]  /*e380*/  MOV R58, R123 ;  /* 0x0000007b003a7202 */ /* 0x000fce0000000f00 */
[----:B------:R-:W-:Y:S05]  /*e390*/  WARPSYNC.COLLECTIVE R91, `(.L_x_292) ;  /* 0x000000005b087348 */ /* 0x000fea0003c00000 */
[----:B------:R0:W1:Y:S02]  /*e3a0*/  SHFL.IDX P0, R123, R88, R89, R90 ;  /* 0x00000059587b7389 */ /* 0x000064000000005a */
[----:B01----:R-:W-:Y:S05]  /*e3b0*/  ENDCOLLECTIVE ;  /* 0x000000000000791b */ /* 0x003fea0003800000 */
.L_x_292:
[-C--:B------:R-:W-:Y:S01]  /*e3c0*/  FFMA R61, R46, R60.reuse, R61 ;  /* 0x0000003c2e3d7223 */ /* 0x080fe2000000003d */
[----:B------:R-:W-:Y:S01]  /*e3d0*/  FFMA R157, R47, R60, R157 ;  /* 0x0000003c2f9d7223 */ /* 0x000fe2000000009d */
[----:B------:R-:W-:Y:S02]  /*e3e0*/  MOV R88, R26 ;  /* 0x0000001a00587202 */ /* 0x000fe40000000f00 */
[----:B------:R-:W-:-:S07]  /*e3f0*/  MOV R60, R123 ;  /* 0x0000007b003c7202 */ /* 0x000fce0000000f00 */
[----:B------:R-:W-:Y:S05]  /*e400*/  WARPSYNC.COLLECTIVE R91, `(.L_x_293) ;  /* 0x000000005b087348 */ /* 0x000fea0003c00000 */
[----:B------:R0:W1:Y:S02]  /*e410*/  SHFL.IDX P0, R123, R88, R89, R90 ;  /* 0x00000059587b7389 */ /* 0x000064000000005a */
[----:B01----:R-:W-:Y:S05]  /*e420*/  ENDCOLLECTIVE ;  /* 0x000000000000791b */ /* 0x003fea0003800000 */
.L_x_293:
[-C--:B------:R-:W-:Y:S01]  /*e430*/  FFMA R63, R46, R62.reuse, R63 ;  /* 0x0000003e2e3f7223 */ /* 0x080fe2000000003f */
[----:B------:R-:W-:Y:S01]  /*e440*/  FFMA R159, R47, R62, R159 ;  /* 0x0000003e2f9f7223 */ /* 0x000fe2000000009f */
[----:B------:R-:W-:Y:S02]  /*e450*/  MOV R88, R28 ;  /* 0x0000001c00587202 */ /* 0x000fe40000000f00 */
[----:B------:R-:W-:-:S07]  /*e460*/  MOV R62, R123 ;  /* 0x0000007b003e7202 */ /* 0x000fce0000000f00 */
[----:B------:R-:W-:Y:S05]  /*e470*/  WARPSYNC.COLLECTIVE R91, `(.L_x_294) ;  /* 0x000000005b087348 */ /* 0x000fea0003c00000 */
[----:B------:R0:W1:Y:S02]  /*e480*/  SHFL.IDX P0, R123, R88, R89, R90 ;  /* 0x00000059587b7389 */ /* 0x000064000000005a */
[----:B01----:R-:W-:Y:S05]  /*e490*/  ENDCOLLECTIVE ;  /* 0x000000000000791b */ /* 0x003fea0003800000 */
.L_x_294:
[----:B------:R-:W-:Y:S01]  /*e4a0*/  FFMA R100, R11, R64, R100 ;  /* 0x000000400b647223 */ /* 0x000fe20000000064 */
[----:B------:R-:W-:Y:S02]  /*e4b0*/  MOV R88, R29 ;  /* 0x0000001d00587202 */ /* 0x000fe40000000f00 */
[----:B------:R-:W-:-:S07]  /*e4c0*/  MOV R64, R123 ;  /* 0x0000007b00407202 */ /* 0x000fce0000000f00 */
[----:B------:R-:W-:Y:S05]  /*e4d0*/  WARPSYNC.COLLECTIVE R91, `(.L_x_295) ;  /* 0x000000005b087348 */ /* 0x000fea0003c00000 */
[----:B------:R0:W1:Y:S02]  /*e4e0*/  SHFL.IDX P0, R123, R88, R89, R90 ;  /* 0x00000059587b7389 */ /* 0x000064000000005a */
[----:B01----:R-:W-:Y:S05]  /*e4f0*/  ENDCOLLECTIVE ;  /* 0x000000000000791b */ /* 0x003fea0003800000 */
.L_x_295:
[----:B------:R-:W-:Y:S01]  /*e500*/  FFMA R102, R11, R66, R102 ;  /* 0x000000420b667223 */ /* 0x000fe20000000066 */
[----:B------:R-:W-:Y:S02]  /*e510*/  MOV R88, R30 ;  /* 0x0000001e00587202 */ /* 0x000fe40000000f00 */
[----:B------:R-:W-:-:S07]  /*e520*/  MOV R66, R123 ;  /* 0x0000007b00427202 */ /* 0x000fce0000000f00 */
[----:B------:R-:W-:Y:S05]  /*e530*/  WARPSYNC.COLLECTIVE R91, `(.L_x_296) ;  /* 0x000000005b087348 */ /* 0x000fea0003c00000 */
[----:B------:R0:W1:Y:S02]  /*e540*/  SHFL.IDX P0, R123, R88, R89, R90 ;  /* 0x00000059587b7389 */ /* 0x000064000000005a */
[----:B01----:R-:W-:Y:S05]  /*e550*/  ENDCOLLECTIVE ;  /* 0x000000000000791b */ /* 0x003fea0003800000 */
.L_x_296:
[----:B------:R-:W-:Y:S01]  /*e560*/  MOV R88, R31 ;  /* 0x0000001f00587202 */ /* 0x000fe20000000f00 */
[-C--:B------:R-:W-:Y:S01]  /*e570*/  FFMA R103, R46, R123.reuse, R103 ;  /* 0x0000007b2e677223 */ /* 0x080fe20000000067 */
[----:B------:R-:W-:-:S07]  /*e580*/  FFMA R104, R47, R123, R104 ;  /* 0x0000007b2f687223 */ /* 0x000fce0000000068 */
[----:B------:R-:W-:Y:S05]  /*e590*/  WARPSYNC.COLLECTIVE R91, `(.L_x_297) ;  /* 0x000000005b087348 */ /* 0x000fea0003c00000 */
[----:B------:R0:W1:Y:S02]  /*e5a0*/  SHFL.IDX P0, R123, R88, R89, R90 ;  /* 0x00000059587b7389 */ /* 0x000064000000005a */
[----:B01----:R-:W-:Y:S05]  /*e5b0*/  ENDCOLLECTIVE ;  /* 0x000000000000791b */ /* 0x003fea0003800000 */
.L_x_297:
[C---:B------:R-:W-:Y:S01]  /*e5c0*/  FFMA R78, R11.reuse, R79, R78 ;  /* 0x0000004f0b4e7223 */ /* 0x040fe2000000004e */
[----:B------:R-:W-:Y:S01]  /*e5d0*/  FFMA R86, R11, R83, R86 ;  /* 0x000000530b567223 */ /* 0x000fe20000000056 */
[----:B------:R-:W-:Y:S02]  /*e5e0*/  MOV R88, R32 ;  /* 0x0000002000587202 */ /* 0x000fe40000000f00 */
[----:B------:R-:W-:-:S07]  /*e5f0*/  MOV R11, R123 ;  /* 0x0000007b000b7202 */ /* 0x000fce0000000f00 */
[----:B------:R-:W-:Y:S05]  /*e600*/  WARPSYNC.COLLECTIVE R91, `(.L_x_298) ;  /* 0x000000005b087348 */ /* 0x000fea0003c00000 */
[----:B------:R0:W1:Y:S02]  /*e610*/  SHFL.IDX P0, R123, R88, R89, R90 ;  /* 0x00000059587b7389 */ /* 0x000064000000005a */
[----:B01----:R-:W-:Y:S05]  /*e620*/  ENDCOLLECTIVE ;  /* 0x000000000000791b */ /* 0x003fea0003800000 */
.L_x_298:
[-C--:B------:R-:W-:Y:S01]  /*e630*/  FFMA R67, R46, R48.reuse, R67 ;  /* 0x000000302e437223 */ /* 0x080fe20000000043 */
[----:B------:R-:W-:Y:S01]  /*e640*/  FFMA R163, R47, R48, R163 ;  /* 0x000000302fa37223 */ /* 0x000fe200000000a3 */
[----:B------:R-:W-:Y:S02]  /*e650*/  MOV R88, R34 ;  /* 0x0000002200587202 */ /* 0x000fe40000000f00 */
[----:B------:R-:W-:-:S07]  /*e660*/  MOV R48, R123 ;  /* 0x0000007b00307202 */ /* 0x000fce0000000f00 */
[----:B------:R-:W-:Y:S05]  /*e670*/  WARPSYNC.COLLECTIVE R91, `(.L_x_299) ;  /* 0x000000005b087348 */ /* 0x000fea0003c00000 */
[----:B------:R0:W1:Y:S02]  /*e680*/  SHFL.IDX P0, R123, R88, R89, R90 ;  /* 0x00000059587b7389 */ /* 0x000064000000005a */
[----:B01----:R-:W-:Y:S05]  /*e690*/  ENDCOLLECTIVE ;  /* 0x000000000000791b */ /* 0x003fea0003800000 */
.L_x_299:
[-C--:B------:R-:W-:Y:S01]  /*e6a0*/  FFMA R69, R46, R50.reuse, R69 ;  /* 0x000000322e457223 */ /* 0x080fe20000000045 */
[----:B------:R-:W-:Y:S01]  /*e6b0*/  FFMA R165, R47, R50, R165 ;  /* 0x000000322fa57223 */ /* 0x000fe200000000a5 */
[----:B------:R-:W-:Y:S02]  /*e6c0*/  MOV R88, R35 ;  /* 0x0000002300587202 */ /* 0x000fe40000000f00 */
[----:B------:R-:W-:-:S07]  /*e6d0*/  MOV R50, R123 ;  /* 0x0000007b00327202 */ /* 0x000fce0000000f00 */
[----:B------:R-:W-:Y:S05]  /*e6e0*/  WARPSYNC.COLLECTIVE R91, `(.L_x_300) ;  /* 0x000000005b087348 */ /* 0x000fea0003c00000 */
[----:B------:R0:W1:Y:S02]  /*e6f0*/  SHFL.IDX P0, R123, R88, R89, R90 ;  /* 0x00000059587b7389 */ /* 0x000064000000005a */
[----:B01----:R-:W-:Y:S05]  /*e700*/  ENDCOLLECTIVE ;  /* 0x000000000000791b */ /* 0x003fea0003800000 */
.L_x_300:
[----:B------:R-:W-:Y:S02]  /*e710*/  MOV R88, R36 ;  /* 0x0000002400587202 */ /* 0x000fe40000000f00 */
[----:B------:R-:W-:-:S07]  /*e720*/  MOV R49, R123 ;  /* 0x0000007b00317202 */ /* 0x000fce0000000f00 */
[----:B------:R-:W-:Y:S05]  /*e730*/  WARPSYNC.COLLECTIVE R91, `(.L_x_301) ;  /* 0x000000005b087348 */ /* 0x000fea0003c00000 */
[----:B------:R0:W1:Y:S02]  /*e740*/  SHFL.IDX P0, R123, R88, R89, R90 ;  /* 0x00000059587b7389 */ /* 0x000064000000005a */
[----:B01----:R-:W-:Y:S05]  /*e750*/  ENDCOLLECTIVE ;  /* 0x000000000000791b */ /* 0x003fea0003800000 */
.L_x_301:
[-C--:B------:R-:W-:Y:S01]  /*e760*/  FFMA R71, R46, R52.reuse, R71 ;  /* 0x000000342e477223 */ /* 0x080fe20000000047 */
[----:B------:R-:W-:Y:S01]  /*e770*/  FFMA R72, R47, R52, R72 ;  /* 0x000000342f487223 */ /* 0x000fe20000000048 */
[----:B------:R-:W-:Y:S02]  /*e780*/  MOV R88, R37 ;  /* 0x0000002500587202 */ /* 0x000fe40000000f00 */
[----:B------:R-:W-:-:S07]  /*e790*/  MOV R52, R123 ;  /* 0x0000007b00347202 */ /* 0x000fce0000000f00 */
[----:B------:R-:W-:Y:S05]  /*e7a0*/  WARPSYNC.COLLECTIVE R91, `(.L_x_302) ;  /* 0x000000005b087348 */ /* 0x000fea0003c00000 */
[----:B------:R0:W1:Y:S02]  /*e7b0*/  SHFL.IDX P0, R123, R88, R89, R90 ;  /* 0x00000059587b7389 */ /* 0x000064000000005a */
[----:B01----:R-:W-:Y:S05]  /*e7c0*/  ENDCOLLECTIVE ;  /* 0x000000000000791b */ /* 0x003fea0003800000 */
.L_x_302:
[-C--:B------:R-:W-:Y:S01]  /*e7d0*/  FFMA R73, R46, R54.reuse, R73 ;  /* 0x000000362e497223 */ /* 0x080fe20000000049 */
[----:B------:R-:W-:Y:S01]  /*e7e0*/  FFMA R74, R47, R54, R74 ;  /* 0x000000362f4a7223 */ /* 0x000fe2000000004a */
[----:B------:R-:W-:Y:S02]  /*e7f0*/  MOV R88, R38 ;  /* 0x0000002600587202 */ /* 0x000fe40000000f00 */
[----:B------:R-:W-:-:S07]  /*e800*/  MOV R54, R123 ;  /* 0x0000007b00367202 */ /* 0x000fce0000000f00 */
[----:B------:R-:W-:Y:S05]  /*e810*/  WARPSYNC.COLLECTIVE R91, `(.L_x_303) ;  /* 0x000000005b087348 */ /* 0x000fea0003c00000 */
[----:B------:R0:W1:Y:S02]  /*e820*/  SHFL.IDX P0, R123, R88, R89, R90 ;  /* 0x00000059587b7389 */ /* 0x000064000000005a */
[----:B01----:R-:W-:Y:S05]  /*e830*/  ENDCOLLECTIVE ;  /* 0x000000000000791b */ /* 0x003fea0003800000 */
.L_x_303:
[-C--:B------:R-:W-:Y:S01]  /*e840*/  FFMA R75, R46, R56.reuse, R75 ;  /* 0x000000382e4b7223 */ /* 0x080fe2000000004b */
[----:B------:R-:W-:Y:S01]  /*e850*/  FFMA R92, R47, R56, R92 ;  /* 0x000000382f5c7223 */ /* 0x000fe2000000005c */
[----:B------:R-:W-:Y:S02]  /*e860*/  MOV R88, R39 ;  /* 0x0000002700587202 */ /* 0x000fe40000000f00 */
[----:B------:R-:W-:-:S07]  /*e870*/  MOV R56, R123 ;  /* 0x0000007b00387202 */ /* 0x000fce0000000f00 */
[----:B------:R-:W-:Y:S05]  /*e880*/  WARPSYNC.COLLECTIVE R91, `(.L_x_304) ;  /* 0x000000005b087348 */ /* 0x000fea0003c00000 */
[----:B------:R0:W1:Y:S02]  /*e890*/  SHFL.IDX P0, R123, R88, R89, R90 ;  /* 0x00000059587b7389 */ /* 0x000064000000005a */
[----:B01----:R-:W-:Y:S05]  /*e8a0*/  ENDCOLLECTIVE ;  /* 0x000000000000791b */ /* 0x003fea0003800000 */
.L_x_304:
[-C--:B------:R-:W-:Y:S01]  /*e8b0*/  FFMA R93, R46, R58.reuse, R93 ;  /* 0x0000003a2e5d7223 */ /* 0x080fe2000000005d */
[----:B------:R-:W-:Y:S01]  /*e8c0*/  FFMA R94, R47, R58, R94 ;  /* 0x0000003a2f5e7223 */ /* 0x000fe2000000005e */
[----:B------:R-:W-:Y:S02]  /*e8d0*/  MOV R88, R40 ;  /* 0x0000002800587202 */ /* 0x000fe40000000f00 */
[----:B------:R-:W-:-:S07]  /*e8e0*/  MOV R58, R123 ;  /* 0x0000007b003a7202 */ /* 0x000fce0000000f00 */
[----:B------:R-:W-:Y:S05]  /*e8f0*/  WARPSYNC.COLLECTIVE R91, `(.L_x_305) ;  /* 0x000000005b087348 */ /* 0x000fea0003c00000 */
[----:B------:R0:W1:Y:S02]  /*e900*/  SHFL.IDX P0, R123, R88, R89, R90 ;  /* 0x00000059587b7389 */ /* 0x000064000000005a */
[----:B01----:R-:W-:Y:S05]  /*e910*/  ENDCOLLECTIVE ;  /* 0x000000000000791b */ /* 0x003fea0003800000 */
.L_x_305:
[-C--:B------:R-:W-:Y:S01]  /*e920*/  FFMA R95, R46, R60.reuse, R95 ;  /* 0x0000003c2e5f7223 */ /* 0x080fe2000000005f */
[----:B------:R-:W-:Y:S01]  /*e930*/  FFMA R96, R47, R60, R96 ;  /* 0x0000003c2f607223 */ /* 0x000fe20000000060 */
[----:B------:R-:W-:Y:S02]  /*e940*/  MOV R88, R41 ;  /* 0x0000002900587202 */ /* 0x000fe40000000f00 */
[----:B------:R-:W-:-:S07]  /*e950*/  MOV R60, R123 ;  /* 0x0000007b003c7202 */ /* 0x000fce0000000f00 */
[----:B------:R-:W-:Y:S05]  /*e960*/  WARPSYNC.COLLECTIVE R91, `(.L_x_306) ;  /* 0x000000005b087348 */ /* 0x000fea0003c00000 */
[----:B------:R0:W1:Y:S02]  /*e970*/  SHFL.IDX P0, R123, R88, R89, R90 ;  /* 0x00000059587b7389 */ /* 0x000064000000005a */
[----:B01----:R-:W-:Y:S05]  /*e980*/  ENDCOLLECTIVE ;  /* 0x000000000000791b */ /* 0x003fea0003800000 */
.L_x_306:
[----:B------:R-:W-:Y:S02]  /*e990*/  MOV R88, R42 ;  /* 0x0000002a00587202 */ /* 0x000fe40000000f00 */
[----:B------:R-:W-:-:S07]  /*e9a0*/  MOV R79, R123 ;  /* 0x0000007b004f7202 */ /* 0x000fce0000000f00 */
[----:B------:R-:W-:Y:S05]  /*e9b0*/  WARPSYNC.COLLECTIVE R91, `(.L_x_307) ;  /* 0x000000005b087348 */ /* 0x000fea0003c00000 */
[----:B------:R0:W1:Y:S02]  /*e9c0*/  SHFL.IDX P0, R123, R88, R89, R90 ;  /* 0x00000059587b7389 */ /* 0x000064000000005a */
[----:B01----:R-:W-:Y:S05]  /*e9d0*/  ENDCOLLECTIVE ;  /* 0x000000000000791b */ /* 0x003fea0003800000 */
.L_x_307:
[----:B------:R-:W-:-:S04]  /*e9e0*/  IMAD.WIDE R126, R45, 0x4, R8 ;  /* 0x000000042d7e7825 */ /* 0x000fc800078e0208 */
[C---:B------:R-:W-:Y:S01]  /*e9f0*/  FFMA R97, R46.reuse, R62, R97 ;  /* 0x0000003e2e617223 */ /* 0x040fe20000000061 */
        /* <DEDUP_REMOVED lines=22> */
.L_x_308:
[----:B------:R-:W-:Y:S01]  /*eb60*/  FFMA R110, R47, R50, R110 ;  /* 0x000000322f6e7223 */ /* 0x000fe2000000006e */
[----:B------:R-:W-:Y:S02]  /*eb70*/  MOV R88, R33 ;  /* 0x0000002100587202 */ /* 0x000fe40000000f00 */
[----:B------:R-:W-:-:S07]  /*eb80*/  MOV R50, R123 ;  /* 0x0000007b00327202 */ /* 0x000fce0000000f00 */
[----:B------:R-:W-:Y:S05]  /*eb90*/  WARPSYNC.COLLECTIVE R91, `(.L_x_309) ;  /* 0x000000005b087348 */ /* 0x000fea0003c00000 */
[----:B------:R0:W1:Y:S02]  /*eba0*/  SHFL.IDX P0, R123, R88, R89, R90 ;  /* 0x00000059587b7389 */ /* 0x000064000000005a */
[----:B01----:R-:W-:Y:S05]  /*ebb0*/  ENDCOLLECTIVE ;  /* 0x000000000000791b */ /* 0x003fea0003800000 */
.L_x_309:
[C---:B------:R-:W-:Y:S01]  /*ebc0*/  FFMA R114, R47.reuse, R52, R114 ;  /* 0x000000342f727223 */ /* 0x040fe20000000072 */
[C---:B------:R-:W-:Y:S01]  /*ebd0*/  FFMA R116, R47.reuse, R54, R116 ;  /* 0x000000362f747223 */ /* 0x040fe20000000074 */
[----:B------:R-:W-:Y:S01]  /*ebe0*/  MOV R88, R27 ;  /* 0x0000001b00587202 */ /* 0x000fe20000000f00 */
        /* <DEDUP_REMOVED lines=8> */
.L_x_310:
[----:B------:R-:W-:Y:S02]  /*ec70*/  MOV R88, R12 ;  /* 0x0000000c00587202 */ /* 0x000fe40000000f00 */
[----:B------:R-:W-:-:S07]  /*ec80*/  MOV R58, R123 ;  /* 0x0000007b003a7202 */ /* 0x000fce0000000f00 */
[----:B------:R-:W-:Y:S05]  /*ec90*/  WARPSYNC.COLLECTIVE R91, `(.L_x_311) ;  /* 0x000000005b087348 */ /* 0x000fea0003c00000 */
[----:B------:R0:W1:Y:S02]  /*eca0*/  SHFL.IDX P0, R123, R88, R89, R90 ;  /* 0x00000059587b7389 */ /* 0x000064000000005a */
[----:B01----:R-:W-:Y:S05]  /*ecb0*/  ENDCOLLECTIVE ;  /* 0x000000000000791b */ /* 0x003fea0003800000 */
.L_x_311:
[----:B------:R-:W-:Y:S02]  /*ecc0*/  MOV R88, R13 ;  /* 0x0000000d00587202 */ /* 0x000fe40000000f00 */
[----:B------:R-:W-:-:S07]  /*ecd0*/  MOV R62, R123 ;  /* 0x0000007b003e7202 */ /* 0x000fce0000000f00 */
[----:B------:R-:W-:Y:S05]  /*ece0*/  WARPSYNC.COLLECTIVE R91, `(.L_x_312) ;  /* 0x000000005b087348 */ /* 0x000fea0003c00000 */
[----:B------:R0:W1:Y:S02]  /*ecf0*/  SHFL.IDX P0, R123, R88, R89, R90 ;  /* 0x00000059587b7389 */ /* 0x000064000000005a */
[----:B01----:R-:W-:Y:S05]  /*ed00*/  ENDCOLLECTIVE ;  /* 0x000000000000791b */ /* 0x003fea0003800000 */
.L_x_312:
[----:B------:R-:W-:Y:S02]  /*ed10*/  MOV R88, R14 ;  /* 0x0000000e00587202 */ /* 0x000fe40000000f00 */
[----:B------:R-:W-:-:S07]  /*ed20*/  MOV R66, R123 ;  /* 0x0000007b00427202 */ /* 0x000fce0000000f00 */
[----:B------:R-:W-:Y:S05]  /*ed30*/  WARPSYNC.COLLECTIVE R91, `(.L_x_313) ;  /* 0x000000005b087348 */ /* 0x000fea0003c00000 */
[----:B------:R0:W1:Y:S02]  /*ed40*/  SHFL.IDX P0, R123, R88, R89, R90 ;  /* 0x00000059587b7389 */ /* 0x000064000000005a */
[----:B01----:R-:W-:Y:S05]  /*ed50*/  ENDCOLLECTIVE ;  /* 0x000000000000791b */ /* 0x003fea0003800000 */
.L_x_313:
[----:B------:R-:W-:Y:S02]  /*ed60*/  MOV R88, R15 ;  /* 0x0000000f00587202 */ /* 0x000fe40000000f00 */
[----:B------:R-:W-:-:S07]  /*ed70*/  MOV R70, R123 ;  /* 0x0000007b00467202 */ /* 0x000fce0000000f00 */
[----:B------:R-:W-:Y:S05]  /*ed80*/  WARPSYNC.COLLECTIVE R91, `(.L_x_314) ;  /* 0x000000005b087348 */ /* 0x000fea0003c00000 */
[----:B------:R0:W1:Y:S02]  /*ed90*/  SHFL.IDX P0, R123, R88, R89, R90 ;  /* 0x00000059587b7389 */ /* 0x000064000000005a */
[----:B01----:R-:W-:Y:S05]  /*eda0*/  ENDCOLLECTIVE ;  /* 0x000000000000791b */ /* 0x003fea0003800000 */
.L_x_314:
[----:B------:R-:W-:Y:S02]  /*edb0*/  MOV R88, R16 ;  /* 0x0000001000587202 */ /* 0x000fe40000000f00 */
[----:B------:R-:W-:-:S07]  /*edc0*/  MOV R84, R123 ;  /* 0x0000007b00547202 */ /* 0x000fce0000000f00 */
[----:B------:R-:W-:Y:S05]  /*edd0*/  WARPSYNC.COLLECTIVE R91, `(.L_x_315) ;  /* 0x000000005b087348 */ /* 0x000fea0003c00000 */
[----:B------:R0:W1:Y:S02]  /*ede0*/  SHFL.IDX P0, R123, R88, R89, R90 ;  /* 0x00000059587b7389 */ /* 0x000064000000005a */
[----:B01----:R-:W-:Y:S05]  /*edf0*/  ENDCOLLECTIVE ;  /* 0x000000000000791b */ /* 0x003fea0003800000 */
.L_x_315:
[----:B------:R-:W-:Y:S02]  /*ee00*/  MOV R88, R17 ;  /* 0x0000001100587202 */ /* 0x000fe40000000f00 */
[----:B------:R-:W-:-:S07]  /*ee10*/  MOV R124, R123 ;  /* 0x0000007b007c7202 */ /* 0x000fce0000000f00 */
[----:B------:R-:W-:Y:S05]  /*ee20*/  WARPSYNC.COLLECTIVE R91, `(.L_x_316) ;  /* 0x000000005b087348 */ /* 0x000fea0003c00000 */
[----:B------:R0:W1:Y:S02]  /*ee30*/  SHFL.IDX P0, R123, R88, R89, R90 ;  /* 0x00000059587b7389 */ /* 0x000064000000005a */
[----:B01----:R-:W-:Y:S05]  /*ee40*/  ENDCOLLECTIVE ;  /* 0x000000000000791b */ /* 0x003fea0003800000 */
.L_x_316:
[----:B------:R-:W-:Y:S02]  /*ee50*/  MOV R88, R18 ;  /* 0x0000001200587202 */ /* 0x000fe40000000f00 */
[----:B------:R-:W-:-:S07]  /*ee60*/  MOV R128, R123 ;  /* 0x0000007b00807202 */ /* 0x000fce0000000f00 */
[----:B------:R-:W-:Y:S05]  /*ee70*/  WARPSYNC.COLLECTIVE R91, `(.L_x_317) ;  /* 0x000000005b087348 */ /* 0x000fea0003c00000 */
[----:B------:R0:W1:Y:S02]  /*ee80*/  SHFL.IDX P0, R123, R88, R89, R90 ;  /* 0x00000059587b7389 */ /* 0x000064000000005a */
[----:B01----:R-:W-:Y:S05]  /*ee90*/  ENDCOLLECTIVE ;  /* 0x000000000000791b */ /* 0x003fea0003800000 */
.L_x_317:
[----:B------:R-:W-:Y:S01]  /*eea0*/  MOV R88, R19 ;  /* 0x0000001300587202 */ /* 0x000fe20000000f00 */
[-C--:B------:R-:W-:Y:S01]  /*eeb0*/  FFMA R130, R46, R123.reuse, R65 ;  /* 0x0000007b2e827223 */ /* 0x080fe20000000041 */
[----:B------:R-:W-:-:S07]  /*eec0*/  FFMA R132, R11, R123, R161 ;  /* 0x0000007b0b847223 */ /* 0x000fce00000000a1 */
[----:B------:R-:W-:Y:S05]  /*eed0*/  WARPSYNC.COLLECTIVE R91, `(.L_x_318) ;  /* 0x000000005b087348 */ /* 0x000fea0003c00000 */
[----:B------:R0:W1:Y:S02]  /*eee0*/  SHFL.IDX P0, R123, R88, R89, R90 ;  /* 0x00000059587b7389 */ /* 0x000064000000005a */
[----:B01----:R-:W-:Y:S05]  /*eef0*/  ENDCOLLECTIVE ;  /* 0x000000000000791b */ /* 0x003fea0003800000 */
.L_x_318:
[----:B------:R-:W-:Y:S02]  /*ef00*/  MOV R88, R20 ;  /* 0x0000001400587202 */ /* 0x000fe40000000f00 */
[----:B------:R-:W-:-:S07]  /*ef10*/  MOV R136, R123 ;  /* 0x0000007b00887202 */ /* 0x000fce0000000f00 */
[----:B------:R-:W-:Y:S05]  /*ef20*/  WARPSYNC.COLLECTIVE R91, `(.L_x_319) ;  /* 0x000000005b087348 */ /* 0x000fea0003c00000 */
[----:B------:R0:W1:Y:S02]  /*ef30*/  SHFL.IDX P0, R123, R88, R89, R90 ;  /* 0x00000059587b7389 */ /* 0x000064000000005a */
[----:B01----:R-:W-:Y:S05]  /*ef40*/  ENDCOLLECTIVE ;  /* 0x000000000000791b */ /* 0x003fea0003800000 */
.L_x_319:
[----:B------:R-:W-:Y:S02]  /*ef50*/  MOV R88, R21 ;  /* 0x0000001500587202 */ /* 0x000fe40000000f00 */
[----:B------:R-:W-:-:S07]  /*ef60*/  MOV R140, R123 ;  /* 0x0000007b008c7202 */ /* 0x000fce0000000f00 */
[----:B------:R-:W-:Y:S05]  /*ef70*/  WARPSYNC.COLLECTIVE R91, `(.L_x_320) ;  /* 0x000000005b087348 */ /* 0x000fea0003c00000 */
[----:B------:R0:W1:Y:S02]  /*ef80*/  SHFL.IDX P0, R123, R88, R89, R90 ;  /* 0x00000059587b7389 */ /* 0x000064000000005a */
[----:B01----:R-:W-:Y:S05]  /*ef90*/  ENDCOLLECTIVE ;  /* 0x000000000000791b */ /* 0x003fea0003800000 */
.L_x_320:
[----:B------:R-:W-:Y:S02]  /*efa0*/  MOV R88, R22 ;  /* 0x0000001600587202 */ /* 0x000fe40000000f00 */
[----:B------:R-:W-:-:S07]  /*efb0*/  MOV R144, R123 ;  /* 0x0000007b00907202 */ /* 0x000fce0000000f00 */
[----:B------:R-:W-:Y:S05]  /*efc0*/  WARPSYNC.COLLECTIVE R91, `(.L_x_321) ;  /* 0x000000005b087348 */ /* 0x000fea0003c00000 */
[----:B------:R0:W1:Y:S02]  /*efd0*/  SHFL.IDX P0, R123, R88, R89, R90 ;  /* 0x00000059587b7389 */ /* 0x000064000000005a */
[----:B01----:R-:W-:Y:S05]  /*efe0*/  ENDCOLLECTIVE ;  /* 0x000000000000791b */ /* 0x003fea0003800000 */
.L_x_321:
[----:B------:R-:W-:Y:S02]  /*eff0*/  MOV R88, R23 ;  /* 0x0000001700587202 */ /* 0x000fe40000000f00 */
[----:B------:R-:W-:-:S07]  /*f000*/  MOV R146, R123 ;  /* 0x0000007b00927202 */ /* 0x000fce0000000f00 */
[----:B------:R-:W-:Y:S05]  /*f010*/  WARPSYNC.COLLECTIVE R91, `(.L_x_322) ;  /* 0x000000005b087348 */ /* 0x000fea0003c00000 */
[----:B------:R0:W1:Y:S02]  /*f020*/  SHFL.IDX P0, R123, R88, R89, R90 ;  /* 0x00000059587b7389 */ /* 0x000064000000005a */
[----:B01----:R-:W-:Y:S05]  /*f030*/  ENDCOLLECTIVE ;  /* 0x000000000000791b */ /* 0x003fea0003800000 */
.L_x_322:
[----:B------:R-:W-:Y:S02]  /*f040*/  MOV R88, R24 ;  /* 0x0000001800587202 */ /* 0x000fe40000000f00 */
[----:B------:R-:W-:-:S07]  /*f050*/  MOV R148, R123 ;  /* 0x0000007b00947202 */ /* 0x000fce0000000f00 */
[----:B------:R-:W-:Y:S05]  /*f060*/  WARPSYNC.COLLECTIVE R91, `(.L_x_323) ;  /* 0x000000005b087348 */ /* 0x000fea0003c00000 */
[----:B------:R0:W1:Y:S02]  /*f070*/  SHFL.IDX P0, R123, R88, R89, R90 ;  /* 0x00000059587b7389 */ /* 0x000064000000005a */
[----:B01----:R-:W-:Y:S05]  /*f080*/  ENDCOLLECTIVE ;  /* 0x000000000000791b */ /* 0x003fea0003800000 */
.L_x_323:
[----:B------:R-:W-:Y:S02]  /*f090*/  MOV R88, R25 ;  /* 0x0000001900587202 */ /* 0x000fe40000000f00 */
[----:B------:R-:W-:-:S07]  /*f0a0*/  MOV R150, R123 ;  /* 0x0000007b00967202 */ /* 0x000fce0000000f00 */
[----:B------:R-:W-:Y:S05]  /*f0b0*/  WARPSYNC.COLLECTIVE R91, `(.L_x_324) ;  /* 0x000000005b087348 */ /* 0x000fea0003c00000 */
[----:B------:R0:W1:Y:S02]  /*f0c0*/  SHFL.IDX P0, R123, R88, R89, R90 ;  /* 0x00000059587b7389 */ /* 0x000064000000005a */
[----:B01----:R-:W-:Y:S05]  /*f0d0*/  ENDCOLLECTIVE ;  /* 0x000000000000791b */ /* 0x003fea0003800000 */
.L_x_324:
[----:B------:R-:W-:Y:S02]  /*f0e0*/  MOV R88, R26 ;  /* 0x0000001a00587202 */ /* 0x000fe40000000f00 */
[----:B------:R-:W-:-:S07]  /*f0f0*/  MOV R152, R123 ;  /* 0x0000007b00987202 */ /* 0x000fce0000000f00 */
[----:B------:R-:W-:Y:S05]  /*f100*/  WARPSYNC.COLLECTIVE R91, `(.L_x_325) ;  /* 0x000000005b087348 */ /* 0x000fea0003c00000 */
[----:B------:R0:W1:Y:S02]  /*f110*/  SHFL.IDX P0, R123, R88, R89, R90 ;  /* 0x00000059587b7389 */ /* 0x000064000000005a */
[----:B01----:R-:W-:Y:S05]  /*f120*/  ENDCOLLECTIVE ;  /* 0x000000000000791b */ /* 0x003fea0003800000 */
.L_x_325:
[----:B------:R-:W-:Y:S02]  /*f130*/  MOV R88, R28 ;  /* 0x0000001c00587202 */ /* 0x000fe40000000f00 */
[----:B------:R-:W-:-:S07]  /*f140*/  MOV R154, R123 ;  /* 0x0000007b009a7202 */ /* 0x000fce0000000f00 */
[----:B------:R-:W-:Y:S05]  /*f150*/  WARPSYNC.COLLECTIVE R91, `(.L_x_326) ;  /* 0x000000005b087348 */ /* 0x000fea0003c00000 */
[----:B------:R0:W1:Y:S02]  /*f160*/  SHFL.IDX P0, R123, R88, R89, R90 ;  /* 0x00000059587b7389 */ /* 0x000064000000005a */
[----:B01----:R-:W-:Y:S05]  /*f170*/  ENDCOLLECTIVE ;  /* 0x000000000000791b */ /* 0x003fea0003800000 */
.L_x_326:
[----:B------:R-:W-:Y:S02]  /*f180*/  MOV R88, R29 ;  /* 0x0000001d00587202 */ /* 0x000fe40000000f00 */
[----:B------:R-:W-:-:S07]  /*f190*/  MOV R156, R123 ;  /* 0x0000007b009c7202 */ /* 0x000fce0000000f00 */
[----:B------:R-:W-:Y:S05]  /*f1a0*/  WARPSYNC.COLLECTIVE R91, `(.L_x_327) ;  /* 0x000000005b087348 */ /* 0x000fea0003c00000 */
[----:B------:R0:W1:Y:S02]  /*f1b0*/  SHFL.IDX P0, R123, R88, R89, R90 ;  /* 0x00000059587b7389 */ /* 0x000064000000005a */
[----:B01----:R-:W-:Y:S05]  /*f1c0*/  ENDCOLLECTIVE ;  /* 0x000000000000791b */ /* 0x003fea0003800000 */
.L_x_327:
[----:B------:R-:W-:Y:S02]  /*f1d0*/  MOV R88, R30 ;  /* 0x0000001e00587202 */ /* 0x000fe40000000f00 */
[----:B------:R-:W-:-:S07]  /*f1e0*/  MOV R158, R123 ;  /* 0x0000007b009e7202 */ /* 0x000fce0000000f00 */
[----:B------:R-:W-:Y:S05]  /*f1f0*/  WARPSYNC.COLLECTIVE R91, `(.L_x_328) ;  /* 0x000000005b087348 */ /* 0x000fea0003c00000 */
[----:B------:R0:W1:Y:S02]  /*f200*/  SHFL.IDX P0, R123, R88, R89, R90 ;  /* 0x00000059587b7389 */ /* 0x000064000000005a */
[----:B01----:R-:W-:Y:S05]  /*f210*/  ENDCOLLECTIVE ;  /* 0x000000000000791b */ /* 0x003fea0003800000 */
.L_x_328:
[CC--:B------:R-:W-:Y:S01]  /*f220*/  FFMA R142, R46.reuse, R144.reuse, R71 ;  /* 0x000000902e8e7223 */ /* 0x0c0fe20000000047 */
[C---:B------:R-:W-:Y:S01]  /*f230*/  FFMA R72, R11.reuse, R144, R72 ;  /* 0x000000900b487223 */ /* 0x040fe20000000048 */
[CC--:B------:R-:W-:Y:S01]  /*f240*/  FFMA R144, R46.reuse, R146.reuse, R73 ;  /* 0x000000922e907223 */ /* 0x0c0fe20000000049 */
[----:B------:R-:W-:Y:S01]  /*f250*/  FFMA R74, R11, R146, R74 ;  /* 0x000000920b4a7223 */ /* 0x000fe2000000004a */
[----:B------:R-:W-:Y:S01]  /*f260*/  FFMA R100, R47, R64, R100 ;  /* 0x000000402f647223 */ /* 0x000fe20000000064 */
        /* <DEDUP_REMOVED lines=8> */
[----:B------:R-:W-:Y:S01]  /*f2f0*/  MOV R88, R31 ;  /* 0x0000001f00587202 */ /* 0x000fe20000000f00 */
[CC--:B------:R-:W-:Y:S01]  /*f300*/  FFMA R154, R46.reuse, R156.reuse, R99 ;  /* 0x0000009c2e9a7223 */ /* 0x0c0fe20000000063 */
[C---:B------:R-:W-:Y:S01]  /*f310*/  FFMA R100, R11.reuse, R156, R100 ;  /* 0x0000009c0b647223 */ /* 0x040fe20000000064 */
[CC--:B------:R-:W-:Y:S01]  /*f320*/  FFMA R156, R46.reuse, R158.reuse, R101 ;  /* 0x0000009e2e9c7223 */ /* 0x0c0fe20000000065 */
[C---:B------:R-:W-:Y:S01]  /*f330*/  FFMA R102, R11.reuse, R158, R102 ;  /* 0x0000009e0b667223 */ /* 0x040fe20000000066 */
[-C--:B------:R-:W-:Y:S01]  /*f340*/  FFMA R158, R46, R123.reuse, R103 ;  /* 0x0000007b2e9e7223 */ /* 0x080fe20000000067 */
[----:B------:R-:W-:-:S07]  /*f350*/  FFMA R104, R11, R123, R104 ;  /* 0x0000007b0b687223 */ /* 0x000fce0000000068 */
[----:B------:R-:W-:Y:S05]  /*f360*/  WARPSYNC.COLLECTIVE R91, `(.L_x_329) ;  /* 0x000000005b087348 */ /* 0x000fea0003c00000 */
[----:B------:R0:W1:Y:S02]  /*f370*/  SHFL.IDX P0, R123, R88, R89, R90 ;  /* 0x00000059587b7389 */ /* 0x000064000000005a */
[----:B01----:R-:W-:Y:S05]  /*f380*/  ENDCOLLECTIVE ;  /* 0x000000000000791b */ /* 0x003fea0003800000 */
.L_x_329:
[----:B------:R-:W-:Y:S02]  /*f390*/  MOV R88, R32 ;  /* 0x0000002000587202 */ /* 0x000fe40000000f00 */
[----:B------:R-:W-:-:S07]  /*f3a0*/  MOV R45, R123 ;  /* 0x0000007b002d7202 */ /* 0x000fce0000000f00 */
[----:B------:R-:W-:Y:S05]  /*f3b0*/  WARPSYNC.COLLECTIVE R91, `(.L_x_330) ;  /* 0x000000005b087348 */ /* 0x000fea0003c00000 */
[----:B------:R0:W1:Y:S02]  /*f3c0*/  SHFL.IDX P0, R123, R88, R89, R90 ;  /* 0x00000059587b7389 */ /* 0x000064000000005a */
[----:B01----:R-:W-:Y:S05]  /*f3d0*/  ENDCOLLECTIVE ;  /* 0x000000000000791b */ /* 0x003fea0003800000 */
.L_x_330:
[----:B------:R-:W-:Y:S01]  /*f3e0*/  FFMA R112, R47, R49, R112 ;  /* 0x000000312f707223 */ /* 0x000fe20000000070 */
[----:B------:R-:W-:Y:S02]  /*f3f0*/  MOV R88, R34 ;  /* 0x0000002200587202 */ /* 0x000fe40000000f00 */
[----:B------:R-:W-:-:S07]  /*f400*/  MOV R49, R123 ;  /* 0x0000007b00317202 */ /* 0x000fce0000000f00 */
[----:B------:R-:W-:Y:S05]  /*f410*/  WARPSYNC.COLLECTIVE R91, `(.L_x_331) ;  /* 0x000000005b087348 */ /* 0x000fea0003c00000 */
[----:B------:R0:W1:Y:S02]  /*f420*/  SHFL.IDX P0, R123, R88, R89, R90 ;  /* 0x00000059587b7389 */ /* 0x000064000000005a */
[----:B01----:R-:W-:Y:S05]  /*f430*/  ENDCOLLECTIVE ;  /* 0x000000000000791b */ /* 0x003fea0003800000 */
.L_x_331:
[----:B------:R-:W-:Y:S01]  /*f440*/  FFMA R118, R47, R56, R118 ;  /* 0x000000382f767223 */ /* 0x000fe20000000076 */
[----:B------:R-:W-:Y:S01]  /*f450*/  FFMA R56, R46, R58, R51 ;  /* 0x0000003a2e387223 */ /* 0x000fe20000000033 */
[----:B------:R-:W-:Y:S02]  /*f460*/  MOV R88, R35 ;  /* 0x0000002300587202 */ /* 0x000fe40000000f00 */
[----:B------:R-:W-:-:S07]  /*f470*/  MOV R51, R123 ;  /* 0x0000007b00337202 */ /* 0x000fce0000000f00 */
[----:B------:R-:W-:Y:S05]  /*f480*/  WARPSYNC.COLLECTIVE R91, `(.L_x_332) ;  /* 0x000000005b087348 */ /* 0x000fea0003c00000 */
[----:B------:R0:W1:Y:S02]  /*f490*/  SHFL.IDX P0, R123, R88, R89, R90 ;  /* 0x00000059587b7389 */ /* 0x000064000000005a */
[----:B01----:R-:W-:Y:S05]  /*f4a0*/  ENDCOLLECTIVE ;  /* 0x000000000000791b */ /* 0x003fea0003800000 */
.L_x_332:
[----:B------:R-:W-:Y:S01]  /*f4b0*/  FFMA R10, R47, R60, R10 ;  /* 0x0000003c2f0a7223 */ /* 0x000fe2000000000a */
[----:B------:R-:W-:Y:S01]  /*f4c0*/  FFMA R60, R46, R62, R53 ;  /* 0x0000003e2e3c7223 */ /* 0x000fe20000000035 */
[----:B------:R-:W-:Y:S02]  /*f4d0*/  MOV R88, R36 ;  /* 0x0000002400587202 */ /* 0x000fe40000000f00 */
[----:B------:R-:W-:-:S07]  /*f4e0*/  MOV R53, R123 ;  /* 0x0000007b00357202 */ /* 0x000fce0000000f00 */
[----:B------:R-:W-:Y:S05]  /*f4f0*/  WARPSYNC.COLLECTIVE R91, `(.L_x_333) ;  /* 0x000000005b087348 */ /* 0x000fea0003c00000 */
[----:B------:R0:W1:Y:S02]  /*f500*/  SHFL.IDX P0, R123, R88, R89, R90 ;  /* 0x00000059587b7389 */ /* 0x000064000000005a */
[----:B01----:R-:W-:Y:S05]  /*f510*/  ENDCOLLECTIVE ;  /* 0x000000000000791b */ /* 0x003fea0003800000 */
.L_x_333:
[----:B------:R-:W-:Y:S01]  /*f520*/  FFMA R64, R46, R66, R55 ;  /* 0x000000422e407223 */ /* 0x000fe20000000037 */
[----:B------:R-:W-:Y:S02]  /*f530*/  MOV R88, R37 ;  /* 0x0000002500587202 */ /* 0x000fe40000000f00 */
[----:B------:R-:W-:-:S07]  /*f540*/  MOV R55, R123 ;  /* 0x0000007b00377202 */ /* 0x000fce0000000f00 */
[----:B------:R-:W-:Y:S05]  /*f550*/  WARPSYNC.COLLECTIVE R91, `(.L_x_334) ;  /* 0x000000005b087348 */ /* 0x000fea0003c00000 */
[----:B------:R0:W1:Y:S02]  /*f560*/  SHFL.IDX P0, R123, R88, R89, R90 ;  /* 0x00000059587b7389 */ /* 0x000064000000005a */
[----:B01----:R-:W-:Y:S05]  /*f570*/  ENDCOLLECTIVE ;  /* 0x000000000000791b */ /* 0x003fea0003800000 */
.L_x_334:
[----:B------:R-:W-:Y:S01]  /*f580*/  FFMA R68, R46, R70, R57 ;  /* 0x000000462e447223 */ /* 0x000fe20000000039 */
[----:B------:R-:W-:Y:S02]  /*f590*/  MOV R88, R38 ;  /* 0x0000002600587202 */ /* 0x000fe40000000f00 */
[----:B------:R-:W-:-:S07]  /*f5a0*/  MOV R57, R123 ;  /* 0x0000007b00397202 */ /* 0x000fce0000000f00 */
[----:B------:R-:W-:Y:S05]  /*f5b0*/  WARPSYNC.COLLECTIVE R91, `(.L_x_335) ;  /* 0x000000005b087348 */ /* 0x000fea0003c00000 */
[----:B------:R0:W1:Y:S02]  /*f5c0*/  SHFL.IDX P0, R123, R88, R89, R90 ;  /* 0x00000059587b7389 */ /* 0x000064000000005a */
[----:B01----:R-:W-:Y:S05]  /*f5d0*/  ENDCOLLECTIVE ;  /* 0x000000000000791b */ /* 0x003fea0003800000 */
.L_x_335:
[----:B------:R-:W-:Y:S01]  /*f5e0*/  FFMA R76, R46, R84, R59 ;  /* 0x000000542e4c7223 */ /* 0x000fe2000000003b */
[----:B------:R-:W-:Y:S02]  /*f5f0*/  MOV R88, R39 ;  /* 0x0000002700587202 */ /* 0x000fe40000000f00 */
[----:B------:R-:W-:-:S07]  /*f600*/  MOV R59, R123 ;  /* 0x0000007b003b7202 */ /* 0x000fce0000000f00 */
[----:B------:R-:W-:Y:S05]  /*f610*/  WARPSYNC.COLLECTIVE R91, `(.L_x_336) ;  /* 0x000000005b087348 */ /* 0x000fea0003c00000 */
[----:B------:R0:W1:Y:S02]  /*f620*/  SHFL.IDX P0, R123, R88, R89, R90 ;  /* 0x00000059587b7389 */ /* 0x000064000000005a */
[----:B01----:R-:W-:Y:S05]  /*f630*/  ENDCOLLECTIVE ;  /* 0x000000000000791b */ /* 0x003fea0003800000 */
.L_x_336:
[----:B------:R-:W-:Y:S01]  /*f640*/  FFMA R122, R46, R124, R61 ;  /* 0x0000007c2e7a7223 */ /* 0x000fe2000000003d */
[----:B------:R-:W-:Y:S02]  /*f650*/  MOV R88, R40 ;  /* 0x0000002800587202 */ /* 0x000fe40000000f00 */
[----:B------:R-:W-:-:S07]  /*f660*/  MOV R61, R123 ;  /* 0x0000007b003d7202 */ /* 0x000fce0000000f00 */
[----:B------:R-:W-:Y:S05]  /*f670*/  WARPSYNC.COLLECTIVE R91, `(.L_x_337) ;  /* 0x000000005b087348 */ /* 0x000fea0003c00000 */
[----:B------:R0:W1:Y:S02]  /*f680*/  SHFL.IDX P0, R123, R88, R89, R90 ;  /* 0x00000059587b7389 */ /* 0x000064000000005a */
[----:B01----:R-:W-:Y:S05]  /*f690*/  ENDCOLLECTIVE ;  /* 0x000000000000791b */ /* 0x003fea0003800000 */
.L_x_337:
[----:B------:R-:W-:Y:S01]  /*f6a0*/  FFMA R126, R46, R128, R63 ;  /* 0x000000802e7e7223 */ /* 0x000fe2000000003f */
[----:B------:R-:W-:Y:S02]  /*f6b0*/  MOV R88, R41 ;  /* 0x0000002900587202 */ /* 0x000fe40000000f00 */
[----:B------:R-:W-:-:S07]  /*f6c0*/  MOV R63, R123 ;  /* 0x0000007b003f7202 */ /* 0x000fce0000000f00 */
[----:B------:R-:W-:Y:S05]  /*f6d0*/  WARPSYNC.COLLECTIVE R91, `(.L_x_338) ;  /* 0x000000005b087348 */ /* 0x000fea0003c00000 */
[----:B------:R0:W1:Y:S02]  /*f6e0*/  SHFL.IDX P0, R123, R88, R89, R90 ;  /* 0x00000059587b7389 */ /* 0x000064000000005a */
[----:B01----:R-:W-:Y:S05]  /*f6f0*/  ENDCOLLECTIVE ;  /* 0x000000000000791b */ /* 0x003fea0003800000 */
.L_x_338:
[----:B------:R-:W-:Y:S02]  /*f700*/  MOV R88, R42 ;  /* 0x0000002a00587202 */ /* 0x000fe40000000f00 */
[----:B------:R-:W-:-:S07]  /*f710*/  MOV R65, R123 ;  /* 0x0000007b00417202 */ /* 0x000fce0000000f00 */
[----:B------:R-:W-:Y:S05]  /*f720*/  WARPSYNC.COLLECTIVE R91, `(.L_x_339) ;  /* 0x000000005b087348 */ /* 0x000fea0003c00000 */
[----:B------:R0:W1:Y:S02]  /*f730*/  SHFL.IDX P0, R123, R88, R89, R90 ;  /* 0x00000059587b7389 */ /* 0x000064000000005a */
[----:B01----:R-:W-:Y:S05]  /*f740*/  ENDCOLLECTIVE ;  /* 0x000000000000791b */ /* 0x003fea0003800000 */
.L_x_339:
[----:B------:R-:W-:Y:S01]  /*f750*/  FFMA R134, R46, R136, R67 ;  /* 0x000000882e867223 */ /* 0x000fe20000000043 */
[C---:B------:R-:W-:Y:S01]  /*f760*/  FFMA R108, R47.reuse, R48, R108 ;  /* 0x000000302f6c7223 */ /* 0x040fe2000000006c */
[C---:B------:R-:W-:Y:S01]  /*f770*/  FFMA R78, R47.reuse, R79, R78 ;  /* 0x0000004f2f4e7223 */ /* 0x040fe2000000004e */
[----:B------:R-:W-:Y:S01]  /*f780*/  FFMA R86, R47, R83, R86 ;  /* 0x000000532f567223 */ /* 0x000fe20000000056 */
        /* <DEDUP_REMOVED lines=12> */
[----:B------:R-:W-:-:S05]  /*f850*/  MOV R67, R123 ;  /* 0x0000007b00437202 */ /* 0x000fca0000000f00 */
        /* <DEDUP_REMOVED lines=9> */
.L_x_340:
[----:B------:R-:W-:Y:S01]  /*f8f0*/  FFMA R50, R50, R11, R77 ;  /* 0x0000000b32327223 */ /* 0x000fe2000000004d */
[----:B------:R-:W-:Y:S01]  /*f900*/  MOV R88, R33 ;  /* 0x0000002100587202 */ /* 0x000fe20000000f00 */
        /* <DEDUP_REMOVED lines=21> */
[----:B------:R-:W-:-:S07]  /*fa60*/  FFMA R77, R123, R7, R50 ;  /* 0x000000077b4d7223 */ /* 0x000fce0000000032 */
[----:B------:R-:W-:Y:S05]  /*fa70*/  WARPSYNC.COLLECTIVE R91, `(.L_x_341) ;  /* 0x000000005b087348 */ /* 0x000fea0003c00000 */
[----:B------:R0:W1:Y:S02]  /*fa80*/  SHFL.IDX P0, R123, R88, R89, R90 ;  /* 0x00000059587b7389 */ /* 0x000064000000005a */
[----:B01----:R-:W-:Y:S05]  /*fa90*/  ENDCOLLECTIVE ;  /* 0x000000000000791b */ /* 0x003fea0003800000 */
.L_x_341:
[----:B------:R-:W-:Y:S02]  /*faa0*/  MOV R88, R27 ;  /* 0x0000001b00587202 */ /* 0x000fe40000000f00 */
[----:B------:R-:W-:-:S07]  /*fab0*/  MOV R8, R123 ;  /* 0x0000007b00087202 */ /* 0x000fce0000000f00 */
[----:B------:R-:W-:Y:S05]  /*fac0*/  WARPSYNC.COLLECTIVE R91, `(.L_x_342) ;  /* 0x000000005b087348 */ /* 0x000fea0003c00000 */
[----:B------:R0:W1:Y:S02]  /*fad0*/  SHFL.IDX P0, R123, R88, R89, R90 ;  /* 0x00000059587b7389 */ /* 0x000064000000005a */
[----:B01----:R-:W-:Y:S05]  /*fae0*/  ENDCOLLECTIVE ;  /* 0x000000000000791b */ /* 0x003fea0003800000 */
.L_x_342:
[----:B------:R-:W-:Y:S02]  /*faf0*/  MOV R88, R12 ;  /* 0x0000000c00587202 */ /* 0x000fe40000000f00 */
[----:B------:R-:W-:-:S07]  /*fb00*/  MOV R45, R123 ;  /* 0x0000007b002d7202 */ /* 0x000fce0000000f00 */
[----:B------:R-:W-:Y:S05]  /*fb10*/  WARPSYNC.COLLECTIVE R91, `(.L_x_343) ;  /* 0x000000005b087348 */ /* 0x000fea0003c00000 */
[----:B------:R0:W1:Y:S02]  /*fb20*/  SHFL.IDX P0, R123, R88, R89, R90 ;  /* 0x00000059587b7389 */ /* 0x000064000000005a */
[----:B01----:R-:W-:Y:S05]  /*fb30*/  ENDCOLLECTIVE ;  /* 0x000000000000791b */ /* 0x003fea0003800000 */
.L_x_343:
[----:B------:R-:W-:Y:S02]  /*fb40*/  MOV R88, R13 ;  /* 0x0000000d00587202 */ /* 0x000fe40000000f00 */
[----:B------:R-:W-:-:S07]  /*fb50*/  MOV R47, R123 ;  /* 0x0000007b002f7202 */ /* 0x000fce0000000f00 */
[----:B------:R-:W-:Y:S05]  /*fb60*/  WARPSYNC.COLLECTIVE R91, `(.L_x_344) ;  /* 0x000000005b087348 */ /* 0x000fea0003c00000 */
[----:B------:R0:W1:Y:S02]  /*fb70*/  SHFL.IDX P0, R123, R88, R89, R90 ;  /* 0x00000059587b7389 */ /* 0x000064000000005a */
[----:B01----:R-:W-:Y:S05]  /*fb80*/  ENDCOLLECTIVE ;  /* 0x000000000000791b */ /* 0x003fea0003800000 */
.L_x_344:
[----:B------:R-:W-:Y:S02]  /*fb90*/  MOV R88, R14 ;  /* 0x0000000e00587202 */ /* 0x000fe40000000f00 */
[----:B------:R-:W-:-:S07]  /*fba0*/  MOV R49, R123 ;  /* 0x0000007b00317202 */ /* 0x000fce0000000f00 */
[----:B------:R-:W-:Y:S05]  /*fbb0*/  WARPSYNC.COLLECTIVE R91, `(.L_x_345) ;  /* 0x000000005b087348 */ /* 0x000fea0003c00000 */
[----:B------:R0:W1:Y:S02]  /*fbc0*/  SHFL.IDX P0, R123, R88, R89, R90 ;  /* 0x00000059587b7389 */ /* 0x000064000000005a */
[----:B01----:R-:W-:Y:S05]  /*fbd0*/  ENDCOLLECTIVE ;  /* 0x000000000000791b */ /* 0x003fea0003800000 */
.L_x_345:
[----:B------:R-:W-:Y:S02]  /*fbe0*/  MOV R88, R15 ;  /* 0x0000000f00587202 */ /* 0x000fe40000000f00 */
[----:B------:R-:W-:-:S07]  /*fbf0*/  MOV R11, R123 ;  /* 0x0000007b000b7202 */ /* 0x000fce0000000f00 */
[----:B------:R-:W-:Y:S05]  /*fc00*/  WARPSYNC.COLLECTIVE R91, `(.L_x_346) ;  /* 0x000000005b087348 */ /* 0x000fea0003c00000 */
[----:B------:R0:W1:Y:S02]  /*fc10*/  SHFL.IDX P0, R123, R88, R89, R90 ;  /* 0x00000059587b7389 */ /* 0x000064000000005a */
[----:B01----:R-:W-:Y:S05]  /*fc20*/  ENDCOLLECTIVE ;  /* 0x000000000000791b */ /* 0x003fea0003800000 */
.L_x_346:
[C---:B------:R-:W-:Y:S01]  /*fc30*/  FFMA R53, R9.reuse, R47, R60 ;  /* 0x0000002f09357223 */ /* 0x040fe2000000003c */
[----:B------:R-:W-:Y:S01]  /*fc40*/  MOV R88, R16 ;  /* 0x0000001000587202 */ /* 0x000fe20000000f00 */
[-C--:B------:R-:W-:Y:S01]  /*fc50*/  FFMA R59, R9, R123.reuse, R76 ;  /* 0x0000007b093b7223 */ /* 0x080fe2000000004c */
[----:B------:R-:W-:-:S07]  /*fc60*/  FFMA R60, R7, R123, R84 ;  /* 0x0000007b073c7223 */ /* 0x000fce0000000054 */
[----:B------:R-:W-:Y:S05]  /*fc70*/  WARPSYNC.COLLECTIVE R91, `(.L_x_347) ;  /* 0x000000005b087348 */ /* 0x000fea0003c00000 */
[----:B------:R0:W1:Y:S02]  /*fc80*/  SHFL.IDX P0, R123, R88, R89, R90 ;  /* 0x00000059587b7389 */ /* 0x000064000000005a */
[----:B01----:R-:W-:Y:S05]  /*fc90*/  ENDCOLLECTIVE ;  /* 0x000000000000791b */ /* 0x003fea0003800000 */
.L_x_347:
[----:B------:R-:W-:Y:S02]  /*fca0*/  MOV R88, R17 ;  /* 0x0000001100587202 */ /* 0x000fe40000000f00 */
[----:B------:R-:W-:-:S07]  /*fcb0*/  MOV R63, R123 ;  /* 0x0000007b003f7202 */ /* 0x000fce0000000f00 */
[----:B------:R-:W-:Y:S05]  /*fcc0*/  WARPSYNC.COLLECTIVE R91, `(.L_x_348) ;  /* 0x000000005b087348 */ /* 0x000fea0003c00000 */
[----:B------:R0:W1:Y:S02]  /*fcd0*/  SHFL.IDX P0, R123, R88, R89, R90 ;  /* 0x00000059587b7389 */ /* 0x000064000000005a */
[----:B01----:R-:W-:Y:S05]  /*fce0*/  ENDCOLLECTIVE ;  /* 0x000000000000791b */ /* 0x003fea0003800000 */
.L_x_348:
[----:B------:R-:W-:Y:S02]  /*fcf0*/  MOV R88, R18 ;  /* 0x0000001200587202 */ /* 0x000fe40000000f00 */
[----:B------:R-:W-:-:S07]  /*fd00*/  MOV R65, R123 ;  /* 0x0000007b00417202 */ /* 0x000fce0000000f00 */
[----:B------:R-:W-:Y:S05]  /*fd10*/  WARPSYNC.COLLECTIVE R91, `(.L_x_349) ;  /* 0x000000005b087348 */ /* 0x000fea0003c00000 */
[----:B------:R0:W1:Y:S02]  /*fd20*/  SHFL.IDX P0, R123, R88, R89, R90 ;  /* 0x00000059587b7389 */ /* 0x000064000000005a */
[----:B01----:R-:W-:Y:S05]  /*fd30*/  ENDCOLLECTIVE ;  /* 0x000000000000791b */ /* 0x003fea0003800000 */
.L_x_349:
[-C--:B------:R-:W-:Y:S01]  /*fd40*/  FFMA R48, R9, R8.reuse, R52 ;  /* 0x0000000809307223 */ /* 0x080fe20000000034 */
[----:B------:R-:W-:Y:S01]  /*fd50*/  FFMA R50, R7, R8, R54 ;  /* 0x0000000807327223 */ /* 0x000fe20000000036 */
[----:B------:R-:W-:Y:S02]  /*fd60*/  MOV R88, R19 ;  /* 0x0000001300587202 */ /* 0x000fe40000000f00 */
[----:B------:R-:W-:-:S07]  /*fd70*/  MOV R8, R123 ;  /* 0x0000007b00087202 */ /* 0x000fce0000000f00 */
[----:B------:R-:W-:Y:S05]  /*fd80*/  WARPSYNC.COLLECTIVE R91, `(.L_x_350) ;  /* 0x000000005b087348 */ /* 0x000fea0003c00000 */
[----:B------:R0:W1:Y:S02]  /*fd90*/  SHFL.IDX P0, R123, R88, R89, R90 ;  /* 0x00000059587b7389 */ /* 0x000064000000005a */
[----:B01----:R-:W-:Y:S05]  /*fda0*/  ENDCOLLECTIVE ;  /* 0x000000000000791b */ /* 0x003fea0003800000 */
.L_x_350:
[-C--:B------:R-:W-:Y:S01]  /*fdb0*/  FFMA R51, R9, R45.reuse, R56 ;  /* 0x0000002d09337223 */ /* 0x080fe20000000038 */
[----:B------:R-:W-:Y:S01]  /*fdc0*/  FFMA R52, R7, R45, R58 ;  /* 0x0000002d07347223 */ /* 0x000fe2000000003a */
[----:B------:R-:W-:Y:S02]  /*fdd0*/  MOV R88, R20 ;  /* 0x0000001400587202 */ /* 0x000fe40000000f00 */
[----:B------:R-:W-:-:S07]  /*fde0*/  MOV R45, R123 ;  /* 0x0000007b002d7202 */ /* 0x000fce0000000f00 */
[----:B------:R-:W-:Y:S05]  /*fdf0*/  WARPSYNC.COLLECTIVE R91, `(.L_x_351) ;  /* 0x000000005b087348 */ /* 0x000fea0003c00000 */
[----:B------:R0:W1:Y:S02]  /*fe00*/  SHFL.IDX P0, R123, R88, R89, R90 ;  /* 0x00000059587b7389 */ /* 0x000064000000005a */
[----:B01----:R-:W-:Y:S05]  /*fe10*/  ENDCOLLECTIVE ;  /* 0x000000000000791b */ /* 0x003fea0003800000 */
.L_x_351:
[----:B------:R-:W-:Y:S01]  /*fe20*/  FFMA R54, R7, R47, R62 ;  /* 0x0000002f07367223 */ /* 0x000fe2000000003e */
[----:B------:R-:W-:Y:S02]  /*fe30*/  MOV R88, R21 ;  /* 0x0000001500587202 */ /* 0x000fe40000000f00 */
[----:B------:R-:W-:-:S07]  /*fe40*/  MOV R47, R123 ;  /* 0x0000007b002f7202 */ /* 0x000fce0000000f00 */
[----:B------:R-:W-:Y:S05]  /*fe50*/  WARPSYNC.COLLECTIVE R91, `(.L_x_352) ;  /* 0x000000005b087348 */ /* 0x000fea0003c00000 */
[----:B------:R0:W1:Y:S02]  /*fe60*/  SHFL.IDX P0, R123, R88, R89, R90 ;  /* 0x00000059587b7389 */ /* 0x000064000000005a */
[----:B01----:R-:W-:Y:S05]  /*fe70*/  ENDCOLLECTIVE ;  /* 0x000000000000791b */ /* 0x003fea0003800000 */
.L_x_352:
[----:B------:R-:W-:Y:S01]  /*fe80*/  MOV R88, R22 ;  /* 0x0000001600587202 */ /* 0x000fe20000000f00 */
[-C--:B------:R-:W-:Y:S01]  /*fe90*/  FFMA R71, R9, R123.reuse, R142 ;  /* 0x0000007b09477223 */ /* 0x080fe2000000008e */
[----:B------:R-:W-:-:S07]  /*fea0*/  FFMA R72, R7, R123, R72 ;  /* 0x0000007b07487223 */ /* 0x000fce0000000048 */
[----:B------:R-:W-:Y:S05]  /*feb0*/  WARPSYNC.COLLECTIVE R91, `(.L_x_353) ;  /* 0x000000005b087348 */ /* 0x000fea0003c00000 */
[----:B------:R0:W1:Y:S02]  /*fec0*/  SHFL.IDX P0, R123, R88, R89, R90 ;  /* 0x00000059587b7389 */ /* 0x000064000000005a */
[----:B01----:R-:W-:Y:S05]  /*fed0*/  ENDCOLLECTIVE ;  /* 0x000000000000791b */ /* 0x003fea0003800000 */
.L_x_353:
[-C--:B------:R-:W-:Y:S01]  /*fee0*/  FFMA R57, R9, R11.reuse, R68 ;  /* 0x0000000b09397223 */ /* 0x080fe20000000044 */
[----:B------:R-:W-:Y:S01]  /*fef0*/  FFMA R58, R7, R11, R70 ;  /* 0x0000000b073a7223 */ /* 0x000fe20000000046 */
[----:B------:R-:W-:Y:S02]  /*ff00*/  MOV R88, R23 ;  /* 0x0000001700587202 */ /* 0x000fe40000000f00 */
[----:B------:R-:W-:-:S07]  /*ff10*/  MOV R11, R123 ;  /* 0x0000007b000b7202 */ /* 0x000fce0000000f00 */
[----:B------:R-:W-:Y:S05]  /*ff20*/  WARPSYNC.COLLECTIVE R91, `(.L_x_354) ;  /* 0x000000005b087348 */ /* 0x000fea0003c00000 */
[----:B------:R0:W1:Y:S02]  /*ff30*/  SHFL.IDX P0, R123, R88, R89, R90 ;  /* 0x00000059587b7389 */ /* 0x000064000000005a */
[----:B01----:R-:W-:Y:S05]  /*ff40*/  ENDCOLLECTIVE ;  /* 0x000000000000791b */ /* 0x003fea0003800000 */
.L_x_354:
[-C--:B------:R-:W-:Y:S01]  /*ff50*/  FFMA R55, R9, R49.reuse, R64 ;  /* 0x0000003109377223 */ /* 0x080fe20000000040 */
[----:B------:R-:W-:Y:S01]  /*ff60*/  FFMA R56, R7, R49, R66 ;  /* 0x0000003107387223 */ /* 0x000fe20000000042 */
[----:B------:R-:W-:Y:S02]  /*ff70*/  MOV R88, R24 ;  /* 0x0000001800587202 */ /* 0x000fe40000000f00 */
[----:B------:R-:W-:-:S07]  /*ff80*/  MOV R49, R123 ;  /* 0x0000007b00317202 */ /* 0x000fce0000000f00 */
[----:B------:R-:W-:Y:S05]  /*ff90*/  WARPSYNC.COLLECTIVE R91, `(.L_x_355) ;  /* 0x000000005b087348 */ /* 0x000fea0003c00000 */
[----:B------:R0:W1:Y:S02]  /*ffa0*/  SHFL.IDX P0, R123, R88, R89, R90 ;  /* 0x00000059587b7389 */ /* 0x000064000000005a */
[----:B01----:R-:W-:Y:S05]  /*ffb0*/  ENDCOLLECTIVE ;  /* 0x000000000000791b */ /* 0x003fea0003800000 */
.L_x_355:
[----:B------:R-:W-:Y:S02]  /*ffc0*/  MOV R88, R25 ;  /* 0x0000001900587202 */ /* 0x000fe40000000f00 */
[----:B------:R-:W-:-:S07]  /*ffd0*/  MOV R79, R123 ;  /* 0x0000007b004f7202 */ /* 0x000fce0000000f00 */
[----:B------:R-:W-:Y:S05]  /*ffe0*/  WARPSYNC.COLLECTIVE R91, `(.L_x_356) ;  /* 0x000000005b087348 */ /* 0x000fea0003c00000 */
[----:B------:R0:W1:Y:S02]  /*fff0*/  SHFL.IDX P0, R123, R88, R89, R90 ;  /* 0x00000059587b7389 */ /* 0x000064000000005a */
[----:B01----:R-:W-:Y:S05]  /*10000*/  ENDCOLLECTIVE ;  /* 0x000000000000791b */ /* 0x003fea0003800000 */
.L_x_356:
[----:B------:R-:W-:Y:S02]  /*10010*/  MOV R88, R26 ;  /* 0x0000001a00587202 */ /* 0x000fe40000000f00 */
[----:B------:R-:W-:-:S07]  /*10020*/  MOV R83, R123 ;  /* 0x0000007b00537202 */ /* 0x000fce0000000f00 */
[----:B------:R-:W-:Y:S05]  /*10030*/  WARPSYNC.COLLECTIVE R91, `(.L_x_357) ;  /* 0x000000005b087348 */ /* 0x000fea0003c00000 */
[----:B------:R0:W1:Y:S02]  /*10040*/  SHFL.IDX P0, R123, R88, R89, R90 ;  /* 0x00000059587b7389 */ /* 0x000064000000005a */
[----:B01----:R-:W-:Y:S05]  /*10050*/  ENDCOLLECTIVE ;  /* 0x000000000000791b */ /* 0x003fea0003800000 */
.L_x_357:
[-C--:B------:R-:W-:Y:S01]  /*10060*/  FFMA R67, R9, R45.reuse, R134 ;  /* 0x0000002d09437223 */ /* 0x080fe20000000086 */
[----:B------:R-:W-:Y:S01]  /*10070*/  FFMA R68, R7, R45, R136 ;  /* 0x0000002d07447223 */ /* 0x000fe20000000088 */
[----:B------:R-:W-:Y:S02]  /*10080*/  MOV R88, R28 ;  /* 0x0000001c00587202 */ /* 0x000fe40000000f00 */
[----:B------:R-:W-:-:S07]  /*10090*/  MOV R45, R123 ;  /* 0x0000007b002d7202 */ /* 0x000fce0000000f00 */
[----:B------:R-:W-:Y:S05]  /*100a0*/  WARPSYNC.COLLECTIVE R91, `(.L_x_358) ;  /* 0x000000005b087348 */ /* 0x000fea0003c00000 */
[----:B------:R0:W1:Y:S02]  /*100b0*/  SHFL.IDX P0, R123, R88, R89, R90 ;  /* 0x00000059587b7389 */ /* 0x000064000000005a */
[----:B01----:R-:W-:Y:S05]  /*100c0*/  ENDCOLLECTIVE ;  /* 0x000000000000791b */ /* 0x003fea0003800000 */
.L_x_358:
[-C--:B------:R-:W-:Y:S01]  /*100d0*/  FFMA R61, R9, R63.reuse, R122 ;  /* 0x0000003f093d7223 */ /* 0x080fe2000000007a */
[----:B------:R-:W-:Y:S01]  /*100e0*/  FFMA R62, R7, R63, R124 ;  /* 0x0000003f073e7223 */ /* 0x000fe2000000007c */
        /* <DEDUP_REMOVED lines=9> */
.L_x_359:
[----:B------:R-:W-:Y:S02]  /*10180*/  MOV R88, R30 ;  /* 0x0000001e00587202 */ /* 0x000fe40000000f00 */
[----:B------:R-:W-:-:S07]  /*10190*/  MOV R46, R123 ;  /* 0x0000007b002e7202 */ /* 0x000fce0000000f00 */
[----:B------:R-:W-:Y:S05]  /*101a0*/  WARPSYNC.COLLECTIVE R91, `(.L_x_360) ;  /* 0x000000005b087348 */ /* 0x000fea0003c00000 */
[----:B------:R0:W1:Y:S02]  /*101b0*/  SHFL.IDX P0, R123, R88, R89, R90 ;  /* 0x00000059587b7389 */ /* 0x000064000000005a */
[----:B01----:R-:W-:Y:S05]  /*101c0*/  ENDCOLLECTIVE ;  /* 0x000000000000791b */ /* 0x003fea0003800000 */
.L_x_360:
[----:B------:R-:W-:Y:S01]  /*101d0*/  MOV R88, R31 ;  /* 0x0000001f00587202 */ /* 0x000fe20000000f00 */
[-C--:B------:R-:W-:Y:S01]  /*101e0*/  FFMA R103, R9, R123.reuse, R158 ;  /* 0x0000007b09677223 */ /* 0x080fe2000000009e */
[----:B------:R-:W-:-:S07]  /*101f0*/  FFMA R104, R7, R123, R104 ;  /* 0x0000007b07687223 */ /* 0x000fce0000000068 */
[----:B------:R-:W-:Y:S05]  /*10200*/  WARPSYNC.COLLECTIVE R91, `(.L_x_361) ;  /* 0x000000005b087348 */ /* 0x000fea0003c00000 */
[----:B------:R0:W1:Y:S02]  /*10210*/  SHFL.IDX P0, R123, R88, R89, R90 ;  /* 0x00000059587b7389 */ /* 0x000064000000005a */
[----:B01----:R-:W-:Y:S05]  /*10220*/  ENDCOLLECTIVE ;  /* 0x000000000000791b */ /* 0x003fea0003800000 */
.L_x_361:
[-C--:B------:R-:W-:Y:S01]  /*10230*/  FFMA R73, R9, R11.reuse, R144 ;  /* 0x0000000b09497223 */ /* 0x080fe20000000090 */
[----:B------:R-:W-:Y:S01]  /*10240*/  FFMA R74, R7, R11, R74 ;  /* 0x0000000b074a7223 */ /* 0x000fe2000000004a */
[----:B------:R-:W-:Y:S02]  /*10250*/  MOV R88, R32 ;  /* 0x0000002000587202 */ /* 0x000fe40000000f00 */
[----:B------:R-:W-:-:S07]  /*10260*/  MOV R11, R123 ;  /* 0x0000007b000b7202 */ /* 0x000fce0000000f00 */
[----:B------:R-:W-:Y:S05]  /*10270*/  WARPSYNC.COLLECTIVE R91, `(.L_x_362) ;  /* 0x000000005b087348 */ /* 0x000fea0003c00000 */
[----:B------:R0:W1:Y:S02]  /*10280*/  SHFL.IDX P0, R123, R88, R89, R90 ;  /* 0x00000059587b7389 */ /* 0x000064000000005a */
[----:B01----:R-:W-:Y:S05]  /*10290*/  ENDCOLLECTIVE ;  /* 0x000000000000791b */ /* 0x003fea0003800000 */
.L_x_362:
[-C--:B------:R-:W-:Y:S01]  /*102a0*/  FFMA R97, R9, R45.reuse, R152 ;  /* 0x0000002d09617223 */ /* 0x080fe20000000098 */
[----:B------:R-:W-:Y:S01]  /*102b0*/  FFMA R98, R7, R45, R98 ;  /* 0x0000002d07627223 */ /* 0x000fe20000000062 */
[----:B------:R-:W-:Y:S02]  /*102c0*/  MOV R88, R34 ;  /* 0x0000002200587202 */ /* 0x000fe40000000f00 */
[----:B------:R-:W-:-:S07]  /*102d0*/  MOV R45, R123 ;  /* 0x0000007b002d7202 */ /* 0x000fce0000000f00 */
[----:B------:R-:W-:Y:S05]  /*102e0*/  WARPSYNC.COLLECTIVE R91, `(.L_x_363) ;  /* 0x000000005b087348 */ /* 0x000fea0003c00000 */
[----:B------:R0:W1:Y:S02]  /*102f0*/  SHFL.IDX P0, R123, R88, R89, R90 ;  /* 0x00000059587b7389 */ /* 0x000064000000005a */
[----:B01----:R-:W-:Y:S05]  /*10300*/  ENDCOLLECTIVE ;  /* 0x000000000000791b */ /* 0x003fea0003800000 */
.L_x_363:
[-C--:B------:R-:W-:Y:S01]  /*10310*/  FFMA R69, R9, R47.reuse, R138 ;  /* 0x0000002f09457223 */ /* 0x080fe2000000008a */
[----:B------:R-:W-:Y:S01]  /*10320*/  FFMA R70, R7, R47, R140 ;  /* 0x0000002f07467223 */ /* 0x000fe2000000008c */
[----:B------:R-:W-:Y:S02]  /*10330*/  MOV R88, R35 ;  /* 0x0000002300587202 */ /* 0x000fe40000000f00 */
[----:B------:R-:W-:-:S07]  /*10340*/  MOV R47, R123 ;  /* 0x0000007b002f7202 */ /* 0x000fce0000000f00 */
[----:B------:R-:W-:Y:S05]  /*10350*/  WARPSYNC.COLLECTIVE R91, `(.L_x_364) ;  /* 0x000000005b087348 */ /* 0x000fea0003c00000 */
[----:B------:R0:W1:Y:S02]  /*10360*/  SHFL.IDX P0, R123, R88, R89, R90 ;  /* 0x00000059587b7389 */ /* 0x000064000000005a */
[----:B01----:R-:W-:Y:S05]  /*10370*/  ENDCOLLECTIVE ;  /* 0x000000000000791b */ /* 0x003fea0003800000 */
.L_x_364:
[-C--:B------:R-:W-:Y:S01]  /*10380*/  FFMA R99, R9, R8.reuse, R154 ;  /* 0x0000000809637223 */ /* 0x080fe2000000009a */
[----:B------:R-:W-:Y:S01]  /*10390*/  FFMA R100, R7, R8, R100 ;  /* 0x0000000807647223 */ /* 0x000fe20000000064 */
[----:B------:R-:W-:Y:S02]  /*103a0*/  MOV R88, R36 ;  /* 0x0000002400587202 */ /* 0x000fe40000000f00 */
[----:B------:R-:W-:-:S07]  /*103b0*/  MOV R8, R123 ;  /* 0x0000007b00087202 */ /* 0x000fce0000000f00 */
[----:B------:R-:W-:Y:S05]  /*103c0*/  WARPSYNC.COLLECTIVE R91, `(.L_x_365) ;  /* 0x000000005b087348 */ /* 0x000fea0003c00000 */
[----:B------:R0:W1:Y:S02]  /*103d0*/  SHFL.IDX P0, R123, R88, R89, R90 ;  /* 0x00000059587b7389 */ /* 0x000064000000005a */
[----:B01----:R-:W-:Y:S05]  /*103e0*/  ENDCOLLECTIVE ;  /* 0x000000000000791b */ /* 0x003fea0003800000 */
.L_x_365:
[-C--:B------:R-:W-:Y:S01]  /*103f0*/  FFMA R101, R9, R46.reuse, R156 ;  /* 0x0000002e09657223 */ /* 0x080fe2000000009c */
[----:B------:R-:W-:Y:S01]  /*10400*/  FFMA R102, R7, R46, R102 ;  /* 0x0000002e07667223 */ /* 0x000fe20000000066 */
[----:B------:R-:W-:Y:S02]  /*10410*/  MOV R88, R37 ;  /* 0x0000002500587202 */ /* 0x000fe40000000f00 */
[----:B------:R-:W-:-:S07]  /*10420*/  MOV R46, R123 ;  /* 0x0000007b002e7202 */ /* 0x000fce0000000f00 */
[----:B------:R-:W-:Y:S05]  /*10430*/  WARPSYNC.COLLECTIVE R91, `(.L_x_366) ;  /* 0x000000005b087348 */ /* 0x000fea0003c00000 */
[----:B------:R0:W1:Y:S02]  /*10440*/  SHFL.IDX P0, R123, R88, R89, R90 ;  /* 0x00000059587b7389 */ /* 0x000064000000005a */
[----:B01----:R-:W-:Y:S05]  /*10450*/  ENDCOLLECTIVE ;  /* 0x000000000000791b */ /* 0x003fea0003800000 */
.L_x_366:
[----:B------:R-:W-:Y:S02]  /*10460*/  MOV R88, R38 ;  /* 0x0000002600587202 */ /* 0x000fe40000000f00 */
[----:B------:R-:W-:-:S07]  /*10470*/  MOV R76, R123 ;  /* 0x0000007b004c7202 */ /* 0x000fce0000000f00 */
[----:B------:R-:W-:Y:S05]  /*10480*/  WARPSYNC.COLLECTIVE R91, `(.L_x_367) ;  /* 0x000000005b087348 */ /* 0x000fea0003c00000 */
[----:B------:R0:W1:Y:S02]  /*10490*/  SHFL.IDX P0, R123, R88, R89, R90 ;  /* 0x00000059587b7389 */ /* 0x000064000000005a */
[----:B01----:R-:W-:Y:S05]  /*104a0*/  ENDCOLLECTIVE ;  /* 0x000000000000791b */ /* 0x003fea0003800000 */
.L_x_367:
[----:B------:R-:W-:Y:S02]  /*104b0*/  MOV R88, R39 ;  /* 0x0000002700587202 */ /* 0x000fe40000000f00 */
[----:B------:R-:W-:-:S07]  /*104c0*/  MOV R84, R123 ;  /* 0x0000007b00547202 */ /* 0x000fce0000000f00 */
[----:B------:R-:W-:Y:S05]  /*104d0*/  WARPSYNC.COLLECTIVE R91, `(.L_x_368) ;  /* 0x000000005b087348 */ /* 0x000fea0003c00000 */
[----:B------:R0:W1:Y:S02]  /*104e0*/  SHFL.IDX P0, R123, R88, R89, R90 ;  /* 0x00000059587b7389 */ /* 0x000064000000005a */
[----:B01----:R-:W-:Y:S05]  /*104f0*/  ENDCOLLECTIVE ;  /* 0x000000000000791b */ /* 0x003fea0003800000 */
.L_x_368:
[----:B------:R-:W-:Y:S02]  /*10500*/  MOV R88, R40 ;  /* 0x0000002800587202 */ /* 0x000fe40000000f00 */
[----:B------:R-:W-:-:S07]  /*10510*/  MOV R122, R123 ;  /* 0x0000007b007a7202 */ /* 0x000fce0000000f00 */
[----:B------:R-:W-:Y:S05]  /*10520*/  WARPSYNC.COLLECTIVE R91, `(.L_x_369) ;  /* 0x000000005b087348 */ /* 0x000fea0003c00000 */
[----:B------:R0:W1:Y:S02]  /*10530*/  SHFL.IDX P0, R123, R88, R89, R90 ;  /* 0x00000059587b7389 */ /* 0x000064000000005a */
[----:B01----:R-:W-:Y:S05]  /*10540*/  ENDCOLLECTIVE ;  /* 0x000000000000791b */ /* 0x003fea0003800000 */
.L_x_369:
[----:B------:R-:W-:Y:S02]  /*10550*/  MOV R88, R41 ;  /* 0x0000002900587202 */ /* 0x000fe40000000f00 */
[----:B------:R-:W-:-:S07]  /*10560*/  MOV R124, R123 ;  /* 0x0000007b007c7202 */ /* 0x000fce0000000f00 */
[----:B------:R-:W-:Y:S05]  /*10570*/  WARPSYNC.COLLECTIVE R91, `(.L_x_370) ;  /* 0x000000005b087348 */ /* 0x000fea0003c00000 */
[----:B------:R0:W1:Y:S02]  /*10580*/  SHFL.IDX P0, R123, R88, R89, R90 ;  /* 0x00000059587b7389 */ /* 0x000064000000005a */
[----:B01----:R-:W-:Y:S05]  /*10590*/  ENDCOLLECTIVE ;  /* 0x000000000000791b */ /* 0x003fea0003800000 */
.L_x_370:
[-C--:B------:R-:W-:Y:S01]  /*105a0*/  FFMA R75, R9, R49.reuse, R146 ;  /* 0x00000031094b7223 */ /* 0x080fe20000000092 */
[----:B------:R-:W-:Y:S01]  /*105b0*/  FFMA R92, R7, R49, R92 ;  /* 0x00000031075c7223 */ /* 0x000fe2000000005c */
[----:B------:R-:W-:Y:S02]  /*105c0*/  MOV R88, R42 ;  /* 0x0000002a00587202 */ /* 0x000fe40000000f00 */
[----:B------:R-:W-:-:S07]  /*105d0*/  MOV R49, R123 ;  /* 0x0000007b00317202 */ /* 0x000fce0000000f00 */
[----:B------:R-:W-:Y:S05]  /*105e0*/  WARPSYNC.COLLECTIVE R91, `(.L_x_371) ;  /* 0x000000005b087348 */ /* 0x000fea0003c00000 */
[----:B------:R0:W1:Y:S02]  /*105f0*/  SHFL.IDX P0, R123, R88, R89, R90 ;  /* 0x00000059587b7389 */ /* 0x000064000000005a */
[----:B01----:R-:W-:Y:S05]  /*10600*/  ENDCOLLECTIVE ;  /* 0x000000000000791b */ /* 0x003fea0003800000 */
.L_x_371:
        /* <DEDUP_REMOVED lines=24> */
[----:B------:R-:W-:Y:S06]  /*10790*/  BRA `(.L_x_372) ;  /* 0xffffff3400e07947 */ /* 0x000fec000383ffff */
.L_x_100:
[----:B------:R-:W-:Y:S01]  /*107a0*/  HFMA2 R90, -RZ, RZ, 0, 1.847743988037109375e-06 ;  /* 0x0000001fff5a7431 */ /* 0x000fe200000001ff */
[----:B------:R-:W-:Y:S01]  /*107b0*/  BSSY B1, `(.L_x_373) ;  /* 0x000000a000017945 */ /* 0x000fe20003800000 */
[C---:B------:R-:W-:Y:S02]  /*107c0*/  IADD3 R45, PT, PT, R43.reuse, 0x1, RZ ;  /* 0x000000012b2d7810 */ /* 0x040fe40007ffe0ff */
[C---:B------:R-:W-:Y:S02]  /*107d0*/  IADD3 R47, PT, PT, R43.reuse, 0x2, RZ ;  /* 0x000000022b2f7810 */ /* 0x040fe40007ffe0ff */
[----:B------:R-:W-:Y:S02]  /*107e0*/  IADD3 R49, PT, PT, R43, 0x3, RZ ;  /* 0x000000032b317810 */ /* 0x000fe40007ffe0ff */
[----:B------:R-:W-:Y:S02]  /*107f0*/  MOV R88, R8 ;  /* 0x0000000800587202 */ /* 0x000fe40000000f00 */
[----:B------:R-:W-:-:S02]  /*10800*/  MOV R89, R43 ;  /* 0x0000002b00597202 */ /* 0x000fc40000000f00 */
[----:B------:R-:W-:-:S07]  /*10810*/  MOV R91, 0xffffffff ;  /* 0xffffffff005b7802 */ /* 0x000fce0000000f00 */
[----:B-----5:R-:W-:Y:S05]  /*10820*/  WARPSYNC.COLLECTIVE R91, `(.L_x_374) ;  /* 0x000000005b087348 */ /* 0x020fea0003c00000 */
[----:B------:R0:W1:Y:S02]  /*10830*/  SHFL.IDX P0, R123, R88, R89, R90 ;  /* 0x00000059587b7389 */ /* 0x000064000000005a */
[----:B01---5:R-:W-:Y:S05]  /*10840*/  ENDCOLLECTIVE ;  /* 0x000000000000791b */ /* 0x023fea0003800000 */
.L_x_374:
[----:B------:R-:W-:Y:S05]  /*10850*/  BSYNC B1 ;  /* 0x0000000000017941 */ /* 0x000fea0003800000 */
.L_x_373:
[----:B------:R-:W-:Y:S01]  /*10860*/  HFMA2 R90, -RZ, RZ, 0, 1.847743988037109375e-06 ;  /* 0x0000001fff5a7431 */ /* 0x000fe200000001ff */
[----:B------:R-:W-:Y:S01]  /*10870*/  MOV R88, R8 ;  /* 0x0000000800587202 */ /* 0x000fe20000000f00 */
[----:B------:R-:W0:Y:S01]  /*10880*/  LDC.64 R82, c[0x0][0x380] ;  /* 0x0000e000ff527b82 */ /* 0x000e220000000a00 */
[----:B------:R-:W-:Y:S02]  /*10890*/  MOV R89, R45 ;  /* 0x0000002d00597202 */ /* 0x000fe40000000f00 */
[----:B------:R-:W-:Y:S02]  /*108a0*/  MOV R91, 0xffffffff ;  /* 0xffffffff005b7802 */ /* 0x000fe40000000f00 */
[----:B------:R-:W-:-:S07]  /*108b0*/  MOV R85, R123 ;  /* 0x0000007b00557202 */ /* 0x000fce0000000f00 */
[----:B0-----:R-:W-:Y:S05]  /*108c0*/  WARPSYNC.COLLECTIVE R91, `(.L_x_375) ;  /* 0x000000005b087348 */ /* 0x001fea0003c00000 */
[----:B------:R1:W2:Y:S02]  /*108d0*/  SHFL.IDX P0, R123, R88, R89, R90 ;  /* 0x00000059587b7389 */ /* 0x0002a4000000005a */
[----:B012---:R-:W-:Y:S05]  /*108e0*/  ENDCOLLECTIVE ;  /* 0x000000000000791b */ /* 0x007fea0003800000 */
.L_x_375:
[----:B------:R-:W-:Y:S01]  /*108f0*/  MOV R89, R47 ;  /* 0x0000002f00597202 */ /* 0x000fe20000000f00 */
[----:B------:R-:W-:Y:S01]  /*10900*/  IMAD.WIDE R84, R85, 0x4, R82 ;  /* 0x0000000455547825 */ /* 0x000fe200078e0252 */
[----:B------:R-:W-:-:S07]  /*10910*/  MOV R79, R123 ;  /* 0x0000007b004f7202 */ /* 0x000fce0000000f00 */
[----:B------:R-:W-:Y:S05]  /*10920*/  WARPSYNC.COLLECTIVE R91, `(.L_x_376) ;  /* 0x000000005b087348 */ /* 0x000fea0003c00000 */
[----:B------:R0:W1:Y:S02]  /*10930*/  SHFL.IDX P0, R123, R88, R89, R90 ;  /* 0x00000059587b7389 */ /* 0x000064000000005a */
[----:B01----:R-:W-:Y:S05]  /*10940*/  ENDCOLLECTIVE ;  /* 0x000000000000791b */ /* 0x003fea0003800000 */
.L_x_376:
[----:B------:R-:W-:Y:S02]  /*10950*/  MOV R89, R49 ;  /* 0x0000003100597202 */ /* 0x000fe40000000f00 */
[----:B------:R-:W-:-:S07]  /*10960*/  MOV R44, R123 ;  /* 0x0000007b002c7202 */ /* 0x000fce0000000f00 */
[----:B------:R-:W-:Y:S05]  /*10970*/  WARPSYNC.COLLECTIVE R91, `(.L_x_377) ;  /* 0x000000005b087348 */ /* 0x000fea0003c00000 */
[----:B------:R0:W1:Y:S02]  /*10980*/  SHFL.IDX P0, R123, R88, R89, R90 ;  /* 0x00000059587b7389 */ /* 0x000064000000005a */
[----:B01----:R-:W-:Y:S05]  /*10990*/  ENDCOLLECTIVE ;  /* 0x000000000000791b */ /* 0x003fea0003800000 */
.L_x_377:
[----:B------:R-:W-:Y:S02]  /*109a0*/  MOV R88, R9 ;  /* 0x0000000900587202 */ /* 0x000fe40000000f00 */
[----:B------:R-:W-:Y:S02]  /*109b0*/  MOV R89, R43 ;  /* 0x0000002b00597202 */ /* 0x000fe40000000f00 */
[----:B------:R-:W-:-:S07]  /*109c0*/  MOV R46, R123 ;  /* 0x0000007b002e7202 */ /* 0x000fce0000000f00 */
[----:B------:R-:W-:Y:S05]  /*109d0*/  WARPSYNC.COLLECTIVE R91, `(.L_x_378) ;  /* 0x000000005b087348 */ /* 0x000fea0003c00000 */
[----:B------:R0:W1:Y:S02]  /*109e0*/  SHFL.IDX P0, R123, R88, R89, R90 ;  /* 0x00000059587b7389 */ /* 0x000064000000005a */
[----:B01----:R-:W-:Y:S05]  /*109f0*/  ENDCOLLECTIVE ;  /* 0x000000000000791b */ /* 0x003fea0003800000 */
.L_x_378:
[----:B------:R-:W-:Y:S02]  /*10a00*/  MOV R88, R10 ;  /* 0x0000000a00587202 */ /* 0x000fe40000000f00 */
[----:B------:R-:W-:-:S07]  /*10a10*/  MOV R86, R123 ;  /* 0x0000007b00567202 */ /* 0x000fce0000000f00 */
[----:B------:R-:W-:Y:S05]  /*10a20*/  WARPSYNC.COLLECTIVE R91, `(.L_x_379) ;  /* 0x000000005b087348 */ /* 0x000fea0003c00000 */
[----:B------:R0:W1:Y:S02]  /*10a30*/  SHFL.IDX P0, R123, R88, R89, R90 ;  /* 0x00000059587b7389 */ /* 0x000064000000005a */
[----:B01----:R-:W-:Y:S05]  /*10a40*/  ENDCOLLECTIVE ;  /* 0x000000000000791b */ /* 0x003fea0003800000 */
.L_x_379:
[----:B------:R-:W-:-:S13]  /*10a50*/  FSETP.GT.AND P0, PT, R123, RZ, PT ;  /* 0x000000ff7b00720b */ /* 0x000fda0003f04000 */
[----:B------:R-:W2:Y:S01]  /*10a60*/  @P0 LDG.E.CONSTANT R122, desc[UR4][R84.64] ;  /* 0x00000004547a0981 */ /* 0x000ea2000c1e9900 */
[----:B------:R-:W-:-:S03]  /*10a70*/  HFMA2 R125, -RZ, RZ, 0, 0 ;  /* 0x00000000ff7d7431 */ /* 0x000fc600000001ff */
[----:B------:R-:W3:Y:S01]  /*10a80*/  @P0 LDG.E.CONSTANT R126, desc[UR4][R84.64+0x80] ;  /* 0x00008004547e0981 */ /* 0x000ee2000c1e9900 */
[----:B------:R-:W-:Y:S01]  /*10a90*/  HFMA2 R89, -RZ, RZ, 0, 0 ;  /* 0x00000000ff597431 */ /* 0x000fe200000001ff */
[----:B------:R-:W-:Y:S01]  /*10aa0*/  MOV R88, R11 ;  /* 0x0000000b00587202 */ /* 0x000fe20000000f00 */
[-C--:B--2---:R-:W-:Y:S01]  /*10ab0*/  @P0 FMUL R122, R122, R123.reuse ;  /* 0x0000007b7a7a0220 */ /* 0x084fe20000400000 */
[----:B---3--:R-:W-:-:S04]  /*10ac0*/  @P0 FMUL R123, R126, R123 ;  /* 0x0000007b7e7b0220 */ /* 0x008fc80000400000 */
[----:B------:R-:W-:Y:S02]  /*10ad0*/  @P0 MOV R125, R122 ;  /* 0x0000007a007d0202 */ /* 0x000fe40000000f00 */
[----:B------:R-:W-:Y:S01]  /*10ae0*/  @P0 MOV R89, R123 ;  /* 0x0000007b00590202 */ /* 0x000fe20000000f00 */
[----:B------:R-:W-:Y:S02]  /*10af0*/  HFMA2 R126, -RZ, RZ, 0, 0 ;  /* 0x00000000ff7e7431 */ /* 0x000fe400000001ff */
[----:B------:R-:W-:Y:S02]  /*10b00*/  FADD R48, R48, R125 ;  /* 0x0000007d30307221 */ /* 0x000fe40000000000 */
[----:B------:R-:W-:Y:S01]  /*10b10*/  FADD R50, R50, R89 ;  /* 0x0000005932327221 */ /* 0x000fe20000000000 */
[----:B------:R-:W-:-:S07]  /*10b20*/  MOV R89, R43 ;  /* 0x0000002b00597202 */ /* 0x000fce0000000f00 */
[----:B------:R-:W-:Y:S05]  /*10b30*/  WARPSYNC.COLLECTIVE R91, `(.L_x_380) ;  /* 0x000000005b087348 */ /* 0x000fea0003c00000 */
[----:B------:R0:W1:Y:S02]  /*10b40*/  SHFL.IDX P0, R123, R88, R89, R90 ;  /* 0x00000059587b7389 */ /* 0x000064000000005a */
[----:B01----:R-:W-:Y:S05]  /*10b50*/  ENDCOLLECTIVE ;  /* 0x000000000000791b */ /* 0x003fea0003800000 */
.L_x_380:
[----:B------:R-:W-:-:S04]  /*10b60*/  MOV R124, R123 ;  /* 0x0000007b007c7202 */ /* 0x000fc80000000f00 */
[----:B------:R-:W-:-:S13]  /*10b70*/  FSETP.GT.AND P0, PT, R124, RZ, PT ;  /* 0x000000ff7c00720b */ /* 0x000fda0003f04000 */
[----:B------:R-:W2:Y:S04]  /*10b80*/  @P0 LDG.E.CONSTANT R127, desc[UR4][R84.64] ;  /* 0x00000004547f0981 */ /* 0x000ea8000c1e9900 */
[----:B------:R-:W3:Y:S01]  /*10b90*/  @P0 LDG.E.CONSTANT R129, desc[UR4][R84.64+0x80] ;  /* 0x0000800454810981 */ /* 0x000ee2000c1e9900 */
[----:B------:R-:W-:Y:S02]  /*10ba0*/  HFMA2 R123, -RZ, RZ, 0, 0 ;  /* 0x00000000ff7b7431 */ /* 0x000fe400000001ff */
[-C--:B--2---:R-:W-:Y:S01]  /*10bb0*/  @P0 FMUL R122, R127, R124.reuse ;  /* 0x0000007c7f7a0220 */ /* 0x084fe20000400000 */
[----:B---3--:R-:W-:-:S04]  /*10bc0*/  @P0 FMUL R124, R129, R124 ;  /* 0x0000007c817c0220 */ /* 0x008fc80000400000 */
[----:B------:R-:W-:Y:S02]  /*10bd0*/  @P0 MOV R126, R122 ;  /* 0x0000007a007e0202 */ /* 0x000fe40000000f00 */
[----:B------:R-:W-:Y:S02]  /*10be0*/  @P0 MOV R123, R124 ;  /* 0x0000007c007b0202 */ /* 0x000fe40000000f00 */
[----:B------:R-:W-:-:S13]  /*10bf0*/  FSETP.GT.AND P0, PT, R86, RZ, PT ;  /* 0x000000ff5600720b */ /* 0x000fda0003f04000 */
[----:B------:R-:W2:Y:S01]  /*10c00*/  @P0 LDG.E.CONSTANT R88, desc[UR4][R84.64] ;  /* 0x0000000454580981 */ /* 0x000ea2000c1e9900 */
[--C-:B------:R-:W-:Y:S01]  /*10c10*/  @!P0 FADD R89, RZ, R81.reuse ;  /* 0x00000051ff598221 */ /* 0x100fe20000000000 */
[----:B--2---:R-:W-:-:S05]  /*10c20*/  @P0 FFMA R88, R86, R88, R81 ;  /* 0x0000005856580223 */ /* 0x004fca0000000051 */
[----:B------:R-:W-:Y:S02]  /*10c30*/  @P0 MOV R81, R88 ;  /* 0x0000005800510202 */ /* 0x000fe40000000f00 */
[----:B------:R-:W-:Y:S02]  /*10c40*/  @!P0 MOV R81, R89 ;  /* 0x0000005900518202 */ /* 0x000fe40000000f00 */
[----:B------:R-:W2:Y:S01]  /*10c50*/  @P0 LDG.E.CONSTANT R89, desc[UR4][R84.64+0x80] ;  /* 0x0000800454590981 */ /* 0x000ea2000c1e9900 */
[----:B------:R-:W-:Y:S01]  /*10c60*/  MOV R88, R12 ;  /* 0x0000000c00587202 */ /* 0x000fe20000000f00 */
[----:B------:R-:W-:Y:S01]  /*10c70*/  FADD R52, R52, R123 ;  /* 0x0000007b34347221 */ /* 0x000fe20000000000 */
[----:B--2---:R-:W-:Y:S01]  /*10c80*/  @P0 FMUL R86, R86, R89 ;  /* 0x0000005956560220 */ /* 0x004fe20000400000 */
[----:B------:R-:W-:Y:S02]  /*10c90*/  MOV R89, R43 ;  /* 0x0000002b00597202 */ /* 0x000fe40000000f00 */
[----:B------:R-:W-:-:S07]  /*10ca0*/  @!P0 MOV R86, RZ ;  /* 0x000000ff00568202 */ /* 0x000fce0000000f00 */
[----:B------:R-:W-:Y:S05]  /*10cb0*/  WARPSYNC.COLLECTIVE R91, `(.L_x_381) ;  /* 0x000000005b087348 */ /* 0x000fea0003c00000 */
[----:B------:R0:W1:Y:S02]  /*10cc0*/  SHFL.IDX P0, R123, R88, R89, R90 ;  /* 0x00000059587b7389 */ /* 0x000064000000005a */
[----:B01----:R-:W-:Y:S05]  /*10cd0*/  ENDCOLLECTIVE ;  /* 0x000000000000791b */ /* 0x003fea0003800000 */
.L_x_381:
[----:B------:R-:W-:Y:S01]  /*10ce0*/  FADD R77, R77, R86 ;  /* 0x000000564d4d7221 */ /* 0x000fe20000000000 */
[----:B------:R-:W-:-:S04]  /*10cf0*/  MOV R86, R123 ;  /* 0x0000007b00567202 */ /* 0x000fc80000000f00 */
[----:B------:R-:W-:-:S13]  /*10d00*/  FSETP.GT.AND P0, PT, R86, RZ, PT ;  /* 0x000000ff5600720b */ /* 0x000fda0003f04000 */
[----:B------:R-:W2:Y:S04]  /*10d10*/  @P0 LDG.E.CONSTANT R131, desc[UR4][R84.64] ;  /* 0x0000000454830981 */ /* 0x000ea8000c1e9900 */
[----:B------:R-:W3:Y:S01]  /*10d20*/  @P0 LDG.E.CONSTANT R133, desc[UR4][R84.64+0x80] ;  /* 0x0000800454850981 */ /* 0x000ee2000c1e9900 */
[----:B------:R-:W-:Y:S01]  /*10d30*/  HFMA2 R124, -RZ, RZ, 0, 0 ;  /* 0x00000000ff7c7431 */ /* 0x000fe200000001ff */
[----:B------:R-:W-:Y:S01]  /*10d40*/  MOV R88, R13 ;  /* 0x0000000d00587202 */ /* 0x000fe20000000f00 */
[----:B------:R-:W-:Y:S01]  /*10d50*/  FADD R51, R51, R126 ;  /* 0x0000007e33337221 */ /* 0x000fe20000000000 */
[-C--:B--2---:R-:W-:Y:S01]  /*10d60*/  @P0 FMUL R122, R131, R86.reuse ;  /* 0x00000056837a0220 */ /* 0x084fe20000400000 */
[----:B---3--:R-:W-:-:S04]  /*10d70*/  @P0 FMUL R86, R133, R86 ;  /* 0x0000005685560220 */ /* 0x008fc80000400000 */
[----:B------:R-:W-:Y:S02]  /*10d80*/  @P0 MOV R124, R122 ;  /* 0x0000007a007c0202 */ /* 0x000fe40000000f00 */
[----:B------:R-:W-:Y:S02]  /*10d90*/  CS2R R122, SRZ ;  /* 0x00000000007a7805 */ /* 0x000fe4000001ff00 */
[----:B------:R-:W-:-:S05]  /*10da0*/  @P0 MOV R123, R86 ;  /* 0x00000056007b0202 */ /* 0x000fca0000000f00 */
[----:B------:R-:W-:-:S07]  /*10db0*/  FADD R54, R54, R123 ;  /* 0x0000007b36367221 */ /* 0x000fce0000000000 */
[----:B------:R-:W-:Y:S05]  /*10dc0*/  WARPSYNC.COLLECTIVE R91, `(.L_x_382) ;  /* 0x000000005b087348 */ /* 0x000fea0003c00000 */
[----:B------:R0:W1:Y:S02]  /*10dd0*/  SHFL.IDX P0, R123, R88, R89, R90 ;  /* 0x00000059587b7389 */ /* 0x000064000000005a */
[----:B01----:R-:W-:Y:S05]  /*10de0*/  ENDCOLLECTIVE ;  /* 0x000000000000791b */ /* 0x003fea0003800000 */
.L_x_382:
[----:B------:R-:W-:-:S04]  /*10df0*/  MOV R125, R123 ;  /* 0x0000007b007d7202 */ /* 0x000fc80000000f00 */
[----:B------:R-:W-:-:S13]  /*10e00*/  FSETP.GT.AND P0, PT, R125, RZ, PT ;  /* 0x000000ff7d00720b */ /* 0x000fda0003f04000 */
[----:B------:R-:W2:Y:S04]  /*10e10*/  @P0 LDG.E.CONSTANT R128, desc[UR4][R84.64] ;  /* 0x0000000454800981 */ /* 0x000ea8000c1e9900 */
[----:B------:R-:W3:Y:S01]  /*10e20*/  @P0 LDG.E.CONSTANT R126, desc[UR4][R84.64+0x80] ;  /* 0x00008004547e0981 */ /* 0x000ee2000c1e9900 */
[----:B------:R-:W-:Y:S01]  /*10e30*/  MOV R88, R14 ;  /* 0x0000000e00587202 */ /* 0x000fe20000000f00 */
[----:B--2---:R-:W-:-:S05]  /*10e40*/  @P0 FMUL R86, R128, R125 ;  /* 0x0000007d80560220 */ /* 0x004fca0000400000 */
[----:B------:R-:W-:Y:S01]  /*10e50*/  @P0 MOV R122, R86 ;  /* 0x00000056007a0202 */ /* 0x000fe20000000f00 */
[----:B---3--:R-:W-:-:S04]  /*10e60*/  @P0 FMUL R125, R126, R125 ;  /* 0x0000007d7e7d0220 */ /* 0x008fc80000400000 */
[----:B------:R-:W-:Y:S01]  /*10e70*/  FADD R55, R55, R122 ;  /* 0x0000007a37377221 */ /* 0x000fe20000000000 */
[----:B------:R-:W-:Y:S02]  /*10e80*/  CS2R R122, SRZ ;  /* 0x00000000007a7805 */ /* 0x000fe4000001ff00 */
[----:B------:R-:W-:-:S05]  /*10e90*/  @P0 MOV R123, R125 ;  /* 0x0000007d007b0202 */ /* 0x000fca0000000f00 */
[----:B------:R-:W-:-:S07]  /*10ea0*/  FADD R56, R56, R123 ;  /* 0x0000007b38387221 */ /* 0x000fce0000000000 */
[----:B------:R-:W-:Y:S05]  /*10eb0*/  WARPSYNC.COLLECTIVE R91, `(.L_x_383) ;  /* 0x000000005b087348 */ /* 0x000fea0003c00000 */
[----:B------:R0:W1:Y:S02]  /*10ec0*/  SHFL.IDX P0, R123, R88, R89, R90 ;  /* 0x00000059587b7389 */ /* 0x000064000000005a */
[----:B01----:R-:W-:Y:S05]  /*10ed0*/  ENDCOLLECTIVE ;  /* 0x000000000000791b */ /* 0x003fea0003800000 */
.L_x_383:
        /* <DEDUP_REMOVED lines=9> */
[----:B------:R-:W-:-:S07]  /*10f70*/  @P0 MOV R125, R123 ;  /* 0x0000007b007d0202 */ /* 0x000fce0000000f00 */
[----:B------:R-:W-:Y:S05]  /*10f80*/  WARPSYNC.COLLECTIVE R91, `(.L_x_384) ;  /* 0x000000005b087348 */ /* 0x000fea0003c00000 */
[----:B------:R0:W1:Y:S02]  /*10f90*/  SHFL.IDX P0, R123, R88, R89, R90 ;  /* 0x00000059587b7389 */ /* 0x000064000000005a */
[----:B01----:R-:W-:Y:S05]  /*10fa0*/  ENDCOLLECTIVE ;  /* 0x000000000000791b */ /* 0x003fea0003800000 */
.L_x_384:
[----:B------:R-:W-:-:S04]  /*10fb0*/  MOV R124, R123 ;  /* 0x0000007b007c7202 */ /* 0x000fc80000000f00 */
[----:B------:R-:W-:-:S13]  /*10fc0*/  FSETP.GT.AND P0, PT, R124, RZ, PT ;  /* 0x000000ff7c00720b */ /* 0x000fda0003f04000 */
[----:B------:R-:W2:Y:S04]  /*10fd0*/  @P0 LDG.E.CONSTANT R127, desc[UR4][R84.64] ;  /* 0x00000004547f0981 */ /* 0x000ea8000c1e9900 */
[----:B------:R-:W3:Y:S01]  /*10fe0*/  @P0 LDG.E.CONSTANT R129, desc[UR4][R84.64+0x80] ;  /* 0x0000800454810981 */ /* 0x000ee2000c1e9900 */
[----:B------:R-:W-:Y:S01]  /*10ff0*/  FADD R57, R57, R122 ;  /* 0x0000007a39397221 */ /* 0x000fe20000000000 */
[----:B------:R-:W-:Y:S02]  /*11000*/  CS2R R122, SRZ ;  /* 0x00000000007a7805 */ /* 0x000fe4000001ff00 */
[----:B------:R-:W-:Y:S01]  /*11010*/  MOV R88, R16 ;  /* 0x0000001000587202 */ /* 0x000fe20000000f00 */
[-C--:B--2---:R-:W-:Y:S01]  /*11020*/  @P0 FMUL R86, R127, R124.reuse ;  /* 0x0000007c7f560220 */ /* 0x084fe20000400000 */
[----:B---3--:R-:W-:-:S05]  /*11030*/  @P0 FMUL R124, R129, R124 ;  /* 0x0000007c817c0220 */ /* 0x008fca0000400000 */
[----:B------:R-:W-:Y:S02]  /*11040*/  @P0 MOV R123, R124 ;  /* 0x0000007c007b0202 */ /* 0x000fe40000000f00 */
[----:B------:R-:W-:-:S03]  /*11050*/  @P0 MOV R122, R86 ;  /* 0x00000056007a0202 */ /* 0x000fc60000000f00 */
[----:B------:R-:W-:-:S07]  /*11060*/  FADD R60, R60, R123 ;  /* 0x0000007b3c3c7221 */ /* 0x000fce0000000000 */
[----:B------:R-:W-:Y:S05]  /*11070*/  WARPSYNC.COLLECTIVE R91, `(.L_x_385) ;  /* 0x000000005b087348 */ /* 0x000fea0003c00000 */
[----:B------:R0:W1:Y:S02]  /*11080*/  SHFL.IDX P0, R123, R88, R89, R90 ;  /* 0x00000059587b7389 */ /* 0x000064000000005a */
[----:B01----:R-:W-:Y:S05]  /*11090*/  ENDCOLLECTIVE ;  /* 0x000000000000791b */ /* 0x003fea0003800000 */
.L_x_385:
[----:B------:R-:W-:Y:S01]  /*110a0*/  FADD R59, R59, R122 ;  /* 0x0000007a3b3b7221 */ /* 0x000fe20000000000 */
[----:B------:R-:W-:-:S04]  /*110b0*/  MOV R122, R123 ;  /* 0x0000007b007a7202 */ /* 0x000fc80000000f00 */
[----:B------:R-:W-:-:S13]  /*110c0*/  FSETP.GT.AND P0, PT, R122, RZ, PT ;  /* 0x000000ff7a00720b */ /* 0x000fda0003f04000 */
[----:B------:R-:W2:Y:S04]  /*110d0*/  @P0 LDG.E.CONSTANT R131, desc[UR4][R84.64] ;  /* 0x0000000454830981 */ /* 0x000ea8000c1e9900 */
[----:B------:R-:W3:Y:S01]  /*110e0*/  @P0 LDG.E.CONSTANT R133, desc[UR4][R84.64+0x80] ;  /* 0x0000800454850981 */ /* 0x000ee2000c1e9900 */
[----:B------:R-:W-:Y:S02]  /*110f0*/  HFMA2 R123, -RZ, RZ, 0, 0 ;  /* 0x00000000ff7b7431 */ /* 0x000fe400000001ff */
[----:B------:R-:W-:Y:S01]  /*11100*/  HFMA2 R124, -RZ, RZ, 0, 0 ;  /* 0x00000000ff7c7431 */ /* 0x000fe200000001ff */
[----:B------:R-:W-:Y:S01]  /*11110*/  MOV R88, R17 ;  /* 0x0000001100587202 */ /* 0x000fe20000000f00 */
[----:B------:R-:W-:Y:S01]  /*11120*/  FADD R58, R58, R125 ;  /* 0x0000007d3a3a7221 */ /* 0x000fe20000000000 */
        /* <DEDUP_REMOVED lines=8> */
.L_x_386:
[----:B------:R-:W-:-:S04]  /*111b0*/  MOV R125, R123 ;  /* 0x0000007b007d7202 */ /* 0x000fc80000000f00 */
[----:B------:R-:W-:-:S13]  /*111c0*/  FSETP.GT.AND P0, PT, R125, RZ, PT ;  /* 0x000000ff7d00720b */ /* 0x000fda0003f04000 */
[----:B------:R-:W2:Y:S04]  /*111d0*/  @P0 LDG.E.CONSTANT R128, desc[UR4][R84.64] ;  /* 0x0000000454800981 */ /* 0x000ea8000c1e9900 */
[----:B------:R-:W3:Y:S01]  /*111e0*/  @P0 LDG.E.CONSTANT R130, desc[UR4][R84.64+0x80] ;  /* 0x0000800454820981 */ /* 0x000ee2000c1e9900 */
[----:B------:R-:W-:Y:S01]  /*111f0*/  HFMA2 R122, -RZ, RZ, 0, 0 ;  /* 0x00000000ff7a7431 */ /* 0x000fe200000001ff */
        /* <DEDUP_REMOVED lines=11> */
.L_x_387:
[----:B------:R-:W-:-:S13]  /*112b0*/  FSETP.GT.AND P0, PT, R123, RZ, PT ;  /* 0x000000ff7b00720b */ /* 0x000fda0003f04000 */
[----:B------:R-:W2:Y:S04]  /*112c0*/  @P0 LDG.E.CONSTANT R132, desc[UR4][R84.64] ;  /* 0x0000000454840981 */ /* 0x000ea8000c1e9900 */
[----:B------:R-:W3:Y:S01]  /*112d0*/  @P0 LDG.E.CONSTANT R134, desc[UR4][R84.64+0x80] ;  /* 0x0000800454860981 */ /* 0x000ee2000c1e9900 */
[----:B------:R-:W-:Y:S01]  /*112e0*/  MOV R88, R19 ;  /* 0x0000001300587202 */ /* 0x000fe20000000f00 */
[----:B------:R-:W-:Y:S01]  /*112f0*/  FADD R61, R61, R124 ;  /* 0x0000007c3d3d7221 */ /* 0x000fe20000000000 */
[----:B------:R-:W-:Y:S01]  /*11300*/  CS2R R124, SRZ ;  /* 0x00000000007c7805 */ /* 0x000fe2000001ff00 */
[-C--:B--2---:R-:W-:Y:S01]  /*11310*/  @P0 FMUL R86, R132, R123.reuse ;  /* 0x0000007b84560220 */ /* 0x084fe20000400000 */
[----:B---3--:R-:W-:-:S04]  /*11320*/  @P0 FMUL R123, R134, R123 ;  /* 0x0000007b867b0220 */ /* 0x008fc80000400000 */
[----:B------:R-:W-:Y:S02]  /*11330*/  @P0 MOV R122, R86 ;  /* 0x00000056007a0202 */ /* 0x000fe40000000f00 */
[----:B------:R-:W-:-:S07]  /*11340*/  @P0 MOV R125, R123 ;  /* 0x0000007b007d0202 */ /* 0x000fce0000000f00 */
[----:B------:R-:W-:Y:S05]  /*11350*/  WARPSYNC.COLLECTIVE R91, `(.L_x_388) ;  /* 0x000000005b087348 */ /* 0x000fea0003c00000 */
[----:B------:R0:W1:Y:S02]  /*11360*/  SHFL.IDX P0, R123, R88, R89, R90 ;  /* 0x00000059587b7389 */ /* 0x000064000000005a */
[----:B01----:R-:W-:Y:S05]  /*11370*/  ENDCOLLECTIVE ;  /* 0x000000000000791b */ /* 0x003fea0003800000 */
.L_x_388:
        /* <DEDUP_REMOVED lines=15> */
.L_x_389:
[----:B------:R-:W-:Y:S01]  /*11470*/  FADD R67, R67, R122 ;  /* 0x0000007a43437221 */ /* 0x000fe20000000000 */
[----:B------:R-:W-:-:S04]  /*11480*/  MOV R122, R123 ;  /* 0x0000007b007a7202 */ /* 0x000fc80000000f00 */
[----:B------:R-:W-:-:S13]  /*11490*/  FSETP.GT.AND P0, PT, R122, RZ, PT ;  /* 0x000000ff7a00720b */ /* 0x000fda0003f04000 */
[----:B------:R-:W2:Y:S04]  /*114a0*/  @P0 LDG.E.CONSTANT R131, desc[UR4][R84.64] ;  /* 0x0000000454830981 */ /* 0x000ea8000c1e9900 */
[----:B------:R-:W3:Y:S01]  /*114b0*/  @P0 LDG.E.CONSTANT R133, desc[UR4][R84.64+0x80] ;  /* 0x0000800454850981 */ /* 0x000ee2000c1e9900 */
[----:B------:R-:W-:Y:S01]  /*114c0*/  HFMA2 R123, -RZ, RZ, 0, 0 ;  /* 0x00000000ff7b7431 */ /* 0x000fe200000001ff */
        /* <DEDUP_REMOVED lines=9> */
.L_x_390:
        /* <DEDUP_REMOVED lines=18> */
.L_x_391:
        /* <DEDUP_REMOVED lines=15> */
.L_x_392:
[----:B------:R-:W-:-:S13]  /*11770*/  FSETP.GT.AND P0, PT, R123, RZ, PT ;  /* 0x000000ff7b00720b */ /* 0x000fda0003f04000 */
[----:B------:R-:W2:Y:S04]  /*11780*/  @P0 LDG.E.CONSTANT R132, desc[UR4][R84.64] ;  /* 0x0000000454840981 */ /* 0x000ea8000c1e9900 */
[----:B------:R-:W3:Y:S01]  /*11790*/  @P0 LDG.E.CONSTANT R134, desc[UR4][R84.64+0x80] ;  /* 0x0000800454860981 */ /* 0x000ee2000c1e9900 */
[----:B------:R-:W-:Y:S02]  /*117a0*/  MOV R88, R24 ;  /* 0x0000001800587202 */ /* 0x000fe40000000f00 */
        /* <DEDUP_REMOVED lines=8> */
.L_x_393:
        /* <DEDUP_REMOVED lines=15> */
.L_x_394:
        /* <DEDUP_REMOVED lines=17> */
.L_x_395:
        /* <DEDUP_REMOVED lines=15> */
.L_x_396:
        /* <DEDUP_REMOVED lines=13> */
.L_x_397:
[----:B------:R-:W-:Y:S01]  /*11bf0*/  FADD R100, R100, R125 ;  /* 0x0000007d64647221 */ /* 0x000fe20000000000 */
        /* <DEDUP_REMOVED lines=15> */
.L_x_398:
        /* <DEDUP_REMOVED lines=15> */
.L_x_399:
[----:B------:R-:W-:Y:S01]  /*11de0*/  FADD R103, R103, R124 ;  /* 0x0000007c67677221 */ /* 0x000fe20000000000 */
        /* <DEDUP_REMOVED lines=16> */
.L_x_400:
        /* <DEDUP_REMOVED lines=15> */
.L_x_401:
        /* <DEDUP_REMOVED lines=15> */
.L_x_402:
        /* <DEDUP_REMOVED lines=12> */
.L_x_403:
        /* <DEDUP_REMOVED lines=15> */
.L_x_404:
        /* <DEDUP_REMOVED lines=18> */
.L_x_405:
        /* <DEDUP_REMOVED lines=15> */
.L_x_406:
        /* <DEDUP_REMOVED lines=14> */
.L_x_407:
        /* <DEDUP_REMOVED lines=9> */
[----:B------:R-:W-:Y:S02]  /*12600*/  HFMA2 R86, -RZ, RZ, 0, 0 ;  /* 0x00000000ff567431 */ /* 0x000fe400000001ff */
[----:B---3--:R-:W-:-:S05]  /*12610*/  @P0 FMUL R122, R133, R122 ;  /* 0x0000007a857a0220 */ /* 0x008fca0000400000 */
[----:B------:R-:W-:-:S07]  /*12620*/  @P0 MOV R86, R122 ;  /* 0x0000007a00560202 */ /* 0x000fce0000000f00 */
[----:B------:R-:W-:Y:S05]  /*12630*/  WARPSYNC.COLLECTIVE R91, `(.L_x_408) ;  /* 0x000000005b087348 */ /* 0x000fea0003c00000 */
[----:B------:R0:W1:Y:S02]  /*12640*/  SHFL.IDX P0, R123, R88, R89, R90 ;  /* 0x00000059587b7389 */ /* 0x000064000000005a */
[----:B01----:R-:W-:Y:S05]  /*12650*/  ENDCOLLECTIVE ;  /* 0x000000000000791b */ /* 0x003fea0003800000 */
.L_x_408:
        /* <DEDUP_REMOVED lines=11> */
[----:B------:R-:W-:Y:S01]  /*12710*/  HFMA2 R123, -RZ, RZ, 0, 0 ;  /* 0x00000000ff7b7431 */ /* 0x000fe200000001ff */
[----:B------:R-:W-:-:S05]  /*12720*/  @P0 MOV R123, R124 ;  /* 0x0000007c007b0202 */ /* 0x000fca0000000f00 */
[----:B------:R-:W-:-:S07]  /*12730*/  FADD R78, R78, R123 ;  /* 0x0000007b4e4e7221 */ /* 0x000fce0000000000 */
[----:B------:R-:W-:Y:S05]  /*12740*/  WARPSYNC.COLLECTIVE R91, `(.L_x_409) ;  /* 0x000000005b087348 */ /* 0x000fea0003c00000 */
[----:B------:R0:W1:Y:S02]  /*12750*/  SHFL.IDX P0, R123, R88, R89, R90 ;  /* 0x00000059587b7389 */ /* 0x000064000000005a */
[----:B01----:R-:W-:Y:S05]  /*12760*/  ENDCOLLECTIVE ;  /* 0x000000000000791b */ /* 0x003fea0003800000 */
.L_x_409:
[----:B------:R-:W-:-:S13]  /*12770*/  FSETP.GT.AND P0, PT, R123, RZ, PT ;  /* 0x000000ff7b00720b */ /* 0x000fda0003f04000 */
[----:B------:R-:W2:Y:S04]  /*12780*/  @P0 LDG.E.CONSTANT R128, desc[UR4][R84.64] ;  /* 0x0000000454800981 */ /* 0x000ea8000c1e9900 */
[----:B------:R-:W3:Y:S01]  /*12790*/  @P0 LDG.E.CONSTANT R130, desc[UR4][R84.64+0x80] ;  /* 0x0000800454820981 */ /* 0x000ee2000c1e9900 */
[----:B------:R-:W-:Y:S02]  /*127a0*/  HFMA2 R125, -RZ, RZ, 0, 0 ;  /* 0x00000000ff7d7431 */ /* 0x000fe400000001ff */
[----:B------:R-:W-:-:S05]  /*127b0*/  IMAD.WIDE R126, R79, 0x4, R82 ;  /* 0x000000044f7e7825 */ /* 0x000fca00078e0252 */
[----:B------:R0:W5:Y:S01]  /*127c0*/  LDG.E.CONSTANT R79, desc[UR4][R126.64+0x80] ;  /* 0x000080047e4f7981 */ /* 0x000162000c1e9900 */
[----:B------:R-:W-:Y:S01]  /*127d0*/  HFMA2 R43, -RZ, RZ, 0, 0 ;  /* 0x00000000ff2b7431 */ /* 0x000fe200000001ff */
[----:B------:R-:W-:Y:S02]  /*127e0*/  MOV R88, R9 ;  /* 0x0000000900587202 */ /* 0x000fe40000000f00 */
[----:B------:R-:W-:Y:S01]  /*127f0*/  MOV R89, R45 ;  /* 0x0000002d00597202 */ /* 0x000fe20000000f00 */
[----:B--2---:R-:W-:-:S05]  /*12800*/  @P0 FMUL R122, R128, R123 ;  /* 0x0000007b807a0220 */ /* 0x004fca0000400000 */
[----:B------:R-:W-:Y:S02]  /*12810*/  @P0 MOV R125, R122 ;  /* 0x0000007a007d0202 */ /* 0x000fe40000000f00 */
[----:B------:R0:W5:Y:S01]  /*12820*/  LDG.E.CONSTANT R122, desc[UR4][R126.64] ;  /* 0x000000047e7a7981 */ /* 0x000162000c1e9900 */
[----:B---3--:R-:W-:-:S05]  /*12830*/  @P0 FMUL R123, R130, R123 ;  /* 0x0000007b827b0220 */ /* 0x008fca0000400000 */
[----:B------:R-:W-:-:S07]  /*12840*/  @P0 MOV R43, R123 ;  /* 0x0000007b002b0202 */ /* 0x000fce0000000f00 */
[----:B0----5:R-:W-:Y:S05]  /*12850*/  WARPSYNC.COLLECTIVE R91, `(.L_x_410) ;  /* 0x000000005b087348 */ /* 0x021fea0003c00000 */
[----:B------:R1:W2:Y:S02]  /*12860*/  SHFL.IDX P0, R123, R88, R89, R90 ;  /* 0x00000059587b7389 */ /* 0x0002a4000000005a */
[----:B012--5:R-:W-:Y:S05]  /*12870*/  ENDCOLLECTIVE ;  /* 0x000000000000791b */ /* 0x027fea0003800000 */
.L_x_410:
[----:B------:R-:W-:Y:S01]  /*12880*/  FADD R125, R76, R125 ;  /* 0x0000007d4c7d7221 */ /* 0x000fe20000000000 */
[----:B------:R-:W-:Y:S02]  /*12890*/  MOV R88, R10 ;  /* 0x0000000a00587202 */ /* 0x000fe40000000f00 */
[----:B------:R-:W-:-:S07]  /*128a0*/  MOV R76, R123 ;  /* 0x0000007b004c7202 */ /* 0x000fce0000000f00 */
[----:B------:R-:W-:Y:S05]  /*128b0*/  WARPSYNC.COLLECTIVE R91, `(.L_x_411) ;  /* 0x000000005b087348 */ /* 0x000fea0003c00000 */
[----:B------:R0:W1:Y:S02]  /*128c0*/  SHFL.IDX P0, R123, R88, R89, R90 ;  /* 0x00000059587b7389 */ /* 0x000064000000005a */
[----:B01----:R-:W-:Y:S05]  /*128d0*/  ENDCOLLECTIVE ;  /* 0x000000000000791b */ /* 0x003fea0003800000 */
.L_x_411:
[----:B------:R-:W-:Y:S02]  /*128e0*/  MOV R88, R11 ;  /* 0x0000000b00587202 */ /* 0x000fe40000000f00 */
[----:B------:R-:W-:-:S07]  /*128f0*/  MOV R85, R123 ;  /* 0x0000007b00557202 */ /* 0x000fce0000000f00 */
[----:B------:R-:W-:Y:S05]  /*12900*/  WARPSYNC.COLLECTIVE R91, `(.L_x_412) ;  /* 0x000000005b087348 */ /* 0x000fea0003c00000 */
[----:B------:R0:W1:Y:S02]  /*12910*/  SHFL.IDX P0, R123, R88, R89, R90 ;  /* 0x00000059587b7389 */ /* 0x000064000000005a */
[----:B01----:R-:W-:Y:S05]  /*12920*/  ENDCOLLECTIVE ;  /* 0x000000000000791b */ /* 0x003fea0003800000 */
.L_x_412:
[----:B------:R-:W-:Y:S01]  /*12930*/  MOV R88, R12 ;  /* 0x0000000c00587202 */ /* 0x000fe20000000f00 */
[----:B------:R-:W-:Y:S01]  /*12940*/  FFMA R52, R79, R123, R52 ;  /* 0x0000007b4f347223 */ /* 0x000fe20000000034 */
[----:B------:R-:W-:Y:S01]  /*12950*/  FFMA R77, R76, R79, R77 ;  /* 0x0000004f4c4d7223 */ /* 0x000fe2000000004d */
[----:B------:R-:W-:Y:S01]  /*12960*/  FADD R87, R87, R86 ;  /* 0x0000005657577221 */ /* 0x000fe20000000000 */
[----:B------:R-:W-:-:S07]  /*12970*/  FFMA R51, R122, R123, R51 ;  /* 0x0000007b7a337223 */ /* 0x000fce0000000033 */
[----:B------:R-:W-:Y:S05]  /*12980*/  WARPSYNC.COLLECTIVE R91, `(.L_x_413) ;  /* 0x000000005b087348 */ /* 0x000fea0003c00000 */
[----:B------:R0:W1:Y:S02]  /*12990*/  SHFL.IDX P0, R123, R88, R89, R90 ;  /* 0x00000059587b7389 */ /* 0x000064000000005a */
[----:B01----:R-:W-:Y:S05]  /*129a0*/  ENDCOLLECTIVE ;  /* 0x000000000000791b */ /* 0x003fea0003800000 */
.L_x_413:
[----:B------:R-:W-:Y:S01]  /*129b0*/  FFMA R81, R76, R122, R81 ;  /* 0x0000007a4c517223 */ /* 0x000fe20000000051 */
[----:B------:R-:W-:Y:S02]  /*129c0*/  MOV R88, R13 ;  /* 0x0000000d00587202 */ /* 0x000fe40000000f00 */
[----:B------:R-:W-:-:S07]  /*129d0*/  MOV R76, R123 ;  /* 0x0000007b004c7202 */ /* 0x000fce0000000f00 */
[----:B------:R-:W-:Y:S05]  /*129e0*/  WARPSYNC.COLLECTIVE R91, `(.L_x_414) ;  /* 0x000000005b087348 */ /* 0x000fea0003c00000 */
[----:B------:R0:W1:Y:S02]  /*129f0*/  SHFL.IDX P0, R123, R88, R89, R90 ;  /* 0x00000059587b7389 */ /* 0x000064000000005a */
[----:B01----:R-:W-:Y:S05]  /*12a00*/  ENDCOLLECTIVE ;  /* 0x000000000000791b */ /* 0x003fea0003800000 */
.L_x_414:
[----:B------:R-:W-:Y:S02]  /*12a10*/  MOV R88, R14 ;  /* 0x0000000e00587202 */ /* 0x000fe40000000f00 */
[----:B------:R-:W-:-:S07]  /*12a20*/  MOV R84, R123 ;  /* 0x0000007b00547202 */ /* 0x000fce0000000f00 */
[----:B------:R-:W-:Y:S05]  /*12a30*/  WARPSYNC.COLLECTIVE R91, `(.L_x_415) ;  /* 0x000000005b087348 */ /* 0x000fea0003c00000 */
[----:B------:R0:W1:Y:S02]  /*12a40*/  SHFL.IDX P0, R123, R88, R89, R90 ;  /* 0x00000059587b7389 */ /* 0x000064000000005a */
[----:B01----:R-:W-:Y:S05]  /*12a50*/  ENDCOLLECTIVE ;  /* 0x000000000000791b */ /* 0x003fea0003800000 */
.L_x_415:
[----:B------:R-:W-:Y:S02]  /*12a60*/  MOV R88, R15 ;  /* 0x0000000f00587202 */ /* 0x000fe40000000f00 */
[----:B------:R-:W-:-:S07]  /*12a70*/  MOV R86, R123 ;  /* 0x0000007b00567202 */ /* 0x000fce0000000f00 */
[----:B------:R-:W-:Y:S05]  /*12a80*/  WARPSYNC.COLLECTIVE R91, `(.L_x_416) ;  /* 0x000000005b087348 */ /* 0x000fea0003c00000 */
[----:B------:R0:W1:Y:S02]  /*12a90*/  SHFL.IDX P0, R123, R88, R89, R90 ;  /* 0x00000059587b7389 */ /* 0x000064000000005a */
[----:B01----:R-:W-:Y:S05]  /*12aa0*/  ENDCOLLECTIVE ;  /* 0x000000000000791b */ /* 0x003fea0003800000 */
.L_x_416:
[----:B------:R-:W-:Y:S02]  /*12ab0*/  MOV R88, R16 ;  /* 0x0000001000587202 */ /* 0x000fe40000000f00 */
[----:B------:R-:W-:-:S07]  /*12ac0*/  MOV R124, R123 ;  /* 0x0000007b007c7202 */ /* 0x000fce0000000f00 */
[----:B------:R-:W-:Y:S05]  /*12ad0*/  WARPSYNC.COLLECTIVE R91, `(.L_x_417) ;  /* 0x000000005b087348 */ /* 0x000fea0003c00000 */
[----:B------:R0:W1:Y:S02]  /*12ae0*/  SHFL.IDX P0, R123, R88, R89, R90 ;  /* 0x00000059587b7389 */ /* 0x000064000000005a */
[----:B01----:R-:W-:Y:S05]  /*12af0*/  ENDCOLLECTIVE ;  /* 0x000000000000791b */ /* 0x003fea0003800000 */
.L_x_417:
[----:B------:R-:W-:Y:S02]  /*12b00*/  MOV R88, R17 ;  /* 0x0000001100587202 */ /* 0x000fe40000000f00 */
[----:B------:R-:W-:-:S07]  /*12b10*/  MOV R126, R123 ;  /* 0x0000007b007e7202 */ /* 0x000fce0000000f00 */
[----:B------:R-:W-:Y:S05]  /*12b20*/  WARPSYNC.COLLECTIVE R91, `(.L_x_418) ;  /* 0x000000005b087348 */ /* 0x000fea0003c00000 */
[----:B------:R0:W1:Y:S02]  /*12b30*/  SHFL.IDX P0, R123, R88, R89, R90 ;  /* 0x00000059587b7389 */ /* 0x000064000000005a */
[----:B01----:R-:W-:Y:S05]  /*12b40*/  ENDCOLLECTIVE ;  /* 0x000000000000791b */ /* 0x003fea0003800000 */
.L_x_418:
[----:B------:R-:W-:Y:S02]  /*12b50*/  MOV R88, R18 ;  /* 0x0000001200587202 */ /* 0x000fe40000000f00 */
[----:B------:R-:W-:-:S07]  /*12b60*/  MOV R128, R123 ;  /* 0x0000007b00807202 */ /* 0x000fce0000000f00 */
[----:B------:R-:W-:Y:S05]  /*12b70*/  WARPSYNC.COLLECTIVE R91, `(.L_x_419) ;  /* 0x000000005b087348 */ /* 0x000fea0003c00000 */
[----:B------:R0:W1:Y:S02]  /*12b80*/  SHFL.IDX P0, R123, R88, R89, R90 ;  /* 0x00000059587b7389 */ /* 0x000064000000005a */
[----:B01----:R-:W-:Y:S05]  /*12b90*/  ENDCOLLECTIVE ;  /* 0x000000000000791b */ /* 0x003fea0003800000 */
.L_x_419:
[----:B------:R-:W-:Y:S02]  /*12ba0*/  MOV R88, R19 ;  /* 0x0000001300587202 */ /* 0x000fe40000000f00 */
[----:B------:R-:W-:-:S07]  /*12bb0*/  MOV R130, R123 ;  /* 0x0000007b00827202 */ /* 0x000fce0000000f00 */
[----:B------:R-:W-:Y:S05]  /*12bc0*/  WARPSYNC.COLLECTIVE R91, `(.L_x_420) ;  /* 0x000000005b087348 */ /* 0x000fea0003c00000 */
[----:B------:R0:W1:Y:S02]  /*12bd0*/  SHFL.IDX P0, R123, R88, R89, R90 ;  /* 0x00000059587b7389 */ /* 0x000064000000005a */
[----:B01----:R-:W-:Y:S05]  /*12be0*/  ENDCOLLECTIVE ;  /* 0x000000000000791b */ /* 0x003fea0003800000 */
.L_x_420:
[----:B------:R-:W-:Y:S02]  /*12bf0*/  MOV R88, R20 ;  /* 0x0000001400587202 */ /* 0x000fe40000000f00 */
[----:B------:R-:W-:-:S07]  /*12c00*/  MOV R132, R123 ;  /* 0x0000007b00847202 */ /* 0x000fce0000000f00 */
[----:B------:R-:W-:Y:S05]  /*12c10*/  WARPSYNC.COLLECTIVE R91, `(.L_x_421) ;  /* 0x000000005b087348 */ /* 0x000fea0003c00000 */
[----:B------:R0:W1:Y:S02]  /*12c20*/  SHFL.IDX P0, R123, R88, R89, R90 ;  /* 0x00000059587b7389 */ /* 0x000064000000005a */
[----:B01----:R-:W-:Y:S05]  /*12c30*/  ENDCOLLECTIVE ;  /* 0x000000000000791b */ /* 0x003fea0003800000 */
.L_x_421:
[----:B------:R-:W-:Y:S02]  /*12c40*/  MOV R88, R21 ;  /* 0x0000001500587202 */ /* 0x000fe40000000f00 */
[----:B------:R-:W-:-:S07]  /*12c50*/  MOV R134, R123 ;  /* 0x0000007b00867202 */ /* 0x000fce0000000f00 */
[----:B------:R-:W-:Y:S05]  /*12c60*/  WARPSYNC.COLLECTIVE R91, `(.L_x_422) ;  /* 0x000000005b087348 */ /* 0x000fea0003c00000 */
[----:B------:R0:W1:Y:S02]  /*12c70*/  SHFL.IDX P0, R123, R88, R89, R90 ;  /* 0x00000059587b7389 */ /* 0x000064000000005a */
[----:B01----:R-:W-:Y:S05]  /*12c80*/  ENDCOLLECTIVE ;  /* 0x000000000000791b */ /* 0x003fea0003800000 */
.L_x_422:
[----:B------:R-:W-:Y:S01]  /*12c90*/  MOV R88, R22 ;  /* 0x0000001600587202 */ /* 0x000fe20000000f00 */
[-C--:B------:R-:W-:Y:S01]  /*12ca0*/  FFMA R71, R122, R123.reuse, R71 ;  /* 0x0000007b7a477223 */ /* 0x080fe20000000047 */
[----:B------:R-:W-:-:S07]  /*12cb0*/  FFMA R72, R79, R123, R72 ;  /* 0x0000007b4f487223 */ /* 0x000fce0000000048 */
[----:B------:R-:W-:Y:S05]  /*12cc0*/  WARPSYNC.COLLECTIVE R91, `(.L_x_423) ;  /* 0x000000005b087348 */ /* 0x000fea0003c00000 */
[----:B------:R0:W1:Y:S02]  /*12cd0*/  SHFL.IDX P0, R123, R88, R89, R90 ;  /* 0x00000059587b7389 */ /* 0x000064000000005a */
[----:B01----:R-:W-:Y:S05]  /*12ce0*/  ENDCOLLECTIVE ;  /* 0x000000000000791b */ /* 0x003fea0003800000 */
.L_x_423:
[-C--:B------:R-:W-:Y:S01]  /*12cf0*/  FFMA R53, R122, R76.reuse, R53 ;  /* 0x0000004c7a357223 */ /* 0x080fe20000000035 */
[----:B------:R-:W-:Y:S01]  /*12d00*/  FFMA R54, R79, R76, R54 ;  /* 0x0000004c4f367223 */ /* 0x000fe20000000036 */
[----:B------:R-:W-:Y:S02]  /*12d10*/  MOV R88, R23 ;  /* 0x0000001700587202 */ /* 0x000fe40000000f00 */
[----:B------:R-:W-:-:S07]  /*12d20*/  MOV R76, R123 ;  /* 0x0000007b004c7202 */ /* 0x000fce0000000f00 */
[----:B------:R-:W-:Y:S05]  /*12d30*/  WARPSYNC.COLLECTIVE R91, `(.L_x_424) ;  /* 0x000000005b087348 */ /* 0x000fea0003c00000 */
[----:B------:R0:W1:Y:S02]  /*12d40*/  SHFL.IDX P0, R123, R88, R89, R90 ;  /* 0x00000059587b7389 */ /* 0x000064000000005a */
[----:B01----:R-:W-:Y:S05]  /*12d50*/  ENDCOLLECTIVE ;  /* 0x000000000000791b */ /* 0x003fea0003800000 */
.L_x_424:
[-C--:B------:R-:W-:Y:S01]  /*12d60*/  FFMA R55, R122, R84.reuse, R55 ;  /* 0x000000547a377223 */ /* 0x080fe20000000037 */
[----:B------:R-:W-:Y:S01]  /*12d70*/  FFMA R56, R79, R84, R56 ;  /* 0x000000544f387223 */ /* 0x000fe20000000038 */
[----:B------:R-:W-:Y:S02]  /*12d80*/  MOV R88, R24 ;  /* 0x0000001800587202 */ /* 0x000fe40000000f00 */
[----:B------:R-:W-:-:S07]  /*12d90*/  MOV R84, R123 ;  /* 0x0000007b00547202 */ /* 0x000fce0000000f00 */
[----:B------:R-:W-:Y:S05]  /*12da0*/  WARPSYNC.COLLECTIVE R91, `(.L_x_425) ;  /* 0x000000005b087348 */ /* 0x000fea0003c00000 */
[----:B------:R0:W1:Y:S02]  /*12db0*/  SHFL.IDX P0, R123, R88, R89, R90 ;  /* 0x00000059587b7389 */ /* 0x000064000000005a */
[----:B01----:R-:W-:Y:S05]  /*12dc0*/  ENDCOLLECTIVE ;  /* 0x000000000000791b */ /* 0x003fea0003800000 */
.L_x_425:
[-C--:B------:R-:W-:Y:S01]  /*12dd0*/  FFMA R57, R122, R86.reuse, R57 ;  /* 0x000000567a397223 */ /* 0x080fe20000000039 */
[----:B------:R-:W-:Y:S01]  /*12de0*/  FFMA R58, R79, R86, R58 ;  /* 0x000000564f3a7223 */ /* 0x000fe2000000003a */
[----:B------:R-:W-:Y:S02]  /*12df0*/  MOV R88, R25 ;  /* 0x0000001900587202 */ /* 0x000fe40000000f00 */
[----:B------:R-:W-:-:S07]  /*12e00*/  MOV R86, R123 ;  /* 0x0000007b00567202 */ /* 0x000fce0000000f00 */
[----:B------:R-:W-:Y:S05]  /*12e10*/  WARPSYNC.COLLECTIVE R91, `(.L_x_426) ;  /* 0x000000005b087348 */ /* 0x000fea0003c00000 */
[----:B------:R0:W1:Y:S02]  /*12e20*/  SHFL.IDX P0, R123, R88, R89, R90 ;  /* 0x00000059587b7389 */ /* 0x000064000000005a */
[----:B01----:R-:W-:Y:S05]  /*12e30*/  ENDCOLLECTIVE ;  /* 0x000000000000791b */ /* 0x003fea0003800000 */
.L_x_426:
[-C--:B------:R-:W-:Y:S01]  /*12e40*/  FFMA R59, R122, R124.reuse, R59 ;  /* 0x0000007c7a3b7223 */ /* 0x080fe2000000003b */
[----:B------:R-:W-:Y:S01]  /*12e50*/  FFMA R60, R79, R124, R60 ;  /* 0x0000007c4f3c7223 */ /* 0x000fe2000000003c */
[----:B------:R-:W-:Y:S02]  /*12e60*/  MOV R88, R26 ;  /* 0x0000001a00587202 */ /* 0x000fe40000000f00 */
[----:B------:R-:W-:-:S07]  /*12e70*/  MOV R124, R123 ;  /* 0x0000007b007c7202 */ /* 0x000fce0000000f00 */
[----:B------:R-:W-:Y:S05]  /*12e80*/  WARPSYNC.COLLECTIVE R91, `(.L_x_427) ;  /* 0x000000005b087348 */ /* 0x000fea0003c00000 */
[----:B------:R0:W1:Y:S02]  /*12e90*/  SHFL.IDX P0, R123, R88, R89, R90 ;  /* 0x00000059587b7389 */ /* 0x000064000000005a */
[----:B01----:R-:W-:Y:S05]  /*12ea0*/  ENDCOLLECTIVE ;  /* 0x000000000000791b */ /* 0x003fea0003800000 */
.L_x_427:
[-C--:B------:R-:W-:Y:S01]  /*12eb0*/  FFMA R61, R122, R126.reuse, R61 ;  /* 0x0000007e7a3d7223 */ /* 0x080fe2000000003d */
[----:B------:R-:W-:Y:S01]  /*12ec0*/  FFMA R62, R79, R126, R62 ;  /* 0x0000007e4f3e7223 */ /* 0x000fe2000000003e */
[----:B------:R-:W-:Y:S02]  /*12ed0*/  MOV R88, R28 ;  /* 0x0000001c00587202 */ /* 0x000fe40000000f00 */
[----:B------:R-:W-:-:S07]  /*12ee0*/  MOV R126, R123 ;  /* 0x0000007b007e7202 */ /* 0x000fce0000000f00 */
[----:B------:R-:W-:Y:S05]  /*12ef0*/  WARPSYNC.COLLECTIVE R91, `(.L_x_428) ;  /* 0x000000005b087348 */ /* 0x000fea0003c00000 */
[----:B------:R0:W1:Y:S02]  /*12f00*/  SHFL.IDX P0, R123, R88, R89, R90 ;  /* 0x00000059587b7389 */ /* 0x000064000000005a */
[----:B01----:R-:W-:Y:S05]  /*12f10*/  ENDCOLLECTIVE ;  /* 0x000000000000791b */ /* 0x003fea0003800000 */
.L_x_428:
[-C--:B------:R-:W-:Y:S01]  /*12f20*/  FFMA R63, R122, R128.reuse, R63 ;  /* 0x000000807a3f7223 */ /* 0x080fe2000000003f */
[----:B------:R-:W-:Y:S01]  /*12f30*/  FFMA R64, R79, R128, R64 ;  /* 0x000000804f407223 */ /* 0x000fe20000000040 */
[----:B------:R-:W-:Y:S02]  /*12f40*/  MOV R88, R29 ;  /* 0x0000001d00587202 */ /* 0x000fe40000000f00 */
[----:B------:R-:W-:-:S07]  /*12f50*/  MOV R128, R123 ;  /* 0x0000007b00807202 */ /* 0x000fce0000000f00 */
[----:B------:R-:W-:Y:S05]  /*12f60*/  WARPSYNC.COLLECTIVE R91, `(.L_x_429) ;  /* 0x000000005b087348 */ /* 0x000fea0003c00000 */
[----:B------:R0:W1:Y:S02]  /*12f70*/  SHFL.IDX P0, R123, R88, R89, R90 ;  /* 0x00000059587b7389 */ /* 0x000064000000005a */
[----:B01----:R-:W-:Y:S05]  /*12f80*/  ENDCOLLECTIVE ;  /* 0x000000000000791b */ /* 0x003fea0003800000 */
.L_x_429:
[-C--:B------:R-:W-:Y:S01]  /*12f90*/  FFMA R65, R122, R130.reuse, R65 ;  /* 0x000000827a417223 */ /* 0x080fe20000000041 */
[----:B------:R-:W-:Y:S01]  /*12fa0*/  FFMA R66, R79, R130, R66 ;  /* 0x000000824f427223 */ /* 0x000fe20000000042 */
[----:B------:R-:W-:Y:S02]  /*12fb0*/  MOV R88, R30 ;  /* 0x0000001e00587202 */ /* 0x000fe40000000f00 */
[----:B------:R-:W-:-:S07]  /*12fc0*/  MOV R130, R123 ;  /* 0x0000007b00827202 */ /* 0x000fce0000000f00 */
[----:B------:R-:W-:Y:S05]  /*12fd0*/  WARPSYNC.COLLECTIVE R91, `(.L_x_430) ;  /* 0x000000005b087348 */ /* 0x000fea0003c00000 */
[----:B------:R0:W1:Y:S02]  /*12fe0*/  SHFL.IDX P0, R123, R88, R89, R90 ;  /* 0x00000059587b7389 */ /* 0x000064000000005a */
[----:B01----:R-:W-:Y:S05]  /*12ff0*/  ENDCOLLECTIVE ;  /* 0x000000000000791b */ /* 0x003fea0003800000 */
.L_x_430:
[-C--:B------:R-:W-:Y:S01]  /*13000*/  FFMA R67, R122, R132.reuse, R67 ;  /* 0x000000847a437223 */ /* 0x080fe20000000043 */
[----:B------:R-:W-:Y:S01]  /*13010*/  FFMA R68, R79, R132, R68 ;  /* 0x000000844f447223 */ /* 0x000fe20000000044 */
[----:B------:R-:W-:Y:S02]  /*13020*/  MOV R88, R31 ;  /* 0x0000001f00587202 */ /* 0x000fe40000000f00 */
[----:B------:R-:W-:-:S07]  /*13030*/  MOV R132, R123 ;  /* 0x0000007b00847202 */ /* 0x000fce0000000f00 */
[----:B------:R-:W-:Y:S05]  /*13040*/  WARPSYNC.COLLECTIVE R91, `(.L_x_431) ;  /* 0x000000005b087348 */ /* 0x000fea0003c00000 */
[----:B------:R0:W1:Y:S02]  /*13050*/  SHFL.IDX P0, R123, R88, R89, R90 ;  /* 0x00000059587b7389 */ /* 0x000064000000005a */
[----:B01----:R-:W-:Y:S05]  /*13060*/  ENDCOLLECTIVE ;  /* 0x000000000000791b */ /* 0x003fea0003800000 */
.L_x_431:
[-C--:B------:R-:W-:Y:S01]  /*13070*/  FFMA R69, R122, R134.reuse, R69 ;  /* 0x000000867a457223 */ /* 0x080fe20000000045 */
[----:B------:R-:W-:Y:S01]  /*13080*/  FFMA R70, R79, R134, R70 ;  /* 0x000000864f467223 */ /* 0x000fe20000000046 */
[----:B------:R-:W-:Y:S02]  /*13090*/  MOV R88, R32 ;  /* 0x0000002000587202 */ /* 0x000fe40000000f00 */
[----:B------:R-:W-:-:S07]  /*130a0*/  MOV R134, R123 ;  /* 0x0000007b00867202 */ /* 0x000fce0000000f00 */
[----:B------:R-:W-:Y:S05]  /*130b0*/  WARPSYNC.COLLECTIVE R91, `(.L_x_432) ;  /* 0x000000005b087348 */ /* 0x000fea0003c00000 */
[----:B------:R0:W1:Y:S02]  /*130c0*/  SHFL.IDX P0, R123, R88, R89, R90 ;  /* 0x00000059587b7389 */ /* 0x000064000000005a */
[----:B01----:R-:W-:Y:S05]  /*130d0*/  ENDCOLLECTIVE ;  /* 0x000000000000791b */ /* 0x003fea0003800000 */
.L_x_432:
[----:B------:R-:W-:Y:S01]  /*130e0*/  MOV R88, R34 ;  /* 0x0000002200587202 */ /* 0x000fe20000000f00 */
[-C--:B------:R-:W-:Y:S01]  /*130f0*/  FFMA R107, R122, R123.reuse, R107 ;  /* 0x0000007b7a6b7223 */ /* 0x080fe2000000006b */
[----:B------:R-:W-:-:S07]  /*13100*/  FFMA R108, R79, R123, R108 ;  /* 0x0000007b4f6c7223 */ /* 0x000fce000000006c */
[----:B------:R-:W-:Y:S05]  /*13110*/  WARPSYNC.COLLECTIVE R91, `(.L_x_433) ;  /* 0x000000005b087348 */ /* 0x000fea0003c00000 */
[----:B------:R0:W1:Y:S02]  /*13120*/  SHFL.IDX P0, R123, R88, R89, R90 ;  /* 0x00000059587b7389 */ /* 0x000064000000005a */
[----:B01----:R-:W-:Y:S05]  /*13130*/  ENDCOLLECTIVE ;  /* 0x000000000000791b */ /* 0x003fea0003800000 */
.L_x_433:
[-C--:B------:R-:W-:Y:S01]  /*13140*/  FFMA R75, R122, R84.reuse, R75 ;  /* 0x000000547a4b7223 */ /* 0x080fe2000000004b */
[----:B------:R-:W-:Y:S01]  /*13150*/  FFMA R92, R79, R84, R92 ;  /* 0x000000544f5c7223 */ /* 0x000fe2000000005c */
[----:B------:R-:W-:Y:S02]  /*13160*/  MOV R88, R35 ;  /* 0x0000002300587202 */ /* 0x000fe40000000f00 */
[----:B------:R-:W-:-:S07]  /*13170*/  MOV R84, R123 ;  /* 0x0000007b00547202 */ /* 0x000fce0000000f00 */
[----:B------:R-:W-:Y:S05]  /*13180*/  WARPSYNC.COLLECTIVE R91, `(.L_x_434) ;  /* 0x000000005b087348 */ /* 0x000fea0003c00000 */
[----:B------:R0:W1:Y:S02]  /*13190*/  SHFL.IDX P0, R123, R88, R89, R90 ;  /* 0x00000059587b7389 */ /* 0x000064000000005a */
[----:B01----:R-:W-:Y:S05]  /*131a0*/  ENDCOLLECTIVE ;  /* 0x000000000000791b */ /* 0x003fea0003800000 */
.L_x_434:
[-C--:B------:R-:W-:Y:S01]  /*131b0*/  FFMA R48, R122, R85.reuse, R48 ;  /* 0x000000557a307223 */ /* 0x080fe20000000030 */
[----:B------:R-:W-:Y:S01]  /*131c0*/  FFMA R50, R79, R85, R50 ;  /* 0x000000554f327223 */ /* 0x000fe20000000032 */
[----:B------:R-:W-:Y:S02]  /*131d0*/  MOV R88, R36 ;  /* 0x0000002400587202 */ /* 0x000fe40000000f00 */
[----:B------:R-:W-:-:S07]  /*131e0*/  MOV R85, R123 ;  /* 0x0000007b00557202 */ /* 0x000fce0000000f00 */
[----:B------:R-:W-:Y:S05]  /*131f0*/  WARPSYNC.COLLECTIVE R91, `(.L_x_435) ;  /* 0x000000005b087348 */ /* 0x000fea0003c00000 */
[----:B------:R0:W1:Y:S02]  /*13200*/  SHFL.IDX P0, R123, R88, R89, R90 ;  /* 0x00000059587b7389 */ /* 0x000064000000005a */
[----:B01----:R-:W-:Y:S05]  /*13210*/  ENDCOLLECTIVE ;  /* 0x000000000000791b */ /* 0x003fea0003800000 */
.L_x_435:
[-C--:B------:R-:W-:Y:S01]  /*13220*/  FFMA R93, R122, R86.reuse, R93 ;  /* 0x000000567a5d7223 */ /* 0x080fe2000000005d */
[----:B------:R-:W-:Y:S01]  /*13230*/  FFMA R94, R79, R86, R94 ;  /* 0x000000564f5e7223 */ /* 0x000fe2000000005e */
[----:B------:R-:W-:Y:S02]  /*13240*/  MOV R88, R37 ;  /* 0x0000002500587202 */ /* 0x000fe40000000f00 */
[----:B------:R-:W-:-:S07]  /*13250*/  MOV R86, R123 ;  /* 0x0000007b00567202 */ /* 0x000fce0000000f00 */
[----:B------:R-:W-:Y:S05]  /*13260*/  WARPSYNC.COLLECTIVE R91, `(.L_x_436) ;  /* 0x000000005b087348 */ /* 0x000fea0003c00000 */
[----:B------:R0:W1:Y:S02]  /*13270*/  SHFL.IDX P0, R123, R88, R89, R90 ;  /* 0x00000059587b7389 */ /* 0x000064000000005a */
[----:B01----:R-:W-:Y:S05]  /*13280*/  ENDCOLLECTIVE ;  /* 0x000000000000791b */ /* 0x003fea0003800000 */
.L_x_436:
[-C--:B------:R-:W-:Y:S01]  /*13290*/  FFMA R97, R122, R126.reuse, R97 ;  /* 0x0000007e7a617223 */ /* 0x080fe20000000061 */
[----:B------:R-:W-:Y:S01]  /*132a0*/  FFMA R98, R79, R126, R98 ;  /* 0x0000007e4f627223 */ /* 0x000fe20000000062 */
[----:B------:R-:W-:Y:S02]  /*132b0*/  MOV R88, R38 ;  /* 0x0000002600587202 */ /* 0x000fe40000000f00 */
[----:B------:R-:W-:-:S07]  /*132c0*/  MOV R126, R123 ;  /* 0x0000007b007e7202 */ /* 0x000fce0000000f00 */
[----:B------:R-:W-:Y:S05]  /*132d0*/  WARPSYNC.COLLECTIVE R91, `(.L_x_437) ;  /* 0x000000005b087348 */ /* 0x000fea0003c00000 */
[----:B------:R0:W1:Y:S02]  /*132e0*/  SHFL.IDX P0, R123, R88, R89, R90 ;  /* 0x00000059587b7389 */ /* 0x000064000000005a */
[----:B01----:R-:W-:Y:S05]  /*132f0*/  ENDCOLLECTIVE ;  /* 0x000000000000791b */ /* 0x003fea0003800000 */
.L_x_437:
[----:B------:R-:W-:Y:S02]  /*13300*/  MOV R88, R39 ;  /* 0x0000002700587202 */ /* 0x000fe40000000f00 */
[----:B------:R-:W-:-:S07]  /*13310*/  MOV R127, R123 ;  /* 0x0000007b007f7202 */ /* 0x000fce0000000f00 */
[----:B------:R-:W-:Y:S05]  /*13320*/  WARPSYNC.COLLECTIVE R91, `(.L_x_438) ;  /* 0x000000005b087348 */ /* 0x000fea0003c00000 */
[----:B------:R0:W1:Y:S02]  /*13330*/  SHFL.IDX P0, R123, R88, R89, R90 ;  /* 0x00000059587b7389 */ /* 0x000064000000005a */
[----:B01----:R-:W-:Y:S05]  /*13340*/  ENDCOLLECTIVE ;  /* 0x000000000000791b */ /* 0x003fea0003800000 */
.L_x_438:
[-C--:B------:R-:W-:Y:S01]  /*13350*/  FFMA R99, R122, R128.reuse, R99 ;  /* 0x000000807a637223 */ /* 0x080fe20000000063 */
[----:B------:R-:W-:Y:S01]  /*13360*/  FFMA R100, R79, R128, R100 ;  /* 0x000000804f647223 */ /* 0x000fe20000000064 */
[----:B------:R-:W-:Y:S02]  /*13370*/  MOV R88, R40 ;  /* 0x0000002800587202 */ /* 0x000fe40000000f00 */
[----:B------:R-:W-:-:S07]  /*13380*/  MOV R128, R123 ;  /* 0x0000007b00807202 */ /* 0x000fce0000000f00 */
[----:B------:R-:W-:Y:S05]  /*13390*/  WARPSYNC.COLLECTIVE R91, `(.L_x_439) ;  /* 0x000000005b087348 */ /* 0x000fea0003c00000 */
[----:B------:R0:W1:Y:S02]  /*133a0*/  SHFL.IDX P0, R123, R88, R89, R90 ;  /* 0x00000059587b7389 */ /* 0x000064000000005a */
[----:B01----:R-:W-:Y:S05]  /*133b0*/  ENDCOLLECTIVE ;  /* 0x000000000000791b */ /* 0x003fea0003800000 */
.L_x_439:
[-C--:B------:R-:W-:Y:S01]  /*133c0*/  FFMA R101, R122, R130.reuse, R101 ;  /* 0x000000827a657223 */ /* 0x080fe20000000065 */
[----:B------:R-:W-:Y:S01]  /*133d0*/  FFMA R102, R79, R130, R102 ;  /* 0x000000824f667223 */ /* 0x000fe20000000066 */
[----:B------:R-:W-:Y:S02]  /*133e0*/  MOV R88, R41 ;  /* 0x0000002900587202 */ /* 0x000fe40000000f00 */
[----:B------:R-:W-:-:S07]  /*133f0*/  MOV R130, R123 ;  /* 0x0000007b00827202 */ /* 0x000fce0000000f00 */
[----:B------:R-:W-:Y:S05]  /*13400*/  WARPSYNC.COLLECTIVE R91, `(.L_x_440) ;  /* 0x000000005b087348 */ /* 0x000fea0003c00000 */
[----:B------:R0:W1:Y:S02]  /*13410*/  SHFL.IDX P0, R123, R88, R89, R90 ;  /* 0x00000059587b7389 */ /* 0x000064000000005a */
[----:B01----:R-:W-:Y:S05]  /*13420*/  ENDCOLLECTIVE ;  /* 0x000000000000791b */ /* 0x003fea0003800000 */
.L_x_440:
[----:B------:R-:W-:Y:S02]  /*13430*/  MOV R88, R42 ;  /* 0x0000002a00587202 */ /* 0x000fe40000000f00 */
[----:B------:R-:W-:-:S07]  /*13440*/  MOV R129, R123 ;  /* 0x0000007b00817202 */ /* 0x000fce0000000f00 */
[----:B------:R-:W-:Y:S05]  /*13450*/  WARPSYNC.COLLECTIVE R91, `(.L_x_441) ;  /* 0x000000005b087348 */ /* 0x000fea0003c00000 */
[----:B------:R0:W1:Y:S02]  /*13460*/  SHFL.IDX P0, R123, R88, R89, R90 ;  /* 0x00000059587b7389 */ /* 0x000064000000005a */
[----:B01----:R-:W-:Y:S05]  /*13470*/  ENDCOLLECTIVE ;  /* 0x000000000000791b */ /* 0x003fea0003800000 */
.L_x_441:
        /* <DEDUP_REMOVED lines=23> */
.L_x_442:
[----:B------:R-:W-:Y:S01]  /*135f0*/  FFMA R114, R79, R86, R114 ;  /* 0x000000564f727223 */ /* 0x000fe20000000072 */
[----:B------:R-:W-:Y:S02]  /*13600*/  MOV R88, R10 ;  /* 0x0000000a00587202 */ /* 0x000fe40000000f00 */
[----:B------:R-:W-:-:S07]  /*13610*/  MOV R86, R123 ;  /* 0x0000007b00567202 */ /* 0x000fce0000000f00 */
[----:B------:R-:W-:Y:S05]  /*13620*/  WARPSYNC.COLLECTIVE R91, `(.L_x_443) ;  /* 0x000000005b087348 */ /* 0x000fea0003c00000 */
[----:B------:R0:W1:Y:S02]  /*13630*/  SHFL.IDX P0, R123, R88, R89, R90 ;  /* 0x00000059587b7389 */ /* 0x000064000000005a */
[----:B01----:R-:W-:Y:S05]  /*13640*/  ENDCOLLECTIVE ;  /* 0x000000000000791b */ /* 0x003fea0003800000 */
.L_x_443:
[----:B------:R-:W-:Y:S01]  /*13650*/  MOV R88, R11 ;  /* 0x0000000b00587202 */ /* 0x000fe20000000f00 */
[----:B------:R-:W-:Y:S01]  /*13660*/  FADD R0, R0, R43 ;  /* 0x0000002b00007221 */ /* 0x000fe20000000000 */
        /* <DEDUP_REMOVED lines=16> */
.L_x_444:
[----:B------:R-:W-:Y:S02]  /*13770*/  MOV R88, R12 ;  /* 0x0000000c00587202 */ /* 0x000fe40000000f00 */
[----:B------:R-:W-:-:S07]  /*13780*/  MOV R79, R123 ;  /* 0x0000007b004f7202 */ /* 0x000fce0000000f00 */
[----:B------:R-:W-:Y:S05]  /*13790*/  WARPSYNC.COLLECTIVE R91, `(.L_x_445) ;  /* 0x000000005b087348 */ /* 0x000fea0003c00000 */
[----:B------:R0:W1:Y:S02]  /*137a0*/  SHFL.IDX P0, R123, R88, R89, R90 ;  /* 0x00000059587b7389 */ /* 0x000064000000005a */
[----:B01----:R-:W-:Y:S05]  /*137b0*/  ENDCOLLECTIVE ;  /* 0x000000000000791b */ /* 0x003fea0003800000 */
.L_x_445:
[----:B------:R-:W-:Y:S01]  /*137c0*/  MOV R88, R13 ;  /* 0x0000000d00587202 */ /* 0x000fe20000000f00 */
[-C--:B------:R-:W-:Y:S01]  /*137d0*/  FFMA R124, R44, R123.reuse, R53 ;  /* 0x0000007b2c7c7223 */ /* 0x080fe20000000035 */
[----:B------:R-:W-:-:S07]  /*137e0*/  FFMA R54, R45, R123, R54 ;  /* 0x0000007b2d367223 */ /* 0x000fce0000000036 */
[----:B------:R-:W-:Y:S05]  /*137f0*/  WARPSYNC.COLLECTIVE R91, `(.L_x_446) ;  /* 0x000000005b087348 */ /* 0x000fea0003c00000 */
[----:B------:R0:W1:Y:S02]  /*13800*/  SHFL.IDX P0, R123, R88, R89, R90 ;  /* 0x00000059587b7389 */ /* 0x000064000000005a */
[----:B01----:R-:W-:Y:S05]  /*13810*/  ENDCOLLECTIVE ;  /* 0x000000000000791b */ /* 0x003fea0003800000 */
.L_x_446:
[----:B------:R-:W-:Y:S02]  /*13820*/  MOV R88, R14 ;  /* 0x0000000e00587202 */ /* 0x000fe40000000f00 */
[----:B------:R-:W-:-:S07]  /*13830*/  MOV R128, R123 ;  /* 0x0000007b00807202 */ /* 0x000fce0000000f00 */
[----:B------:R-:W-:Y:S05]  /*13840*/  WARPSYNC.COLLECTIVE R91, `(.L_x_447) ;  /* 0x000000005b087348 */ /* 0x000fea0003c00000 */
[----:B------:R0:W1:Y:S02]  /*13850*/  SHFL.IDX P0, R123, R88, R89, R90 ;  /* 0x00000059587b7389 */ /* 0x000064000000005a */
[----:B01----:R-:W-:Y:S05]  /*13860*/  ENDCOLLECTIVE ;  /* 0x000000000000791b */ /* 0x003fea0003800000 */
.L_x_447:
[----:B------:R-:W-:Y:S02]  /*13870*/  MOV R88, R15 ;  /* 0x0000000f00587202 */ /* 0x000fe40000000f00 */
[----:B------:R-:W-:-:S07]  /*13880*/  MOV R130, R123 ;  /* 0x0000007b00827202 */ /* 0x000fce0000000f00 */
[----:B------:R-:W-:Y:S05]  /*13890*/  WARPSYNC.COLLECTIVE R91, `(.L_x_448) ;  /* 0x000000005b087348 */ /* 0x000fea0003c00000 */
[----:B------:R0:W1:Y:S02]  /*138a0*/  SHFL.IDX P0, R123, R88, R89, R90 ;  /* 0x00000059587b7389 */ /* 0x000064000000005a */
[----:B01----:R-:W-:Y:S05]  /*138b0*/  ENDCOLLECTIVE ;  /* 0x000000000000791b */ /* 0x003fea0003800000 */
.L_x_448:
[----:B------:R-:W-:Y:S02]  /*138c0*/  MOV R88, R16 ;  /* 0x0000001000587202 */ /* 0x000fe40000000f00 */
[----:B------:R-:W-:-:S07]  /*138d0*/  MOV R132, R123 ;  /* 0x0000007b00847202 */ /* 0x000fce0000000f00 */
[----:B------:R-:W-:Y:S05]  /*138e0*/  WARPSYNC.COLLECTIVE R91, `(.L_x_449) ;  /* 0x000000005b087348 */ /* 0x000fea0003c00000 */
[----:B------:R0:W1:Y:S02]  /*138f0*/  SHFL.IDX P0, R123, R88, R89, R90 ;  /* 0x00000059587b7389 */ /* 0x000064000000005a */
[----:B01----:R-:W-:Y:S05]  /*13900*/  ENDCOLLECTIVE ;  /* 0x000000000000791b */ /* 0x003fea0003800000 */
.L_x_449:
[----:B------:R-:W-:Y:S02]  /*13910*/  MOV R88, R17 ;  /* 0x0000001100587202 */ /* 0x000fe40000000f00 */
[----:B------:R-:W-:-:S07]  /*13920*/  MOV R134, R123 ;  /* 0x0000007b00867202 */ /* 0x000fce0000000f00 */
[----:B------:R-:W-:Y:S05]  /*13930*/  WARPSYNC.COLLECTIVE R91, `(.L_x_450) ;  /* 0x000000005b087348 */ /* 0x000fea0003c00000 */
[----:B------:R0:W1:Y:S02]  /*13940*/  SHFL.IDX P0, R123, R88, R89, R90 ;  /* 0x00000059587b7389 */ /* 0x000064000000005a */
[----:B01----:R-:W-:Y:S05]  /*13950*/  ENDCOLLECTIVE ;  /* 0x000000000000791b */ /* 0x003fea0003800000 */
.L_x_450:
[----:B------:R-:W-:Y:S02]  /*13960*/  MOV R88, R18 ;  /* 0x0000001200587202 */ /* 0x000fe40000000f00 */
[----:B------:R-:W-:-:S07]  /*13970*/  MOV R136, R123 ;  /* 0x0000007b00887202 */ /* 0x000fce0000000f00 */
[----:B------:R-:W-:Y:S05]  /*13980*/  WARPSYNC.COLLECTIVE R91, `(.L_x_451) ;  /* 0x000000005b087348 */ /* 0x000fea0003c00000 */
[----:B------:R0:W1:Y:S02]  /*13990*/  SHFL.IDX P0, R123, R88, R89, R90 ;  /* 0x00000059587b7389 */ /* 0x000064000000005a */
[----:B01----:R-:W-:Y:S05]  /*139a0*/  ENDCOLLECTIVE ;  /* 0x000000000000791b */ /* 0x003fea0003800000 */
.L_x_451:
[----:B------:R-:W-:Y:S02]  /*139b0*/  MOV R88, R19 ;  /* 0x0000001300587202 */ /* 0x000fe40000000f00 */
[----:B------:R-:W-:-:S07]  /*139c0*/  MOV R138, R123 ;  /* 0x0000007b008a7202 */ /* 0x000fce0000000f00 */
[----:B------:R-:W-:Y:S05]  /*139d0*/  WARPSYNC.COLLECTIVE R91, `(.L_x_452) ;  /* 0x000000005b087348 */ /* 0x000fea0003c00000 */
[----:B------:R0:W1:Y:S02]  /*139e0*/  SHFL.IDX P0, R123, R88, R89, R90 ;  /* 0x00000059587b7389 */ /* 0x000064000000005a */
[----:B01----:R-:W-:Y:S05]  /*139f0*/  ENDCOLLECTIVE ;  /* 0x000000000000791b */ /* 0x003fea0003800000 */
.L_x_452:
[----:B------:R-:W-:Y:S02]  /*13a00*/  MOV R88, R20 ;  /* 0x0000001400587202 */ /* 0x000fe40000000f00 */
[----:B------:R-:W-:-:S07]  /*13a10*/  MOV R140, R123 ;  /* 0x0000007b008c7202 */ /* 0x000fce0000000f00 */
[----:B------:R-:W-:Y:S05]  /*13a20*/  WARPSYNC.COLLECTIVE R91, `(.L_x_453) ;  /* 0x000000005b087348 */ /* 0x000fea0003c00000 */
[----:B------:R0:W1:Y:S02]  /*13a30*/  SHFL.IDX P0, R123, R88, R89, R90 ;  /* 0x00000059587b7389 */ /* 0x000064000000005a */
[----:B01----:R-:W-:Y:S05]  /*13a40*/  ENDCOLLECTIVE ;  /* 0x000000000000791b */ /* 0x003fea0003800000 */
.L_x_453:
[----:B------:R-:W-:Y:S02]  /*13a50*/  MOV R88, R21 ;  /* 0x0000001500587202 */ /* 0x000fe40000000f00 */
[----:B------:R-:W-:-:S07]  /*13a60*/  MOV R142, R123 ;  /* 0x0000007b008e7202 */ /* 0x000fce0000000f00 */
[----:B------:R-:W-:Y:S05]  /*13a70*/  WARPSYNC.COLLECTIVE R91, `(.L_x_454) ;  /* 0x000000005b087348 */ /* 0x000fea0003c00000 */
[----:B------:R0:W1:Y:S02]  /*13a80*/  SHFL.IDX P0, R123, R88, R89, R90 ;  /* 0x00000059587b7389 */ /* 0x000064000000005a */
[----:B01----:R-:W-:Y:S05]  /*13a90*/  ENDCOLLECTIVE ;  /* 0x000000000000791b */ /* 0x003fea0003800000 */
.L_x_454:
        /* <DEDUP_REMOVED lines=22> */
.L_x_455:
[----:B------:R-:W-:Y:S02]  /*13c00*/  MOV R88, R23 ;  /* 0x0000001700587202 */ /* 0x000fe40000000f00 */
[----:B------:R-:W-:-:S07]  /*13c10*/  MOV R146, R123 ;  /* 0x0000007b00927202 */ /* 0x000fce0000000f00 */
[----:B------:R-:W-:Y:S05]  /*13c20*/  WARPSYNC.COLLECTIVE R91, `(.L_x_456) ;  /* 0x000000005b087348 */ /* 0x000fea0003c00000 */
[----:B------:R0:W1:Y:S02]  /*13c30*/  SHFL.IDX P0, R123, R88, R89, R90 ;  /* 0x00000059587b7389 */ /* 0x000064000000005a */
[----:B01----:R-:W-:Y:S05]  /*13c40*/  ENDCOLLECTIVE ;  /* 0x000000000000791b */ /* 0x003fea0003800000 */
.L_x_456:
[----:B------:R-:W-:Y:S02]  /*13c50*/  MOV R88, R24 ;  /* 0x0000001800587202 */ /* 0x000fe40000000f00 */
[----:B------:R-:W-:-:S07]  /*13c60*/  MOV R148, R123 ;  /* 0x0000007b00947202 */ /* 0x000fce0000000f00 */
[----:B------:R-:W-:Y:S05]  /*13c70*/  WARPSYNC.COLLECTIVE R91, `(.L_x_457) ;  /* 0x000000005b087348 */ /* 0x000fea0003c00000 */
[----:B------:R0:W1:Y:S02]  /*13c80*/  SHFL.IDX P0, R123, R88, R89, R90 ;  /* 0x00000059587b7389 */ /* 0x000064000000005a */
[----:B01----:R-:W-:Y:S05]  /*13c90*/  ENDCOLLECTIVE ;  /* 0x000000000000791b */ /* 0x003fea0003800000 */
.L_x_457:
[----:B------:R-:W-:Y:S02]  /*13ca0*/  MOV R88, R25 ;  /* 0x0000001900587202 */ /* 0x000fe40000000f00 */
[----:B------:R-:W-:-:S07]  /*13cb0*/  MOV R150, R123 ;  /* 0x0000007b00967202 */ /* 0x000fce0000000f00 */
[----:B------:R-:W-:Y:S05]  /*13cc0*/  WARPSYNC.COLLECTIVE R91, `(.L_x_458) ;  /* 0x000000005b087348 */ /* 0x000fea0003c00000 */
[----:B------:R0:W1:Y:S02]  /*13cd0*/  SHFL.IDX P0, R123, R88, R89, R90 ;  /* 0x00000059587b7389 */ /* 0x000064000000005a */
[----:B01----:R-:W-:Y:S05]  /*13ce0*/  ENDCOLLECTIVE ;  /* 0x000000000000791b */ /* 0x003fea0003800000 */
.L_x_458:
[----:B------:R-:W-:Y:S02]  /*13cf0*/  MOV R88, R26 ;  /* 0x0000001a00587202 */ /* 0x000fe40000000f00 */
[----:B------:R-:W-:-:S07]  /*13d00*/  MOV R152, R123 ;  /* 0x0000007b00987202 */ /* 0x000fce0000000f00 */
[----:B------:R-:W-:Y:S05]  /*13d10*/  WARPSYNC.COLLECTIVE R91, `(.L_x_459) ;  /* 0x000000005b087348 */ /* 0x000fea0003c00000 */
[----:B------:R0:W1:Y:S02]  /*13d20*/  SHFL.IDX P0, R123, R88, R89, R90 ;  /* 0x00000059587b7389 */ /* 0x000064000000005a */
[----:B01----:R-:W-:Y:S05]  /*13d30*/  ENDCOLLECTIVE ;  /* 0x000000000000791b */ /* 0x003fea0003800000 */
.L_x_459:
[----:B------:R-:W-:Y:S02]  /*13d40*/  MOV R88, R28 ;  /* 0x0000001c00587202 */ /* 0x000fe40000000f00 */
[----:B------:R-:W-:-:S07]  /*13d50*/  MOV R154, R123 ;  /* 0x0000007b009a7202 */ /* 0x000fce0000000f00 */
[----:B------:R-:W-:Y:S05]  /*13d60*/  WARPSYNC.COLLECTIVE R91, `(.L_x_460) ;  /* 0x000000005b087348 */ /* 0x000fea0003c00000 */
[----:B------:R0:W1:Y:S02]  /*13d70*/  SHFL.IDX P0, R123, R88, R89, R90 ;  /* 0x00000059587b7389 */ /* 0x000064000000005a */
[----:B01----:R-:W-:Y:S05]  /*13d80*/  ENDCOLLECTIVE ;  /* 0x000000000000791b */ /* 0x003fea0003800000 */
.L_x_460:
[----:B------:R-:W-:Y:S02]  /*13d90*/  MOV R88, R29 ;  /* 0x0000001d00587202 */ /* 0x000fe40000000f00 */
[----:B------:R-:W-:-:S07]  /*13da0*/  MOV R156, R123 ;  /* 0x0000007b009c7202 */ /* 0x000fce0000000f00 */
[----:B------:R-:W-:Y:S05]  /*13db0*/  WARPSYNC.COLLECTIVE R91, `(.L_x_461) ;  /* 0x000000005b087348 */ /* 0x000fea0003c00000 */
[----:B------:R0:W1:Y:S02]  /*13dc0*/  SHFL.IDX P0, R123, R88, R89, R90 ;  /* 0x00000059587b7389 */ /* 0x000064000000005a */
[----:B01----:R-:W-:Y:S05]  /*13dd0*/  ENDCOLLECTIVE ;  /* 0x000000000000791b */ /* 0x003fea0003800000 */
.L_x_461:
[----:B------:R-:W-:Y:S02]  /*13de0*/  MOV R88, R30 ;  /* 0x0000001e00587202 */ /* 0x000fe40000000f00 */
[----:B------:R-:W-:-:S07]  /*13df0*/  MOV R158, R123 ;  /* 0x0000007b009e7202 */ /* 0x000fce0000000f00 */
[----:B------:R-:W-:Y:S05]  /*13e00*/  WARPSYNC.COLLECTIVE R91, `(.L_x_462) ;  /* 0x000000005b087348 */ /* 0x000fea0003c00000 */
[----:B------:R0:W1:Y:S02]  /*13e10*/  SHFL.IDX P0, R123, R88, R89, R90 ;  /* 0x00000059587b7389 */ /* 0x000064000000005a */
[----:B01----:R-:W-:Y:S05]  /*13e20*/  ENDCOLLECTIVE ;  /* 0x000000000000791b */ /* 0x003fea0003800000 */
.L_x_462:
[----:B------:R-:W-:Y:S02]  /*13e30*/  MOV R88, R31 ;  /* 0x0000001f00587202 */ /* 0x000fe40000000f00 */
[----:B------:R-:W-:-:S07]  /*13e40*/  MOV R160, R123 ;  /* 0x0000007b00a07202 */ /* 0x000fce0000000f00 */
[----:B------:R-:W-:Y:S05]  /*13e50*/  WARPSYNC.COLLECTIVE R91, `(.L_x_463) ;  /* 0x000000005b087348 */ /* 0x000fea0003c00000 */
[----:B------:R0:W1:Y:S02]  /*13e60*/  SHFL.IDX P0, R123, R88, R89, R90 ;  /* 0x00000059587b7389 */ /* 0x000064000000005a */
[----:B01----:R-:W-:Y:S05]  /*13e70*/  ENDCOLLECTIVE ;  /* 0x000000000000791b */ /* 0x003fea0003800000 */
.L_x_463:
        /* <DEDUP_REMOVED lines=8> */
.L_x_464:
        /* <DEDUP_REMOVED lines=13> */
[----:B------:R-:W-:Y:S01]  /*13fd0*/  MOV R88, R34 ;  /* 0x0000002200587202 */ /* 0x000fe20000000f00 */
[C---:B------:R-:W-:Y:S01]  /*13fe0*/  FFMA R102, R45.reuse, R158, R102 ;  /* 0x0000009e2d667223 */ /* 0x040fe20000000066 */
        /* <DEDUP_REMOVED lines=9> */
.L_x_465:
[----:B------:R-:W-:Y:S01]  /*14080*/  FFMA R76, R44, R79, R51 ;  /* 0x0000004f2c4c7223 */ /* 0x000fe20000000033 */
[----:B------:R-:W-:Y:S02]  /*14090*/  MOV R88, R35 ;  /* 0x0000002300587202 */ /* 0x000fe40000000f00 */
[----:B------:R-:W-:-:S07]  /*140a0*/  MOV R51, R123 ;  /* 0x0000007b00337202 */ /* 0x000fce0000000f00 */
[----:B------:R-:W-:Y:S05]  /*140b0*/  WARPSYNC.COLLECTIVE R91, `(.L_x_466) ;  /* 0x000000005b087348 */ /* 0x000fea0003c00000 */
[----:B------:R0:W1:Y:S02]  /*140c0*/  SHFL.IDX P0, R123, R88, R89, R90 ;  /* 0x00000059587b7389 */ /* 0x000064000000005a */
[----:B01----:R-:W-:Y:S05]  /*140d0*/  ENDCOLLECTIVE ;  /* 0x000000000000791b */ /* 0x003fea0003800000 */
.L_x_466:
[----:B------:R-:W-:Y:S02]  /*140e0*/  MOV R88, R36 ;  /* 0x0000002400587202 */ /* 0x000fe40000000f00 */
[----:B------:R-:W-:-:S07]  /*140f0*/  MOV R53, R123 ;  /* 0x0000007b00357202 */ /* 0x000fce0000000f00 */
[----:B------:R-:W-:Y:S05]  /*14100*/  WARPSYNC.COLLECTIVE R91, `(.L_x_467) ;  /* 0x000000005b087348 */ /* 0x000fea0003c00000 */
[----:B------:R0:W1:Y:S02]  /*14110*/  SHFL.IDX P0, R123, R88, R89, R90 ;  /* 0x00000059587b7389 */ /* 0x000064000000005a */
[----:B01----:R-:W-:Y:S05]  /*14120*/  ENDCOLLECTIVE ;  /* 0x000000000000791b */ /* 0x003fea0003800000 */
.L_x_467:
[----:B------:R-:W-:Y:S02]  /*14130*/  MOV R88, R37 ;  /* 0x0000002500587202 */ /* 0x000fe40000000f00 */
[----:B------:R-:W-:-:S07]  /*14140*/  MOV R55, R123 ;  /* 0x0000007b00377202 */ /* 0x000fce0000000f00 */
[----:B------:R-:W-:Y:S05]  /*14150*/  WARPSYNC.COLLECTIVE R91, `(.L_x_468) ;  /* 0x000000005b087348 */ /* 0x000fea0003c00000 */
[----:B------:R0:W1:Y:S02]  /*14160*/  SHFL.IDX P0, R123, R88, R89, R90 ;  /* 0x00000059587b7389 */ /* 0x000064000000005a */
[----:B01----:R-:W-:Y:S05]  /*14170*/  ENDCOLLECTIVE ;  /* 0x000000000000791b */ /* 0x003fea0003800000 */
.L_x_468:
[----:B------:R-:W-:Y:S02]  /*14180*/  MOV R88, R38 ;  /* 0x0000002600587202 */ /* 0x000fe40000000f00 */
[----:B------:R-:W-:-:S07]  /*14190*/  MOV R57, R123 ;  /* 0x0000007b00397202 */ /* 0x000fce0000000f00 */
[----:B------:R-:W-:Y:S05]  /*141a0*/  WARPSYNC.COLLECTIVE R91, `(.L_x_469) ;  /* 0x000000005b087348 */ /* 0x000fea0003c00000 */
[----:B------:R0:W1:Y:S02]  /*141b0*/  SHFL.IDX P0, R123, R88, R89, R90 ;  /* 0x00000059587b7389 */ /* 0x000064000000005a */
[----:B01----:R-:W-:Y:S05]  /*141c0*/  ENDCOLLECTIVE ;  /* 0x000000000000791b */ /* 0x003fea0003800000 */
.L_x_469:
[----:B------:R-:W-:Y:S02]  /*141d0*/  MOV R88, R39 ;  /* 0x0000002700587202 */ /* 0x000fe40000000f00 */
[----:B------:R-:W-:-:S07]  /*141e0*/  MOV R59, R123 ;  /* 0x0000007b003b7202 */ /* 0x000fce0000000f00 */
[----:B------:R-:W-:Y:S05]  /*141f0*/  WARPSYNC.COLLECTIVE R91, `(.L_x_470) ;  /* 0x000000005b087348 */ /* 0x000fea0003c00000 */
[----:B------:R0:W1:Y:S02]  /*14200*/  SHFL.IDX P0, R123, R88, R89, R90 ;  /* 0x00000059587b7389 */ /* 0x000064000000005a */
[----:B01----:R-:W-:Y:S05]  /*14210*/  ENDCOLLECTIVE ;  /* 0x000000000000791b */ /* 0x003fea0003800000 */
.L_x_470:
[----:B------:R-:W-:Y:S02]  /*14220*/  MOV R88, R40 ;  /* 0x0000002800587202 */ /* 0x000fe40000000f00 */
[----:B------:R-:W-:-:S07]  /*14230*/  MOV R61, R123 ;  /* 0x0000007b003d7202 */ /* 0x000fce0000000f00 */
[----:B------:R-:W-:Y:S05]  /*14240*/  WARPSYNC.COLLECTIVE R91, `(.L_x_471) ;  /* 0x000000005b087348 */ /* 0x000fea0003c00000 */
[----:B------:R0:W1:Y:S02]  /*14250*/  SHFL.IDX P0, R123, R88, R89, R90 ;  /* 0x00000059587b7389 */ /* 0x000064000000005a */
[----:B01----:R-:W-:Y:S05]  /*14260*/  ENDCOLLECTIVE ;  /* 0x000000000000791b */ /* 0x003fea0003800000 */
.L_x_471:
[----:B------:R-:W-:Y:S02]  /*14270*/  MOV R88, R41 ;  /* 0x0000002900587202 */ /* 0x000fe40000000f00 */
[----:B------:R-:W-:-:S07]  /*14280*/  MOV R63, R123 ;  /* 0x0000007b003f7202 */ /* 0x000fce0000000f00 */
[----:B------:R-:W-:Y:S05]  /*14290*/  WARPSYNC.COLLECTIVE R91, `(.L_x_472) ;  /* 0x000000005b087348 */ /* 0x000fea0003c00000 */
[----:B------:R0:W1:Y:S02]  /*142a0*/  SHFL.IDX P0, R123, R88, R89, R90 ;  /* 0x00000059587b7389 */ /* 0x000064000000005a */
[----:B01----:R-:W-:Y:S05]  /*142b0*/  ENDCOLLECTIVE ;  /* 0x000000000000791b */ /* 0x003fea0003800000 */
.L_x_472:
[----:B------:R-:W-:Y:S02]  /*142c0*/  MOV R88, R42 ;  /* 0x0000002a00587202 */ /* 0x000fe40000000f00 */
[----:B------:R-:W-:-:S07]  /*142d0*/  MOV R65, R123 ;  /* 0x0000007b00417202 */ /* 0x000fce0000000f00 */
[----:B------:R-:W-:Y:S05]  /*142e0*/  WARPSYNC.COLLECTIVE R91, `(.L_x_473) ;  /* 0x000000005b087348 */ /* 0x000fea0003c00000 */
[----:B------:R0:W1:Y:S02]  /*142f0*/  SHFL.IDX P0, R123, R88, R89, R90 ;  /* 0x00000059587b7389 */ /* 0x000064000000005a */
[----:B01----:R-:W-:Y:S05]  /*14300*/  ENDCOLLECTIVE ;  /* 0x000000000000791b */ /* 0x003fea0003800000 */
.L_x_473:
[----:B------:R-:W-:Y:S02]  /*14310*/  MOV R88, R9 ;  /* 0x0000000900587202 */ /* 0x000fe40000000f00 */
[----:B------:R-:W-:Y:S02]  /*14320*/  MOV R89, R49 ;  /* 0x0000003100597202 */ /* 0x000fe40000000f00 */
[----:B------:R-:W-:-:S07]  /*14330*/  MOV R67, R123 ;  /* 0x0000007b00437202 */ /* 0x000fce0000000f00 */
[----:B------:R-:W-:Y:S05]  /*14340*/  WARPSYNC.COLLECTIVE R91, `(.L_x_474) ;  /* 0x000000005b087348 */ /* 0x000fea0003c00000 */
[----:B------:R0:W1:Y:S02]  /*14350*/  SHFL.IDX P0, R123, R88, R89, R90 ;  /* 0x00000059587b7389 */ /* 0x000064000000005a */
[----:B01----:R-:W-:Y:S05]  /*14360*/  ENDCOLLECTIVE ;  /* 0x000000000000791b */ /* 0x003fea0003800000 */
.L_x_474:
[----:B------:R-:W-:Y:S02]  /*14370*/  MOV R88, R10 ;  /* 0x0000000a00587202 */ /* 0x000fe40000000f00 */
[----:B------:R-:W-:-:S07]  /*14380*/  MOV R46, R123 ;  /* 0x0000007b002e7202 */ /* 0x000fce0000000f00 */
[----:B------:R-:W-:Y:S05]  /*14390*/  WARPSYNC.COLLECTIVE R91, `(.L_x_475) ;  /* 0x000000005b087348 */ /* 0x000fea0003c00000 */
[----:B------:R0:W1:Y:S02]  /*143a0*/  SHFL.IDX P0, R123, R88, R89, R90 ;  /* 0x00000059587b7389 */ /* 0x000064000000005a */
[----:B01----:R-:W-:Y:S05]  /*143b0*/  ENDCOLLECTIVE ;  /* 0x000000000000791b */ /* 0x003fea0003800000 */
.L_x_475:
[----:B------:R-:W-:Y:S01]  /*143c0*/  MOV R88, R11 ;  /* 0x0000000b00587202 */ /* 0x000fe20000000f00 */
[-C--:B------:R-:W-:Y:S01]  /*143d0*/  FFMA R48, R47, R123.reuse, R48 ;  /* 0x0000007b2f307223 */ /* 0x080fe20000000030 */
[----:B------:R-:W-:-:S07]  /*143e0*/  FFMA R50, R43, R123, R50 ;  /* 0x0000007b2b327223 */ /* 0x000fce0000000032 */
[----:B------:R-:W-:Y:S05]  /*143f0*/  WARPSYNC.COLLECTIVE R91, `(.L_x_476) ;  /* 0x000000005b087348 */ /* 0x000fea0003c00000 */
[----:B------:R0:W1:Y:S02]  /*14400*/  SHFL.IDX P0, R123, R88, R89, R90 ;  /* 0x00000059587b7389 */ /* 0x000064000000005a */
[----:B01----:R-:W-:Y:S05]  /*14410*/  ENDCOLLECTIVE ;  /* 0x000000000000791b */ /* 0x003fea0003800000 */
.L_x_476:
[C---:B------:R-:W-:Y:S01]  /*14420*/  FFMA R81, R86.reuse, R44, R81 ;  /* 0x0000002c56517223 */ /* 0x040fe20000000051 */
[----:B------:R-:W-:-:S03]  /*14430*/  FFMA R86, R86, R45, R77 ;  /* 0x0000002d56567223 */ /* 0x000fc6000000004d */
[C---:B------:R-:W-:Y:S01]  /*14440*/  FFMA R81, R46.reuse, R47, R81 ;  /* 0x0000002f2e517223 */ /* 0x040fe20000000051 */
[----:B------:R-:W-:Y:S01]  /*14450*/  FFMA R77, R46, R43, R86 ;  /* 0x0000002b2e4d7223 */ /* 0x000fe20000000056 */
[----:B------:R-:W-:Y:S02]  /*14460*/  MOV R88, R12 ;  /* 0x0000000c00587202 */ /* 0x000fe40000000f00 */
[----:B------:R-:W-:-:S07]  /*14470*/  MOV R46, R123 ;  /* 0x0000007b002e7202 */ /* 0x000fce0000000f00 */
[----:B------:R-:W-:Y:S05]  /*14480*/  WARPSYNC.COLLECTIVE R91, `(.L_x_477) ;  /* 0x000000005b087348 */ /* 0x000fea0003c00000 */
[----:B------:R0:W1:Y:S02]  /*14490*/  SHFL.IDX P0, R123, R88, R89, R90 ;  /* 0x00000059587b7389 */ /* 0x000064000000005a */
[----:B01----:R-:W-:Y:S05]  /*144a0*/  ENDCOLLECTIVE ;  /* 0x000000000000791b */ /* 0x003fea0003800000 */
.L_x_477:
        /* <DEDUP_REMOVED lines=10> */
[----:B------:R-:W-:-:S02]  /*14550*/  MOV R88, R13 ;  /* 0x0000000d00587202 */ /* 0x000fc40000000f00 */
[----:B------:R-:W-:-:S07]  /*14560*/  MOV R45, R123 ;  /* 0x0000007b002d7202 */ /* 0x000fce0000000f00 */
[----:B------:R-:W-:Y:S05]  /*14570*/  WARPSYNC.COLLECTIVE R91, `(.L_x_478) ;  /* 0x000000005b087348 */ /* 0x000fea0003c00000 */
[----:B------:R0:W1:Y:S02]  /*14580*/  SHFL.IDX P0, R123, R88, R89, R90 ;  /* 0x00000059587b7389 */ /* 0x000064000000005a */
[----:B01----:R-:W-:Y:S05]  /*14590*/  ENDCOLLECTIVE ;  /* 0x000000000000791b */ /* 0x003fea0003800000 */
.L_x_478:
[----:B------:R-:W-:Y:S01]  /*145a0*/  FFMA R115, R44, R57, R115 ;  /* 0x000000392c737223 */ /* 0x000fe20000000073 */
[----:B------:R-:W-:Y:S02]  /*145b0*/  MOV R88, R14 ;  /* 0x0000000e00587202 */ /* 0x000fe40000000f00 */
[----:B------:R-:W-:-:S07]  /*145c0*/  MOV R57, R123 ;  /* 0x0000007b00397202 */ /* 0x000fce0000000f00 */
[----:B------:R-:W-:Y:S05]  /*145d0*/  WARPSYNC.COLLECTIVE R91, `(.L_x_479) ;  /* 0x000000005b087348 */ /* 0x000fea0003c00000 */
[----:B------:R0:W1:Y:S02]  /*145e0*/  SHFL.IDX P0, R123, R88, R89, R90 ;  /* 0x00000059587b7389 */ /* 0x000064000000005a */
[----:B01----:R-:W-:Y:S05]  /*145f0*/  ENDCOLLECTIVE ;  /* 0x000000000000791b */ /* 0x003fea0003800000 */
.L_x_479:
[----:B------:R-:W-:Y:S01]  /*14600*/  FFMA R113, R44, R55, R113 ;  /* 0x000000372c717223 */ /* 0x000fe20000000071 */
[-C--:B------:R-:W-:Y:S01]  /*14610*/  FFMA R55, R47, R57.reuse, R126 ;  /* 0x000000392f377223 */ /* 0x080fe2000000007e */
[----:B------:R-:W-:Y:S01]  /*14620*/  FFMA R56, R43, R57, R56 ;  /* 0x000000392b387223 */ /* 0x000fe20000000038 */
[----:B------:R-:W-:Y:S01]  /*14630*/  MOV R88, R15 ;  /* 0x0000000f00587202 */ /* 0x000fe20000000f00 */
[-C--:B------:R-:W-:Y:S01]  /*14640*/  FFMA R57, R47, R123.reuse, R128 ;  /* 0x0000007b2f397223 */ /* 0x080fe20000000080 */
[----:B------:R-:W-:-:S07]  /*14650*/  FFMA R58, R43, R123, R58 ;  /* 0x0000007b2b3a7223 */ /* 0x000fce000000003a */
[----:B------:R-:W-:Y:S05]  /*14660*/  WARPSYNC.COLLECTIVE R91, `(.L_x_480) ;  /* 0x000000005b087348 */ /* 0x000fea0003c00000 */
[----:B------:R0:W1:Y:S02]  /*14670*/  SHFL.IDX P0, R123, R88, R89, R90 ;  /* 0x00000059587b7389 */ /* 0x000064000000005a */
[----:B01----:R-:W-:Y:S05]  /*14680*/  ENDCOLLECTIVE ;  /* 0x000000000000791b */ /* 0x003fea0003800000 */
.L_x_480:
[----:B------:R-:W-:Y:S01]  /*14690*/  FFMA R119, R44, R61, R119 ;  /* 0x0000003d2c777223 */ /* 0x000fe20000000077 */
[----:B------:R-:W-:Y:S02]  /*146a0*/  MOV R88, R16 ;  /* 0x0000001000587202 */ /* 0x000fe40000000f00 */
[----:B------:R-:W-:-:S07]  /*146b0*/  MOV R61, R123 ;  /* 0x0000007b003d7202 */ /* 0x000fce0000000f00 */
[----:B------:R-:W-:Y:S05]  /*146c0*/  WARPSYNC.COLLECTIVE R91, `(.L_x_481) ;  /* 0x000000005b087348 */ /* 0x000fea0003c00000 */
[----:B------:R0:W1:Y:S02]  /*146d0*/  SHFL.IDX P0, R123, R88, R89, R90 ;  /* 0x00000059587b7389 */ /* 0x000064000000005a */
[----:B01----:R-:W-:Y:S05]  /*146e0*/  ENDCOLLECTIVE ;  /* 0x000000000000791b */ /* 0x003fea0003800000 */
.L_x_481:
[----:B------:R-:W-:Y:S01]  /*146f0*/  FFMA R121, R44, R63, R121 ;  /* 0x0000003f2c797223 */ /* 0x000fe20000000079 */
[----:B------:R-:W-:Y:S02]  /*14700*/  MOV R88, R17 ;  /* 0x0000001100587202 */ /* 0x000fe40000000f00 */
[----:B------:R-:W-:-:S07]  /*14710*/  MOV R63, R123 ;  /* 0x0000007b003f7202 */ /* 0x000fce0000000f00 */
[----:B------:R-:W-:Y:S05]  /*14720*/  WARPSYNC.COLLECTIVE R91, `(.L_x_482) ;  /* 0x000000005b087348 */ /* 0x000fea0003c00000 */
[----:B------:R0:W1:Y:S02]  /*14730*/  SHFL.IDX P0, R123, R88, R89, R90 ;  /* 0x00000059587b7389 */ /* 0x000064000000005a */
[----:B01----:R-:W-:Y:S05]  /*14740*/  ENDCOLLECTIVE ;  /* 0x000000000000791b */ /* 0x003fea0003800000 */
.L_x_482:
[----:B------:R-:W-:Y:S01]  /*14750*/  FFMA R80, R44, R65, R80 ;  /* 0x000000412c507223 */ /* 0x000fe20000000050 */
[----:B------:R-:W-:Y:S02]  /*14760*/  MOV R88, R18 ;  /* 0x0000001200587202 */ /* 0x000fe40000000f00 */
[----:B------:R-:W-:-:S07]  /*14770*/  MOV R65, R123 ;  /* 0x0000007b00417202 */ /* 0x000fce0000000f00 */
[----:B------:R-:W-:Y:S05]  /*14780*/  WARPSYNC.COLLECTIVE R91, `(.L_x_483) ;  /* 0x000000005b087348 */ /* 0x000fea0003c00000 */
[----:B------:R0:W1:Y:S02]  /*14790*/  SHFL.IDX P0, R123, R88, R89, R90 ;  /* 0x00000059587b7389 */ /* 0x000064000000005a */
[----:B01----:R-:W-:Y:S05]  /*147a0*/  ENDCOLLECTIVE ;  /* 0x000000000000791b */ /* 0x003fea0003800000 */
.L_x_483:
[C---:B------:R-:W-:Y:S01]  /*147b0*/  FFMA R164, R44.reuse, R51, R109 ;  /* 0x000000332ca47223 */ /* 0x040fe2000000006d */
[C---:B------:R-:W-:Y:S01]  /*147c0*/  FFMA R111, R44.reuse, R53, R111 ;  /* 0x000000352c6f7223 */ /* 0x040fe2000000006f */
[C---:B------:R-:W-:Y:S01]  /*147d0*/  FFMA R117, R44.reuse, R59, R117 ;  /* 0x0000003b2c757223 */ /* 0x040fe20000000075 */
[----:B------:R-:W-:Y:S01]  /*147e0*/  FFMA R44, R44, R67, R122 ;  /* 0x000000432c2c7223 */ /* 0x000fe2000000007a */
[----:B------:R-:W-:Y:S02]  /*147f0*/  MOV R88, R19 ;  /* 0x0000001300587202 */ /* 0x000fe40000000f00 */
[----:B------:R-:W-:-:S07]  /*14800*/  MOV R67, R123 ;  /* 0x0000007b00437202 */ /* 0x000fce0000000f00 */
[----:B------:R-:W-:Y:S05]  /*14810*/  WARPSYNC.COLLECTIVE R91, `(.L_x_484) ;  /* 0x000000005b087348 */ /* 0x000fea0003c00000 */
[----:B------:R0:W1:Y:S02]  /*14820*/  SHFL.IDX P0, R123, R88, R89, R90 ;  /* 0x00000059587b7389 */ /* 0x000064000000005a */
[----:B01----:R-:W-:Y:S05]  /*14830*/  ENDCOLLECTIVE ;  /* 0x000000000000791b */ /* 0x003fea0003800000 */
.L_x_484:
[-C--:B------:R-:W-:Y:S01]  /*14840*/  FFMA R51, R47, R46.reuse, R76 ;  /* 0x0000002e2f337223 */ /* 0x080fe2000000004c */
[----:B------:R-:W-:Y:S01]  /*14850*/  FFMA R52, R43, R46, R52 ;  /* 0x0000002e2b347223 */ /* 0x000fe20000000034 */
[----:B------:R-:W-:Y:S02]  /*14860*/  MOV R88, R20 ;  /* 0x0000001400587202 */ /* 0x000fe40000000f00 */
[----:B------:R-:W-:-:S07]  /*14870*/  MOV R46, R123 ;  /* 0x0000007b002e7202 */ /* 0x000fce0000000f00 */
[----:B------:R-:W-:Y:S05]  /*14880*/  WARPSYNC.COLLECTIVE R91, `(.L_x_485) ;  /* 0x000000005b087348 */ /* 0x000fea0003c00000 */
[----:B------:R0:W1:Y:S02]  /*14890*/  SHFL.IDX P0, R123, R88, R89, R90 ;  /* 0x00000059587b7389 */ /* 0x000064000000005a */
[----:B01----:R-:W-:Y:S05]  /*148a0*/  ENDCOLLECTIVE ;  /* 0x000000000000791b */ /* 0x003fea0003800000 */
.L_x_485:
[----:B------:R-:W-:Y:S02]  /*148b0*/  MOV R88, R21 ;  /* 0x0000001500587202 */ /* 0x000fe40000000f00 */
[----:B------:R-:W-:-:S07]  /*148c0*/  MOV R71, R123 ;  /* 0x0000007b00477202 */ /* 0x000fce0000000f00 */
[----:B------:R-:W-:Y:S05]  /*148d0*/  WARPSYNC.COLLECTIVE R91, `(.L_x_486) ;  /* 0x000000005b087348 */ /* 0x000fea0003c00000 */
[----:B------:R0:W1:Y:S02]  /*148e0*/  SHFL.IDX P0, R123, R88, R89, R90 ;  /* 0x00000059587b7389 */ /* 0x000064000000005a */
[----:B01----:R-:W-:Y:S05]  /*148f0*/  ENDCOLLECTIVE ;  /* 0x000000000000791b */ /* 0x003fea0003800000 */
.L_x_486:
        /* <DEDUP_REMOVED lines=8> */
.L_x_487:
[-C--:B------:R-:W-:Y:S01]  /*14980*/  FFMA R53, R47, R45.reuse, R124 ;  /* 0x0000002d2f357223 */ /* 0x080fe2000000007c */
[----:B------:R-:W-:Y:S01]  /*14990*/  FFMA R54, R43, R45, R54 ;  /* 0x0000002d2b367223 */ /* 0x000fe20000000036 */
[----:B------:R-:W-:Y:S02]  /*149a0*/  MOV R88, R23 ;  /* 0x0000001700587202 */ /* 0x000fe40000000f00 */
[----:B------:R-:W-:-:S07]  /*149b0*/  MOV R45, R123 ;  /* 0x0000007b002d7202 */ /* 0x000fce0000000f00 */
[----:B------:R-:W-:Y:S05]  /*149c0*/  WARPSYNC.COLLECTIVE R91, `(.L_x_488) ;  /* 0x000000005b087348 */ /* 0x000fea0003c00000 */
[----:B------:R0:W1:Y:S02]  /*149d0*/  SHFL.IDX P0, R123, R88, R89, R90 ;  /* 0x00000059587b7389 */ /* 0x000064000000005a */
[----:B01----:R-:W-:Y:S05]  /*149e0*/  ENDCOLLECTIVE ;  /* 0x000000000000791b */ /* 0x003fea0003800000 */
.L_x_488:
[----:B------:R-:W-:Y:S02]  /*149f0*/  MOV R88, R24 ;  /* 0x0000001800587202 */ /* 0x000fe40000000f00 */
[----:B------:R-:W-:-:S07]  /*14a00*/  MOV R79, R123 ;  /* 0x0000007b004f7202 */ /* 0x000fce0000000f00 */
[----:B------:R-:W-:Y:S05]  /*14a10*/  WARPSYNC.COLLECTIVE R91, `(.L_x_489) ;  /* 0x000000005b087348 */ /* 0x000fea0003c00000 */
[----:B------:R0:W1:Y:S02]  /*14a20*/  SHFL.IDX P0, R123, R88, R89, R90 ;  /* 0x00000059587b7389 */ /* 0x000064000000005a */
[----:B01----:R-:W-:Y:S05]  /*14a30*/  ENDCOLLECTIVE ;  /* 0x000000000000791b */ /* 0x003fea0003800000 */
.L_x_489:
[----:B------:R-:W-:Y:S02]  /*14a40*/  MOV R88, R25 ;  /* 0x0000001900587202 */ /* 0x000fe40000000f00 */
[----:B------:R-:W-:-:S07]  /*14a50*/  MOV R83, R123 ;  /* 0x0000007b00537202 */ /* 0x000fce0000000f00 */
[----:B------:R-:W-:Y:S05]  /*14a60*/  WARPSYNC.COLLECTIVE R91, `(.L_x_490) ;  /* 0x000000005b087348 */ /* 0x000fea0003c00000 */
[----:B------:R0:W1:Y:S02]  /*14a70*/  SHFL.IDX P0, R123, R88, R89, R90 ;  /* 0x00000059587b7389 */ /* 0x000064000000005a */
[----:B01----:R-:W-:Y:S05]  /*14a80*/  ENDCOLLECTIVE ;  /* 0x000000000000791b */ /* 0x003fea0003800000 */
.L_x_490:
[----:B------:R-:W-:Y:S02]  /*14a90*/  MOV R88, R26 ;  /* 0x0000001a00587202 */ /* 0x000fe40000000f00 */
[----:B------:R-:W-:-:S07]  /*14aa0*/  MOV R85, R123 ;  /* 0x0000007b00557202 */ /* 0x000fce0000000f00 */
[----:B------:R-:W-:Y:S05]  /*14ab0*/  WARPSYNC.COLLECTIVE R91, `(.L_x_491) ;  /* 0x000000005b087348 */ /* 0x000fea0003c00000 */
[----:B------:R0:W1:Y:S02]  /*14ac0*/  SHFL.IDX P0, R123, R88, R89, R90 ;  /* 0x00000059587b7389 */ /* 0x000064000000005a */
[----:B01----:R-:W-:Y:S05]  /*14ad0*/  ENDCOLLECTIVE ;  /* 0x000000000000791b */ /* 0x003fea0003800000 */
.L_x_491:
[----:B------:R-:W-:Y:S02]  /*14ae0*/  MOV R88, R28 ;  /* 0x0000001c00587202 */ /* 0x000fe40000000f00 */
[----:B------:R-:W-:-:S07]  /*14af0*/  MOV R87, R123 ;  /* 0x0000007b00577202 */ /* 0x000fce0000000f00 */
[----:B------:R-:W-:Y:S05]  /*14b00*/  WARPSYNC.COLLECTIVE R91, `(.L_x_492) ;  /* 0x000000005b087348 */ /* 0x000fea0003c00000 */
[----:B------:R0:W1:Y:S02]  /*14b10*/  SHFL.IDX P0, R123, R88, R89, R90 ;  /* 0x00000059587b7389 */ /* 0x000064000000005a */
[----:B01----:R-:W-:Y:S05]  /*14b20*/  ENDCOLLECTIVE ;  /* 0x000000000000791b */ /* 0x003fea0003800000 */
.L_x_492:
[----:B------:R-:W-:Y:S02]  /*14b30*/  MOV R88, R29 ;  /* 0x0000001d00587202 */ /* 0x000fe40000000f00 */
[----:B------:R-:W-:-:S07]  /*14b40*/  MOV R101, R123 ;  /* 0x0000007b00657202 */ /* 0x000fce0000000f00 */
[----:B------:R-:W-:Y:S05]  /*14b50*/  WARPSYNC.COLLECTIVE R91, `(.L_x_493) ;  /* 0x000000005b087348 */ /* 0x000fea0003c00000 */
[----:B------:R0:W1:Y:S02]  /*14b60*/  SHFL.IDX P0, R123, R88, R89, R90 ;  /* 0x00000059587b7389 */ /* 0x000064000000005a */
[----:B01----:R-:W-:Y:S05]  /*14b70*/  ENDCOLLECTIVE ;  /* 0x000000000000791b */ /* 0x003fea0003800000 */
.L_x_493:
        /* <DEDUP_REMOVED lines=10> */
[----:B------:R-:W-:-:S02]  /*14c20*/  MOV R88, R30 ;  /* 0x0000001e00587202 */ /* 0x000fc40000000f00 */
[----:B------:R-:W-:-:S07]  /*14c30*/  MOV R46, R123 ;  /* 0x0000007b002e7202 */ /* 0x000fce0000000f00 */
[----:B------:R-:W-:Y:S05]  /*14c40*/  WARPSYNC.COLLECTIVE R91, `(.L_x_494) ;  /* 0x000000005b087348 */ /* 0x000fea0003c00000 */
[----:B------:R0:W1:Y:S02]  /*14c50*/  SHFL.IDX P0, R123, R88, R89, R90 ;  /* 0x00000059587b7389 */ /* 0x000064000000005a */
[----:B01----:R-:W-:Y:S05]  /*14c60*/  ENDCOLLECTIVE ;  /* 0x000000000000791b */ /* 0x003fea0003800000 */
.L_x_494:
[----:B------:R-:W-:Y:S02]  /*14c70*/  MOV R88, R31 ;  /* 0x0000001f00587202 */ /* 0x000fe40000000f00 */
[----:B------:R-:W-:-:S07]  /*14c80*/  MOV R76, R123 ;  /* 0x0000007b004c7202 */ /* 0x000fce0000000f00 */
[----:B------:R-:W-:Y:S05]  /*14c90*/  WARPSYNC.COLLECTIVE R91, `(.L_x_495) ;  /* 0x000000005b087348 */ /* 0x000fea0003c00000 */
[----:B------:R0:W1:Y:S02]  /*14ca0*/  SHFL.IDX P0, R123, R88, R89, R90 ;  /* 0x00000059587b7389 */ /* 0x000064000000005a */
[----:B01----:R-:W-:Y:S05]  /*14cb0*/  ENDCOLLECTIVE ;  /* 0x000000000000791b */ /* 0x003fea0003800000 */
.L_x_495:
[----:B------:R-:W-:Y:S01]  /*14cc0*/  MOV R88, R32 ;  /* 0x0000002000587202 */ /* 0x000fe20000000f00 */
[-C--:B------:R-:W-:Y:S01]  /*14cd0*/  FFMA R105, R47, R123.reuse, R160 ;  /* 0x0000007b2f697223 */ /* 0x080fe200000000a0 */
[----:B------:R-:W-:-:S07]  /*14ce0*/  FFMA R106, R43, R123, R106 ;  /* 0x0000007b2b6a7223 */ /* 0x000fce000000006a */
[----:B------:R-:W-:Y:S05]  /*14cf0*/  WARPSYNC.COLLECTIVE R91, `(.L_x_496) ;  /* 0x000000005b087348 */ /* 0x000fea0003c00000 */
[----:B------:R0:W1:Y:S02]  /*14d00*/  SHFL.IDX P0, R123, R88, R89, R90 ;  /* 0x00000059587b7389 */ /* 0x000064000000005a */
[----:B01----:R-:W-:Y:S05]  /*14d10*/  ENDCOLLECTIVE ;  /* 0x000000000000791b */ /* 0x003fea0003800000 */
.L_x_496:
[-C--:B------:R-:W-:Y:S01]  /*14d20*/  FFMA R73, R47, R45.reuse, R144 ;  /* 0x0000002d2f497223 */ /* 0x080fe20000000090 */
[----:B------:R-:W-:Y:S01]  /*14d30*/  FFMA R74, R43, R45, R74 ;  /* 0x0000002d2b4a7223 */ /* 0x000fe2000000004a */
[----:B------:R-:W-:Y:S02]  /*14d40*/  MOV R88, R34 ;  /* 0x0000002200587202 */ /* 0x000fe40000000f00 */
[----:B------:R-:W-:-:S07]  /*14d50*/  MOV R45, R123 ;  /* 0x0000007b002d7202 */ /* 0x000fce0000000f00 */
[----:B------:R-:W-:Y:S05]  /*14d60*/  WARPSYNC.COLLECTIVE R91, `(.L_x_497) ;  /* 0x000000005b087348 */ /* 0x000fea0003c00000 */
[----:B------:R0:W1:Y:S02]  /*14d70*/  SHFL.IDX P0, R123, R88, R89, R90 ;  /* 0x00000059587b7389 */ /* 0x000064000000005a */
[----:B01----:R-:W-:Y:S05]  /*14d80*/  ENDCOLLECTIVE ;  /* 0x000000000000791b */ /* 0x003fea0003800000 */
.L_x_497:
[-C--:B------:R-:W-:Y:S01]  /*14d90*/  FFMA R75, R47, R79.reuse, R146 ;  /* 0x0000004f2f4b7223 */ /* 0x080fe20000000092 */
[----:B------:R-:W-:Y:S01]  /*14da0*/  FFMA R92, R43, R79, R92 ;  /* 0x0000004f2b5c7223 */ /* 0x000fe2000000005c */
[----:B------:R-:W-:Y:S02]  /*14db0*/  MOV R88, R35 ;  /* 0x0000002300587202 */ /* 0x000fe40000000f00 */
[----:B------:R-:W-:-:S07]  /*14dc0*/  MOV R79, R123 ;  /* 0x0000007b004f7202 */ /* 0x000fce0000000f00 */
[----:B------:R-:W-:Y:S05]  /*14dd0*/  WARPSYNC.COLLECTIVE R91, `(.L_x_498) ;  /* 0x000000005b087348 */ /* 0x000fea0003c00000 */
[----:B------:R0:W1:Y:S02]  /*14de0*/  SHFL.IDX P0, R123, R88, R89, R90 ;  /* 0x00000059587b7389 */ /* 0x000064000000005a */
[----:B01----:R-:W-:Y:S05]  /*14df0*/  ENDCOLLECTIVE ;  /* 0x000000000000791b */ /* 0x003fea0003800000 */
.L_x_498:
[----:B------:R-:W-:Y:S02]  /*14e00*/  MOV R88, R36 ;  /* 0x0000002400587202 */ /* 0x000fe40000000f00 */
[----:B------:R-:W-:-:S07]  /*14e10*/  MOV R82, R123 ;  /* 0x0000007b00527202 */ /* 0x000fce0000000f00 */
[----:B------:R-:W-:Y:S05]  /*14e20*/  WARPSYNC.COLLECTIVE R91, `(.L_x_499) ;  /* 0x000000005b087348 */ /* 0x000fea0003c00000 */
[----:B------:R0:W1:Y:S02]  /*14e30*/  SHFL.IDX P0, R123, R88, R89, R90 ;  /* 0x00000059587b7389 */ /* 0x000064000000005a */
[----:B01----:R-:W-:Y:S05]  /*14e40*/  ENDCOLLECTIVE ;  /* 0x000000000000791b */ /* 0x003fea0003800000 */
.L_x_499:
[-C--:B------:R-:W-:Y:S01]  /*14e50*/  FFMA R103, R47, R76.reuse, R158 ;  /* 0x0000004c2f677223 */ /* 0x080fe2000000009e */
[----:B------:R-:W-:Y:S01]  /*14e60*/  FFMA R104, R43, R76, R104 ;  /* 0x0000004c2b687223 */ /* 0x000fe20000000068 */
[----:B------:R-:W-:Y:S02]  /*14e70*/  MOV R88, R37 ;  /* 0x0000002500587202 */ /* 0x000fe40000000f00 */
[----:B------:R-:W-:-:S07]  /*14e80*/  MOV R76, R123 ;  /* 0x0000007b004c7202 */ /* 0x000fce0000000f00 */
[----:B------:R-:W-:Y:S05]  /*14e90*/  WARPSYNC.COLLECTIVE R91, `(.L_x_500) ;  /* 0x000000005b087348 */ /* 0x000fea0003c00000 */
[----:B------:R0:W1:Y:S02]  /*14ea0*/  SHFL.IDX P0, R123, R88, R89, R90 ;  /* 0x00000059587b7389 */ /* 0x000064000000005a */
[----:B01----:R-:W-:Y:S05]  /*14eb0*/  ENDCOLLECTIVE ;  /* 0x000000000000791b */ /* 0x003fea0003800000 */
.L_x_500:
[----:B------:R-:W-:Y:S02]  /*14ec0*/  MOV R88, R38 ;  /* 0x0000002600587202 */ /* 0x000fe40000000f00 */
[----:B------:R-:W-:-:S07]  /*14ed0*/  MOV R122, R123 ;  /* 0x0000007b007a7202 */ /* 0x000fce0000000f00 */
[----:B------:R-:W-:Y:S05]  /*14ee0*/  WARPSYNC.COLLECTIVE R91, `(.L_x_501) ;  /* 0x000000005b087348 */ /* 0x000fea0003c00000 */
[----:B------:R0:W1:Y:S02]  /*14ef0*/  SHFL.IDX P0, R123, R88, R89, R90 ;  /* 0x00000059587b7389 */ /* 0x000064000000005a */
[----:B01----:R-:W-:Y:S05]  /*14f00*/  ENDCOLLECTIVE ;  /* 0x000000000000791b */ /* 0x003fea0003800000 */
.L_x_501:
[----:B------:R-:W-:Y:S02]  /*14f10*/  MOV R88, R39 ;  /* 0x0000002700587202 */ /* 0x000fe40000000f00 */
[----:B------:R-:W-:-:S07]  /*14f20*/  MOV R124, R123 ;  /* 0x0000007b007c7202 */ /* 0x000fce0000000f00 */
[----:B------:R-:W-:Y:S05]  /*14f30*/  WARPSYNC.COLLECTIVE R91, `(.L_x_502) ;  /* 0x000000005b087348 */ /* 0x000fea0003c00000 */
[----:B------:R0:W1:Y:S02]  /*14f40*/  SHFL.IDX P0, R123, R88, R89, R90 ;  /* 0x00000059587b7389 */ /* 0x000064000000005a */
[----:B01----:R-:W-:Y:S05]  /*14f50*/  ENDCOLLECTIVE ;  /* 0x000000000000791b */ /* 0x003fea0003800000 */
.L_x_502:
[----:B------:R-:W-:Y:S02]  /*14f60*/  MOV R88, R40 ;  /* 0x0000002800587202 */ /* 0x000fe40000000f00 */
[----:B------:R-:W-:-:S07]  /*14f70*/  MOV R126, R123 ;  /* 0x0000007b007e7202 */ /* 0x000fce0000000f00 */
[----:B------:R-:W-:Y:S05]  /*14f80*/  WARPSYNC.COLLECTIVE R91, `(.L_x_503) ;  /* 0x000000005b087348 */ /* 0x000fea0003c00000 */
[----:B------:R0:W1:Y:S02]  /*14f90*/  SHFL.IDX P0, R123, R88, R89, R90 ;  /* 0x00000059587b7389 */ /* 0x000064000000005a */
[----:B01----:R-:W-:Y:S05]  /*14fa0*/  ENDCOLLECTIVE ;  /* 0x000000000000791b */ /* 0x003fea0003800000 */
.L_x_503:
[----:B------:R-:W-:Y:S02]  /*14fb0*/  MOV R88, R41 ;  /* 0x0000002900587202 */ /* 0x000fe40000000f00 */
[----:B------:R-:W-:-:S07]  /*14fc0*/  MOV R128, R123 ;  /* 0x0000007b00807202 */ /* 0x000fce0000000f00 */
[----:B------:R-:W-:Y:S05]  /*14fd0*/  WARPSYNC.COLLECTIVE R91, `(.L_x_504) ;  /* 0x000000005b087348 */ /* 0x000fea0003c00000 */
[----:B------:R0:W1:Y:S02]  /*14fe0*/  SHFL.IDX P0, R123, R88, R89, R90 ;  /* 0x00000059587b7389 */ /* 0x000064000000005a */
[----:B01----:R-:W-:Y:S05]  /*14ff0*/  ENDCOLLECTIVE ;  /* 0x000000000000791b */ /* 0x003fea0003800000 */
.L_x_504:
[-C--:B------:R-:W-:Y:S01]  /*15000*/  FFMA R93, R47, R83.reuse, R148 ;  /* 0x000000532f5d7223 */ /* 0x080fe20000000094 */
[----:B------:R-:W-:Y:S01]  /*15010*/  FFMA R94, R43, R83, R94 ;  /* 0x000000532b5e7223 */ /* 0x000fe2000000005e */
[----:B------:R-:W-:Y:S02]  /*15020*/  MOV R88, R42 ;  /* 0x0000002a00587202 */ /* 0x000fe40000000f00 */
[----:B------:R-:W-:-:S07]  /*15030*/  MOV R83, R123 ;  /* 0x0000007b00537202 */ /* 0x000fce0000000f00 */
[----:B------:R-:W-:Y:S05]  /*15040*/  WARPSYNC.COLLECTIVE R91, `(.L_x_505) ;  /* 0x000000005b087348 */ /* 0x000fea0003c00000 */
[----:B------:R0:W1:Y:S02]  /*15050*/  SHFL.IDX P0, R123, R88, R89, R90 ;  /* 0x00000059587b7389 */ /* 0x000064000000005a */
[----:B01----:R-:W-:Y:S05]  /*15060*/  ENDCOLLECTIVE ;  /* 0x000000000000791b */ /* 0x003fea0003800000 */
.L_x_505:
        /* <DEDUP_REMOVED lines=27> */
.L_x_103:
        /* <DEDUP_REMOVED lines=8> */
.L_x_508:
[----:B------:R-:W-:Y:S05]  /*152a0*/  BSYNC B1 ;  /* 0x0000000000017941 */ /* 0x000fea0003800000 */
.L_x_507:
[----:B------:R-:W0:Y:S02]  /*152b0*/  LDC.64 R44, c[0x0][0x380] ;  /* 0x0000e000ff2c7b82 */ /* 0x000e240000000a00 */
[----:B0-----:R-:W-:-:S05]  /*152c0*/  IMAD.WIDE R82, R123, 0x4, R44 ;  /* 0x000000047b527825 */ /* 0x001fca00078e022c */
[----:B------:R0:W5:Y:S04]  /*152d0*/  LDG.E.CONSTANT R4, desc[UR4][R82.64] ;  /* 0x0000000452047981 */ /* 0x000168000c1e9900 */
[----:B------:R0:W5:Y:S01]  /*152e0*/  LDG.E.CONSTANT R33, desc[UR4][R82.64+0x80] ;  /* 0x0000800452217981 */ /* 0x000162000c1e9900 */
[----:B------:R-:W-:Y:S01]  /*152f0*/  IADD3 R27, PT, PT, R47, 0x1, RZ ;  /* 0x000000012f1b7810 */ /* 0x000fe20007ffe0ff */
[----:B------:R-:W-:Y:S01]  /*15300*/  HFMA2 R90, -RZ, RZ, 0, 1.847743988037109375e-06 ;  /* 0x0000001fff5a7431 */ /* 0x000fe200000001ff */
[----:B------:R-:W-:Y:S02]  /*15310*/  MOV R88, R8 ;  /* 0x0000000800587202 */ /* 0x000fe40000000f00 */
[----:B------:R-:W-:Y:S02]  /*15320*/  MOV R89, R27 ;  /* 0x0000001b00597202 */ /* 0x000fe40000000f00 */
[----:B------:R-:W-:-:S07]  /*15330*/  MOV R91, 0xffffffff ;  /* 0xffffffff005b7802 */ /* 0x000fce0000000f00 */
[----:B0----5:R-:W-:Y:S05]  /*15340*/  WARPSYNC.COLLECTIVE R91, `(.L_x_509) ;  /* 0x000000005b087348 */ /* 0x021fea0003c00000 */
[----:B------:R1:W2:Y:S02]  /*15350*/  SHFL.IDX P0, R123, R88, R89, R90 ;  /* 0x00000059587b7389 */ /* 0x0002a4000000005a */
[----:B012--5:R-:W-:Y:S05]  /*15360*/  ENDCOLLECTIVE ;  /* 0x000000000000791b */ /* 0x027fea0003800000 */
.L_x_509:
[----:B------:R-:W-:Y:S02]  /*15370*/  MOV R88, R9 ;  /* 0x0000000900587202 */ /* 0x000fe40000000f00 */
[----:B------:R-:W-:Y:S02]  /*15380*/  MOV R89, R47 ;  /* 0x0000002f00597202 */ /* 0x000fe40000000f00 */
[----:B------:R-:W-:-:S07]  /*15390*/  MOV R43, R123 ;  /* 0x0000007b002b7202 */ /* 0x000fce0000000f00 */
[----:B------:R-:W-:Y:S05]  /*153a0*/  WARPSYNC.COLLECTIVE R91, `(.L_x_510) ;  /* 0x000000005b087348 */ /* 0x000fea0003c00000 */
[----:B------:R0:W1:Y:S02]  /*153b0*/  SHFL.IDX P0, R123, R88, R89, R90 ;  /* 0x00000059587b7389 */ /* 0x000064000000005a */
[----:B01----:R-:W-:Y:S05]  /*153c0*/  ENDCOLLECTIVE ;  /* 0x000000000000791b */ /* 0x003fea0003800000 */
.L_x_510:
[----:B------:R-:W-:-:S05]  /*153d0*/  IMAD.WIDE R44, R43, 0x4, R44 ;  /* 0x000000042b2c7825 */ /* 0x000fca00078e022c */
[----:B------:R0:W5:Y:S01]  /*153e0*/  LDG.E.CONSTANT R43, desc[UR4][R44.64] ;  /* 0x000000042c2b7981 */ /* 0x000162000c1e9900 */
[----:B------:R-:W-:Y:S02]  /*153f0*/  MOV R88, R10 ;  /* 0x0000000a00587202 */ /* 0x000fe40000000f00 */
[----:B------:R-:W-:-:S07]  /*15400*/  MOV R84, R123 ;  /* 0x0000007b00547202 */ /* 0x000fce0000000f00 */
[----:B0----5:R-:W-:Y:S05]  /*15410*/  WARPSYNC.COLLECTIVE R91, `(.L_x_511) ;  /* 0x000000005b087348 */ /* 0x021fea0003c00000 */
[----:B------:R1:W2:Y:S02]  /*15420*/  SHFL.IDX P0, R123, R88, R89, R90 ;  /* 0x00000059587b7389 */ /* 0x0002a4000000005a */
[----:B012--5:R-:W-:Y:S05]  /*15430*/  ENDCOLLECTIVE ;  /* 0x000000000000791b */ /* 0x027fea0003800000 */
.L_x_511:
[----:B------:R-:W-:Y:S01]  /*15440*/  MOV R88, R11 ;  /* 0x0000000b00587202 */ /* 0x000fe20000000f00 */
[-C--:B------:R-:W-:Y:S01]  /*15450*/  FFMA R48, R4, R123.reuse, R48 ;  /* 0x0000007b04307223 */ /* 0x080fe20000000030 */
[C---:B------:R-:W-:Y:S01]  /*15460*/  FFMA R81, R84.reuse, R4, R81 ;  /* 0x0000000454517223 */ /* 0x040fe20000000051 */
[----:B------:R-:W-:Y:S01]  /*15470*/  FFMA R50, R33, R123, R50 ;  /* 0x0000007b21327223 */ /* 0x000fe20000000032 */
[----:B------:R-:W-:-:S07]  /*15480*/  FFMA R77, R84, R33, R77 ;  /* 0x00000021544d7223 */ /* 0x000fce000000004d */
[----:B------:R-:W-:Y:S05]  /*15490*/  WARPSYNC.COLLECTIVE R91, `(.L_x_512) ;  /* 0x000000005b087348 */ /* 0x000fea0003c00000 */
[----:B------:R0:W1:Y:S02]  /*154a0*/  SHFL.IDX P0, R123, R88, R89, R90 ;  /* 0x00000059587b7389 */ /* 0x000064000000005a */
[----:B01----:R-:W-:Y:S05]  /*154b0*/  ENDCOLLECTIVE ;  /* 0x000000000000791b */ /* 0x003fea0003800000 */
.L_x_512:
[----:B------:R-:W-:Y:S02]  /*154c0*/  MOV R88, R12 ;  /* 0x0000000c00587202 */ /* 0x000fe40000000f00 */
[----:B------:R-:W-:-:S07]  /*154d0*/  MOV R86, R123 ;  /* 0x0000007b00567202 */ /* 0x000fce0000000f00 */
[----:B------:R-:W-:Y:S05]  /*154e0*/  WARPSYNC.COLLECTIVE R91, `(.L_x_513) ;  /* 0x000000005b087348 */ /* 0x000fea0003c00000 */
[----:B------:R0:W1:Y:S02]  /*154f0*/  SHFL.IDX P0, R123, R88, R89, R90 ;  /* 0x00000059587b7389 */ /* 0x000064000000005a */
[----:B01----:R-:W-:Y:S05]  /*15500*/  ENDCOLLECTIVE ;  /* 0x000000000000791b */ /* 0x003fea0003800000 */
.L_x_513:
[-C--:B------:R-:W-:Y:S01]  /*15510*/  FFMA R49, R33, R86.reuse, R52 ;  /* 0x0000005621317223 */ /* 0x080fe20000000034 */
[----:B------:R-:W-:Y:S01]  /*15520*/  FFMA R51, R4, R86, R51 ;  /* 0x0000005604337223 */ /* 0x000fe20000000033 */
[----:B------:R-:W-:Y:S02]  /*15530*/  MOV R88, R13 ;  /* 0x0000000d00587202 */ /* 0x000fe40000000f00 */
[----:B------:R-:W-:-:S07]  /*15540*/  MOV R122, R123 ;  /* 0x0000007b007a7202 */ /* 0x000fce0000000f00 */
[----:B------:R-:W-:Y:S05]  /*15550*/  WARPSYNC.COLLECTIVE R91, `(.L_x_514) ;  /* 0x000000005b087348 */ /* 0x000fea0003c00000 */
[----:B------:R0:W1:Y:S02]  /*15560*/  SHFL.IDX P0, R123, R88, R89, R90 ;  /* 0x00000059587b7389 */ /* 0x000064000000005a */
[----:B01----:R-:W-:Y:S05]  /*15570*/  ENDCOLLECTIVE ;  /* 0x000000000000791b */ /* 0x003fea0003800000 */
.L_x_514:
[-C--:B------:R-:W-:Y:S01]  /*15580*/  FFMA R52, R4, R122.reuse, R53 ;  /* 0x0000007a04347223 */ /* 0x080fe20000000035 */
[----:B------:R-:W-:Y:S01]  /*15590*/  FFMA R53, R33, R122, R54 ;  /* 0x0000007a21357223 */ /* 0x000fe20000000036 */
[----:B------:R-:W-:Y:S02]  /*155a0*/  MOV R88, R14 ;  /* 0x0000000e00587202 */ /* 0x000fe40000000f00 */
[----:B------:R-:W-:-:S07]  /*155b0*/  MOV R124, R123 ;  /* 0x0000007b007c7202 */ /* 0x000fce0000000f00 */
[----:B------:R-:W-:Y:S05]  /*155c0*/  WARPSYNC.COLLECTIVE R91, `(.L_x_515) ;  /* 0x000000005b087348 */ /* 0x000fea0003c00000 */
[----:B------:R0:W1:Y:S02]  /*155d0*/  SHFL.IDX P0, R123, R88, R89, R90 ;  /* 0x00000059587b7389 */ /* 0x000064000000005a */
[----:B01----:R-:W-:Y:S05]  /*155e0*/  ENDCOLLECTIVE ;  /* 0x000000000000791b */ /* 0x003fea0003800000 */
.L_x_515:
[-C--:B------:R-:W-:Y:S01]  /*155f0*/  FFMA R54, R4, R124.reuse, R55 ;  /* 0x0000007c04367223 */ /* 0x080fe20000000037 */
[----:B------:R-:W-:Y:S01]  /*15600*/  FFMA R55, R33, R124, R56 ;  /* 0x0000007c21377223 */ /* 0x000fe20000000038 */
[----:B------:R-:W-:Y:S02]  /*15610*/  MOV R88, R15 ;  /* 0x0000000f00587202 */ /* 0x000fe40000000f00 */
[----:B------:R-:W-:-:S07]  /*15620*/  MOV R126, R123 ;  /* 0x0000007b007e7202 */ /* 0x000fce0000000f00 */
[----:B------:R-:W-:Y:S05]  /*15630*/  WARPSYNC.COLLECTIVE R91, `(.L_x_516) ;  /* 0x000000005b087348 */ /* 0x000fea0003c00000 */
[----:B------:R0:W1:Y:S02]  /*15640*/  SHFL.IDX P0, R123, R88, R89, R90 ;  /* 0x00000059587b7389 */ /* 0x000064000000005a */
[----:B01----:R-:W-:Y:S05]  /*15650*/  ENDCOLLECTIVE ;  /* 0x000000000000791b */ /* 0x003fea0003800000 */
.L_x_516:
[-C--:B------:R-:W-:Y:S01]  /*15660*/  FFMA R56, R4, R126.reuse, R57 ;  /* 0x0000007e04387223 */ /* 0x080fe20000000039 */
[----:B------:R-:W-:Y:S01]  /*15670*/  FFMA R57, R33, R126, R58 ;  /* 0x0000007e21397223 */ /* 0x000fe2000000003a */
[----:B------:R-:W-:Y:S02]  /*15680*/  MOV R88, R16 ;  /* 0x0000001000587202 */ /* 0x000fe40000000f00 */
[----:B------:R-:W-:-:S07]  /*15690*/  MOV R79, R123 ;  /* 0x0000007b004f7202 */ /* 0x000fce0000000f00 */
[----:B------:R-:W-:Y:S05]  /*156a0*/  WARPSYNC.COLLECTIVE R91, `(.L_x_517) ;  /* 0x000000005b087348 */ /* 0x000fea0003c00000 */
[----:B------:R0:W1:Y:S02]  /*156b0*/  SHFL.IDX P0, R123, R88, R89, R90 ;  /* 0x00000059587b7389 */ /* 0x000064000000005a */
[----:B01----:R-:W-:Y:S05]  /*156c0*/  ENDCOLLECTIVE ;  /* 0x000000000000791b */ /* 0x003fea0003800000 */
.L_x_517:
[-C--:B------:R-:W-:Y:S01]  /*156d0*/  FFMA R58, R4, R79.reuse, R59 ;  /* 0x0000004f043a7223 */ /* 0x080fe2000000003b */
[----:B------:R-:W-:Y:S01]  /*156e0*/  FFMA R59, R33, R79, R60 ;  /* 0x0000004f213b7223 */ /* 0x000fe2000000003c */
[----:B------:R-:W-:Y:S02]  /*156f0*/  MOV R88, R17 ;  /* 0x0000001100587202 */ /* 0x000fe40000000f00 */
[----:B------:R-:W-:-:S07]  /*15700*/  MOV R85, R123 ;  /* 0x0000007b00557202 */ /* 0x000fce0000000f00 */
[----:B------:R-:W-:Y:S05]  /*15710*/  WARPSYNC.COLLECTIVE R91, `(.L_x_518) ;  /* 0x000000005b087348 */ /* 0x000fea0003c00000 */
[----:B------:R0:W1:Y:S02]  /*15720*/  SHFL.IDX P0, R123, R88, R89, R90 ;  /* 0x00000059587b7389 */ /* 0x000064000000005a */
[----:B01----:R-:W-:Y:S05]  /*15730*/  ENDCOLLECTIVE ;  /* 0x000000000000791b */ /* 0x003fea0003800000 */
.L_x_518:
        /* <DEDUP_REMOVED lines=8> */
.L_x_519:
[----:B------:R-:W-:Y:S02]  /*157c0*/  MOV R88, R19 ;  /* 0x0000001300587202 */ /* 0x000fe40000000f00 */
[----:B------:R-:W-:-:S07]  /*157d0*/  MOV R82, R123 ;  /* 0x0000007b00527202 */ /* 0x000fce0000000f00 */
[----:B------:R-:W-:Y:S05]  /*157e0*/  WARPSYNC.COLLECTIVE R91, `(.L_x_520) ;  /* 0x000000005b087348 */ /* 0x000fea0003c00000 */
[----:B------:R0:W1:Y:S02]  /*157f0*/  SHFL.IDX P0, R123, R88, R89, R90 ;  /* 0x00000059587b7389 */ /* 0x000064000000005a */
[----:B01----:R-:W-:Y:S05]  /*15800*/  ENDCOLLECTIVE ;  /* 0x000000000000791b */ /* 0x003fea0003800000 */
.L_x_520:
[-C--:B------:R-:W-:Y:S01]  /*15810*/  FFMA R64, R4, R82.reuse, R65 ;  /* 0x0000005204407223 */ /* 0x080fe20000000041 */
[----:B------:R-:W-:Y:S01]  /*15820*/  FFMA R65, R33, R82, R66 ;  /* 0x0000005221417223 */ /* 0x000fe20000000042 */
[----:B------:R-:W-:Y:S02]  /*15830*/  MOV R88, R20 ;  /* 0x0000001400587202 */ /* 0x000fe40000000f00 */
[----:B------:R-:W-:-:S07]  /*15840*/  MOV R84, R123 ;  /* 0x0000007b00547202 */ /* 0x000fce0000000f00 */
[----:B------:R-:W-:Y:S05]  /*15850*/  WARPSYNC.COLLECTIVE R91, `(.L_x_521) ;  /* 0x000000005b087348 */ /* 0x000fea0003c00000 */
[----:B------:R0:W1:Y:S02]  /*15860*/  SHFL.IDX P0, R123, R88, R89, R90 ;  /* 0x00000059587b7389 */ /* 0x000064000000005a */
[----:B01----:R-:W-:Y:S05]  /*15870*/  ENDCOLLECTIVE ;  /* 0x000000000000791b */ /* 0x003fea0003800000 */
.L_x_521:
[-C--:B------:R-:W-:Y:S01]  /*15880*/  FFMA R66, R4, R84.reuse, R67 ;  /* 0x0000005404427223 */ /* 0x080fe20000000043 */
[----:B------:R-:W-:Y:S01]  /*15890*/  FFMA R67, R33, R84, R68 ;  /* 0x0000005421437223 */ /* 0x000fe20000000044 */
[----:B------:R-:W-:Y:S02]  /*158a0*/  MOV R88, R21 ;  /* 0x0000001500587202 */ /* 0x000fe40000000f00 */
[----:B------:R-:W-:-:S07]  /*158b0*/  MOV R86, R123 ;  /* 0x0000007b00567202 */ /* 0x000fce0000000f00 */
[----:B------:R-:W-:Y:S05]  /*158c0*/  WARPSYNC.COLLECTIVE R91, `(.L_x_522) ;  /* 0x000000005b087348 */ /* 0x000fea0003c00000 */
[----:B------:R0:W1:Y:S02]  /*158d0*/  SHFL.IDX P0, R123, R88, R89, R90 ;  /* 0x00000059587b7389 */ /* 0x000064000000005a */
[----:B01----:R-:W-:Y:S05]  /*158e0*/  ENDCOLLECTIVE ;  /* 0x000000000000791b */ /* 0x003fea0003800000 */
.L_x_522:
[-C--:B------:R-:W-:Y:S01]  /*158f0*/  FFMA R68, R4, R86.reuse, R69 ;  /* 0x0000005604447223 */ /* 0x080fe20000000045 */
[----:B------:R-:W-:Y:S01]  /*15900*/  FFMA R69, R33, R86, R70 ;  /* 0x0000005621457223 */ /* 0x000fe20000000046 */
[----:B------:R-:W-:Y:S02]  /*15910*/  MOV R88, R22 ;  /* 0x0000001600587202 */ /* 0x000fe40000000f00 */
[----:B------:R-:W-:-:S07]  /*15920*/  MOV R122, R123 ;  /* 0x0000007b007a7202 */ /* 0x000fce0000000f00 */
[----:B------:R-:W-:Y:S05]  /*15930*/  WARPSYNC.COLLECTIVE R91, `(.L_x_523) ;  /* 0x000000005b087348 */ /* 0x000fea0003c00000 */
[----:B------:R0:W1:Y:S02]  /*15940*/  SHFL.IDX P0, R123, R88, R89, R90 ;  /* 0x00000059587b7389 */ /* 0x000064000000005a */
[----:B01----:R-:W-:Y:S05]  /*15950*/  ENDCOLLECTIVE ;  /* 0x000000000000791b */ /* 0x003fea0003800000 */
.L_x_523:
[-C--:B------:R-:W-:Y:S01]  /*15960*/  FFMA R70, R4, R122.reuse, R71 ;  /* 0x0000007a04467223 */ /* 0x080fe20000000047 */
[----:B------:R-:W-:Y:S01]  /*15970*/  FFMA R71, R33, R122, R72 ;  /* 0x0000007a21477223 */ /* 0x000fe20000000048 */
[----:B------:R-:W-:Y:S02]  /*15980*/  MOV R88, R23 ;  /* 0x0000001700587202 */ /* 0x000fe40000000f00 */
[----:B------:R-:W-:-:S07]  /*15990*/  MOV R124, R123 ;  /* 0x0000007b007c7202 */ /* 0x000fce0000000f00 */
[----:B------:R-:W-:Y:S05]  /*159a0*/  WARPSYNC.COLLECTIVE R91, `(.L_x_524) ;  /* 0x000000005b087348 */ /* 0x000fea0003c00000 */
[----:B------:R0:W1:Y:S02]  /*159b0*/  SHFL.IDX P0, R123, R88, R89, R90 ;  /* 0x00000059587b7389 */ /* 0x000064000000005a */
[----:B01----:R-:W-:Y:S05]  /*159c0*/  ENDCOLLECTIVE ;  /* 0x000000000000791b */ /* 0x003fea0003800000 */
.L_x_524:
[-C--:B------:R-:W-:Y:S01]  /*159d0*/  FFMA R72, R4, R124.reuse, R73 ;  /* 0x0000007c04487223 */ /* 0x080fe20000000049 */
[----:B------:R-:W-:Y:S01]  /*159e0*/  FFMA R73, R33, R124, R74 ;  /* 0x0000007c21497223 */ /* 0x000fe2000000004a */
[----:B------:R-:W-:Y:S02]  /*159f0*/  MOV R88, R24 ;  /* 0x0000001800587202 */ /* 0x000fe40000000f00 */
[----:B------:R-:W-:-:S07]  /*15a00*/  MOV R126, R123 ;  /* 0x0000007b007e7202 */ /* 0x000fce0000000f00 */
[----:B------:R-:W-:Y:S05]  /*15a10*/  WARPSYNC.COLLECTIVE R91, `(.L_x_525) ;  /* 0x000000005b087348 */ /* 0x000fea0003c00000 */
[----:B------:R0:W1:Y:S02]  /*15a20*/  SHFL.IDX P0, R123, R88, R89, R90 ;  /* 0x00000059587b7389 */ /* 0x000064000000005a */
[----:B01----:R-:W-:Y:S05]  /*15a30*/  ENDCOLLECTIVE ;  /* 0x000000000000791b */ /* 0x003fea0003800000 */
.L_x_525:
[-C--:B------:R-:W-:Y:S01]  /*15a40*/  FFMA R74, R4, R126.reuse, R75 ;  /* 0x0000007e044a7223 */ /* 0x080fe2000000004b */
[----:B------:R-:W-:Y:S01]  /*15a50*/  FFMA R75, R33, R126, R92 ;  /* 0x0000007e214b7223 */ /* 0x000fe2000000005c */
[----:B------:R-:W-:Y:S02]  /*15a60*/  MOV R88, R25 ;  /* 0x0000001900587202 */ /* 0x000fe40000000f00 */
[----:B------:R-:W-:-:S07]  /*15a70*/  MOV R128, R123 ;  /* 0x0000007b00807202 */ /* 0x000fce0000000f00 */
[----:B------:R-:W-:Y:S05]  /*15a80*/  WARPSYNC.COLLECTIVE R91, `(.L_x_526) ;  /* 0x000000005b087348 */ /* 0x000fea0003c00000 */
[----:B------:R0:W1:Y:S02]  /*15a90*/  SHFL.IDX P0, R123, R88, R89, R90 ;  /* 0x00000059587b7389 */ /* 0x000064000000005a */
[----:B01----:R-:W-:Y:S05]  /*15aa0*/  ENDCOLLECTIVE ;  /* 0x000000000000791b */ /* 0x003fea0003800000 */
.L_x_526:
[-C--:B------:R-:W-:Y:S01]  /*15ab0*/  FFMA R79, R33, R128.reuse, R94 ;  /* 0x00000080214f7223 */ /* 0x080fe2000000005e */
[----:B------:R-:W-:Y:S01]  /*15ac0*/  FFMA R82, R4, R128, R93 ;  /* 0x0000008004527223 */ /* 0x000fe2000000005d */
[----:B------:R-:W-:Y:S02]  /*15ad0*/  MOV R88, R26 ;  /* 0x0000001a00587202 */ /* 0x000fe40000000f00 */
[----:B------:R-:W-:-:S07]  /*15ae0*/  MOV R130, R123 ;  /* 0x0000007b00827202 */ /* 0x000fce0000000f00 */
[----:B------:R-:W-:Y:S05]  /*15af0*/  WARPSYNC.COLLECTIVE R91, `(.L_x_527) ;  /* 0x000000005b087348 */ /* 0x000fea0003c00000 */
[----:B------:R0:W1:Y:S02]  /*15b00*/  SHFL.IDX P0, R123, R88, R89, R90 ;  /* 0x00000059587b7389 */ /* 0x000064000000005a */
[----:B01----:R-:W-:Y:S05]  /*15b10*/  ENDCOLLECTIVE ;  /* 0x000000000000791b */ /* 0x003fea0003800000 */
.L_x_527:
[-C--:B------:R-:W-:Y:S01]  /*15b20*/  FFMA R84, R4, R130.reuse, R95 ;  /* 0x0000008204547223 */ /* 0x080fe2000000005f */
[----:B------:R-:W-:Y:S01]  /*15b30*/  FFMA R83, R33, R130, R96 ;  /* 0x0000008221537223 */ /* 0x000fe20000000060 */
[----:B------:R-:W-:Y:S02]  /*15b40*/  MOV R88, R28 ;  /* 0x0000001c00587202 */ /* 0x000fe40000000f00 */
[----:B------:R-:W-:-:S07]  /*15b50*/  MOV R132, R123 ;  /* 0x0000007b00847202 */ /* 0x000fce0000000f00 */
[----:B------:R-:W-:Y:S05]  /*15b60*/  WARPSYNC.COLLECTIVE R91, `(.L_x_528) ;  /* 0x000000005b087348 */ /* 0x000fea0003c00000 */
[----:B------:R0:W1:Y:S02]  /*15b70*/  SHFL.IDX P0, R123, R88, R89, R90 ;  /* 0x00000059587b7389 */ /* 0x000064000000005a */
[----:B01----:R-:W-:Y:S05]  /*15b80*/  ENDCOLLECTIVE ;  /* 0x000000000000791b */ /* 0x003fea0003800000 */
.L_x_528:
[-C--:B------:R-:W-:Y:S01]  /*15b90*/  FFMA R86, R4, R132.reuse, R97 ;  /* 0x0000008404567223 */ /* 0x080fe20000000061 */
[----:B------:R-:W-:Y:S01]  /*15ba0*/  FFMA R85, R33, R132, R98 ;  /* 0x0000008421557223 */ /* 0x000fe20000000062 */
[----:B------:R-:W-:Y:S02]  /*15bb0*/  MOV R88, R29 ;  /* 0x0000001d00587202 */ /* 0x000fe40000000f00 */
[----:B------:R-:W-:-:S07]  /*15bc0*/  MOV R134, R123 ;  /* 0x0000007b00867202 */ /* 0x000fce0000000f00 */
[----:B------:R-:W-:Y:S05]  /*15bd0*/  WARPSYNC.COLLECTIVE R91, `(.L_x_529) ;  /* 0x000000005b087348 */ /* 0x000fea0003c00000 */
[----:B------:R0:W1:Y:S02]  /*15be0*/  SHFL.IDX P0, R123, R88, R89, R90 ;  /* 0x00000059587b7389 */ /* 0x000064000000005a */
[----:B01----:R-:W-:Y:S05]  /*15bf0*/  ENDCOLLECTIVE ;  /* 0x000000000000791b */ /* 0x003fea0003800000 */
.L_x_529:
        /* <DEDUP_REMOVED lines=8> */
.L_x_530:
[----:B------:R-:W-:Y:S02]  /*15c80*/  MOV R88, R31 ;  /* 0x0000001f00587202 */ /* 0x000fe40000000f00 */
[----:B------:R-:W-:-:S07]  /*15c90*/  MOV R97, R123 ;  /* 0x0000007b00617202 */ /* 0x000fce0000000f00 */
[----:B------:R-:W-:Y:S05]  /*15ca0*/  WARPSYNC.COLLECTIVE R91, `(.L_x_531) ;  /* 0x000000005b087348 */ /* 0x000fea0003c00000 */
[----:B------:R0:W1:Y:S02]  /*15cb0*/  SHFL.IDX P0, R123, R88, R89, R90 ;  /* 0x00000059587b7389 */ /* 0x000064000000005a */
[----:B01----:R-:W-:Y:S05]  /*15cc0*/  ENDCOLLECTIVE ;  /* 0x000000000000791b */ /* 0x003fea0003800000 */
.L_x_531:
[-C--:B------:R-:W-:Y:S01]  /*15cd0*/  FFMA R96, R4, R97.reuse, R103 ;  /* 0x0000006104607223 */ /* 0x080fe20000000067 */
[----:B------:R-:W-:Y:S01]  /*15ce0*/  FFMA R97, R33, R97, R104 ;  /* 0x0000006121617223 */ /* 0x000fe20000000068 */
[----:B------:R-:W-:Y:S02]  /*15cf0*/  MOV R88, R32 ;  /* 0x0000002000587202 */ /* 0x000fe40000000f00 */
[----:B------:R-:W-:-:S07]  /*15d00*/  MOV R99, R123 ;  /* 0x0000007b00637202 */ /* 0x000fce0000000f00 */
[----:B------:R-:W-:Y:S05]  /*15d10*/  WARPSYNC.COLLECTIVE R91, `(.L_x_532) ;  /* 0x000000005b087348 */ /* 0x000fea0003c00000 */
[----:B------:R0:W1:Y:S02]  /*15d20*/  SHFL.IDX P0, R123, R88, R89, R90 ;  /* 0x00000059587b7389 */ /* 0x000064000000005a */
[----:B01----:R-:W-:Y:S05]  /*15d30*/  ENDCOLLECTIVE ;  /* 0x000000000000791b */ /* 0x003fea0003800000 */
.L_x_532:
[-C--:B------:R-:W-:Y:S01]  /*15d40*/  FFMA R98, R4, R99.reuse, R105 ;  /* 0x0000006304627223 */ /* 0x080fe20000000069 */
[----:B------:R-:W-:Y:S01]  /*15d50*/  FFMA R99, R33, R99, R106 ;  /* 0x0000006321637223 */ /* 0x000fe2000000006a */
[----:B------:R-:W-:Y:S02]  /*15d60*/  MOV R88, R34 ;  /* 0x0000002200587202 */ /* 0x000fe40000000f00 */
[----:B------:R-:W-:-:S07]  /*15d70*/  MOV R125, R123 ;  /* 0x0000007b007d7202 */ /* 0x000fce0000000f00 */
[----:B------:R-:W-:Y:S05]  /*15d80*/  WARPSYNC.COLLECTIVE R91, `(.L_x_533) ;  /* 0x000000005b087348 */ /* 0x000fea0003c00000 */
[----:B------:R0:W1:Y:S02]  /*15d90*/  SHFL.IDX P0, R123, R88, R89, R90 ;  /* 0x00000059587b7389 */ /* 0x000064000000005a */
[----:B01----:R-:W-:Y:S05]  /*15da0*/  ENDCOLLECTIVE ;  /* 0x000000000000791b */ /* 0x003fea0003800000 */
.L_x_533:
[-C--:B------:R-:W-:Y:S01]  /*15db0*/  FFMA R100, R4, R125.reuse, R107 ;  /* 0x0000007d04647223 */ /* 0x080fe2000000006b */
[----:B------:R-:W-:Y:S01]  /*15dc0*/  FFMA R101, R33, R125, R108 ;  /* 0x0000007d21657223 */ /* 0x000fe2000000006c */
[----:B------:R-:W-:Y:S02]  /*15dd0*/  MOV R88, R35 ;  /* 0x0000002300587202 */ /* 0x000fe40000000f00 */
[----:B------:R-:W-:-:S07]  /*15de0*/  MOV R127, R123 ;  /* 0x0000007b007f7202 */ /* 0x000fce0000000f00 */
[----:B------:R-:W-:Y:S05]  /*15df0*/  WARPSYNC.COLLECTIVE R91, `(.L_x_534) ;  /* 0x000000005b087348 */ /* 0x000fea0003c00000 */
[----:B------:R0:W1:Y:S02]  /*15e00*/  SHFL.IDX P0, R123, R88, R89, R90 ;  /* 0x00000059587b7389 */ /* 0x000064000000005a */
[----:B01----:R-:W-:Y:S05]  /*15e10*/  ENDCOLLECTIVE ;  /* 0x000000000000791b */ /* 0x003fea0003800000 */
.L_x_534:
[-C--:B------:R-:W-:Y:S01]  /*15e20*/  FFMA R122, R4, R127.reuse, R109 ;  /* 0x0000007f047a7223 */ /* 0x080fe2000000006d */
[----:B------:R-:W-:Y:S01]  /*15e30*/  FFMA R103, R33, R127, R110 ;  /* 0x0000007f21677223 */ /* 0x000fe2000000006e */
[----:B------:R-:W-:Y:S02]  /*15e40*/  MOV R88, R36 ;  /* 0x0000002400587202 */ /* 0x000fe40000000f00 */
[----:B------:R-:W-:-:S07]  /*15e50*/  MOV R129, R123 ;  /* 0x0000007b00817202 */ /* 0x000fce0000000f00 */
[----:B------:R-:W-:Y:S05]  /*15e60*/  WARPSYNC.COLLECTIVE R91, `(.L_x_535) ;  /* 0x000000005b087348 */ /* 0x000fea0003c00000 */
[----:B------:R0:W1:Y:S02]  /*15e70*/  SHFL.IDX P0, R123, R88, R89, R90 ;  /* 0x00000059587b7389 */ /* 0x000064000000005a */
[----:B01----:R-:W-:Y:S05]  /*15e80*/  ENDCOLLECTIVE ;  /* 0x000000000000791b */ /* 0x003fea0003800000 */
.L_x_535:
[-C--:B------:R-:W-:Y:S01]  /*15e90*/  FFMA R124, R4, R129.reuse, R111 ;  /* 0x00000081047c7223 */ /* 0x080fe2000000006f */
[----:B------:R-:W-:Y:S01]  /*15ea0*/  FFMA R105, R33, R129, R112 ;  /* 0x0000008121697223 */ /* 0x000fe20000000070 */
[----:B------:R-:W-:Y:S02]  /*15eb0*/  MOV R88, R37 ;  /* 0x0000002500587202 */ /* 0x000fe40000000f00 */
[----:B------:R-:W-:-:S07]  /*15ec0*/  MOV R131, R123 ;  /* 0x0000007b00837202 */ /* 0x000fce0000000f00 */
[----:B------:R-:W-:Y:S05]  /*15ed0*/  WARPSYNC.COLLECTIVE R91, `(.L_x_536) ;  /* 0x000000005b087348 */ /* 0x000fea0003c00000 */
[----:B------:R0:W1:Y:S02]  /*15ee0*/  SHFL.IDX P0, R123, R88, R89, R90 ;  /* 0x00000059587b7389 */ /* 0x000064000000005a */
[----:B01----:R-:W-:Y:S05]  /*15ef0*/  ENDCOLLECTIVE ;  /* 0x000000000000791b */ /* 0x003fea0003800000 */
.L_x_536:
[-C--:B------:R-:W-:Y:S01]  /*15f00*/  FFMA R126, R4, R131.reuse, R113 ;  /* 0x00000083047e7223 */ /* 0x080fe20000000071 */
[----:B------:R-:W-:Y:S01]  /*15f10*/  FFMA R107, R33, R131, R114 ;  /* 0x00000083216b7223 */ /* 0x000fe20000000072 */
[----:B------:R-:W-:Y:S02]  /*15f20*/  MOV R88, R38 ;  /* 0x0000002600587202 */ /* 0x000fe40000000f00 */
[----:B------:R-:W-:-:S07]  /*15f30*/  MOV R133, R123 ;  /* 0x0000007b00857202 */ /* 0x000fce0000000f00 */
[----:B------:R-:W-:Y:S05]  /*15f40*/  WARPSYNC.COLLECTIVE R91, `(.L_x_537) ;  /* 0x000000005b087348 */ /* 0x000fea0003c00000 */
[----:B------:R0:W1:Y:S02]  /*15f50*/  SHFL.IDX P0, R123, R88, R89, R90 ;  /* 0x00000059587b7389 */ /* 0x000064000000005a */
[----:B01----:R-:W-:Y:S05]  /*15f60*/  ENDCOLLECTIVE ;  /* 0x000000000000791b */ /* 0x003fea0003800000 */
.L_x_537:
[-C--:B------:R-:W-:Y:S01]  /*15f70*/  FFMA R128, R4, R133.reuse, R115 ;  /* 0x0000008504807223 */ /* 0x080fe20000000073 */
[----:B------:R-:W-:Y:S01]  /*15f80*/  FFMA R109, R33, R133, R116 ;  /* 0x00000085216d7223 */ /* 0x000fe20000000074 */
[----:B------:R-:W-:Y:S02]  /*15f90*/  MOV R88, R39 ;  /* 0x0000002700587202 */ /* 0x000fe40000000f00 */
[----:B------:R-:W-:-:S07]  /*15fa0*/  MOV R135, R123 ;  /* 0x0000007b00877202 */ /* 0x000fce0000000f00 */
[----:B------:R-:W-:Y:S05]  /*15fb0*/  WARPSYNC.COLLECTIVE R91, `(.L_x_538) ;  /* 0x000000005b087348 */ /* 0x000fea0003c00000 */
[----:B------:R0:W1:Y:S02]  /*15fc0*/  SHFL.IDX P0, R123, R88, R89, R90 ;  /* 0x00000059587b7389 */ /* 0x000064000000005a */
[----:B01----:R-:W-:Y:S05]  /*15fd0*/  ENDCOLLECTIVE ;  /* 0x000000000000791b */ /* 0x003fea0003800000 */
.L_x_538:
[-C--:B------:R-:W-:Y:S01]  /*15fe0*/  FFMA R130, R4, R135.reuse, R117 ;  /* 0x0000008704827223 */ /* 0x080fe20000000075 */
[----:B------:R-:W-:Y:S01]  /*15ff0*/  FFMA R111, R33, R135, R118 ;  /* 0x00000087216f7223 */ /* 0x000fe20000000076 */
[----:B------:R-:W-:Y:S02]  /*16000*/  MOV R88, R40 ;  /* 0x0000002800587202 */ /* 0x000fe40000000f00 */
[----:B------:R-:W-:-:S07]  /*16010*/  MOV R137, R123 ;  /* 0x0000007b00897202 */ /* 0x000fce0000000f00 */
[----:B------:R-:W-:Y:S05]  /*16020*/  WARPSYNC.COLLECTIVE R91, `(.L_x_539) ;  /* 0x000000005b087348 */ /* 0x000fea0003c00000 */
[----:B------:R0:W1:Y:S02]  /*16030*/  SHFL.IDX P0, R123, R88, R89, R90 ;  /* 0x00000059587b7389 */ /* 0x000064000000005a */
[----:B01----:R-:W-:Y:S05]  /*16040*/  ENDCOLLECTIVE ;  /* 0x000000000000791b */ /* 0x003fea0003800000 */
.L_x_539:
[-C--:B------:R-:W-:Y:S01]  /*16050*/  FFMA R132, R4, R137.reuse, R119 ;  /* 0x0000008904847223 */ /* 0x080fe20000000077 */
[----:B------:R-:W-:Y:S01]  /*16060*/  FFMA R113, R33, R137, R120 ;  /* 0x0000008921717223 */ /* 0x000fe20000000078 */
[----:B------:R-:W-:Y:S02]  /*16070*/  MOV R88, R41 ;  /* 0x0000002900587202 */ /* 0x000fe40000000f00 */
[----:B------:R-:W-:-:S07]  /*16080*/  MOV R138, R123 ;  /* 0x0000007b008a7202 */ /* 0x000fce0000000f00 */
[----:B------:R-:W-:Y:S05]  /*16090*/  WARPSYNC.COLLECTIVE R91, `(.L_x_540) ;  /* 0x000000005b087348 */ /* 0x000fea0003c00000 */
[----:B------:R0:W1:Y:S02]  /*160a0*/  SHFL.IDX P0, R123, R88, R89, R90 ;  /* 0x00000059587b7389 */ /* 0x000064000000005a */
[----:B01----:R-:W-:Y:S05]  /*160b0*/  ENDCOLLECTIVE ;  /* 0x000000000000791b */ /* 0x003fea0003800000 */
.L_x_540:
[-C--:B------:R-:W-:Y:S01]  /*160c0*/  FFMA R134, R4, R138.reuse, R121 ;  /* 0x0000008a04867223 */ /* 0x080fe20000000079 */
[----:B------:R-:W-:Y:S01]  /*160d0*/  FFMA R115, R33, R138, R87 ;  /* 0x0000008a21737223 */ /* 0x000fe20000000057 */
[----:B------:R-:W-:Y:S02]  /*160e0*/  MOV R88, R42 ;  /* 0x0000002a00587202 */ /* 0x000fe40000000f00 */
[----:B------:R-:W-:-:S07]  /*160f0*/  MOV R139, R123 ;  /* 0x0000007b008b7202 */ /* 0x000fce0000000f00 */
[----:B------:R-:W-:Y:S05]  /*16100*/  WARPSYNC.COLLECTIVE R91, `(.L_x_541) ;  /* 0x000000005b087348 */ /* 0x000fea0003c00000 */
[----:B------:R0:W1:Y:S02]  /*16110*/  SHFL.IDX P0, R123, R88, R89, R90 ;  /* 0x00000059587b7389 */ /* 0x000064000000005a */
[----:B01----:R-:W-:Y:S05]  /*16120*/  ENDCOLLECTIVE ;  /* 0x000000000000791b */ /* 0x003fea0003800000 */
.L_x_541:
[-C--:B------:R-:W-:Y:S01]  /*16130*/  FFMA R136, R4, R139.reuse, R80 ;  /* 0x0000008b04887223 */ /* 0x080fe20000000050 */
[----:B------:R-:W-:Y:S01]  /*16140*/  FFMA R117, R33, R139, R78 ;  /* 0x0000008b21757223 */ /* 0x000fe2000000004e */
[----:B------:R-:W-:-:S05]  /*16150*/  MOV R141, R123 ;  /* 0x0000007b008d7202 */ /* 0x000fca0000000f00 */
[----:B------:R-:W-:Y:S01]  /*16160*/  FFMA R76, R4, R141, R76 ;  /* 0x0000008d044c7223 */ /* 0x000fe2000000004c */
[----:B------:R-:W-:Y:S01]  /*16170*/  MOV R88, R9 ;  /* 0x0000000900587202 */ /* 0x000fe20000000f00 */
[----:B------:R0:W5:Y:S01]  /*16180*/  LDG.E.CONSTANT R4, desc[UR4][R44.64+0x80] ;  /* 0x000080042c047981 */ /* 0x000162000c1e9900 */
[----:B------:R-:W-:Y:S01]  /*16190*/  MOV R89, R27 ;  /* 0x0000001b00597202 */ /* 0x000fe20000000f00 */
[----:B------:R-:W-:-:S07]  /*161a0*/  FFMA R33, R33, R141, R0 ;  /* 0x0000008d21217223 */ /* 0x000fce0000000000 */
[----:B0----5:R-:W-:Y:S05]  /*161b0*/  WARPSYNC.COLLECTIVE R91, `(.L_x_542) ;  /* 0x000000005b087348 */ /* 0x021fea0003c00000 */
[----:B------:R1:W2:Y:S02]  /*161c0*/  SHFL.IDX P0, R123, R88, R89, R90 ;  /* 0x00000059587b7389 */ /* 0x0002a4000000005a */
[----:B012--5:R-:W-:Y:S05]  /*161d0*/  ENDCOLLECTIVE ;  /* 0x000000000000791b */ /* 0x027fea0003800000 */
.L_x_542:
[----:B------:R-:W-:Y:S02]  /*161e0*/  MOV R88, R10 ;  /* 0x0000000a00587202 */ /* 0x000fe40000000f00 */
[----:B------:R-:W-:-:S07]  /*161f0*/  MOV R80, R123 ;  /* 0x0000007b00507202 */ /* 0x000fce0000000f00 */
[----:B------:R-:W-:Y:S05]  /*16200*/  WARPSYNC.COLLECTIVE R91, `(.L_x_543) ;  /* 0x000000005b087348 */ /* 0x000fea0003c00000 */
[----:B------:R0:W1:Y:S02]  /*16210*/  SHFL.IDX P0, R123, R88, R89, R90 ;  /* 0x00000059587b7389 */ /* 0x000064000000005a */
[----:B01----:R-:W-:Y:S05]  /*16220*/  ENDCOLLECTIVE ;  /* 0x000000000000791b */ /* 0x003fea0003800000 */
.L_x_543:
[----:B------:R-:W-:Y:S01]  /*16230*/  MOV R88, R11 ;  /* 0x0000000b00587202 */ /* 0x000fe20000000f00 */
[----:B------:R-:W-:Y:S01]  /*16240*/  FFMA R48, R43, R123, R48 ;  /* 0x0000007b2b307223 */ /* 0x000fe20000000030 */
[----:B------:R-:W-:Y:S01]  /*16250*/  FFMA R81, R80, R43, R81 ;  /* 0x0000002b50517223 */ /* 0x000fe20000000051 */
[----:B------:R-:W-:-:S07]  /*16260*/  FFMA R50, R4, R123, R50 ;  /* 0x0000007b04327223 */ /* 0x000fce0000000032 */
[----:B------:R-:W-:Y:S05]  /*16270*/  WARPSYNC.COLLECTIVE R91, `(.L_x_544) ;  /* 0x000000005b087348 */ /* 0x000fea0003c00000 */
[----:B------:R0:W1:Y:S02]  /*16280*/  SHFL.IDX P0, R123, R88, R89, R90 ;  /* 0x00000059587b7389 */ /* 0x000064000000005a */
[----:B01----:R-:W-:Y:S05]  /*16290*/  ENDCOLLECTIVE ;  /* 0x000000000000791b */ /* 0x003fea0003800000 */
.L_x_544:
[----:B------:R-:W-:Y:S02]  /*162a0*/  MOV R88, R12 ;  /* 0x0000000c00587202 */ /* 0x000fe40000000f00 */
[----:B------:R-:W-:-:S07]  /*162b0*/  MOV R44, R123 ;  /* 0x0000007b002c7202 */ /* 0x000fce0000000f00 */
[----:B------:R-:W-:Y:S05]  /*162c0*/  WARPSYNC.COLLECTIVE R91, `(.L_x_545) ;  /* 0x000000005b087348 */ /* 0x000fea0003c00000 */
[----:B------:R0:W1:Y:S02]  /*162d0*/  SHFL.IDX P0, R123, R88, R89, R90 ;  /* 0x00000059587b7389 */ /* 0x000064000000005a */
[----:B01----:R-:W-:Y:S05]  /*162e0*/  ENDCOLLECTIVE ;  /* 0x000000000000791b */ /* 0x003fea0003800000 */
.L_x_545:
[----:B------:R-:W-:Y:S02]  /*162f0*/  MOV R88, R13 ;  /* 0x0000000d00587202 */ /* 0x000fe40000000f00 */
[----:B------:R-:W-:-:S07]  /*16300*/  MOV R45, R123 ;  /* 0x0000007b002d7202 */ /* 0x000fce0000000f00 */
[----:B------:R-:W-:Y:S05]  /*16310*/  WARPSYNC.COLLECTIVE R91, `(.L_x_546) ;  /* 0x000000005b087348 */ /* 0x000fea0003c00000 */
[----:B------:R0:W1:Y:S02]  /*16320*/  SHFL.IDX P0, R123, R88, R89, R90 ;  /* 0x00000059587b7389 */ /* 0x000064000000005a */
[----:B01----:R-:W-:Y:S05]  /*16330*/  ENDCOLLECTIVE ;  /* 0x000000000000791b */ /* 0x003fea0003800000 */
.L_x_546:
[----:B------:R-:W-:Y:S02]  /*16340*/  MOV R88, R14 ;  /* 0x0000000e00587202 */ /* 0x000fe40000000f00 */
[----:B------:R-:W-:-:S07]  /*16350*/  MOV R47, R123 ;  /* 0x0000007b002f7202 */ /* 0x000fce0000000f00 */
[----:B------:R-:W-:Y:S05]  /*16360*/  WARPSYNC.COLLECTIVE R91, `(.L_x_547) ;  /* 0x000000005b087348 */ /* 0x000fea0003c00000 */
[----:B------:R0:W1:Y:S02]  /*16370*/  SHFL.IDX P0, R123, R88, R89, R90 ;  /* 0x00000059587b7389 */ /* 0x000064000000005a */
[----:B01----:R-:W-:Y:S05]  /*16380*/  ENDCOLLECTIVE ;  /* 0x000000000000791b */ /* 0x003fea0003800000 */
.L_x_547:
[----:B------:R-:W-:Y:S02]  /*16390*/  MOV R88, R15 ;  /* 0x0000000f00587202 */ /* 0x000fe40000000f00 */
[----:B------:R-:W-:-:S07]  /*163a0*/  MOV R87, R123 ;  /* 0x0000007b00577202 */ /* 0x000fce0000000f00 */
[----:B------:R-:W-:Y:S05]  /*163b0*/  WARPSYNC.COLLECTIVE R91, `(.L_x_548) ;  /* 0x000000005b087348 */ /* 0x000fea0003c00000 */
[----:B------:R0:W1:Y:S02]  /*163c0*/  SHFL.IDX P0, R123, R88, R89, R90 ;  /* 0x00000059587b7389 */ /* 0x000064000000005a */
[----:B01----:R-:W-:Y:S05]  /*163d0*/  ENDCOLLECTIVE ;  /* 0x000000000000791b */ /* 0x003fea0003800000 */
.L_x_548:
[----:B------:R-:W-:Y:S02]  /*163e0*/  MOV R88, R16 ;  /* 0x0000001000587202 */ /* 0x000fe40000000f00 */
[----:B------:R-:W-:-:S07]  /*163f0*/  MOV R119, R123 ;  /* 0x0000007b00777202 */ /* 0x000fce0000000f00 */
[----:B------:R-:W-:Y:S05]  /*16400*/  WARPSYNC.COLLECTIVE R91, `(.L_x_549) ;  /* 0x000000005b087348 */ /* 0x000fea0003c00000 */
[----:B------:R0:W1:Y:S02]  /*16410*/  SHFL.IDX P0, R123, R88, R89, R90 ;  /* 0x00000059587b7389 */ /* 0x000064000000005a */
[----:B01----:R-:W-:Y:S05]  /*16420*/  ENDCOLLECTIVE ;  /* 0x000000000000791b */ /* 0x003fea0003800000 */
.L_x_549:
[----:B------:R-:W-:Y:S02]  /*16430*/  MOV R88, R17 ;  /* 0x0000001100587202 */ /* 0x000fe40000000f00 */
[----:B------:R-:W-:-:S07]  /*16440*/  MOV R121, R123 ;  /* 0x0000007b00797202 */ /* 0x000fce0000000f00 */
[----:B------:R-:W-:Y:S05]  /*16450*/  WARPSYNC.COLLECTIVE R91, `(.L_x_550) ;  /* 0x000000005b087348 */ /* 0x000fea0003c00000 */
[----:B------:R0:W1:Y:S02]  /*16460*/  SHFL.IDX P0, R123, R88, R89, R90 ;  /* 0x00000059587b7389 */ /* 0x000064000000005a */
[----:B01----:R-:W-:Y:S05]  /*16470*/  ENDCOLLECTIVE ;  /* 0x000000000000791b */ /* 0x003fea0003800000 */
.L_x_550:
[----:B------:R-:W-:Y:S01]  /*16480*/  FFMA R77, R80, R4, R77 ;  /* 0x00000004504d7223 */ /* 0x000fe2000000004d */
[----:B------:R-:W-:Y:S02]  /*16490*/  MOV R88, R18 ;  /* 0x0000001200587202 */ /* 0x000fe40000000f00 */
[----:B------:R-:W-:-:S07]  /*164a0*/  MOV R80, R123 ;  /* 0x0000007b00507202 */ /* 0x000fce0000000f00 */
[----:B------:R-:W-:Y:S05]  /*164b0*/  WARPSYNC.COLLECTIVE R91, `(.L_x_551) ;  /* 0x000000005b087348 */ /* 0x000fea0003c00000 */
[----:B------:R0:W1:Y:S02]  /*164c0*/  SHFL.IDX P0, R123, R88, R89, R90 ;  /* 0x00000059587b7389 */ /* 0x000064000000005a */
[----:B01----:R-:W-:Y:S05]  /*164d0*/  ENDCOLLECTIVE ;  /* 0x000000000000791b */ /* 0x003fea0003800000 */
.L_x_551:
[CC--:B------:R-:W-:Y:S01]  /*164e0*/  FFMA R153, R43.reuse, R45.reuse, R52 ;  /* 0x0000002d2b997223 */ /* 0x0c0fe20000000034 */
[C---:B------:R-:W-:Y:S01]  /*164f0*/  FFMA R0, R4.reuse, R45, R53 ;  /* 0x0000002d04007223 */ /* 0x040fe20000000035 */
        /* <DEDUP_REMOVED lines=8> */
.L_x_552:
[----:B------:R-:W-:Y:S02]  /*16580*/  MOV R88, R20 ;  /* 0x0000001400587202 */ /* 0x000fe40000000f00 */
[----:B------:R-:W-:-:S07]  /*16590*/  MOV R53, R123 ;  /* 0x0000007b00357202 */ /* 0x000fce0000000f00 */
[----:B------:R-:W-:Y:S05]  /*165a0*/  WARPSYNC.COLLECTIVE R91, `(.L_x_553) ;  /* 0x000000005b087348 */ /* 0x000fea0003c00000 */
[----:B------:R0:W1:Y:S02]  /*165b0*/  SHFL.IDX P0, R123, R88, R89, R90 ;  /* 0x00000059587b7389 */ /* 0x000064000000005a */
[----:B01----:R-:W-:Y:S05]  /*165c0*/  ENDCOLLECTIVE ;  /* 0x000000000000791b */ /* 0x003fea0003800000 */
.L_x_553:
[-C--:B------:R-:W-:Y:S01]  /*165d0*/  FFMA R51, R43, R44.reuse, R51 ;  /* 0x0000002c2b337223 */ /* 0x080fe20000000033 */
[C---:B------:R-:W-:Y:S01]  /*165e0*/  FFMA R49, R4.reuse, R44, R49 ;  /* 0x0000002c04317223 */ /* 0x040fe20000000031 */
[----:B------:R-:W-:Y:S01]  /*165f0*/  FFMA R44, R4, R47, R55 ;  /* 0x0000002f042c7223 */ /* 0x000fe20000000037 */
[----:B------:R-:W-:Y:S02]  /*16600*/  MOV R88, R21 ;  /* 0x0000001500587202 */ /* 0x000fe40000000f00 */
[----:B------:R-:W-:-:S07]  /*16610*/  MOV R55, R123 ;  /* 0x0000007b00377202 */ /* 0x000fce0000000f00 */
[----:B------:R-:W-:Y:S05]  /*16620*/  WARPSYNC.COLLECTIVE R91, `(.L_x_554) ;  /* 0x000000005b087348 */ /* 0x000fea0003c00000 */
[----:B------:R0:W1:Y:S02]  /*16630*/  SHFL.IDX P0, R123, R88, R89, R90 ;  /* 0x00000059587b7389 */ /* 0x000064000000005a */
[----:B01----:R-:W-:Y:S05]  /*16640*/  ENDCOLLECTIVE ;  /* 0x000000000000791b */ /* 0x003fea0003800000 */
.L_x_554:
[----:B------:R-:W-:Y:S02]  /*16650*/  MOV R88, R22 ;  /* 0x0000001600587202 */ /* 0x000fe40000000f00 */
[----:B------:R-:W-:-:S07]  /*16660*/  MOV R57, R123 ;  /* 0x0000007b00397202 */ /* 0x000fce0000000f00 */
[----:B------:R-:W-:Y:S05]  /*16670*/  WARPSYNC.COLLECTIVE R91, `(.L_x_555) ;  /* 0x000000005b087348 */ /* 0x000fea0003c00000 */
[----:B------:R0:W1:Y:S02]  /*16680*/  SHFL.IDX P0, R123, R88, R89, R90 ;  /* 0x00000059587b7389 */ /* 0x000064000000005a */
[----:B01----:R-:W-:Y:S05]  /*16690*/  ENDCOLLECTIVE ;  /* 0x000000000000791b */ /* 0x003fea0003800000 */
.L_x_555:
[----:B------:R-:W-:Y:S01]  /*166a0*/  FFMA R152, R43, R47, R54 ;  /* 0x0000002f2b987223 */ /* 0x000fe20000000036 */
[----:B------:R-:W-:Y:S01]  /*166b0*/  FFMA R47, R4, R119, R59 ;  /* 0x00000077042f7223 */ /* 0x000fe2000000003b */
[----:B------:R-:W-:Y:S02]  /*166c0*/  MOV R88, R23 ;  /* 0x0000001700587202 */ /* 0x000fe40000000f00 */
[----:B------:R-:W-:-:S07]  /*166d0*/  MOV R59, R123 ;  /* 0x0000007b003b7202 */ /* 0x000fce0000000f00 */
[----:B------:R-:W-:Y:S05]  /*166e0*/  WARPSYNC.COLLECTIVE R91, `(.L_x_556) ;  /* 0x000000005b087348 */ /* 0x000fea0003c00000 */
[----:B------:R0:W1:Y:S02]  /*166f0*/  SHFL.IDX P0, R123, R88, R89, R90 ;  /* 0x00000059587b7389 */ /* 0x000064000000005a */
[----:B01----:R-:W-:Y:S05]  /*16700*/  ENDCOLLECTIVE ;  /* 0x000000000000791b */ /* 0x003fea0003800000 */
.L_x_556:
[----:B------:R-:W-:Y:S01]  /*16710*/  FFMA R78, R4, R121, R61 ;  /* 0x00000079044e7223 */ /* 0x000fe2000000003d */
[----:B------:R-:W-:Y:S02]  /*16720*/  MOV R88, R24 ;  /* 0x0000001800587202 */ /* 0x000fe40000000f00 */
[----:B------:R-:W-:-:S07]  /*16730*/  MOV R61, R123 ;  /* 0x0000007b003d7202 */ /* 0x000fce0000000f00 */
[----:B------:R-:W-:Y:S05]  /*16740*/  WARPSYNC.COLLECTIVE R91, `(.L_x_557) ;  /* 0x000000005b087348 */ /* 0x000fea0003c00000 */
[----:B------:R0:W1:Y:S02]  /*16750*/  SHFL.IDX P0, R123, R88, R89, R90 ;  /* 0x00000059587b7389 */ /* 0x000064000000005a */
[----:B01----:R-:W-:Y:S05]  /*16760*/  ENDCOLLECTIVE ;  /* 0x000000000000791b */ /* 0x003fea0003800000 */
.L_x_557:
[C---:B------:R-:W-:Y:S01]  /*16770*/  FFMA R150, R43.reuse, R119, R58 ;  /* 0x000000772b967223 */ /* 0x040fe2000000003a */
[C---:B------:R-:W-:Y:S01]  /*16780*/  FFMA R119, R43.reuse, R121, R60 ;  /* 0x000000792b777223 */ /* 0x040fe2000000003c */
[-C--:B------:R-:W-:Y:S01]  /*16790*/  FFMA R121, R43, R80.reuse, R62 ;  /* 0x000000502b797223 */ /* 0x080fe2000000003e */
[----:B------:R-:W-:Y:S01]  /*167a0*/  FFMA R80, R4, R80, R63 ;  /* 0x0000005004507223 */ /* 0x000fe2000000003f */
[----:B------:R-:W-:Y:S02]  /*167b0*/  MOV R88, R25 ;  /* 0x0000001900587202 */ /* 0x000fe40000000f00 */
[----:B------:R-:W-:-:S07]  /*167c0*/  MOV R63, R123 ;  /* 0x0000007b003f7202 */ /* 0x000fce0000000f00 */
[----:B------:R-:W-:Y:S05]  /*167d0*/  WARPSYNC.COLLECTIVE R91, `(.L_x_558) ;  /* 0x000000005b087348 */ /* 0x000fea0003c00000 */
[----:B------:R0:W1:Y:S02]  /*167e0*/  SHFL.IDX P0, R123, R88, R89, R90 ;  /* 0x00000059587b7389 */ /* 0x000064000000005a */
[----:B01----:R-:W-:Y:S05]  /*167f0*/  ENDCOLLECTIVE ;  /* 0x000000000000791b */ /* 0x003fea0003800000 */
.L_x_558:
[----:B------:R-:W-:Y:S02]  /*16800*/  MOV R88, R26 ;  /* 0x0000001a00587202 */ /* 0x000fe40000000f00 */
[----:B------:R-:W-:-:S07]  /*16810*/  MOV R125, R123 ;  /* 0x0000007b007d7202 */ /* 0x000fce0000000f00 */
[----:B------:R-:W-:Y:S05]  /*16820*/  WARPSYNC.COLLECTIVE R91, `(.L_x_559) ;  /* 0x000000005b087348 */ /* 0x000fea0003c00000 */
[----:B------:R0:W1:Y:S02]  /*16830*/  SHFL.IDX P0, R123, R88, R89, R90 ;  /* 0x00000059587b7389 */ /* 0x000064000000005a */
[----:B01----:R-:W-:Y:S05]  /*16840*/  ENDCOLLECTIVE ;  /* 0x000000000000791b */ /* 0x003fea0003800000 */
.L_x_559:
[----:B------:R-:W-:Y:S01]  /*16850*/  MOV R88, R28 ;  /* 0x0000001c00587202 */ /* 0x000fe20000000f00 */
[-C--:B------:R-:W-:Y:S01]  /*16860*/  FFMA R140, R43, R123.reuse, R86 ;  /* 0x0000007b2b8c7223 */ /* 0x080fe20000000056 */
[----:B------:R-:W-:-:S07]  /*16870*/  FFMA R85, R4, R123, R85 ;  /* 0x0000007b04557223 */ /* 0x000fce0000000055 */
[----:B------:R-:W-:Y:S05]  /*16880*/  WARPSYNC.COLLECTIVE R91, `(.L_x_560) ;  /* 0x000000005b087348 */ /* 0x000fea0003c00000 */
[----:B------:R0:W1:Y:S02]  /*16890*/  SHFL.IDX P0, R123, R88, R89, R90 ;  /* 0x00000059587b7389 */ /* 0x000064000000005a */
[----:B01----:R-:W-:Y:S05]  /*168a0*/  ENDCOLLECTIVE ;  /* 0x000000000000791b */ /* 0x003fea0003800000 */
.L_x_560:
[----:B------:R-:W-:Y:S02]  /*168b0*/  MOV R88, R29 ;  /* 0x0000001d00587202 */ /* 0x000fe40000000f00 */
[----:B------:R-:W-:-:S07]  /*168c0*/  MOV R52, R123 ;  /* 0x0000007b00347202 */ /* 0x000fce0000000f00 */
[----:B------:R-:W-:Y:S05]  /*168d0*/  WARPSYNC.COLLECTIVE R91, `(.L_x_561) ;  /* 0x000000005b087348 */ /* 0x000fea0003c00000 */
[----:B------:R0:W1:Y:S02]  /*168e0*/  SHFL.IDX P0, R123, R88, R89, R90 ;  /* 0x00000059587b7389 */ /* 0x000064000000005a */
[----:B01----:R-:W-:Y:S05]  /*168f0*/  ENDCOLLECTIVE ;  /* 0x000000000000791b */ /* 0x003fea0003800000 */
.L_x_561:
[-C--:B------:R-:W-:Y:S01]  /*16900*/  FFMA R129, R43, R53.reuse, R66 ;  /* 0x000000352b817223 */ /* 0x080fe20000000042 */
[----:B------:R-:W-:Y:S01]  /*16910*/  FFMA R102, R4, R53, R67 ;  /* 0x0000003504667223 */ /* 0x000fe20000000043 */
[----:B------:R-:W-:Y:S02]  /*16920*/  MOV R88, R30 ;  /* 0x0000001e00587202 */ /* 0x000fe40000000f00 */
[----:B------:R-:W-:-:S07]  /*16930*/  MOV R53, R123 ;  /* 0x0000007b00357202 */ /* 0x000fce0000000f00 */
[----:B------:R-:W-:Y:S05]  /*16940*/  WARPSYNC.COLLECTIVE R91, `(.L_x_562) ;  /* 0x000000005b087348 */ /* 0x000fea0003c00000 */
[----:B------:R0:W1:Y:S02]  /*16950*/  SHFL.IDX P0, R123, R88, R89, R90 ;  /* 0x00000059587b7389 */ /* 0x000064000000005a */
[----:B01----:R-:W-:Y:S05]  /*16960*/  ENDCOLLECTIVE ;  /* 0x000000000000791b */ /* 0x003fea0003800000 */
.L_x_562:
[----:B------:R-:W-:Y:S02]  /*16970*/  MOV R88, R31 ;  /* 0x0000001f00587202 */ /* 0x000fe40000000f00 */
[----:B------:R-:W-:-:S07]  /*16980*/  MOV R54, R123 ;  /* 0x0000007b00367202 */ /* 0x000fce0000000f00 */
[----:B------:R-:W-:Y:S05]  /*16990*/  WARPSYNC.COLLECTIVE R91, `(.L_x_563) ;  /* 0x000000005b087348 */ /* 0x000fea0003c00000 */
[----:B------:R0:W1:Y:S02]  /*169a0*/  SHFL.IDX P0, R123, R88, R89, R90 ;  /* 0x00000059587b7389 */ /* 0x000064000000005a */
[----:B01----:R-:W-:Y:S05]  /*169b0*/  ENDCOLLECTIVE ;  /* 0x000000000000791b */ /* 0x003fea0003800000 */
.L_x_563:
[-C--:B------:R-:W-:Y:S01]  /*169c0*/  FFMA R131, R43, R55.reuse, R68 ;  /* 0x000000372b837223 */ /* 0x080fe20000000044 */
[----:B------:R-:W-:Y:S01]  /*169d0*/  FFMA R104, R4, R55, R69 ;  /* 0x0000003704687223 */ /* 0x000fe20000000045 */
[----:B------:R-:W-:Y:S02]  /*169e0*/  MOV R88, R32 ;  /* 0x0000002000587202 */ /* 0x000fe40000000f00 */
[----:B------:R-:W-:-:S07]  /*169f0*/  MOV R55, R123 ;  /* 0x0000007b00377202 */ /* 0x000fce0000000f00 */
[----:B------:R-:W-:Y:S05]  /*16a00*/  WARPSYNC.COLLECTIVE R91, `(.L_x_564) ;  /* 0x000000005b087348 */ /* 0x000fea0003c00000 */
[----:B------:R0:W1:Y:S02]  /*16a10*/  SHFL.IDX P0, R123, R88, R89, R90 ;  /* 0x00000059587b7389 */ /* 0x000064000000005a */
[----:B01----:R-:W-:Y:S05]  /*16a20*/  ENDCOLLECTIVE ;  /* 0x000000000000791b */ /* 0x003fea0003800000 */
.L_x_564:
[----:B------:R-:W-:Y:S01]  /*16a30*/  MOV R88, R34 ;  /* 0x0000002200587202 */ /* 0x000fe20000000f00 */
[-C--:B------:R-:W-:Y:S01]  /*16a40*/  FFMA R145, R43, R123.reuse, R100 ;  /* 0x0000007b2b917223 */ /* 0x080fe20000000064 */
[----:B------:R-:W-:-:S07]  /*16a50*/  FFMA R114, R4, R123, R101 ;  /* 0x0000007b04727223 */ /* 0x000fce0000000065 */
[----:B------:R-:W-:Y:S05]  /*16a60*/  WARPSYNC.COLLECTIVE R91, `(.L_x_565) ;  /* 0x000000005b087348 */ /* 0x000fea0003c00000 */
[----:B------:R0:W1:Y:S02]  /*16a70*/  SHFL.IDX P0, R123, R88, R89, R90 ;  /* 0x00000059587b7389 */ /* 0x000064000000005a */
[----:B01----:R-:W-:Y:S05]  /*16a80*/  ENDCOLLECTIVE ;  /* 0x000000000000791b */ /* 0x003fea0003800000 */
.L_x_565:
[-C--:B------:R-:W-:Y:S01]  /*16a90*/  FFMA R133, R43, R57.reuse, R70 ;  /* 0x000000392b857223 */ /* 0x080fe20000000046 */
[----:B------:R-:W-:Y:S01]  /*16aa0*/  FFMA R106, R4, R57, R71 ;  /* 0x00000039046a7223 */ /* 0x000fe20000000047 */
[----:B------:R-:W-:Y:S02]  /*16ab0*/  MOV R88, R35 ;  /* 0x0000002300587202 */ /* 0x000fe40000000f00 */
[----:B------:R-:W-:-:S07]  /*16ac0*/  MOV R57, R123 ;  /* 0x0000007b00397202 */ /* 0x000fce0000000f00 */
[----:B------:R-:W-:Y:S05]  /*16ad0*/  WARPSYNC.COLLECTIVE R91, `(.L_x_566) ;  /* 0x000000005b087348 */ /* 0x000fea0003c00000 */
[----:B------:R0:W1:Y:S02]  /*16ae0*/  SHFL.IDX P0, R123, R88, R89, R90 ;  /* 0x00000059587b7389 */ /* 0x000064000000005a */
[----:B01----:R-:W-:Y:S05]  /*16af0*/  ENDCOLLECTIVE ;  /* 0x000000000000791b */ /* 0x003fea0003800000 */
.L_x_566:
[-C--:B------:R-:W-:Y:S01]  /*16b00*/  FFMA R135, R43, R59.reuse, R72 ;  /* 0x0000003b2b877223 */ /* 0x080fe20000000048 */
[----:B------:R-:W-:Y:S01]  /*16b10*/  FFMA R108, R4, R59, R73 ;  /* 0x0000003b046c7223 */ /* 0x000fe20000000049 */
[----:B------:R-:W-:Y:S02]  /*16b20*/  MOV R88, R36 ;  /* 0x0000002400587202 */ /* 0x000fe40000000f00 */
[----:B------:R-:W-:-:S07]  /*16b30*/  MOV R59, R123 ;  /* 0x0000007b003b7202 */ /* 0x000fce0000000f00 */
[----:B------:R-:W-:Y:S05]  /*16b40*/  WARPSYNC.COLLECTIVE R91, `(.L_x_567) ;  /* 0x000000005b087348 */ /* 0x000fea0003c00000 */
[----:B------:R0:W1:Y:S02]  /*16b50*/  SHFL.IDX P0, R123, R88, R89, R90 ;  /* 0x00000059587b7389 */ /* 0x000064000000005a */
[----:B01----:R-:W-:Y:S05]  /*16b60*/  ENDCOLLECTIVE ;  /* 0x000000000000791b */ /* 0x003fea0003800000 */
.L_x_567:
[-C--:B------:R-:W-:Y:S01]  /*16b70*/  FFMA R137, R43, R61.reuse, R74 ;  /* 0x0000003d2b897223 */ /* 0x080fe2000000004a */
[----:B------:R-:W-:Y:S01]  /*16b80*/  FFMA R110, R4, R61, R75 ;  /* 0x0000003d046e7223 */ /* 0x000fe2000000004b */
[----:B------:R-:W-:Y:S02]  /*16b90*/  MOV R88, R37 ;  /* 0x0000002500587202 */ /* 0x000fe40000000f00 */
[----:B------:R-:W-:-:S07]  /*16ba0*/  MOV R61, R123 ;  /* 0x0000007b003d7202 */ /* 0x000fce0000000f00 */
[----:B------:R-:W-:Y:S05]  /*16bb0*/  WARPSYNC.COLLECTIVE R91, `(.L_x_568) ;  /* 0x000000005b087348 */ /* 0x000fea0003c00000 */
[----:B------:R0:W1:Y:S02]  /*16bc0*/  SHFL.IDX P0, R123, R88, R89, R90 ;  /* 0x00000059587b7389 */ /* 0x000064000000005a */
[----:B01----:R-:W-:Y:S05]  /*16bd0*/  ENDCOLLECTIVE ;  /* 0x000000000000791b */ /* 0x003fea0003800000 */
.L_x_568:
        /* <DEDUP_REMOVED lines=8> */
.L_x_569:
[-C--:B------:R-:W-:Y:S01]  /*16c60*/  FFMA R138, R43, R63.reuse, R82 ;  /* 0x0000003f2b8a7223 */ /* 0x080fe20000000052 */
[----:B------:R-:W-:Y:S01]  /*16c70*/  FFMA R79, R4, R63, R79 ;  /* 0x0000003f044f7223 */ /* 0x000fe2000000004f */
[----:B------:R-:W-:Y:S02]  /*16c80*/  MOV R88, R39 ;  /* 0x0000002700587202 */ /* 0x000fe40000000f00 */
[----:B------:R-:W-:-:S07]  /*16c90*/  MOV R63, R123 ;  /* 0x0000007b003f7202 */ /* 0x000fce0000000f00 */
[----:B------:R-:W-:Y:S05]  /*16ca0*/  WARPSYNC.COLLECTIVE R91, `(.L_x_570) ;  /* 0x000000005b087348 */ /* 0x000fea0003c00000 */
[----:B------:R0:W1:Y:S02]  /*16cb0*/  SHFL.IDX P0, R123, R88, R89, R90 ;  /* 0x00000059587b7389 */ /* 0x000064000000005a */
[----:B01----:R-:W-:Y:S05]  /*16cc0*/  ENDCOLLECTIVE ;  /* 0x000000000000791b */ /* 0x003fea0003800000 */
.L_x_570:
[----:B------:R-:W-:Y:S02]  /*16cd0*/  MOV R88, R40 ;  /* 0x0000002800587202 */ /* 0x000fe40000000f00 */
[----:B------:R-:W-:-:S07]  /*16ce0*/  MOV R65, R123 ;  /* 0x0000007b00417202 */ /* 0x000fce0000000f00 */
[----:B------:R-:W-:Y:S05]  /*16cf0*/  WARPSYNC.COLLECTIVE R91, `(.L_x_571) ;  /* 0x000000005b087348 */ /* 0x000fea0003c00000 */
[----:B------:R0:W1:Y:S02]  /*16d00*/  SHFL.IDX P0, R123, R88, R89, R90 ;  /* 0x00000059587b7389 */ /* 0x000064000000005a */
[----:B01----:R-:W-:Y:S05]  /*16d10*/  ENDCOLLECTIVE ;  /* 0x000000000000791b */ /* 0x003fea0003800000 */
.L_x_571:
[----:B------:R-:W-:Y:S02]  /*16d20*/  MOV R88, R41 ;  /* 0x0000002900587202 */ /* 0x000fe40000000f00 */
[----:B------:R-:W-:-:S07]  /*16d30*/  MOV R149, R123 ;  /* 0x0000007b00957202 */ /* 0x000fce0000000f00 */
[----:B------:R-:W-:Y:S05]  /*16d40*/  WARPSYNC.COLLECTIVE R91, `(.L_x_572) ;  /* 0x000000005b087348 */ /* 0x000fea0003c00000 */
[----:B------:R0:W1:Y:S02]  /*16d50*/  SHFL.IDX P0, R123, R88, R89, R90 ;  /* 0x00000059587b7389 */ /* 0x000064000000005a */
[----:B01----:R-:W-:Y:S05]  /*16d60*/  ENDCOLLECTIVE ;  /* 0x000000000000791b */ /* 0x003fea0003800000 */
.L_x_572:
[----:B------:R-:W-:Y:S01]  /*16d70*/  FFMA R83, R4, R125, R83 ;  /* 0x0000007d04537223 */ /* 0x000fe20000000053 */
[----:B------:R-:W-:Y:S02]  /*16d80*/  MOV R88, R42 ;  /* 0x0000002a00587202 */ /* 0x000fe40000000f00 */
[----:B------:R-:W-:-:S07]  /*16d90*/  MOV R125, R123 ;  /* 0x0000007b007d7202 */ /* 0x000fce0000000f00 */
[----:B------:R-:W-:Y:S05]  /*16da0*/  WARPSYNC.COLLECTIVE R91, `(.L_x_573) ;  /* 0x000000005b087348 */ /* 0x000fea0003c00000 */
[----:B------:R0:W1:Y:S02]  /*16db0*/  SHFL.IDX P0, R123, R88, R89, R90 ;  /* 0x00000059587b7389 */ /* 0x000064000000005a */
[----:B01----:R-:W-:Y:S05]  /*16dc0*/  ENDCOLLECTIVE ;  /* 0x000000000000791b */ /* 0x003fea0003800000 */
.L_x_573:
        /* <DEDUP_REMOVED lines=21> */
[-C--:B------:R-:W-:Y:S01]  /*16f20*/  FFMA R136, R43, R125.reuse, R136 ;  /* 0x0000007d2b887223 */ /* 0x080fe20000000088 */
[----:B------:R-:W-:Y:S01]  /*16f30*/  MOV R74, R108 ;  /* 0x0000006c004a7202 */ /* 0x000fe20000000f00 */
[----:B------:R-:W-:Y:S01]  /*16f40*/  FFMA R125, R4, R125, R117 ;  /* 0x0000007d047d7223 */ /* 0x000fe20000000075 */
        /* <DEDUP_REMOVED lines=52> */
[----:B------:R-:W-:Y:S01]  /*17290*/  MOV R87, R149 ;  /* 0x0000009500577202 */ /* 0x000fe20000000f00 */
[----:B------:R-:W-:Y:S06]  /*172a0*/  BRA `(.L_x_574) ;  /* 0xffffff0c00f87947 */ /* 0x000fec000383ffff */
.L_x_106:
[----:B------:R-:W-:Y:S01]  /*172b0*/  HFMA2 R90, -RZ, RZ, 0, 1.847743988037109375e-06 ;  /* 0x0000001fff5a7431 */ /* 0x000fe200000001ff */
[----:B------:R-:W-:Y:S01]  /*172c0*/  BSSY B1, `(.L_x_575) ;  /* 0x0000006000017945 */ /* 0x000fe20003800000 */
[----:B------:R-:W-:Y:S02]  /*172d0*/  MOV R88, R8 ;  /* 0x0000000800587202 */ /* 0x000fe40000000f00 */
[----:B------:R-:W-:-:S07]  /*172e0*/  MOV R91, 0xffffffff ;  /* 0xffffffff005b7802 */ /* 0x000fce0000000f00 */
[----:B-----5:R-:W-:Y:S05]  /*172f0*/  WARPSYNC.COLLECTIVE R91, `(.L_x_576) ;  /* 0x000000005b087348 */ /* 0x020fea0003c00000 */
[----:B------:R0:W1:Y:S02]  /*17300*/  SHFL.IDX P0, R123, R88, R89, R90 ;  /* 0x00000059587b7389 */ /* 0x000064000000005a */
[----:B01---5:R-:W-:Y:S05]  /*17310*/  ENDCOLLECTIVE ;  /* 0x000000000000791b */ /* 0x023fea0003800000 */
.L_x_576:
[----:B------:R-:W-:Y:S05]  /*17320*/  BSYNC B1 ;  /* 0x0000000000017941 */ /* 0x000fea0003800000 */
.L_x_575:
[----:B------:R-:W0:Y:S01]  /*17330*/  LDC.64 R44, c[0x0][0x380] ;  /* 0x0000e000ff2c7b82 */ /* 0x000e220000000a00 */
[----:B------:R-:W-:Y:S01]  /*17340*/  HFMA2 R90, -RZ, RZ, 0, 1.847743988037109375e-06 ;  /* 0x0000001fff5a7431 */ /* 0x000fe200000001ff */
[----:B------:R-:W-:Y:S02]  /*17350*/  MOV R88, R9 ;  /* 0x0000000900587202 */ /* 0x000fe40000000f00 */
[----:B------:R-:W-:Y:S01]  /*17360*/  MOV R91, 0xffffffff ;  /* 0xffffffff005b7802 */ /* 0x000fe20000000f00 */
[----:B0-----:R-:W-:-:S07]  /*17370*/  IMAD.WIDE R44, R123, 0x4, R44 ;  /* 0x000000047b2c7825 */ /* 0x001fce00078e022c */
[----:B------:R-:W-:Y:S05]  /*17380*/  WARPSYNC.COLLECTIVE R91, `(.L_x_577) ;  /* 0x000000005b087348 */ /* 0x000fea0003c00000 */
[----:B------:R0:W1:Y:S02]  /*17390*/  SHFL.IDX P0, R123, R88, R89, R90 ;  /* 0x00000059587b7389 */ /* 0x000064000000005a */
[----:B01----:R-:W-:Y:S05]  /*173a0*/  ENDCOLLECTIVE ;  /* 0x000000000000791b */ /* 0x003fea0003800000 */
.L_x_577:
[----:B------:R0:W5:Y:S04]  /*173b0*/  LDG.E.CONSTANT R4, desc[UR4][R44.64] ;  /* 0x000000042c047981 */ /* 0x000168000c1e9900 */
[----:B------:R0:W5:Y:S01]  /*173c0*/  LDG.E.CONSTANT R3, desc[UR4][R44.64+0x80] ;  /* 0x000080042c037981 */ /* 0x000162000c1e9900 */
[----:B------:R-:W-:Y:S02]  /*173d0*/  MOV R88, R10 ;  /* 0x0000000a00587202 */ /* 0x000fe40000000f00 */
[----:B------:R-:W-:-:S07]  /*173e0*/  MOV R46, R123 ;  /* 0x0000007b002e7202 */ /* 0x000fce0000000f00 */
[----:B0----5:R-:W-:Y:S05]  /*173f0*/  WARPSYNC.COLLECTIVE R91, `(.L_x_578) ;  /* 0x000000005b087348 */ /* 0x021fea0003c00000 */
[----:B------:R1:W2:Y:S02]  /*17400*/  SHFL.IDX P0, R123, R88, R89, R90 ;  /* 0x00000059587b7389 */ /* 0x0002a4000000005a */
[----:B012--5:R-:W-:Y:S05]  /*17410*/  ENDCOLLECTIVE ;  /* 0x000000000000791b */ /* 0x027fea0003800000 */
.L_x_578:
[----:B------:R-:W-:Y:S02]  /*17420*/  MOV R88, R11 ;  /* 0x0000000b00587202 */ /* 0x000fe40000000f00 */
[----:B------:R-:W-:-:S07]  /*17430*/  MOV R7, R123 ;  /* 0x0000007b00077202 */ /* 0x000fce0000000f00 */
[----:B------:R-:W-:Y:S05]  /*17440*/  WARPSYNC.COLLECTIVE R91, `(.L_x_579) ;  /* 0x000000005b087348 */ /* 0x000fea0003c00000 */
[----:B------:R0:W1:Y:S02]  /*17450*/  SHFL.IDX P0, R123, R88, R89, R90 ;  /* 0x00000059587b7389 */ /* 0x000064000000005a */
[----:B01----:R-:W-:Y:S05]  /*17460*/  ENDCOLLECTIVE ;  /* 0x000000000000791b */ /* 0x003fea0003800000 */
.L_x_579:
[----:B------:R-:W-:Y:S02]  /*17470*/  MOV R88, R12 ;  /* 0x0000000c00587202 */ /* 0x000fe40000000f00 */
[----:B------:R-:W-:-:S07]  /*17480*/  MOV R82, R123 ;  /* 0x0000007b00527202 */ /* 0x000fce0000000f00 */
[----:B------:R-:W-:Y:S05]  /*17490*/  WARPSYNC.COLLECTIVE R91, `(.L_x_580) ;  /* 0x000000005b087348 */ /* 0x000fea0003c00000 */
[----:B------:R0:W1:Y:S02]  /*174a0*/  SHFL.IDX P0, R123, R88, R89, R90 ;  /* 0x00000059587b7389 */ /* 0x000064000000005a */
[----:B01----:R-:W-:Y:S05]  /*174b0*/  ENDCOLLECTIVE ;  /* 0x000000000000791b */ /* 0x003fea0003800000 */
.L_x_580:
[----:B------:R-:W-:Y:S02]  /*174c0*/  MOV R88, R13 ;  /* 0x0000000d00587202 */ /* 0x000fe40000000f00 */
[----:B------:R-:W-:-:S07]  /*174d0*/  MOV R12, R123 ;  /* 0x0000007b000c7202 */ /* 0x000fce0000000f00 */
[----:B------:R-:W-:Y:S05]  /*174e0*/  WARPSYNC.COLLECTIVE R91, `(.L_x_581) ;  /* 0x000000005b087348 */ /* 0x000fea0003c00000 */
[----:B------:R0:W1:Y:S02]  /*174f0*/  SHFL.IDX P0, R123, R88, R89, R90 ;  /* 0x00000059587b7389 */ /* 0x000064000000005a */
[----:B01----:R-:W-:Y:S05]  /*17500*/  ENDCOLLECTIVE ;  /* 0x000000000000791b */ /* 0x003fea0003800000 */
.L_x_581:
[----:B------:R-:W-:Y:S02]  /*17510*/  MOV R88, R14 ;  /* 0x0000000e00587202 */ /* 0x000fe40000000f00 */
[----:B------:R-:W-:-:S07]  /*17520*/  MOV R84, R123 ;  /* 0x0000007b00547202 */ /* 0x000fce0000000f00 */
[----:B------:R-:W-:Y:S05]  /*17530*/  WARPSYNC.COLLECTIVE R91, `(.L_x_582) ;  /* 0x000000005b087348 */ /* 0x000fea0003c00000 */
[----:B------:R0:W1:Y:S02]  /*17540*/  SHFL.IDX P0, R123, R88, R89, R90 ;  /* 0x00000059587b7389 */ /* 0x000064000000005a */
[----:B01----:R-:W-:Y:S05]  /*17550*/  ENDCOLLECTIVE ;  /* 0x000000000000791b */ /* 0x003fea0003800000 */
.L_x_582:
[----:B------:R-:W-:Y:S02]  /*17560*/  MOV R88, R15 ;  /* 0x0000000f00587202 */ /* 0x000fe40000000f00 */
[----:B------:R-:W-:-:S07]  /*17570*/  MOV R14, R123 ;  /* 0x0000007b000e7202 */ /* 0x000fce0000000f00 */
[----:B------:R-:W-:Y:S05]  /*17580*/  WARPSYNC.COLLECTIVE R91, `(.L_x_583) ;  /* 0x000000005b087348 */ /* 0x000fea0003c00000 */
[----:B------:R0:W1:Y:S02]  /*17590*/  SHFL.IDX P0, R123, R88, R89, R90 ;  /* 0x00000059587b7389 */ /* 0x000064000000005a */
[----:B01----:R-:W-:Y:S05]  /*175a0*/  ENDCOLLECTIVE ;  /* 0x000000000000791b */ /* 0x003fea0003800000 */
.L_x_583:
[----:B------:R-:W-:Y:S02]  /*175b0*/  MOV R88, R16 ;  /* 0x0000001000587202 */ /* 0x000fe40000000f00 */
[----:B------:R-:W-:-:S07]  /*175c0*/  MOV R86, R123 ;  /* 0x0000007b00567202 */ /* 0x000fce0000000f00 */
[----:B------:R-:W-:Y:S05]  /*175d0*/  WARPSYNC.COLLECTIVE R91, `(.L_x_584) ;  /* 0x000000005b087348 */ /* 0x000fea0003c00000 */
[----:B------:R0:W1:Y:S02]  /*175e0*/  SHFL.IDX P0, R123, R88, R89, R90 ;  /* 0x00000059587b7389 */ /* 0x000064000000005a */
[----:B01----:R-:W-:Y:S05]  /*175f0*/  ENDCOLLECTIVE ;  /* 0x000000000000791b */ /* 0x003fea0003800000 */
.L_x_584:
[----:B------:R-:W-:Y:S02]  /*17600*/  MOV R88, R17 ;  /* 0x0000001100587202 */ /* 0x000fe40000000f00 */
[----:B------:R-:W-:-:S07]  /*17610*/  MOV R16, R123 ;  /* 0x0000007b00107202 */ /* 0x000fce0000000f00 */
[----:B------:R-:W-:Y:S05]  /*17620*/  WARPSYNC.COLLECTIVE R91, `(.L_x_585) ;  /* 0x000000005b087348 */ /* 0x000fea0003c00000 */
[----:B------:R0:W1:Y:S02]  /*17630*/  SHFL.IDX P0, R123, R88, R89, R90 ;  /* 0x00000059587b7389 */ /* 0x000064000000005a */
[----:B01----:R-:W-:Y:S05]  /*17640*/  ENDCOLLECTIVE ;  /* 0x000000000000791b */ /* 0x003fea0003800000 */
.L_x_585:
[----:B------:R-:W-:Y:S02]  /*17650*/  MOV R88, R18 ;  /* 0x0000001200587202 */ /* 0x000fe40000000f00 */
[----:B------:R-:W-:-:S07]  /*17660*/  MOV R122, R123 ;  /* 0x0000007b007a7202 */ /* 0x000fce0000000f00 */
[----:B------:R-:W-:Y:S05]  /*17670*/  WARPSYNC.COLLECTIVE R91, `(.L_x_586) ;  /* 0x000000005b087348 */ /* 0x000fea0003c00000 */
[----:B------:R0:W1:Y:S02]  /*17680*/  SHFL.IDX P0, R123, R88, R89, R90 ;  /* 0x00000059587b7389 */ /* 0x000064000000005a */
[----:B01----:R-:W-:Y:S05]  /*17690*/  ENDCOLLECTIVE ;  /* 0x000000000000791b */ /* 0x003fea0003800000 */
.L_x_586:
[----:B------:R-:W-:Y:S02]  /*176a0*/  MOV R88, R19 ;  /* 0x0000001300587202 */ /* 0x000fe40000000f00 */
[----:B------:R-:W-:-:S07]  /*176b0*/  MOV R18, R123 ;  /* 0x0000007b00127202 */ /* 0x000fce0000000f00 */
[----:B------:R-:W-:Y:S05]  /*176c0*/  WARPSYNC.COLLECTIVE R91, `(.L_x_587) ;  /* 0x000000005b087348 */ /* 0x000fea0003c00000 */
[----:B------:R0:W1:Y:S02]  /*176d0*/  SHFL.IDX P0, R123, R88, R89, R90 ;  /* 0x00000059587b7389 */ /* 0x000064000000005a */
[----:B01----:R-:W-:Y:S05]  /*176e0*/  ENDCOLLECTIVE ;  /* 0x000000000000791b */ /* 0x003fea0003800000 */
.L_x_587:
[----:B------:R-:W-:Y:S02]  /*176f0*/  MOV R88, R20 ;  /* 0x0000001400587202 */ /* 0x000fe40000000f00 */
[----:B------:R-:W-:-:S07]  /*17700*/  MOV R44, R123 ;  /* 0x0000007b002c7202 */ /* 0x000fce0000000f00 */
[----:B------:R-:W-:Y:S05]  /*17710*/  WARPSYNC.COLLECTIVE R91, `(.L_x_588) ;  /* 0x000000005b087348 */ /* 0x000fea0003c00000 */
[----:B------:R0:W1:Y:S02]  /*17720*/  SHFL.IDX P0, R123, R88, R89, R90 ;  /* 0x00000059587b7389 */ /* 0x000064000000005a */
[----:B01----:R-:W-:Y:S05]  /*17730*/  ENDCOLLECTIVE ;  /* 0x000000000000791b */ /* 0x003fea0003800000 */
.L_x_588:
[----:B------:R-:W-:Y:S01]  /*17740*/  MOV R88, R21 ;  /* 0x0000001500587202 */ /* 0x000fe20000000f00 */
[----:B------:R-:W-:Y:S01]  /*17750*/  FFMA R81, R46, R4, R81 ;  /* 0x000000042e517223 */ /* 0x000fe20000000051 */
[C---:B------:R-:W-:Y:S01]  /*17760*/  FFMA R48, R4.reuse, R7, R48 ;  /* 0x0000000704307223 */ /* 0x040fe20000000030 */
[C---:B------:R-:W-:Y:S01]  /*17770*/  FFMA R51, R4.reuse, R82, R51 ;  /* 0x0000005204337223 */ /* 0x040fe20000000033 */
[----:B------:R-:W-:Y:S01]  /*17780*/  FFMA R53, R4, R12, R53 ;  /* 0x0000000c04357223 */ /* 0x000fe20000000035 */
[----:B------:R-:W-:Y:S01]  /*17790*/  FFMA R77, R46, R3, R77 ;  /* 0x000000032e4d7223 */ /* 0x000fe2000000004d */
[C---:B------:R-:W-:Y:S01]  /*177a0*/  FFMA R50, R3.reuse, R7, R50 ;  /* 0x0000000703327223 */ /* 0x040fe20000000032 */
[----:B------:R-:W-:Y:S01]  /*177b0*/  MOV R20, R123 ;  /* 0x0000007b00147202 */ /* 0x000fe20000000f00 */
[----:B------:R-:W-:-:S07]  /*177c0*/  FFMA R52, R3, R82, R52 ;  /* 0x0000005203347223 */ /* 0x000fce0000000034 */
[----:B------:R-:W-:Y:S05]  /*177d0*/  WARPSYNC.COLLECTIVE R91, `(.L_x_589) ;  /* 0x000000005b087348 */ /* 0x000fea0003c00000 */
[----:B------:R0:W1:Y:S02]  /*177e0*/  SHFL.IDX P0, R123, R88, R89, R90 ;  /* 0x00000059587b7389 */ /* 0x000064000000005a */
[----:B01----:R-:W-:Y:S05]  /*177f0*/  ENDCOLLECTIVE ;  /* 0x000000000000791b */ /* 0x003fea0003800000 */
.L_x_589:
        /* <DEDUP_REMOVED lines=16> */
[-C--:B------:R-:W-:Y:S01]  /*17900*/  FFMA R69, R4, R20.reuse, R69 ;  /* 0x0000001404457223 */ /* 0x080fe20000000045 */
[----:B------:R-:W-:Y:S01]  /*17910*/  FFMA R70, R3, R20, R70 ;  /* 0x0000001403467223 */ /* 0x000fe20000000046 */
[----:B------:R-:W-:-:S07]  /*17920*/  MOV R10, R123 ;  /* 0x0000007b000a7202 */ /* 0x000fce0000000f00 */
[----:B------:R-:W-:Y:S05]  /*17930*/  WARPSYNC.COLLECTIVE R91, `(.L_x_590) ;  /* 0x000000005b087348 */ /* 0x000fea0003c00000 */
[----:B------:R0:W1:Y:S02]  /*17940*/  SHFL.IDX P0, R123, R88, R89, R90 ;  /* 0x00000059587b7389 */ /* 0x000064000000005a */
[----:B01----:R-:W-:Y:S05]  /*17950*/  ENDCOLLECTIVE ;  /* 0x000000000000791b */ /* 0x003fea0003800000 */
.L_x_590:
[-C--:B------:R-:W-:Y:S01]  /*17960*/  FFMA R71, R4, R10.reuse, R71 ;  /* 0x0000000a04477223 */ /* 0x080fe20000000047 */
[----:B------:R-:W-:Y:S01]  /*17970*/  FFMA R72, R3, R10, R72 ;  /* 0x0000000a03487223 */ /* 0x000fe20000000048 */
[----:B------:R-:W-:Y:S02]  /*17980*/  MOV R88, R23 ;  /* 0x0000001700587202 */ /* 0x000fe40000000f00 */
[----:B------:R-:W-:-:S07]  /*17990*/  MOV R22, R123 ;  /* 0x0000007b00167202 */ /* 0x000fce0000000f00 */
[----:B------:R-:W-:Y:S05]  /*179a0*/  WARPSYNC.COLLECTIVE R91, `(.L_x_591) ;  /* 0x000000005b087348 */ /* 0x000fea0003c00000 */
[----:B------:R0:W1:Y:S02]  /*179b0*/  SHFL.IDX P0, R123, R88, R89, R90 ;  /* 0x00000059587b7389 */ /* 0x000064000000005a */
[----:B01----:R-:W-:Y:S05]  /*179c0*/  ENDCOLLECTIVE ;  /* 0x000000000000791b */ /* 0x003fea0003800000 */
.L_x_591:
[-C--:B------:R-:W-:Y:S01]  /*179d0*/  FFMA R73, R4, R22.reuse, R73 ;  /* 0x0000001604497223 */ /* 0x080fe20000000049 */
[----:B------:R-:W-:Y:S01]  /*179e0*/  FFMA R74, R3, R22, R74 ;  /* 0x00000016034a7223 */ /* 0x000fe2000000004a */
[----:B------:R-:W-:Y:S02]  /*179f0*/  MOV R88, R24 ;  /* 0x0000001800587202 */ /* 0x000fe40000000f00 */
[----:B------:R-:W-:-:S07]  /*17a00*/  MOV R124, R123 ;  /* 0x0000007b007c7202 */ /* 0x000fce0000000f00 */
[----:B------:R-:W-:Y:S05]  /*17a10*/  WARPSYNC.COLLECTIVE R91, `(.L_x_592) ;  /* 0x000000005b087348 */ /* 0x000fea0003c00000 */
[----:B------:R0:W1:Y:S02]  /*17a20*/  SHFL.IDX P0, R123, R88, R89, R90 ;  /* 0x00000059587b7389 */ /* 0x000064000000005a */
[----:B01----:R-:W-:Y:S05]  /*17a30*/  ENDCOLLECTIVE ;  /* 0x000000000000791b */ /* 0x003fea0003800000 */
.L_x_592:
[-C--:B------:R-:W-:Y:S01]  /*17a40*/  FFMA R75, R4, R124.reuse, R75 ;  /* 0x0000007c044b7223 */ /* 0x080fe2000000004b */
[----:B------:R-:W-:Y:S01]  /*17a50*/  FFMA R92, R3, R124, R92 ;  /* 0x0000007c035c7223 */ /* 0x000fe2000000005c */
[----:B------:R-:W-:Y:S02]  /*17a60*/  MOV R88, R25 ;  /* 0x0000001900587202 */ /* 0x000fe40000000f00 */
[----:B------:R-:W-:-:S07]  /*17a70*/  MOV R24, R123 ;  /* 0x0000007b00187202 */ /* 0x000fce0000000f00 */
[----:B------:R-:W-:Y:S05]  /*17a80*/  WARPSYNC.COLLECTIVE R91, `(.L_x_593) ;  /* 0x000000005b087348 */ /* 0x000fea0003c00000 */
[----:B------:R0:W1:Y:S02]  /*17a90*/  SHFL.IDX P0, R123, R88, R89, R90 ;  /* 0x00000059587b7389 */ /* 0x000064000000005a */
[----:B01----:R-:W-:Y:S05]  /*17aa0*/  ENDCOLLECTIVE ;  /* 0x000000000000791b */ /* 0x003fea0003800000 */
.L_x_593:
[-C--:B------:R-:W-:Y:S01]  /*17ab0*/  FFMA R93, R4, R24.reuse, R93 ;  /* 0x00000018045d7223 */ /* 0x080fe2000000005d */
[----:B------:R-:W-:Y:S01]  /*17ac0*/  FFMA R94, R3, R24, R94 ;  /* 0x00000018035e7223 */ /* 0x000fe2000000005e */
[----:B------:R-:W-:Y:S02]  /*17ad0*/  MOV R88, R26 ;  /* 0x0000001a00587202 */ /* 0x000fe40000000f00 */
[----:B------:R-:W-:-:S07]  /*17ae0*/  MOV R126, R123 ;  /* 0x0000007b007e7202 */ /* 0x000fce0000000f00 */
[----:B------:R-:W-:Y:S05]  /*17af0*/  WARPSYNC.COLLECTIVE R91, `(.L_x_594) ;  /* 0x000000005b087348 */ /* 0x000fea0003c00000 */
[----:B------:R0:W1:Y:S02]  /*17b00*/  SHFL.IDX P0, R123, R88, R89, R90 ;  /* 0x00000059587b7389 */ /* 0x000064000000005a */
[----:B01----:R-:W-:Y:S05]  /*17b10*/  ENDCOLLECTIVE ;  /* 0x000000000000791b */ /* 0x003fea0003800000 */
.L_x_594:
[-C--:B------:R-:W-:Y:S01]  /*17b20*/  FFMA R95, R4, R126.reuse, R95 ;  /* 0x0000007e045f7223 */ /* 0x080fe2000000005f */
[----:B------:R-:W-:Y:S01]  /*17b30*/  FFMA R96, R3, R126, R96 ;  /* 0x0000007e03607223 */ /* 0x000fe20000000060 */
[----:B------:R-:W-:Y:S02]  /*17b40*/  MOV R88, R28 ;  /* 0x0000001c00587202 */ /* 0x000fe40000000f00 */
[----:B------:R-:W-:-:S07]  /*17b50*/  MOV R26, R123 ;  /* 0x0000007b001a7202 */ /* 0x000fce0000000f00 */
[----:B------:R-:W-:Y:S05]  /*17b60*/  WARPSYNC.COLLECTIVE R91, `(.L_x_595) ;  /* 0x000000005b087348 */ /* 0x000fea0003c00000 */
[----:B------:R0:W1:Y:S02]  /*17b70*/  SHFL.IDX P0, R123, R88, R89, R90 ;  /* 0x00000059587b7389 */ /* 0x000064000000005a */
[----:B01----:R-:W-:Y:S05]  /*17b80*/  ENDCOLLECTIVE ;  /* 0x000000000000791b */ /* 0x003fea0003800000 */
.L_x_595:
[-C--:B------:R-:W-:Y:S01]  /*17b90*/  FFMA R97, R4, R26.reuse, R97 ;  /* 0x0000001a04617223 */ /* 0x080fe20000000061 */
[----:B------:R-:W-:Y:S01]  /*17ba0*/  FFMA R98, R3, R26, R98 ;  /* 0x0000001a03627223 */ /* 0x000fe20000000062 */
[----:B------:R-:W-:Y:S02]  /*17bb0*/  MOV R88, R29 ;  /* 0x0000001d00587202 */ /* 0x000fe40000000f00 */
[----:B------:R-:W-:-:S07]  /*17bc0*/  MOV R28, R123 ;  /* 0x0000007b001c7202 */ /* 0x000fce0000000f00 */
[----:B------:R-:W-:Y:S05]  /*17bd0*/  WARPSYNC.COLLECTIVE R91, `(.L_x_596) ;  /* 0x000000005b087348 */ /* 0x000fea0003c00000 */
[----:B------:R0:W1:Y:S02]  /*17be0*/  SHFL.IDX P0, R123, R88, R89, R90 ;  /* 0x00000059587b7389 */ /* 0x000064000000005a */
[----:B01----:R-:W-:Y:S05]  /*17bf0*/  ENDCOLLECTIVE ;  /* 0x000000000000791b */ /* 0x003fea0003800000 */
.L_x_596:
[-C--:B------:R-:W-:Y:S01]  /*17c00*/  FFMA R99, R4, R28.reuse, R99 ;  /* 0x0000001c04637223 */ /* 0x080fe20000000063 */
[----:B------:R-:W-:Y:S01]  /*17c10*/  FFMA R100, R3, R28, R100 ;  /* 0x0000001c03647223 */ /* 0x000fe20000000064 */
[----:B------:R-:W-:Y:S02]  /*17c20*/  MOV R88, R30 ;  /* 0x0000001e00587202 */ /* 0x000fe40000000f00 */
[----:B------:R-:W-:-:S07]  /*17c30*/  MOV R128, R123 ;  /* 0x0000007b00807202 */ /* 0x000fce0000000f00 */
[----:B------:R-:W-:Y:S05]  /*17c40*/  WARPSYNC.COLLECTIVE R91, `(.L_x_597) ;  /* 0x000000005b087348 */ /* 0x000fea0003c00000 */
[----:B------:R0:W1:Y:S02]  /*17c50*/  SHFL.IDX P0, R123, R88, R89, R90 ;  /* 0x00000059587b7389 */ /* 0x000064000000005a */
[----:B01----:R-:W-:Y:S05]  /*17c60*/  ENDCOLLECTIVE ;  /* 0x000000000000791b */ /* 0x003fea0003800000 */
.L_x_597:
[-C--:B------:R-:W-:Y:S01]  /*17c70*/  FFMA R101, R4, R128.reuse, R101 ;  /* 0x0000008004657223 */ /* 0x080fe20000000065 */
[----:B------:R-:W-:Y:S01]  /*17c80*/  FFMA R102, R3, R128, R102 ;  /* 0x0000008003667223 */ /* 0x000fe20000000066 */
[----:B------:R-:W-:Y:S02]  /*17c90*/  MOV R88, R31 ;  /* 0x0000001f00587202 */ /* 0x000fe40000000f00 */
[----:B------:R-:W-:-:S07]  /*17ca0*/  MOV R30, R123 ;  /* 0x0000007b001e7202 */ /* 0x000fce0000000f00 */
[----:B------:R-:W-:Y:S05]  /*17cb0*/  WARPSYNC.COLLECTIVE R91, `(.L_x_598) ;  /* 0x000000005b087348 */ /* 0x000fea0003c00000 */
[----:B------:R0:W1:Y:S02]  /*17cc0*/  SHFL.IDX P0, R123, R88, R89, R90 ;  /* 0x00000059587b7389 */ /* 0x000064000000005a */
[----:B01----:R-:W-:Y:S05]  /*17cd0*/  ENDCOLLECTIVE ;  /* 0x000000000000791b */ /* 0x003fea0003800000 */
.L_x_598:
[-C--:B------:R-:W-:Y:S01]  /*17ce0*/  FFMA R103, R4, R30.reuse, R103 ;  /* 0x0000001e04677223 */ /* 0x080fe20000000067 */
[----:B------:R-:W-:Y:S01]  /*17cf0*/  FFMA R104, R3, R30, R104 ;  /* 0x0000001e03687223 */ /* 0x000fe20000000068 */
[----:B------:R-:W-:Y:S02]  /*17d00*/  MOV R88, R32 ;  /* 0x0000002000587202 */ /* 0x000fe40000000f00 */
[----:B------:R-:W-:-:S07]  /*17d10*/  MOV R130, R123 ;  /* 0x0000007b00827202 */ /* 0x000fce0000000f00 */
[----:B------:R-:W-:Y:S05]  /*17d20*/  WARPSYNC.COLLECTIVE R91, `(.L_x_599) ;  /* 0x000000005b087348 */ /* 0x000fea0003c00000 */
[----:B------:R0:W1:Y:S02]  /*17d30*/  SHFL.IDX P0, R123, R88, R89, R90 ;  /* 0x00000059587b7389 */ /* 0x000064000000005a */
[----:B01----:R-:W-:Y:S05]  /*17d40*/  ENDCOLLECTIVE ;  /* 0x000000000000791b */ /* 0x003fea0003800000 */
.L_x_599:
[-C--:B------:R-:W-:Y:S01]  /*17d50*/  FFMA R105, R4, R130.reuse, R105 ;  /* 0x0000008204697223 */ /* 0x080fe20000000069 */
[----:B------:R-:W-:Y:S01]  /*17d60*/  FFMA R106, R3, R130, R106 ;  /* 0x00000082036a7223 */ /* 0x000fe2000000006a */
[----:B------:R-:W-:Y:S02]  /*17d70*/  MOV R88, R34 ;  /* 0x0000002200587202 */ /* 0x000fe40000000f00 */
[----:B------:R-:W-:-:S07]  /*17d80*/  MOV R32, R123 ;  /* 0x0000007b00207202 */ /* 0x000fce0000000f00 */
[----:B------:R-:W-:Y:S05]  /*17d90*/  WARPSYNC.COLLECTIVE R91, `(.L_x_600) ;  /* 0x000000005b087348 */ /* 0x000fea0003c00000 */
[----:B------:R0:W1:Y:S02]  /*17da0*/  SHFL.IDX P0, R123, R88, R89, R90 ;  /* 0x00000059587b7389 */ /* 0x000064000000005a */
[----:B01----:R-:W-:Y:S05]  /*17db0*/  ENDCOLLECTIVE ;  /* 0x000000000000791b */ /* 0x003fea0003800000 */
.L_x_600:
[-C--:B------:R-:W-:Y:S01]  /*17dc0*/  FFMA R107, R4, R32.reuse, R107 ;  /* 0x00000020046b7223 */ /* 0x080fe2000000006b */
[----:B------:R-:W-:Y:S01]  /*17dd0*/  FFMA R108, R3, R32, R108 ;  /* 0x00000020036c7223 */ /* 0x000fe2000000006c */
[----:B------:R-:W-:Y:S02]  /*17de0*/  MOV R88, R35 ;  /* 0x0000002300587202 */ /* 0x000fe40000000f00 */
[----:B------:R-:W-:-:S07]  /*17df0*/  MOV R34, R123 ;  /* 0x0000007b00227202 */ /* 0x000fce0000000f00 */
[----:B------:R-:W-:Y:S05]  /*17e00*/  WARPSYNC.COLLECTIVE R91, `(.L_x_601) ;  /* 0x000000005b087348 */ /* 0x000fea0003c00000 */
[----:B------:R0:W1:Y:S02]  /*17e10*/  SHFL.IDX P0, R123, R88, R89, R90 ;  /* 0x00000059587b7389 */ /* 0x000064000000005a */
[----:B01----:R-:W-:Y:S05]  /*17e20*/  ENDCOLLECTIVE ;  /* 0x000000000000791b */ /* 0x003fea0003800000 */
.L_x_601:
[-C--:B------:R-:W-:Y:S01]  /*17e30*/  FFMA R109, R4, R34.reuse, R109 ;  /* 0x00000022046d7223 */ /* 0x080fe2000000006d */
[----:B------:R-:W-:Y:S01]  /*17e40*/  FFMA R110, R3, R34, R110 ;  /* 0x00000022036e7223 */ /* 0x000fe2000000006e */
[----:B------:R-:W-:Y:S02]  /*17e50*/  MOV R88, R36 ;  /* 0x0000002400587202 */ /* 0x000fe40000000f00 */
[----:B------:R-:W-:-:S07]  /*17e60*/  MOV R132, R123 ;  /* 0x0000007b00847202 */ /* 0x000fce0000000f00 */
[----:B------:R-:W-:Y:S05]  /*17e70*/  WARPSYNC.COLLECTIVE R91, `(.L_x_602) ;  /* 0x000000005b087348 */ /* 0x000fea0003c00000 */
[----:B------:R0:W1:Y:S02]  /*17e80*/  SHFL.IDX P0, R123, R88, R89, R90 ;  /* 0x00000059587b7389 */ /* 0x000064000000005a */
[----:B01----:R-:W-:Y:S05]  /*17e90*/  ENDCOLLECTIVE ;  /* 0x000000000000791b */ /* 0x003fea0003800000 */
.L_x_602:
[-C--:B------:R-:W-:Y:S01]  /*17ea0*/  FFMA R111, R4, R132.reuse, R111 ;  /* 0x00000084046f7223 */ /* 0x080fe2000000006f */
[----:B------:R-:W-:Y:S01]  /*17eb0*/  FFMA R112, R3, R132, R112 ;  /* 0x0000008403707223 */ /* 0x000fe20000000070 */
[----:B------:R-:W-:Y:S02]  /*17ec0*/  MOV R88, R37 ;  /* 0x0000002500587202 */ /* 0x000fe40000000f00 */
[----:B------:R-:W-:-:S07]  /*17ed0*/  MOV R36, R123 ;  /* 0x0000007b00247202 */ /* 0x000fce0000000f00 */
[----:B------:R-:W-:Y:S05]  /*17ee0*/  WARPSYNC.COLLECTIVE R91, `(.L_x_603) ;  /* 0x000000005b087348 */ /* 0x000fea0003c00000 */
[----:B------:R0:W1:Y:S02]  /*17ef0*/  SHFL.IDX P0, R123, R88, R89, R90 ;  /* 0x00000059587b7389 */ /* 0x000064000000005a */
[----:B01----:R-:W-:Y:S05]  /*17f00*/  ENDCOLLECTIVE ;  /* 0x000000000000791b */ /* 0x003fea0003800000 */
.L_x_603:
[-C--:B------:R-:W-:Y:S01]  /*17f10*/  FFMA R113, R4, R36.reuse, R113 ;  /* 0x0000002404717223 */ /* 0x080fe20000000071 */
[----:B------:R-:W-:Y:S01]  /*17f20*/  FFMA R114, R3, R36, R114 ;  /* 0x0000002403727223 */ /* 0x000fe20000000072 */
[----:B------:R-:W-:Y:S02]  /*17f30*/  MOV R88, R38 ;  /* 0x0000002600587202 */ /* 0x000fe40000000f00 */
[----:B------:R-:W-:-:S07]  /*17f40*/  MOV R134, R123 ;  /* 0x0000007b00867202 */ /* 0x000fce0000000f00 */
[----:B------:R-:W-:Y:S05]  /*17f50*/  WARPSYNC.COLLECTIVE R91, `(.L_x_604) ;  /* 0x000000005b087348 */ /* 0x000fea0003c00000 */
[----:B------:R0:W1:Y:S02]  /*17f60*/  SHFL.IDX P0, R123, R88, R89, R90 ;  /* 0x00000059587b7389 */ /* 0x000064000000005a */
[----:B01----:R-:W-:Y:S05]  /*17f70*/  ENDCOLLECTIVE ;  /* 0x000000000000791b */ /* 0x003fea0003800000 */
.L_x_604:
[-C--:B------:R-:W-:Y:S01]  /*17f80*/  FFMA R115, R4, R134.reuse, R115 ;  /* 0x0000008604737223 */ /* 0x080fe20000000073 */
[----:B------:R-:W-:Y:S01]  /*17f90*/  FFMA R116, R3, R134, R116 ;  /* 0x0000008603747223 */ /* 0x000fe20000000074 */
[----:B------:R-:W-:Y:S02]  /*17fa0*/  MOV R88, R39 ;  /* 0x0000002700587202 */ /* 0x000fe40000000f00 */
[----:B------:R-:W-:-:S07]  /*17fb0*/  MOV R38, R123 ;  /* 0x0000007b00267202 */ /* 0x000fce0000000f00 */
[----:B------:R-:W-:Y:S05]  /*17fc0*/  WARPSYNC.COLLECTIVE R91, `(.L_x_605) ;  /* 0x000000005b087348 */ /* 0x000fea0003c00000 */
[----:B------:R0:W1:Y:S02]  /*17fd0*/  SHFL.IDX P0, R123, R88, R89, R90 ;  /* 0x00000059587b7389 */ /* 0x000064000000005a */
[----:B01----:R-:W-:Y:S05]  /*17fe0*/  ENDCOLLECTIVE ;  /* 0x000000000000791b */ /* 0x003fea0003800000 */
.L_x_605:
[-C--:B------:R-:W-:Y:S01]  /*17ff0*/  FFMA R117, R4, R38.reuse, R117 ;  /* 0x0000002604757223 */ /* 0x080fe20000000075 */
[----:B------:R-:W-:Y:S01]  /*18000*/  FFMA R118, R3, R38, R118 ;  /* 0x0000002603767223 */ /* 0x000fe20000000076 */
[----:B------:R-:W-:Y:S02]  /*18010*/  MOV R88, R40 ;  /* 0x0000002800587202 */ /* 0x000fe40000000f00 */
[----:B------:R-:W-:-:S07]  /*18020*/  MOV R8, R123 ;  /* 0x0000007b00087202 */ /* 0x000fce0000000f00 */
[----:B------:R-:W-:Y:S05]  /*18030*/  WARPSYNC.COLLECTIVE R91, `(.L_x_606) ;  /* 0x000000005b087348 */ /* 0x000fea0003c00000 */
[----:B------:R0:W1:Y:S02]  /*18040*/  SHFL.IDX P0, R123, R88, R89, R90 ;  /* 0x00000059587b7389 */ /* 0x000064000000005a */
[----:B01----:R-:W-:Y:S05]  /*18050*/  ENDCOLLECTIVE ;  /* 0x000000000000791b */ /* 0x003fea0003800000 */
.L_x_606:
[-C--:B------:R-:W-:Y:S01]  /*18060*/  FFMA R119, R4, R8.reuse, R119 ;  /* 0x0000000804777223 */ /* 0x080fe20000000077 */
[----:B------:R-:W-:Y:S01]  /*18070*/  FFMA R120, R3, R8, R120 ;  /* 0x0000000803787223 */ /* 0x000fe20000000078 */
[----:B------:R-:W-:Y:S02]  /*18080*/  MOV R88, R41 ;  /* 0x0000002900587202 */ /* 0x000fe40000000f00 */
[----:B------:R-:W-:-:S07]  /*18090*/  MOV R40, R123 ;  /* 0x0000007b00287202 */ /* 0x000fce0000000f00 */
[----:B------:R-:W-:Y:S05]  /*180a0*/  WARPSYNC.COLLECTIVE R91, `(.L_x_607) ;  /* 0x000000005b087348 */ /* 0x000fea0003c00000 */
[----:B------:R0:W1:Y:S02]  /*180b0*/  SHFL.IDX P0, R123, R88, R89, R90 ;  /* 0x00000059587b7389 */ /* 0x000064000000005a */
[----:B01----:R-:W-:Y:S05]  /*180c0*/  ENDCOLLECTIVE ;  /* 0x000000000000791b */ /* 0x003fea0003800000 */
.L_x_607:
[-C--:B------:R-:W-:Y:S01]  /*180d0*/  FFMA R121, R4, R40.reuse, R121 ;  /* 0x0000002804797223 */ /* 0x080fe20000000079 */
[----:B------:R-:W-:Y:S01]  /*180e0*/  FFMA R87, R3, R40, R87 ;  /* 0x0000002803577223 */ /* 0x000fe20000000057 */
[----:B------:R-:W-:Y:S02]  /*180f0*/  MOV R88, R42 ;  /* 0x0000002a00587202 */ /* 0x000fe40000000f00 */
[----:B------:R-:W-:-:S07]  /*18100*/  MOV R41, R123 ;  /* 0x0000007b00297202 */ /* 0x000fce0000000f00 */
[----:B------:R-:W-:Y:S05]  /*18110*/  WARPSYNC.COLLECTIVE R91, `(.L_x_608) ;  /* 0x000000005b087348 */ /* 0x000fea0003c00000 */
[----:B------:R0:W1:Y:S02]  /*18120*/  SHFL.IDX P0, R123, R88, R89, R90 ;  /* 0x00000059587b7389 */ /* 0x000064000000005a */
[----:B01----:R-:W-:Y:S05]  /*18130*/  ENDCOLLECTIVE ;  /* 0x000000000000791b */ /* 0x003fea0003800000 */
.L_x_608:
[-C--:B------:R-:W-:Y:S01]  /*18140*/  FFMA R80, R4, R41.reuse, R80 ;  /* 0x0000002904507223 */ /* 0x080fe20000000050 */
[----:B------:R-:W-:Y:S01]  /*18150*/  FFMA R78, R3, R41, R78 ;  /* 0x00000029034e7223 */ /* 0x000fe2000000004e */
[----:B------:R-:W-:Y:S06]  /*18160*/  BRA `(.L_x_609) ;  /* 0xffffff0800007947 */ /* 0x000fec000383ffff */
.L_x_610:
        /* <DEDUP_REMOVED lines=9> */
.L_x_3251:


//--------------------- .text._Z12_spmm_conv_5PKfPfiiPKiS3_S3_S0_ --------------------------
	.section	.text._Z12_spmm_conv_5PKfPfiiPKiS3_S3_S0_,"ax",@progbits
	.align	128
        .global         _Z12_spmm_conv_5PKfPfiiPKiS3_S3_S0_
        .type           _Z12_spmm_conv_5PKfPfiiPKiS3_S3_S0_,@function
        .size           _Z12_spmm_conv_5PKfPfiiPKiS3_S3_S0_,(.L_x_3252 - _Z12_spmm_conv_5PKfPfiiPKiS3_S3_S0_)
        .other          _Z12_spmm_conv_5PKfPfiiPKiS3_S3_S0_,@"STO_CUDA_ENTRY STV_DEFAULT"
_Z12_spmm_conv_5PKfPfiiPKiS3_S3_S0_:
.text._Z12_spmm_conv_5PKfPfiiPKiS3_S3_S0_:
[----:B------:R-:W-:Y:S01]  /*0000*/  LDC R1, c[0x0][0x37c] ;  /* 0x0000df00ff017b82 */ /* 0x000fe20000000800 */
[----:B------:R-:W0:Y:S07]  /*0010*/  S2R R0, SR_TID.Y ;  /* 0x0000000000007919 */ /* 0x000e2e0000002200 */
[----:B------:R-:W1:Y:S01]  /*0020*/  LDC R9, c[0x0][0x390] ;  /* 0x0000e400ff097b82 */ /* 0x000e620000000800 */
[----:B------:R-:W2:Y:S01]  /*0030*/  LDCU.64 UR6, c[0x0][0x398] ;  /* 0x00007300ff0677ac */ /* 0x000ea20008000a00 */
[----:B------:R-:W0:Y:S01]  /*0040*/  S2R R3, SR_CTAID.X ;  /* 0x0000000000037919 */ /* 0x000e220000002500 */
[----:B------:R-:W3:Y:S01]  /*0050*/  LDCU.64 UR4, c[0x0][0x358] ;  /* 0x00006b00ff0477ac */ /* 0x000ee20008000a00 */
[----:B0-----:R-:W-:-:S05]  /*0060*/  LEA R0, R3, R0, 0x2 ;  /* 0x0000000003007211 */ /* 0x001fca00078e10ff */
[----:B------:R-:W-:-:S04]  /*0070*/  IMAD R5, R0, 0x15, RZ ;  /* 0x0000001500057824 */ /* 0x000fc800078e02ff */
[----:B------:R-:W-:-:S05]  /*0080*/  IMAD.HI R0, R5, 0x30c30c31, RZ ;  /* 0x30c30c3105007827 */ /* 0x000fca00078e02ff */
[----:B------:R-:W-:-:S04]  /*0090*/  SHF.R.U32.HI R3, RZ, 0x1f, R0 ;  /* 0x0000001fff037819 */ /* 0x000fc80000011600 */
[----:B------:R-:W-:-:S05]  /*00a0*/  LEA.HI.SX32 R7, R0, R3, 0x1e ;  /* 0x0000000300077211 */ /* 0x000fca00078ff2ff */
[----:B------:R-:W-:-:S05]  /*00b0*/  IMAD R50, R7, -0x15, R5 ;  /* 0xffffffeb07327824 */ /* 0x000fca00078e0205 */
[----:B------:R-:W-:Y:S02]  /*00c0*/  SHF.R.S32.HI R0, RZ, 0x1f, R50 ;  /* 0x0000001fff007819 */ /* 0x000fe40000011432 */
[----:B-1----:R-:W-:-:S04]  /*00d0*/  IADD3 R3, P0, PT, R50, R9, RZ ;  /* 0x0000000932037210 */ /* 0x002fc80007f1e0ff */
[----:B------:R-:W-:Y:S02]  /*00e0*/  LEA.HI.X.SX32 R0, R9, R0, 0x1, P0 ;  /* 0x0000000009007211 */ /* 0x000fe400000f0eff */
[----:B--2---:R-:W-:-:S04]  /*00f0*/  LEA R2, P0, R3, UR6, 0x2 ;  /* 0x0000000603027c11 */ /* 0x004fc8000f8010ff */
[----:B------:R-:W-:-:S05]  /*0100*/  LEA.HI.X R3, R3, UR7, R0, 0x2, P0 ;  /* 0x0000000703037c11 */ /* 0x000fca00080f1400 */
[----:B---3--:R-:W2:Y:S04]  /*0110*/  LDG.E.CONSTANT R49, desc[UR4][R2.64] ;  /* 0x0000000402317981 */ /* 0x008ea8000c1e9900 */
[----:B------:R-:W2:Y:S01]  /*0120*/  LDG.E.CONSTANT R48, desc[UR4][R2.64+0x4] ;  /* 0x0000040402307981 */ /* 0x000ea2000c1e9900 */
[----:B------:R-:W-:Y:S02]  /*0130*/  HFMA2 R4, -RZ, RZ, 0, 0 ;  /* 0x00000000ff047431 */ /* 0x000fe400000001ff */
[----:B------:R-:W-:Y:S01]  /*0140*/  IMAD.HI R0, R7, 0x7e07e07f, RZ ;  /* 0x7e07e07f07007827 */ /* 0x000fe200078e02ff */
[----:B------:R-:W-:Y:S01]  /*0150*/  BSSY B0, `(.L_x_611) ;  /* 0x00002bc000007945 */ /* 0x000fe20003800000 */
[----:B------:R-:W0:Y:S02]  /*0160*/  S2R R6, SR_TID.X ;  /* 0x0000000000067919 */ /* 0x000e240000002100 */
[----:B------:R-:W-:Y:S01]  /*0170*/  HFMA2 R23, -RZ, RZ, 0, 0 ;  /* 0x00000000ff177431 */ /* 0x000fe200000001ff */
[----:B------:R-:W-:Y:S01]  /*0180*/  MOV R46, RZ ;  /* 0x000000ff002e7202 */ /* 0x000fe20000000f00 */
[----:B------:R-:W-:Y:S01]  /*0190*/  HFMA2 R101, -RZ, RZ, 0, 0 ;  /* 0x00000000ff657431 */ /* 0x000fe200000001ff */
[----:B------:R-:W0:Y:S01]  /*01a0*/  S2R R11, SR_CTAID.Y ;  /* 0x00000000000b7919 */ /* 0x000e220000002600 */
[----:B------:R-:W-:Y:S01]  /*01b0*/  SHF.R.U32.HI R9, RZ, 0x1f, R0 ;  /* 0x0000001fff097819 */ /* 0x000fe20000011600 */
[----:B------:R-:W-:-:S02]  /*01c0*/  HFMA2 R103, -RZ, RZ, 0, 0 ;  /* 0x00000000ff677431 */ /* 0x000fc400000001ff */
[----:B------:R-:W-:-:S04]  /*01d0*/  IMAD.HI R4, R5, -0x3ff3ff3f, R4 ;  /* 0xc00c00c105047827 */ /* 0x000fc800078e0204 */
[----:B------:R-:W-:Y:S01]  /*01e0*/  HFMA2 R105, -RZ, RZ, 0, 0 ;  /* 0x00000000ff697431 */ /* 0x000fe200000001ff */
[----:B------:R-:W-:Y:S01]  /*01f0*/  LEA.HI R0, R0, R9, RZ, 0x1b ;  /* 0x0000000900007211 */ /* 0x000fe200078fd8ff */
[----:B------:R-:W-:Y:S01]  /*0200*/  HFMA2 R107, -RZ, RZ, 0, 0 ;  /* 0x00000000ff6b7431 */ /* 0x000fe200000001ff */
[----:B------:R-:W-:Y:S02]  /*0210*/  CS2R R44, SRZ ;  /* 0x00000000002c7805 */ /* 0x000fe4000001ff00 */
[----:B------:R-:W-:Y:S01]  /*0220*/  SHF.R.U32.HI R5, RZ, 0x1f, R4 ;  /* 0x0000001fff057819 */ /* 0x000fe20000011604 */
[----:B------:R-:W-:Y:S02]  /*0230*/  HFMA2 R109, -RZ, RZ, 0, 0 ;  /* 0x00000000ff6d7431 */ /* 0x000fe400000001ff */
[----:B------:R-:W-:Y:S02]  /*0240*/  IMAD R0, R0, -0x41, R7 ;  /* 0xffffffbf00007824 */ /* 0x000fe400078e0207 */
[----:B------:R-:W-:Y:S01]  /*0250*/  HFMA2 R111, -RZ, RZ, 0, 0 ;  /* 0x00000000ff6f7431 */ /* 0x000fe200000001ff */
[----:B------:R-:W-:-:S02]  /*0260*/  LEA.HI R5, R4, R5, RZ, 0x16 ;  /* 0x0000000504057211 */ /* 0x000fc400078fb0ff */
        /* <DEDUP_REMOVED lines=13> */
[----:B------:R-:W-:Y:S02]  /*0340*/  MOV R86, RZ ;  /* 0x000000ff00567202 */ /* 0x000fe40000000f00 */
[----:B------:R-:W-:Y:S02]  /*0350*/  MOV R82, RZ ;  /* 0x000000ff00527202 */ /* 0x000fe40000000f00 */
[----:B------:R-:W-:Y:S02]  /*0360*/  MOV R84, RZ ;  /* 0x000000ff00547202 */ /* 0x000fe40000000f00 */
[----:B0-----:R-:W-:Y:S02]  /*0370*/  LEA R6, R11, R6, 0x6 ;  /* 0x000000060b067211 */ /* 0x001fe400078e30ff */
[----:B------:R-:W-:-:S02]  /*0380*/  MOV R66, RZ ;  /* 0x000000ff00427202 */ /* 0x000fc40000000f00 */
[----:B------:R-:W-:Y:S01]  /*0390*/  MOV R70, RZ ;  /* 0x000000ff00467202 */ /* 0x000fe20000000f00 */
[----:B------:R-:W-:Y:S01]  /*03a0*/  IMAD R5, R5, 0x208000, R6 ;  /* 0x0020800005057824 */ /* 0x000fe200078e0206 */
[----:B------:R-:W-:Y:S02]  /*03b0*/  MOV R74, RZ ;  /* 0x000000ff004a7202 */ /* 0x000fe40000000f00 */
[----:B------:R-:W-:Y:S02]  /*03c0*/  MOV R78, RZ ;  /* 0x000000ff004e7202 */ /* 0x000fe40000000f00 */
[----:B------:R-:W-:Y:S02]  /*03d0*/  LEA R47, R0, R5, 0xf ;  /* 0x00000005002f7211 */ /* 0x000fe400078e78ff */
[----:B--2---:R-:W-:-:S04]  /*03e0*/  IADD3 R22, PT, PT, -R49, R48, RZ ;  /* 0x0000003031167210 */ /* 0x004fc80007ffe1ff */
[----:B------:R-:W-:-:S13]  /*03f0*/  ISETP.GE.AND P0, PT, R22, 0x8, PT ;  /* 0x000000081600780c */ /* 0x000fda0003f06270 */
[----:B------:R-:W-:Y:S05]  /*0400*/  @!P0 BRA `(.L_x_612) ;  /* 0x0000002800408947 */ /* 0x000fea0003800000 */
[----:B------:R-:W-:Y:S02]  /*0410*/  MOV R46, RZ ;  /* 0x000000ff002e7202 */ /* 0x000fe40000000f00 */
[----:B------:R-:W-:Y:S02]  /*0420*/  MOV R45, RZ ;  /* 0x000000ff002d7202 */ /* 0x000fe40000000f00 */
[----:B------:R-:W-:-:S07]  /*0430*/  MOV R21, R49 ;  /* 0x0000003100157202 */ /* 0x000fce0000000f00 */
.L_x_616:
        /* <DEDUP_REMOVED lines=25> */
[----:B------:R0:W5:Y:S02]  /*05d0*/  LDG.E.CONSTANT R16, desc[UR4][R54.64] ;  /* 0x0000000436107981 */ /* 0x000164000c1e9900 */
[C---:B------:R-:W-:Y:S01]  /*05e0*/  IADD3 R51, PT, PT, R22.reuse, R53, RZ ;  /* 0x0000003516337210 */ /* 0x040fe20007ffe0ff */
[--C-:B------:R-:W-:Y:S01]  /*05f0*/  IMAD.WIDE.U32 R6, R7, 0x4, R4.reuse ;  /* 0x0000000407067825 */ /* 0x100fe200078e0004 */
[----:B------:R1:W5:Y:S02]  /*0600*/  LDG.E.CONSTANT R20, desc[UR4][R2.64] ;  /* 0x0000000402147981 */ /* 0x000364000c1e9900 */
[C---:B------:R-:W-:Y:S01]  /*0610*/  IADD3 R65, PT, PT, R22.reuse, R51, RZ ;  /* 0x0000003316417210 */ /* 0x040fe20007ffe0ff */
[--C-:B------:R-:W-:Y:S01]  /*0620*/  IMAD.WIDE.U32 R10, R11, 0x4, R4.reuse ;  /* 0x000000040b0a7825 */ /* 0x100fe200078e0004 */
[----:B------:R-:W5:Y:S02]  /*0630*/  LDG.E.CONSTANT R19, desc[UR4][R6.64] ;  /* 0x0000000406137981 */ /* 0x000f64000c1e9900 */
[C---:B------:R-:W-:Y:S01]  /*0640*/  IADD3 R69, PT, PT, R22.reuse, R65, RZ ;  /* 0x0000004116457210 */ /* 0x040fe20007ffe0ff */
[----:B------:R-:W-:Y:S01]  /*0650*/  IMAD.WIDE.U32 R52, R53, 0x4, R4 ;  /* 0x0000000435347825 */ /* 0x000fe200078e0004 */
[----:B------:R-:W5:Y:S02]  /*0660*/  LDG.E.CONSTANT R17, desc[UR4][R10.64] ;  /* 0x000000040a117981 */ /* 0x000f64000c1e9900 */
[----:B------:R-:W-:-:S04]  /*0670*/  IADD3 R71, PT, PT, R22, R69, RZ ;  /* 0x0000004516477210 */ /* 0x000fc80007ffe0ff */
[----:B------:R-:W-:-:S04]  /*0680*/  IADD3 R73, PT, PT, R22, R71, RZ ;  /* 0x0000004716497210 */ /* 0x000fc80007ffe0ff */
[C---:B------:R-:W-:Y:S01]  /*0690*/  IADD3 R75, PT, PT, R22.reuse, R73, RZ ;  /* 0x00000049164b7210 */ /* 0x040fe20007ffe0ff */
[----:B0-----:R-:W-:Y:S01]  /*06a0*/  IMAD.WIDE.U32 R54, R69, 0x4, R4 ;  /* 0x0000000445367825 */ /* 0x001fe200078e0004 */
[----:B------:R0:W5:Y:S02]  /*06b0*/  LDG.E.CONSTANT R11, desc[UR4][R52.64] ;  /* 0x00000004340b7981 */ /* 0x000164000c1e9900 */
[----:B------:R-:W-:-:S04]  /*06c0*/  IADD3 R77, PT, PT, R22, R75, RZ ;  /* 0x0000004b164d7210 */ /* 0x000fc80007ffe0ff */
[----:B------:R-:W-:Y:S01]  /*06d0*/  IADD3 R79, PT, PT, R22, R77, RZ ;  /* 0x0000004d164f7210 */ /* 0x000fe20007ffe0ff */
[----:B-1----:R-:W-:-:S03]  /*06e0*/  IMAD.WIDE.U32 R2, R65, 0x4, R4 ;  /* 0x0000000441027825 */ /* 0x002fc600078e0004 */
[----:B------:R-:W-:Y:S01]  /*06f0*/  IADD3 R69, PT, PT, R22, R79, RZ ;  /* 0x0000004f16457210 */ /* 0x000fe20007ffe0ff */
[----:B------:R-:W-:-:S03]  /*0700*/  IMAD.WIDE.U32 R64, R71, 0x4, R4 ;  /* 0x0000000447407825 */ /* 0x000fc600078e0004 */
[C---:B------:R-:W-:Y:S01]  /*0710*/  IADD3 R71, PT, PT, R22.reuse, R69, RZ ;  /* 0x0000004516477210 */ /* 0x040fe20007ffe0ff */
[--C-:B------:R-:W-:Y:S01]  /*0720*/  IMAD.WIDE.U32 R8, R9, 0x4, R4.reuse ;  /* 0x0000000409087825 */ /* 0x100fe200078e0004 */
[----:B------:R-:W5:Y:S03]  /*0730*/  LDG.E.CONSTANT R0, desc[UR4][R64.64] ;  /* 0x0000000440007981 */ /* 0x000f66000c1e9900 */
[--C-:B------:R-:W-:Y:S01]  /*0740*/  IMAD.WIDE.U32 R56, R57, 0x4, R4.reuse ;  /* 0x0000000439387825 */ /* 0x100fe200078e0004 */
[----:B0-----:R-:W-:Y:S01]  /*0750*/  IADD3 R53, PT, PT, R22, R71, RZ ;  /* 0x0000004716357210 */ /* 0x001fe20007ffe0ff */
[----:B------:R-:W5:Y:S02]  /*0760*/  LDG.E.CONSTANT R18, desc[UR4][R8.64] ;  /* 0x0000000408127981 */ /* 0x000f64000c1e9900 */
[--C-:B------:R-:W-:Y:S02]  /*0770*/  IMAD.WIDE.U32 R60, R61, 0x4, R4.reuse ;  /* 0x000000043d3c7825 */ /* 0x100fe400078e0004 */
[----:B------:R0:W5:Y:S02]  /*0780*/  LDG.E.CONSTANT R15, desc[UR4][R56.64] ;  /* 0x00000004380f7981 */ /* 0x000164000c1e9900 */
[----:B------:R-:W-:-:S02]  /*0790*/  IMAD.WIDE.U32 R62, R63, 0x4, R4 ;  /* 0x000000043f3e7825 */ /* 0x000fc400078e0004 */
[----:B------:R1:W5:Y:S02]  /*07a0*/  LDG.E.CONSTANT R14, desc[UR4][R60.64] ;  /* 0x000000043c0e7981 */ /* 0x000364000c1e9900 */
[--C-:B------:R-:W-:Y:S02]  /*07b0*/  IMAD.WIDE.U32 R58, R59, 0x4, R4.reuse ;  /* 0x000000043b3a7825 */ /* 0x100fe400078e0004 */
[----:B------:R3:W5:Y:S02]  /*07c0*/  LDG.E.CONSTANT R13, desc[UR4][R62.64] ;  /* 0x000000043e0d7981 */ /* 0x000764000c1e9900 */
[--C-:B------:R-:W-:Y:S02]  /*07d0*/  IMAD.WIDE.U32 R6, R51, 0x4, R4.reuse ;  /* 0x0000000433067825 */ /* 0x100fe400078e0004 */
[----:B------:R4:W5:Y:S02]  /*07e0*/  LDG.E.CONSTANT R12, desc[UR4][R58.64] ;  /* 0x000000043a0c7981 */ /* 0x000964000c1e9900 */
[----:B0-----:R-:W-:-:S02]  /*07f0*/  IMAD.WIDE.U32 R56, R73, 0x4, R4 ;  /* 0x0000000449387825 */ /* 0x001fc400078e0004 */
[----:B------:R0:W5:Y:S02]  /*0800*/  LDG.E.CONSTANT R10, desc[UR4][R6.64] ;  /* 0x00000004060a7981 */ /* 0x000164000c1e9900 */
[--C-:B-1----:R-:W-:Y:S02]  /*0810*/  IMAD.WIDE.U32 R60, R75, 0x4, R4.reuse ;  /* 0x000000044b3c7825 */ /* 0x102fe400078e0004 */
[----:B------:R1:W5:Y:S02]  /*0820*/  LDG.E.CONSTANT R9, desc[UR4][R2.64] ;  /* 0x0000000402097981 */ /* 0x000364000c1e9900 */
[--C-:B---3--:R-:W-:Y:S02]  /*0830*/  IMAD.WIDE.U32 R62, R77, 0x4, R4.reuse ;  /* 0x000000044d3e7825 */ /* 0x108fe400078e0004 */
[----:B------:R-:W5:Y:S02]  /*0840*/  LDG.E.CONSTANT R8, desc[UR4][R54.64] ;  /* 0x0000000436087981 */ /* 0x000f64000c1e9900 */
[----:B----4-:R-:W-:-:S02]  /*0850*/  IMAD.WIDE.U32 R58, R79, 0x4, R4 ;  /* 0x000000044f3a7825 */ /* 0x010fc400078e0004 */
[----:B------:R3:W5:Y:S02]  /*0860*/  LDG.E.CONSTANT R52, desc[UR4][R60.64] ;  /* 0x000000043c347981 */ /* 0x000764000c1e9900 */
[--C-:B0-----:R-:W-:Y:S02]  /*0870*/  IMAD.WIDE.U32 R6, R69, 0x4, R4.reuse ;  /* 0x0000000445067825 */ /* 0x101fe400078e0004 */
[----:B------:R0:W5:Y:S02]  /*0880*/  LDG.E.CONSTANT R51, desc[UR4][R56.64] ;  /* 0x0000000438337981 */ /* 0x000164000c1e9900 */
[--C-:B-1----:R-:W-:Y:S02]  /*0890*/  IMAD.WIDE.U32 R2, R71, 0x4, R4.reuse ;  /* 0x0000000447027825 */ /* 0x102fe400078e0004 */
[----:B------:R-:W5:Y:S02]  /*08a0*/  LDG.E.CONSTANT R55, desc[UR4][R6.64] ;  /* 0x0000000406377981 */ /* 0x000f64000c1e9900 */
[----:B------:R-:W-:-:S02]  /*08b0*/  IMAD.WIDE.U32 R4, R53, 0x4, R4 ;  /* 0x0000000435047825 */ /* 0x000fc400078e0004 */
[----:B------:R-:W5:Y:S04]  /*08c0*/  LDG.E.CONSTANT R53, desc[UR4][R62.64] ;  /* 0x000000043e357981 */ /* 0x000f68000c1e9900 */
[----:B------:R-:W5:Y:S04]  /*08d0*/  LDG.E.CONSTANT R60, desc[UR4][R4.64] ;  /* 0x00000004043c7981 */ /* 0x000f68000c1e9900 */
[----:B------:R1:W5:Y:S04]  /*08e0*/  LDG.E.CONSTANT R56, desc[UR4][R2.64] ;  /* 0x0000000402387981 */ /* 0x000368000c1e9900 */
[----:B------:R4:W5:Y:S01]  /*08f0*/  LDG.E.CONSTANT R54, desc[UR4][R58.64] ;  /* 0x000000043a367981 */ /* 0x000962000c1e9900 */
[----:B--2---:R-:W-:-:S04]  /*0900*/  SHF.R.S32.HI R64, RZ, 0x1f, R67 ;  /* 0x0000001fff407819 */ /* 0x004fc80000011443 */
[----:B---3--:R-:W-:Y:S01]  /*0910*/  LEA.HI R61, R64, R67, RZ, 0x9 ;  /* 0x00000043403d7211 */ /* 0x008fe200078f48ff */
[----:B0-----:R-:W-:-:S03]  /*0920*/  IMAD.HI R57, R67, 0x2aaaaaab, RZ ;  /* 0x2aaaaaab43397827 */ /* 0x001fc600078e02ff */
[----:B------:R-:W-:Y:S02]  /*0930*/  SHF.R.S32.HI R65, RZ, 0x9, R61 ;  /* 0x00000009ff417819 */ /* 0x000fe4000001143d */
[----:B------:R-:W-:-:S03]  /*0940*/  SHF.R.U32.HI R64, RZ, 0x1f, R57 ;  /* 0x0000001fff407819 */ /* 0x000fc60000011639 */
[----:B------:R-:W-:Y:S01]  /*0950*/  IMAD.HI R68, R65, 0x55555556, RZ ;  /* 0x5555555641447827 */ /* 0x000fe200078e02ff */
[----:B------:R-:W-:-:S04]  /*0960*/  LEA.HI R64, R57, R64, RZ, 0x18 ;  /* 0x0000004039407211 */ /* 0x000fc800078fc0ff */
[----:B------:R-:W-:Y:S01]  /*0970*/  LEA.HI R68, R68, R68, RZ, 0x1 ;  /* 0x0000004444447211 */ /* 0x000fe200078f08ff */
[----:B------:R-:W-:Y:S01]  /*0980*/  IMAD R64, R64, 0x208000, R47 ;  /* 0x0020800040407824 */ /* 0x000fe200078e022f */
[----:B-1----:R-:W-:-:S03]  /*0990*/  LOP3.LUT R2, R61, 0x3fffe00, RZ, 0xc0, !PT ;  /* 0x03fffe003d027812 */ /* 0x002fc600078ec0ff */
[----:B------:R-:W-:Y:S01]  /*09a0*/  IMAD R65, R68, -0x3, R65 ;  /* 0xfffffffd44417824 */ /* 0x000fe200078e0241 */
[----:B------:R-:W-:-:S04]  /*09b0*/  IADD3 R67, PT, PT, R67, -R2, RZ ;  /* 0x8000000243437210 */ /* 0x000fc80007ffe0ff */
[----:B----4-:R-:W-:-:S04]  /*09c0*/  LEA R58, R65, R64, 0xf ;  /* 0x00000040413a7211 */ /* 0x010fc800078e78ff */
[----:B------:R-:W-:-:S07]  /*09d0*/  LEA R58, R67, R58, 0x6 ;  /* 0x0000003a433a7211 */ /* 0x000fce00078e30ff */
.L_x_614:
[----:B------:R-:W-:Y:S05]  /*09e0*/  BSYNC.RECONVERGENT B1 ;  /* 0x0000000000017941 */ /* 0x000fea0003800200 */
.L_x_613:
[----:B------:R-:W-:Y:S01]  /*09f0*/  UMOV UR6, 0xffffffff ;  /* 0xffffffff00067882 */ /* 0x000fe20000000000 */
[----:B------:R-:W-:Y:S02]  /*0a00*/  IADD3 R57, PT, PT, -R46, R21, RZ ;  /* 0x000000152e397210 */ /* 0x000fe40007ffe1ff */
[----:B------:R-:W-:Y:S05]  /*0a10*/  BRA.DIV UR6, `(.L_x_615) ;  /* 0x0000005e06187947 */ /* 0x000fea000b800000 */
[----:B------:R-:W0:Y:S01]  /*0a20*/  SHFL.IDX PT, R93, R58, R57, 0x1f ;  /* 0x00001f393a5d7589 */ /* 0x000e2200000e0000 */
[----:B------:R-:W0:Y:S02]  /*0a30*/  LDC.64 R2, c[0x0][0x380] ;  /* 0x0000e000ff027b82 */ /* 0x000e240000000a00 */
[----:B0-----:R-:W-:-:S05]  /*0a40*/  IMAD.WIDE R6, R93, 0x4, R2 ;  /* 0x000000045d067825 */ /* 0x001fca00078e0202 */
[----:B------:R-:W2:Y:S04]  /*0a50*/  LDG.E.CONSTANT R79, desc[UR4][R6.64] ;  /* 0x00000004064f7981 */ /* 0x000ea8000c1e9900 */
[----:B------:R-:W3:Y:S01]  /*0a60*/  LDG.E.CONSTANT R80, desc[UR4][R6.64+0x80] ;  /* 0x0000800406507981 */ /* 0x000ee2000c1e9900 */
[----:B------:R-:W-:-:S05]  /*0a70*/  IADD3 R83, PT, PT, R57, 0x1, RZ ;  /* 0x0000000139537810 */ /* 0x000fca0007ffe0ff */
[----:B------:R-:W0:Y:S02]  /*0a80*/  SHFL.IDX PT, R5, R58, R83, 0x1f ;  /* 0x00001f533a057589 */ /* 0x000e2400000e0000 */
[----:B0-----:R-:W-:-:S05]  /*0a90*/  IMAD.WIDE R4, R5, 0x4, R2 ;  /* 0x0000000405047825 */ /* 0x001fca00078e0202 */
[----:B------:R-:W4:Y:S04]  /*0aa0*/  LDG.E.CONSTANT R85, desc[UR4][R4.64] ;  /* 0x0000000404557981 */ /* 0x000f28000c1e9900 */
[----:B------:R0:W4:Y:S01]  /*0ab0*/  LDG.E.CONSTANT R87, desc[UR4][R4.64+0x80] ;  /* 0x0000800404577981 */ /* 0x000122000c1e9900 */
[----:B------:R-:W-:-:S03]  /*0ac0*/  IADD3 R77, PT, PT, R57, 0x2, RZ ;  /* 0x00000002394d7810 */ /* 0x000fc60007ffe0ff */
[----:B-----5:R-:W2:Y:S04]  /*0ad0*/  SHFL.IDX PT, R93, R20, R57, 0x1f ;  /* 0x00001f39145d7589 */ /* 0x020ea800000e0000 */
[----:B------:R-:W1:Y:S04]  /*0ae0*/  SHFL.IDX PT, R104, R11, R57, 0x1f ;  /* 0x00001f390b687589 */ /* 0x000e6800000e0000 */
[----:B0-----:R-:W0:Y:S04]  /*0af0*/  SHFL.IDX PT, R4, R55, R57, 0x1f ;  /* 0x00001f3937047589 */ /* 0x001e2800000e0000 */
[----:B------:R-:W-:Y:S04]  /*0b00*/  SHFL.IDX PT, R115, R17, R57, 0x1f ;  /* 0x00001f3911737589 */ /* 0x000fe800000e0000 */
[----:B------:R-:W-:Y:S04]  /*0b10*/  SHFL.IDX PT, R117, R14, R57, 0x1f ;  /* 0x00001f390e757589 */ /* 0x000fe800000e0000 */
[----:B------:R-:W-:Y:S04]  /*0b20*/  SHFL.IDX PT, R119, R13, R57, 0x1f ;  /* 0x00001f390d777589 */ /* 0x000fe800000e0000 */
[----:B------:R-:W-:Y:S04]  /*0b30*/  SHFL.IDX PT, R121, R12, R57, 0x1f ;  /* 0x00001f390c797589 */ /* 0x000fe800000e0000 */
[----:B------:R-:W0:Y:S04]  /*0b40*/  SHFL.IDX PT, R72, R19, R57, 0x1f ;  /* 0x00001f3913487589 */ /* 0x000e2800000e0000 */
[----:B------:R-:W3:Y:S04]  /*0b50*/  SHFL.IDX PT, R113, R18, R57, 0x1f ;  /* 0x00001f3912717589 */ /* 0x000ee800000e0000 */
[----:B------:R-:W-:Y:S04]  /*0b60*/  SHFL.IDX PT, R5, R18, R83, 0x1f ;  /* 0x00001f5312057589 */ /* 0x000fe800000e0000 */
[----:B------:R-:W-:Y:S01]  /*0b70*/  SHFL.IDX PT, R81, R58, R77, 0x1f ;  /* 0x00001f4d3a517589 */ /* 0x000fe200000e0000 */
[----:B--2---:R-:W-:Y:S01]  /*0b80*/  FFMA R78, R93, R79, R78 ;  /* 0x0000004f5d4e7223 */ /* 0x004fe2000000004e */
[C---:B-1----:R-:W-:Y:S01]  /*0b90*/  FFMA R96, R79.reuse, R104, R96 ;  /* 0x000000684f607223 */ /* 0x042fe20000000060 */
[C---:B0-----:R-:W-:Y:S01]  /*0ba0*/  FFMA R122, R79.reuse, R4, R40 ;  /* 0x000000044f7a7223 */ /* 0x041fe20000000028 */
[----:B------:R-:W-:Y:S01]  /*0bb0*/  FFMA R74, R79, R72, R74 ;  /* 0x000000484f4a7223 */ /* 0x000fe2000000004a */
[----:B---3--:R-:W-:Y:S01]  /*0bc0*/  FFMA R76, R93, R80, R111 ;  /* 0x000000505d4c7223 */ /* 0x008fe2000000006f */
        /* <DEDUP_REMOVED lines=10> */
[CC--:B------:R-:W-:Y:S01]  /*0c70*/  FFMA R70, R79.reuse, R113.reuse, R70 ;  /* 0x000000714f467223 */ /* 0x0c0fe20000000046 */
[----:B------:R-:W-:Y:S01]  /*0c80*/  FFMA R68, R80, R113, R107 ;  /* 0x0000007150447223 */ /* 0x000fe2000000006b */
[C---:B------:R-:W-:Y:S01]  /*0c90*/  FFMA R98, R79.reuse, R121, R98 ;  /* 0x000000794f627223 */ /* 0x040fe20000000062 */
[----:B------:R-:W3:Y:S01]  /*0ca0*/  SHFL.IDX PT, R4, R19, R83, 0x1f ;  /* 0x00001f5313047589 */ /* 0x000ee200000e0000 */
[----:B------:R-:W-:Y:S01]  /*0cb0*/  FFMA R66, R79, R115, R66 ;  /* 0x000000734f427223 */ /* 0x000fe20000000042 */
[----:B------:R-:W-:Y:S01]  /*0cc0*/  IADD3 R75, PT, PT, R57, 0x3, RZ ;  /* 0x00000003394b7810 */ /* 0x000fe20007ffe0ff */
[C---:B------:R-:W-:Y:S01]  /*0cd0*/  FFMA R94, R79.reuse, R119, R94 ;  /* 0x000000774f5e7223 */ /* 0x040fe2000000005e */
[----:B------:R-:W3:Y:S01]  /*0ce0*/  SHFL.IDX PT, R95, R9, R57, 0x1f ;  /* 0x00001f39095f7589 */ /* 0x000ee200000e0000 */
[----:B------:R-:W-:-:S03]  /*0cf0*/  FFMA R86, R79, R117, R86 ;  /* 0x000000754f567223 */ /* 0x000fc60000000056 */
[----:B------:R-:W3:Y:S01]  /*0d00*/  SHFL.IDX PT, R97, R8, R57, 0x1f ;  /* 0x00001f3908617589 */ /* 0x000ee200000e0000 */
        /* <DEDUP_REMOVED lines=9> */
[CC--:B----4-:R-:W-:Y:S01]  /*0da0*/  FFMA R70, R85.reuse, R5.reuse, R70 ;  /* 0x0000000555467223 */ /* 0x0d0fe20000000046 */
[-C--:B---3--:R-:W-:Y:S01]  /*0db0*/  FFMA R74, R85, R4.reuse, R74 ;  /* 0x00000004554a7223 */ /* 0x088fe2000000004a */
[C---:B------:R-:W-:Y:S01]  /*0dc0*/  FFMA R72, R87.reuse, R4, R72 ;  /* 0x0000000457487223 */ /* 0x040fe20000000048 */
[----:B------:R-:W3:Y:S01]  /*0dd0*/  SHFL.IDX PT, R103, R53, R57, 0x1f ;  /* 0x00001f3935677589 */ /* 0x000ee200000e0000 */
[----:B------:R-:W-:Y:S01]  /*0de0*/  FFMA R68, R87, R5, R68 ;  /* 0x0000000557447223 */ /* 0x000fe20000000044 */
[CC--:B------:R-:W-:Y:S01]  /*0df0*/  FFMA R108, R79.reuse, R95.reuse, R26 ;  /* 0x0000005f4f6c7223 */ /* 0x0c0fe2000000001a */
[C---:B------:R-:W-:Y:S01]  /*0e00*/  FFMA R26, R80.reuse, R95, R27 ;  /* 0x0000005f501a7223 */ /* 0x040fe2000000001b */
[----:B------:R-:W4:Y:S01]  /*0e10*/  SHFL.IDX PT, R105, R54, R57, 0x1f ;  /* 0x00001f3936697589 */ /* 0x000f2200000e0000 */
[-C--:B------:R-:W-:Y:S01]  /*0e20*/  FFMA R110, R79, R97.reuse, R28 ;  /* 0x000000614f6e7223 */ /* 0x080fe2000000001c */
[----:B------:R-:W-:-:S02]  /*0e30*/  FFMA R28, R80, R97, R29 ;  /* 0x00000061501c7223 */ /* 0x000fc4000000001d */
        /* <DEDUP_REMOVED lines=14> */
[----:B------:R-:W-:Y:S02]  /*0f20*/  FFMA R38, R80, R105, R39 ;  /* 0x0000006950267223 */ /* 0x000fe40000000027 */
[----:B------:R-:W3:Y:S01]  /*0f30*/  SHFL.IDX PT, R27, R17, R83, 0x1f ;  /* 0x00001f53111b7589 */ /* 0x000ee200000e0000 */
[----:B------:R-:W-:-:S03]  /*0f40*/  FFMA R44, R79, R23, R44 ;  /* 0x000000174f2c7223 */ /* 0x000fc6000000002c */
[----:B------:R-:W4:Y:S01]  /*0f50*/  SHFL.IDX PT, R29, R16, R83, 0x1f ;  /* 0x00001f53101d7589 */ /* 0x000f2200000e0000 */
[-C--:B------:R-:W-:Y:S01]  /*0f60*/  FFMA R98, R85, R4.reuse, R98 ;  /* 0x0000000455627223 */ /* 0x080fe20000000062 */
[----:B------:R-:W-:Y:S02]  /*0f70*/  FFMA R102, R87, R4, R102 ;  /* 0x0000000457667223 */ /* 0x000fe40000000066 */
[----:B------:R-:W-:Y:S01]  /*0f80*/  SHFL.IDX PT, R65, R58, R75, 0x1f ;  /* 0x00001f4b3a417589 */ /* 0x000fe200000e0000 */
[-C--:B0-----:R-:W-:Y:S01]  /*0f90*/  FFMA R96, R85, R5.reuse, R96 ;  /* 0x0000000555607223 */ /* 0x081fe20000000060 */
[----:B------:R-:W-:Y:S01]  /*0fa0*/  FFMA R104, R87, R5, R104 ;  /* 0x0000000557687223 */ /* 0x000fe20000000068 */
[----:B------:R-:W-:Y:S01]  /*0fb0*/  IMAD.WIDE R4, R81, 0x4, R2 ;  /* 0x0000000451047825 */ /* 0x000fe200078e0202 */
[----:B------:R-:W0:Y:S03]  /*0fc0*/  SHFL.IDX PT, R35, R13, R83, 0x1f ;  /* 0x00001f530d237589 */ /* 0x000e2600000e0000 */
[-C--:B-1----:R-:W-:Y:S01]  /*0fd0*/  FFMA R124, R79, R93.reuse, R42 ;  /* 0x0000005d4f7c7223 */ /* 0x082fe2000000002a */
[C---:B------:R-:W-:Y:S01]  /*0fe0*/  FFMA R42, R80.reuse, R93, R43 ;  /* 0x0000005d502a7223 */ /* 0x040fe2000000002b */
[----:B------:R-:W-:Y:S01]  /*0ff0*/  FFMA R80, R80, R23, R45 ;  /* 0x0000001750507223 */ /* 0x000fe2000000002d */
[----:B------:R-:W1:Y:S01]  /*1000*/  SHFL.IDX PT, R33, R14, R83, 0x1f ;  /* 0x00001f530e217589 */ /* 0x000e6200000e0000 */
[C---:B--2---:R-:W-:Y:S01]  /*1010*/  FFMA R78, R25.reuse, R85, R78 ;  /* 0x00000055194e7223 */ /* 0x044fe2000000004e */
[----:B------:R-:W-:-:S02]  /*1020*/  FFMA R76, R25, R87, R76 ;  /* 0x00000057194c7223 */ /* 0x000fc4000000004c */
[----:B------:R-:W2:Y:S01]  /*1030*/  SHFL.IDX PT, R23, R10, R83, 0x1f ;  /* 0x00001f530a177589 */ /* 0x000ea200000e0000 */
[-C--:B---3--:R-:W-:Y:S01]  /*1040*/  FFMA R66, R85, R27.reuse, R66 ;  /* 0x0000001b55427223 */ /* 0x088fe20000000042 */
[----:B------:R-:W-:Y:S02]  /*1050*/  FFMA R64, R87, R27, R64 ;  /* 0x0000001b57407223 */ /* 0x000fe40000000040 */
[----:B------:R-:W3:Y:S01]  /*1060*/  LDG.E.CONSTANT R25, desc[UR4][R4.64] ;  /* 0x0000000404197981 */ /* 0x000ee2000c1e9900 */
[-C--:B----4-:R-:W-:Y:S01]  /*1070*/  FFMA R62, R85, R29.reuse, R62 ;  /* 0x0000001d553e7223 */ /* 0x090fe2000000003e */
[----:B------:R-:W-:Y:S02]  /*1080*/  FFMA R6, R87, R29, R6 ;  /* 0x0000001d57067223 */ /* 0x000fe40000000006 */
[----:B------:R-:W4:Y:S04]  /*1090*/  SHFL.IDX PT, R27, R60, R83, 0x1f ;  /* 0x00001f533c1b7589 */ /* 0x000f2800000e0000 */
[----:B------:R-:W4:Y:S01]  /*10a0*/  SHFL.IDX PT, R29, R55, R83, 0x1f ;  /* 0x00001f53371d7589 */ /* 0x000f2200000e0000 */
        /* <DEDUP_REMOVED lines=8> */
[----:B------:R-:W2:Y:S04]  /*1130*/  SHFL.IDX PT, R39, R8, R83, 0x1f ;  /* 0x00001f5308277589 */ /* 0x000ea800000e0000 */
[----:B------:R0:W3:Y:S01]  /*1140*/  LDG.E.CONSTANT R23, desc[UR4][R4.64+0x80] ;  /* 0x0000800404177981 */ /* 0x0000e2000c1e9900 */
[-C--:B----4-:R-:W-:Y:S01]  /*1150*/  FFMA R44, R85, R27.reuse, R44 ;  /* 0x0000001b552c7223 */ /* 0x090fe2000000002c */
[----:B------:R-:W-:-:S02]  /*1160*/  FFMA R80, R87, R27, R80 ;  /* 0x0000001b57507223 */ /* 0x000fc40000000050 */
[----:B------:R-:W4:Y:S01]  /*1170*/  SHFL.IDX PT, R41, R0, R83, 0x1f ;  /* 0x00001f5300297589 */ /* 0x000f2200000e0000 */
[-C--:B------:R-:W-:Y:S01]  /*1180*/  FFMA R122, R85, R29.reuse, R122 ;  /* 0x0000001d557a7223 */ /* 0x080fe2000000007a */
[----:B------:R-:W-:Y:S02]  /*1190*/  FFMA R40, R87, R29, R40 ;  /* 0x0000001d57287223 */ /* 0x000fe40000000028 */
[----:B------:R-:W4:Y:S04]  /*11a0*/  SHFL.IDX PT, R43, R51, R83, 0x1f ;  /* 0x00001f53332b7589 */ /* 0x000f2800000e0000 */
[----:B0-----:R-:W3:Y:S01]  /*11b0*/  SHFL.IDX PT, R5, R17, R77, 0x1f ;  /* 0x00001f4d11057589 */ /* 0x001ee200000e0000 */
[-C--:B------:R-:W-:Y:S01]  /*11c0*/  FFMA R82, R85, R31.reuse, R82 ;  /* 0x0000001f55527223 */ /* 0x080fe20000000052 */
[----:B------:R-:W-:-:S02]  /*11d0*/  FFMA R84, R87, R31, R84 ;  /* 0x0000001f57547223 */ /* 0x000fc40000000054 */
[----:B------:R-:W0:Y:S01]  /*11e0*/  SHFL.IDX PT, R4, R12, R77, 0x1f ;  /* 0x00001f4d0c047589 */ /* 0x000e2200000e0000 */
[----:B-1----:R-:W-:-:S03]  /*11f0*/  FFMA R108, R85, R37, R108 ;  /* 0x00000025556c7223 */ /* 0x002fc6000000006c */
[----:B------:R-:W1:Y:S01]  /*1200*/  SHFL.IDX PT, R27, R10, R77, 0x1f ;  /* 0x00001f4d0a1b7589 */ /* 0x000e6200000e0000 */
[----:B--2---:R-:W-:-:S03]  /*1210*/  FFMA R110, R85, R39, R110 ;  /* 0x00000027556e7223 */ /* 0x004fc6000000006e */
[----:B------:R-:W2:Y:S01]  /*1220*/  SHFL.IDX PT, R35, R52, R83, 0x1f ;  /* 0x00001f5334237589 */ /* 0x000ea200000e0000 */
[C---:B------:R-:W-:Y:S01]  /*1230*/  FFMA R26, R87.reuse, R37, R26 ;  /* 0x00000025571a7223 */ /* 0x040fe2000000001a */
[----:B------:R-:W-:Y:S02]  /*1240*/  FFMA R28, R87, R39, R28 ;  /* 0x00000027571c7223 */ /* 0x000fe4000000001c */
[----:B------:R-:W2:Y:S01]  /*1250*/  SHFL.IDX PT, R33, R53, R83, 0x1f ;  /* 0x00001f5335217589 */ /* 0x000ea200000e0000 */
[-C--:B----4-:R-:W-:Y:S01]  /*1260*/  FFMA R112, R85, R41.reuse, R112 ;  /* 0x0000002955707223 */ /* 0x090fe20000000070 */
[----:B------:R-:W-:Y:S01]  /*1270*/  FFMA R30, R87, R41, R30 ;  /* 0x00000029571e7223 */ /* 0x000fe2000000001e */
[-C--:B------:R-:W-:Y:S01]  /*1280*/  FFMA R114, R85, R43.reuse, R114 ;  /* 0x0000002b55727223 */ /* 0x080fe20000000072 */
[----:B------:R-:W-:Y:S01]  /*1290*/  FFMA R32, R87, R43, R32 ;  /* 0x0000002b57207223 */ /* 0x000fe20000000020 */
[----:B------:R-:W4:Y:S04]  /*12a0*/  SHFL.IDX PT, R31, R54, R83, 0x1f ;  /* 0x00001f53361f7589 */ /* 0x000f2800000e0000 */
[----:B------:R-:W4:Y:S01]  /*12b0*/  SHFL.IDX PT, R93, R56, R83, 0x1f ;  /* 0x00001f53385d7589 */ /* 0x000f2200000e0000 */
[CC--:B---3--:R-:W-:Y:S01]  /*12c0*/  FFMA R66, R25.reuse, R5.reuse, R66 ;  /* 0x0000000519427223 */ /* 0x0c8fe20000000042 */
[-C--:B0-----:R-:W-:Y:S01]  /*12d0*/  FFMA R98, R25, R4.reuse, R98 ;  /* 0x0000000419627223 */ /* 0x081fe20000000062 */
[C---:B------:R-:W-:Y:S01]  /*12e0*/  FFMA R64, R23.reuse, R5, R64 ;  /* 0x0000000517407223 */ /* 0x040fe20000000040 */
[----:B------:R-:W-:Y:S01]  /*12f0*/  FFMA R102, R23, R4, R102 ;  /* 0x0000000417667223 */ /* 0x000fe20000000066 */
[----:B------:R-:W0:Y:S01]  /*1300*/  SHFL.IDX PT, R5, R11, R77, 0x1f ;  /* 0x00001f4d0b057589 */ /* 0x000e2200000e0000 */
[-C--:B-1----:R-:W-:Y:S01]  /*1310*/  FFMA R24, R25, R27.reuse, R24 ;  /* 0x0000001b19187223 */ /* 0x082fe20000000018 */
[----:B------:R-:W-:Y:S01]  /*1320*/  FFMA R106, R23, R27, R106 ;  /* 0x0000001b176a7223 */ /* 0x000fe2000000006a */
[-C--:B--2---:R-:W-:Y:S01]  /*1330*/  FFMA R116, R85, R35.reuse, R116 ;  /* 0x0000002355747223 */ /* 0x084fe20000000074 */
[----:B------:R-:W-:Y:S01]  /*1340*/  FFMA R34, R87, R35, R34 ;  /* 0x0000002357227223 */ /* 0x000fe20000000022 */
[----:B------:R-:W1:Y:S01]  /*1350*/  SHFL.IDX PT, R37, R16, R77, 0x1f ;  /* 0x00001f4d10257589 */ /* 0x000e6200000e0000 */
[----:B------:R-:W-:-:S03]  /*1360*/  FFMA R118, R85, R33, R118 ;  /* 0x0000002155767223 */ /* 0x000fc60000000076 */
[----:B------:R-:W2:Y:S01]  /*1370*/  SHFL.IDX PT, R39, R15, R77, 0x1f ;  /* 0x00001f4d0f277589 */ /* 0x000ea200000e0000 */
[----:B------:R-:W-:Y:S01]  /*1380*/  FFMA R36, R87, R33, R36 ;  /* 0x0000002157247223 */ /* 0x000fe20000000024 */
[-C--:B----4-:R-:W-:Y:S02]  /*1390*/  FFMA R120, R85, R31.reuse, R120 ;  /* 0x0000001f55787223 */ /* 0x090fe40000000078 */
[----:B------:R-:W3:Y:S04]  /*13a0*/  SHFL.IDX PT, R41, R14, R77, 0x1f ;  /* 0x00001f4d0e297589 */ /* 0x000ee800000e0000 */
[----:B------:R-:W4:Y:S01]  /*13b0*/  SHFL.IDX PT, R43, R13, R77, 0x1f ;  /* 0x00001f4d0d2b7589 */ /* 0x000f2200000e0000 */
[----:B------:R-:W-:Y:S01]  /*13c0*/  FFMA R38, R87, R31, R38 ;  /* 0x0000001f57267223 */ /* 0x000fe20000000026 */
[----:B------:R-:W-:Y:S01]  /*13d0*/  FFMA R124, R85, R93, R124 ;  /* 0x0000005d557c7223 */ /* 0x000fe2000000007c */
[-C--:B0-----:R-:W-:Y:S01]  /*13e0*/  FFMA R96, R25, R5.reuse, R96 ;  /* 0x0000000519607223 */ /* 0x081fe20000000060 */
[----:B------:R-:W-:Y:S01]  /*13f0*/  FFMA R104, R23, R5, R104 ;  /* 0x0000000517687223 */ /* 0x000fe20000000068 */
[----:B------:R-:W-:-:S05]  /*1400*/  IMAD.WIDE R4, R65, 0x4, R2 ;  /* 0x0000000441047825 */ /* 0x000fca00078e0202 */
[----:B------:R-:W4:Y:S04]  /*1410*/  LDG.E.CONSTANT R29, desc[UR4][R4.64] ;  /* 0x00000004041d7981 */ /* 0x000f28000c1e9900 */
[----:B------:R0:W4:Y:S04]  /*1420*/  LDG.E.CONSTANT R27, desc[UR4][R4.64+0x80] ;  /* 0x00008004041b7981 */ /* 0x000128000c1e9900 */
[----:B------:R-:W0:Y:S01]  /*1430*/  SHFL.IDX PT, R35, R18, R77, 0x1f ;  /* 0x00001f4d12237589 */ /* 0x000e2200000e0000 */
[-C--:B-1----:R-:W-:Y:S01]  /*1440*/  FFMA R62, R25, R37.reuse, R62 ;  /* 0x00000025193e7223 */ /* 0x082fe2000000003e */
[----:B------:R-:W-:Y:S01]  /*1450*/  FFMA R6, R23, R37, R6 ;  /* 0x0000002517067223 */ /* 0x000fe20000000006 */
[-C--:B--2---:R-:W-:Y:S01]  /*1460*/  FFMA R82, R25, R39.reuse, R82 ;  /* 0x0000002719527223 */ /* 0x084fe20000000052 */
[----:B------:R-:W1:Y:S01]  /*1470*/  SHFL.IDX PT, R33, R20, R77, 0x1f ;  /* 0x00001f4d14217589 */ /* 0x000e6200000e0000 */
[----:B------:R-:W-:Y:S01]  /*1480*/  FFMA R84, R23, R39, R84 ;  /* 0x0000002717547223 */ /* 0x000fe20000000054 */
[-C--:B---3--:R-:W-:Y:S01]  /*1490*/  FFMA R86, R25, R41.reuse, R86 ;  /* 0x0000002919567223 */ /* 0x088fe20000000056 */
[----:B------:R-:W-:Y:S01]  /*14a0*/  FFMA R92, R23, R41, R92 ;  /* 0x00000029175c7223 */ /* 0x000fe2000000005c */
[-C--:B----4-:R-:W-:Y:S01]  /*14b0*/  FFMA R94, R25, R43.reuse, R94 ;  /* 0x0000002b195e7223 */ /* 0x090fe2000000005e */
[----:B------:R-:W-:Y:S01]  /*14c0*/  FFMA R100, R23, R43, R100 ;  /* 0x0000002b17647223 */ /* 0x000fe20000000064 */
[----:B------:R-:W2:Y:S04]  /*14d0*/  SHFL.IDX PT, R31, R19, R77, 0x1f ;  /* 0x00001f4d131f7589 */ /* 0x000ea800000e0000 */
[----:B------:R-:W3:Y:S04]  /*14e0*/  SHFL.IDX PT, R37, R9, R77, 0x1f ;  /* 0x00001f4d09257589 */ /* 0x000ee800000e0000 */
[----:B------:R-:W4:Y:S04]  /*14f0*/  SHFL.IDX PT, R39, R8, R77, 0x1f ;  /* 0x00001f4d08277589 */ /* 0x000f2800000e0000 */
[----:B------:R-:W4:Y:S01]  /*1500*/  SHFL.IDX PT, R41, R0, R77, 0x1f ;  /* 0x00001f4d00297589 */ /* 0x000f2200000e0000 */
[-C--:B0-----:R-:W-:Y:S01]  /*1510*/  FFMA R70, R25, R35.reuse, R70 ;  /* 0x0000002319467223 */ /* 0x081fe20000000046 */
[----:B------:R-:W-:-:S02]  /*1520*/  FFMA R68, R23, R35, R68 ;  /* 0x0000002317447223 */ /* 0x000fc40000000044 */
[----:B------:R-:W0:Y:S04]  /*1530*/  SHFL.IDX PT, R43, R51, R77, 0x1f ;  /* 0x00001f4d332b7589 */ /* 0x000e2800000e0000 */
[----:B------:R-:W0:Y:S04]  /*1540*/  SHFL.IDX PT, R45, R52, R77, 0x1f ;  /* 0x00001f4d342d7589 */ /* 0x000e2800000e0000 */
[----:B------:R-:W0:Y:S01]  /*1550*/  SHFL.IDX PT, R35, R54, R77, 0x1f ;  /* 0x00001f4d36237589 */ /* 0x000e2200000e0000 */
[----:B------:R-:W-:-:S03]  /*1560*/  FFMA R42, R87, R93, R42 ;  /* 0x0000005d572a7223 */ /* 0x000fc6000000002a */
[----:B------:R-:W-:Y:S01]  /*1570*/  SHFL.IDX PT, R5, R17, R75, 0x1f ;  /* 0x00001f4b11057589 */ /* 0x000fe200000e0000 */
[C---:B-1----:R-:W-:Y:S01]  /*1580*/  FFMA R78, R33.reuse, R25, R78 ;  /* 0x00000019214e7223 */ /* 0x042fe2000000004e */
[----:B------:R-:W-:Y:S01]  /*1590*/  FFMA R76, R33, R23, R76 ;  /* 0x00000017214c7223 */ /* 0x000fe2000000004c */
[-C--:B--2---:R-:W-:Y:S01]  /*15a0*/  FFMA R74, R25, R31.reuse, R74 ;  /* 0x0000001f194a7223 */ /* 0x084fe2000000004a */
[----:B------:R-:W-:Y:S01]  /*15b0*/  FFMA R72, R23, R31, R72 ;  /* 0x0000001f17487223 */ /* 0x000fe20000000048 */
[----:B------:R-:W1:Y:S01]  /*15c0*/  SHFL.IDX PT, R79, R53, R77, 0x1f ;  /* 0x00001f4d354f7589 */ /* 0x000e6200000e0000 */
[C---:B---3--:R-:W-:Y:S01]  /*15d0*/  FFMA R108, R25.reuse, R37, R108 ;  /* 0x00000025196c7223 */ /* 0x048fe2000000006c */
[C---:B----4-:R-:W-:Y:S01]  /*15e0*/  FFMA R110, R25.reuse, R39, R110 ;  /* 0x00000027196e7223 */ /* 0x050fe2000000006e */
[----:B------:R-:W-:Y:S01]  /*15f0*/  FFMA R112, R25, R41, R112 ;  /* 0x0000002919707223 */ /* 0x000fe20000000070 */
[----:B------:R-:W2:Y:S01]  /*1600*/  SHFL.IDX PT, R33, R55, R77, 0x1f ;  /* 0x00001f4d37217589 */ /* 0x000ea200000e0000 */
[C---:B------:R-:W-:Y:S01]  /*1610*/  FFMA R26, R23.reuse, R37, R26 ;  /* 0x00000025171a7223 */ /* 0x040fe2000000001a */
[----:B------:R-:W-:Y:S01]  /*1620*/  FFMA R28, R23, R39, R28 ;  /* 0x00000027171c7223 */ /* 0x000fe2000000001c */
[----:B0-----:R-:W-:Y:S01]  /*1630*/  FFMA R114, R25, R43, R114 ;  /* 0x0000002b19727223 */ /* 0x001fe20000000072 */
[----:B------:R-:W0:Y:S01]  /*1640*/  SHFL.IDX PT, R93, R56, R77, 0x1f ;  /* 0x00001f4d385d7589 */ /* 0x000e2200000e0000 */
[C---:B------:R-:W-:Y:S01]  /*1650*/  FFMA R30, R23.reuse, R41, R30 ;  /* 0x00000029171e7223 */ /* 0x040fe2000000001e */
[----:B------:R-:W-:Y:S01]  /*1660*/  FFMA R32, R23, R43, R32 ;  /* 0x0000002b17207223 */ /* 0x000fe20000000020 */
[-C--:B------:R-:W-:Y:S01]  /*1670*/  FFMA R116, R25, R45.reuse, R116 ;  /* 0x0000002d19747223 */ /* 0x080fe20000000074 */
[----:B------:R-:W-:Y:S01]  /*1680*/  FFMA R34, R23, R45, R34 ;  /* 0x0000002d17227223 */ /* 0x000fe20000000022 */
[----:B------:R-:W3:Y:S01]  /*1690*/  SHFL.IDX PT, R31, R60, R77, 0x1f ;  /* 0x00001f4d3c1f7589 */ /* 0x000ee200000e0000 */
[-C--:B------:R-:W-:Y:S01]  /*16a0*/  FFMA R120, R25, R35.reuse, R120 ;  /* 0x0000002319787223 */ /* 0x080fe20000000078 */
[----:B------:R-:W-:-:S02]  /*16b0*/  FFMA R38, R23, R35, R38 ;  /* 0x0000002317267223 */ /* 0x000fc40000000026 */
[----:B------:R-:W4:Y:S04]  /*16c0*/  SHFL.IDX PT, R37, R20, R75, 0x1f ;  /* 0x00001f4b14257589 */ /* 0x000f2800000e0000 */
[----:B------:R-:W4:Y:S04]  /*16d0*/  SHFL.IDX PT, R35, R19, R75, 0x1f ;  /* 0x00001f4b13237589 */ /* 0x000f2800000e0000 */
[----:B------:R-:W4:Y:S04]  /*16e0*/  SHFL.IDX PT, R39, R18, R75, 0x1f ;  /* 0x00001f4b12277589 */ /* 0x000f2800000e0000 */
[----:B------:R-:W4:Y:S04]  /*16f0*/  SHFL.IDX PT, R41, R16, R75, 0x1f ;  /* 0x00001f4b10297589 */ /* 0x000f2800000e0000 */
[----:B------:R-:W4:Y:S04]  /*1700*/  SHFL.IDX PT, R43, R15, R75, 0x1f ;  /* 0x00001f4b0f2b7589 */ /* 0x000f2800000e0000 */
[----:B------:R-:W4:Y:S01]  /*1710*/  SHFL.IDX PT, R45, R14, R75, 0x1f ;  /* 0x00001f4b0e2d7589 */ /* 0x000f2200000e0000 */
[----:B------:R-:W-:-:S03]  /*1720*/  IADD3 R73, PT, PT, R57, 0x4, RZ ;  /* 0x0000000439497810 */ /* 0x000fc60007ffe0ff */
[----:B------:R-:W4:Y:S01]  /*1730*/  SHFL.IDX PT, R4, R12, R75, 0x1f ;  /* 0x00001f4b0c047589 */ /* 0x000f2200000e0000 */
[C---:B-1----:R-:W-:Y:S01]  /*1740*/  FFMA R118, R25.reuse, R79, R118 ;  /* 0x0000004f19767223 */ /* 0x042fe20000000076 */
[C---:B--2---:R-:W-:Y:S02]  /*1750*/  FFMA R122, R25.reuse, R33, R122 ;  /* 0x00000021197a7223 */ /* 0x044fe4000000007a */
[----:B------:R-:W-:Y:S01]  /*1760*/  SHFL.IDX PT, R63, R58, R73, 0x1f ;  /* 0x00001f493a3f7589 */ /* 0x000fe200000e0000 */
[C---:B0-----:R-:W-:Y:S01]  /*1770*/  FFMA R124, R25.reuse, R93, R124 ;  /* 0x0000005d197c7223 */ /* 0x041fe2000000007c */
[----:B---3--:R-:W-:Y:S01]  /*1780*/  FFMA R25, R25, R31, R44 ;  /* 0x0000001f19197223 */ /* 0x008fe2000000002c */
        /* <DEDUP_REMOVED lines=9> */
[----:B------:R-:W-:Y:S01]  /*1820*/  SHFL.IDX PT, R44, R60, R75, 0x1f ;  /* 0x00001f4b3c2c7589 */ /* 0x000fe200000e0000 */
[-C--:B------:R-:W-:Y:S01]  /*1830*/  FFMA R66, R29, R5.reuse, R66 ;  /* 0x000000051d427223 */ /* 0x080fe20000000042 */
[----:B------:R-:W-:-:S02]  /*1840*/  FFMA R64, R27, R5, R64 ;  /* 0x000000051b407223 */ /* 0x000fc40000000040 */
[----:B------:R-:W0:Y:S01]  /*1850*/  SHFL.IDX PT, R5, R11, R75, 0x1f ;  /* 0x00001f4b0b057589 */ /* 0x000e2200000e0000 */
[C---:B----4-:R-:W-:Y:S01]  /*1860*/  FFMA R78, R37.reuse, R29, R78 ;  /* 0x0000001d254e7223 */ /* 0x050fe2000000004e */
        /* <DEDUP_REMOVED lines=14> */
[----:B------:R-:W4:Y:S04]  /*1950*/  SHFL.IDX PT, R41, R52, R75, 0x1f ;  /* 0x00001f4b34297589 */ /* 0x000f2800000e0000 */
[----:B------:R-:W4:Y:S04]  /*1960*/  SHFL.IDX PT, R43, R53, R75, 0x1f ;  /* 0x00001f4b352b7589 */ /* 0x000f2800000e0000 */
[----:B------:R-:W4:Y:S01]  /*1970*/  SHFL.IDX PT, R45, R54, R75, 0x1f ;  /* 0x00001f4b362d7589 */ /* 0x000f2200000e0000 */
[CC--:B------:R-:W-:Y:S01]  /*1980*/  FFMA R98, R29.reuse, R4.reuse, R98 ;  /* 0x000000041d627223 */ /* 0x0c0fe20000000062 */
[-C--:B0-----:R-:W-:Y:S01]  /*1990*/  FFMA R96, R29, R5.reuse, R96 ;  /* 0x000000051d607223 */ /* 0x081fe20000000060 */
[C---:B------:R-:W-:Y:S01]  /*19a0*/  FFMA R102, R27.reuse, R4, R102 ;  /* 0x000000041b667223 */ /* 0x040fe20000000066 */
[----:B------:R-:W-:Y:S01]  /*19b0*/  FFMA R104, R27, R5, R104 ;  /* 0x000000051b687223 */ /* 0x000fe20000000068 */
[----:B------:R-:W-:-:S04]  /*19c0*/  IMAD.WIDE R4, R63, 0x4, R2 ;  /* 0x000000043f047825 */ /* 0x000fc800078e0202 */
[C---:B------:R-:W-:Y:S01]  /*19d0*/  FFMA R94, R29.reuse, R65, R94 ;  /* 0x000000411d5e7223 */ /* 0x040fe2000000005e */
[C---:B------:R-:W-:Y:S01]  /*19e0*/  FFMA R24, R29.reuse, R23, R24 ;  /* 0x000000171d187223 */ /* 0x040fe20000000018 */
[C---:B------:R-:W-:Y:S01]  /*19f0*/  FFMA R108, R29.reuse, R33, R108 ;  /* 0x000000211d6c7223 */ /* 0x040fe2000000006c */
[C---:B-1----:R-:W-:Y:S01]  /*1a00*/  FFMA R110, R29.reuse, R35, R110 ;  /* 0x000000231d6e7223 */ /* 0x042fe2000000006e */
[C---:B--2---:R-:W-:Y:S01]  /*1a10*/  FFMA R112, R29.reuse, R37, R112 ;  /* 0x000000251d707223 */ /* 0x044fe20000000070 */
[C---:B------:R-:W-:Y:S01]  /*1a20*/  FFMA R122, R29.reuse, R31, R122 ;  /* 0x0000001f1d7a7223 */ /* 0x040fe2000000007a */
[C---:B---3--:R-:W-:Y:S01]  /*1a30*/  FFMA R114, R29.reuse, R39, R114 ;  /* 0x000000271d727223 */ /* 0x048fe20000000072 */
[C---:B------:R-:W-:Y:S01]  /*1a40*/  FFMA R124, R29.reuse, R93, R124 ;  /* 0x0000005d1d7c7223 */ /* 0x040fe2000000007c */
[----:B------:R-:W-:Y:S01]  /*1a50*/  FFMA R25, R29, R44, R25 ;  /* 0x0000002c1d197223 */ /* 0x000fe20000000019 */
[----:B------:R-:W-:Y:S01]  /*1a60*/  FFMA R106, R27, R23, R106 ;  /* 0x000000171b6a7223 */ /* 0x000fe2000000006a */
[C---:B----4-:R-:W-:Y:S01]  /*1a70*/  FFMA R116, R29.reuse, R41, R116 ;  /* 0x000000291d747223 */ /* 0x050fe20000000074 */
        /* <DEDUP_REMOVED lines=11> */
[----:B------:R-:W-:-:S03]  /*1b30*/  FFMA R38, R27, R45, R38 ;  /* 0x0000002d1b267223 */ /* 0x000fc60000000026 */
[----:B------:R-:W0:Y:S04]  /*1b40*/  SHFL.IDX PT, R33, R20, R73, 0x1f ;  /* 0x00001f4914217589 */ /* 0x000e2800000e0000 */
[----:B------:R-:W1:Y:S04]  /*1b50*/  SHFL.IDX PT, R35, R19, R73, 0x1f ;  /* 0x00001f4913237589 */ /* 0x000e6800000e0000 */
[----:B------:R-:W4:Y:S04]  /*1b60*/  SHFL.IDX PT, R37, R18, R73, 0x1f ;  /* 0x00001f4912257589 */ /* 0x000f2800000e0000 */
[----:B------:R-:W4:Y:S04]  /*1b70*/  SHFL.IDX PT, R39, R16, R73, 0x1f ;  /* 0x00001f4910277589 */ /* 0x000f2800000e0000 */
[----:B------:R-:W3:Y:S04]  /*1b80*/  SHFL.IDX PT, R41, R15, R73, 0x1f ;  /* 0x00001f490f297589 */ /* 0x000ee800000e0000 */
[----:B------:R-:W3:Y:S04]  /*1b90*/  SHFL.IDX PT, R43, R14, R73, 0x1f ;  /* 0x00001f490e2b7589 */ /* 0x000ee800000e0000 */
[----:B------:R-:W3:Y:S01]  /*1ba0*/  SHFL.IDX PT, R45, R13, R73, 0x1f ;  /* 0x00001f490d2d7589 */ /* 0x000ee200000e0000 */
[----:B------:R-:W-:Y:S01]  /*1bb0*/  IADD3 R71, PT, PT, R57, 0x5, RZ ;  /* 0x0000000539477810 */ /* 0x000fe20007ffe0ff */
[----:B------:R-:W-:-:S02]  /*1bc0*/  FFMA R100, R27, R65, R100 ;  /* 0x000000411b647223 */ /* 0x000fc40000000064 */
[----:B------:R-:W3:Y:S01]  /*1bd0*/  SHFL.IDX PT, R4, R12, R73, 0x1f ;  /* 0x00001f490c047589 */ /* 0x000ee200000e0000 */
[----:B------:R-:W-:-:S03]  /*1be0*/  FFMA R40, R27, R31, R40 ;  /* 0x0000001f1b287223 */ /* 0x000fc60000000028 */
[----:B------:R-:W-:Y:S01]  /*1bf0*/  SHFL.IDX PT, R61, R58, R71, 0x1f ;  /* 0x00001f473a3d7589 */ /* 0x000fe200000e0000 */
[C---:B------:R-:W-:Y:S01]  /*1c00*/  FFMA R42, R27.reuse, R93, R42 ;  /* 0x0000005d1b2a7223 */ /* 0x040fe2000000002a */
[----:B------:R-:W-:Y:S02]  /*1c10*/  FFMA R80, R27, R44, R80 ;  /* 0x0000002c1b507223 */ /* 0x000fe40000000050 */
[----:B------:R-:W-:Y:S04]  /*1c20*/  SHFL.IDX PT, R27, R10, R73, 0x1f ;  /* 0x00001f490a1b7589 */ /* 0x000fe800000e0000 */
[----:B------:R-:W-:Y:S04]  /*1c30*/  SHFL.IDX PT, R63, R54, R73, 0x1f ;  /* 0x00001f49363f7589 */ /* 0x000fe800000e0000 */
[----:B------:R-:W-:Y:S04]  /*1c40*/  SHFL.IDX PT, R31, R56, R73, 0x1f ;  /* 0x00001f49381f7589 */ /* 0x000fe800000e0000 */
[----:B------:R-:W-:Y:S01]  /*1c50*/  SHFL.IDX PT, R93, R60, R73, 0x1f ;  /* 0x00001f493c5d7589 */ /* 0x000fe200000e0000 */
[----:B--2---:R-:W-:Y:S01]  /*1c60*/  FFMA R64, R23, R5, R64 ;  /* 0x0000000517407223 */ /* 0x004fe20000000040 */
        /* <DEDUP_REMOVED lines=29> */
[C---:B-1----:R-:W-:Y:S01]  /*1e40*/  FFMA R108, R29.reuse, R35, R108 ;  /* 0x000000231d6c7223 */ /* 0x042fe2000000006c */
[C---:B--2---:R-:W-:Y:S01]  /*1e50*/  FFMA R110, R29.reuse, R37, R110 ;  /* 0x000000251d6e7223 */ /* 0x044fe2000000006e */
[C---:B---3--:R-:W-:Y:S01]  /*1e60*/  FFMA R112, R29.reuse, R39, R112 ;  /* 0x000000271d707223 */ /* 0x048fe20000000070 */
[C---:B------:R-:W-:Y:S01]  /*1e70*/  FFMA R120, R29.reuse, R63, R120 ;  /* 0x0000003f1d787223 */ /* 0x040fe20000000078 */
[C---:B------:R-:W-:Y:S01]  /*1e80*/  FFMA R124, R29.reuse, R31, R124 ;  /* 0x0000001f1d7c7223 */ /* 0x040fe2000000007c */
[C---:B----4-:R-:W-:Y:S01]  /*1e90*/  FFMA R114, R29.reuse, R41, R114 ;  /* 0x000000291d727223 */ /* 0x050fe20000000072 */
[----:B------:R-:W-:Y:S01]  /*1ea0*/  FFMA R25, R29, R93, R25 ;  /* 0x0000005d1d197223 */ /* 0x000fe20000000019 */
        /* <DEDUP_REMOVED lines=11> */
[----:B------:R-:W-:Y:S01]  /*1f60*/  FFMA R36, R23, R45, R36 ;  /* 0x0000002d17247223 */ /* 0x000fe20000000024 */
[----:B0-----:R-:W2:Y:S04]  /*1f70*/  SHFL.IDX PT, R5, R17, R71, 0x1f ;  /* 0x00001f4711057589 */ /* 0x001ea800000e0000 */
[----:B------:R-:W0:Y:S04]  /*1f80*/  SHFL.IDX PT, R35, R20, R71, 0x1f ;  /* 0x00001f4714237589 */ /* 0x000e2800000e0000 */
[----:B------:R-:W1:Y:S04]  /*1f90*/  SHFL.IDX PT, R37, R19, R71, 0x1f ;  /* 0x00001f4713257589 */ /* 0x000e6800000e0000 */
[----:B------:R-:W4:Y:S04]  /*1fa0*/  SHFL.IDX PT, R39, R18, R71, 0x1f ;  /* 0x00001f4712277589 */ /* 0x000f2800000e0000 */
[----:B------:R-:W4:Y:S04]  /*1fb0*/  SHFL.IDX PT, R41, R16, R71, 0x1f ;  /* 0x00001f4710297589 */ /* 0x000f2800000e0000 */
[----:B------:R-:W3:Y:S04]  /*1fc0*/  SHFL.IDX PT, R43, R15, R71, 0x1f ;  /* 0x00001f470f2b7589 */ /* 0x000ee800000e0000 */
[----:B------:R-:W3:Y:S04]  /*1fd0*/  SHFL.IDX PT, R45, R14, R71, 0x1f ;  /* 0x00001f470e2d7589 */ /* 0x000ee800000e0000 */
[----:B------:R-:W3:Y:S01]  /*1fe0*/  SHFL.IDX PT, R61, R13, R71, 0x1f ;  /* 0x00001f470d3d7589 */ /* 0x000ee200000e0000 */
[----:B------:R-:W-:-:S03]  /*1ff0*/  IADD3 R69, PT, PT, R57, 0x6, RZ ;  /* 0x0000000639457810 */ /* 0x000fc60007ffe0ff */
[----:B------:R-:W3:Y:S01]  /*2000*/  SHFL.IDX PT, R4, R12, R71, 0x1f ;  /* 0x00001f470c047589 */ /* 0x000ee200000e0000 */
        /* <DEDUP_REMOVED lines=52> */
[----:B------:R-:W-:Y:S01]  /*2350*/  IADD3 R67, PT, PT, R57, 0x7, RZ ;  /* 0x0000000739437810 */ /* 0x000fe20007ffe0ff */
[----:B------:R-:W-:-:S04]  /*2360*/  FFMA R36, R27, R45, R36 ;  /* 0x0000002d1b247223 */ /* 0x000fc80000000024 */
[----:B------:R-:W1:Y:S04]  /*2370*/  SHFL.IDX PT, R7, R58, R67, 0x1f ;  /* 0x00001f433a077589 */ /* 0x000e6800000e0000 */
[----:B0-----:R-:W2:Y:S04]  /*2380*/  SHFL.IDX PT, R5, R17, R69, 0x1f ;  /* 0x00001f4511057589 */ /* 0x001ea800000e0000 */
[----:B------:R-:W0:Y:S01]  /*2390*/  SHFL.IDX PT, R45, R14, R69, 0x1f ;  /* 0x00001f450e2d7589 */ /* 0x000e2200000e0000 */
[----:B-1----:R-:W-:-:S04]  /*23a0*/  IMAD.WIDE R2, R7, 0x4, R2 ;  /* 0x0000000407027825 */ /* 0x002fc800078e0202 */
[----:B------:R-:W-:Y:S02]  /*23b0*/  FFMA R80, R27, R93, R80 ;  /* 0x0000005d1b507223 */ /* 0x000fe40000000050 */
[----:B------:R-:W1:Y:S01]  /*23c0*/  SHFL.IDX PT, R93, R60, R69, 0x1f ;  /* 0x00001f453c5d7589 */ /* 0x000e6200000e0000 */
[C---:B--2---:R-:W-:Y:S01]  /*23d0*/  FFMA R64, R23.reuse, R5, R64 ;  /* 0x0000000517407223 */ /* 0x044fe20000000040 */
[----:B0-----:R-:W-:Y:S01]  /*23e0*/  FFMA R92, R23, R45, R92 ;  /* 0x0000002d175c7223 */ /* 0x001fe2000000005c */
[C---:B---3--:R-:W-:Y:S01]  /*23f0*/  FFMA R66, R29.reuse, R5, R66 ;  /* 0x000000051d427223 */ /* 0x048fe20000000042 */
[----:B------:R-:W-:Y:S01]  /*2400*/  FFMA R86, R29, R45, R86 ;  /* 0x0000002d1d567223 */ /* 0x000fe20000000056 */
[----:B------:R-:W2:Y:S04]  /*2410*/  LDG.E.CONSTANT R5, desc[UR4][R2.64] ;  /* 0x0000000402057981 */ /* 0x000ea8000c1e9900 */
[----:B------:R0:W3:Y:S01]  /*2420*/  LDG.E.CONSTANT R45, desc[UR4][R2.64+0x80] ;  /* 0x00008004022d7981 */ /* 0x0000e2000c1e9900 */
[C---:B------:R-:W-:Y:S01]  /*2430*/  FFMA R26, R27.reuse, R35, R26 ;  /* 0x000000231b1a7223 */ /* 0x040fe2000000001a */
[C---:B------:R-:W-:Y:S01]  /*2440*/  FFMA R28, R27.reuse, R37, R28 ;  /* 0x000000251b1c7223 */ /* 0x040fe2000000001c */
[C---:B------:R-:W-:Y:S01]  /*2450*/  FFMA R30, R27.reuse, R39, R30 ;  /* 0x000000271b1e7223 */ /* 0x040fe2000000001e */
[C---:B------:R-:W-:Y:S01]  /*2460*/  FFMA R32, R27.reuse, R41, R32 ;  /* 0x000000291b207223 */ /* 0x040fe20000000020 */
[----:B------:R-:W-:Y:S01]  /*2470*/  FFMA R34, R27, R43, R34 ;  /* 0x0000002b1b227223 */ /* 0x000fe20000000022 */
[----:B------:R-:W4:Y:S04]  /*2480*/  SHFL.IDX PT, R35, R20, R69, 0x1f ;  /* 0x00001f4514237589 */ /* 0x000f2800000e0000 */
[----:B------:R-:W0:Y:S04]  /*2490*/  SHFL.IDX PT, R37, R19, R69, 0x1f ;  /* 0x00001f4513257589 */ /* 0x000e2800000e0000 */
[----:B------:R-:W0:Y:S04]  /*24a0*/  SHFL.IDX PT, R39, R18, R69, 0x1f ;  /* 0x00001f4512277589 */ /* 0x000e2800000e0000 */
[----:B------:R-:W0:Y:S04]  /*24b0*/  SHFL.IDX PT, R41, R16, R69, 0x1f ;  /* 0x00001f4510297589 */ /* 0x000e2800000e0000 */
[----:B------:R-:W0:Y:S04]  /*24c0*/  SHFL.IDX PT, R43, R15, R69, 0x1f ;  /* 0x00001f450f2b7589 */ /* 0x000e2800000e0000 */
[----:B------:R-:W0:Y:S01]  /*24d0*/  SHFL.IDX PT, R59, R13, R69, 0x1f ;  /* 0x00001f450d3b7589 */ /* 0x000e2200000e0000 */
[----:B-1----:R-:W-:-:S03]  /*24e0*/  FFMA R44, R29, R93, R25 ;  /* 0x0000005d1d2c7223 */ /* 0x002fc60000000019 */
[----:B------:R-:W1:Y:S01]  /*24f0*/  SHFL.IDX PT, R4, R12, R69, 0x1f ;  /* 0x00001f450c047589 */ /* 0x000e6200000e0000 */
[----:B------:R-:W-:-:S03]  /*2500*/  FFMA R80, R23, R93, R80 ;  /* 0x0000005d17507223 */ /* 0x000fc60000000050 */
[----:B------:R-:W-:Y:S01]  /*2510*/  SHFL.IDX PT, R93, R12, R67, 0x1f ;  /* 0x00001f430c5d7589 */ /* 0x000fe200000e0000 */
[C---:B------:R-:W-:Y:S01]  /*2520*/  FFMA R38, R27.reuse, R61, R38 ;  /* 0x0000003d1b267223 */ /* 0x040fe20000000026 */
[C---:B------:R-:W-:Y:S01]  /*2530*/  FFMA R40, R27.reuse, R33, R40 ;  /* 0x000000211b287223 */ /* 0x040fe20000000028 */
[----:B------:R-:W-:Y:S01]  /*2540*/  FFMA R42, R27, R31, R42 ;  /* 0x0000001f1b2a7223 */ /* 0x000fe2000000002a */
[C---:B----4-:R-:W-:Y:S01]  /*2550*/  FFMA R78, R35.reuse, R29, R78 ;  /* 0x0000001d234e7223 */ /* 0x050fe2000000004e */
[----:B------:R-:W-:Y:S01]  /*2560*/  FFMA R76, R35, R23, R76 ;  /* 0x00000017234c7223 */ /* 0x000fe2000000004c */
[-C--:B0-----:R-:W-:Y:S01]  /*2570*/  FFMA R74, R29, R37.reuse, R74 ;  /* 0x000000251d4a7223 */ /* 0x081fe2000000004a */
        /* <DEDUP_REMOVED lines=20> */
[-C--:B-1----:R-:W-:Y:S01]  /*26c0*/  FFMA R98, R29, R4.reuse, R98 ;  /* 0x000000041d627223 */ /* 0x082fe20000000062 */
[----:B------:R-:W-:Y:S01]  /*26d0*/  FFMA R102, R23, R4, R102 ;  /* 0x0000000417667223 */ /* 0x000fe20000000066 */
[C---:B0-----:R-:W-:Y:S01]  /*26e0*/  FFMA R96, R29.reuse, R31, R96 ;  /* 0x0000001f1d607223 */ /* 0x041fe20000000060 */
[C---:B----4-:R-:W-:Y:S01]  /*26f0*/  FFMA R24, R29.reuse, R33, R24 ;  /* 0x000000211d187223 */ /* 0x050fe20000000018 */
[C---:B------:R-:W-:Y:S01]  /*2700*/  FFMA R108, R29.reuse, R35, R108 ;  /* 0x000000231d6c7223 */ /* 0x040fe2000000006c */
[C---:B------:R-:W-:Y:S01]  /*2710*/  FFMA R110, R29.reuse, R37, R110 ;  /* 0x000000251d6e7223 */ /* 0x040fe2000000006e */
[C---:B------:R-:W-:Y:S01]  /*2720*/  FFMA R112, R29.reuse, R39, R112 ;  /* 0x000000271d707223 */ /* 0x040fe20000000070 */
[C---:B------:R-:W-:Y:S01]  /*2730*/  FFMA R114, R29.reuse, R41, R114 ;  /* 0x000000291d727223 */ /* 0x040fe20000000072 */
[----:B------:R-:W-:Y:S01]  /*2740*/  FFMA R116, R29, R43, R116 ;  /* 0x0000002b1d747223 */ /* 0x000fe20000000074 */
[C---:B------:R-:W-:Y:S01]  /*2750*/  FFMA R104, R23.reuse, R31, R104 ;  /* 0x0000001f17687223 */ /* 0x040fe20000000068 */
[----:B------:R-:W-:Y:S01]  /*2760*/  FFMA R106, R23, R33, R106 ;  /* 0x00000021176a7223 */ /* 0x000fe2000000006a */
[----:B------:R-:W-:Y:S01]  /*2770*/  FFMA R118, R29, R59, R118 ;  /* 0x0000003b1d767223 */ /* 0x000fe20000000076 */
[----:B------:R-:W-:Y:S01]  /*2780*/  FFMA R26, R23, R35, R26 ;  /* 0x00000023171a7223 */ /* 0x000fe2000000001a */
[----:B------:R-:W0:Y:S01]  /*2790*/  SHFL.IDX PT, R103, R16, R67, 0x1f ;  /* 0x00001f4310677589 */ /* 0x000e2200000e0000 */
[----:B------:R-:W-:-:S03]  /*27a0*/  FFMA R120, R29, R61, R120 ;  /* 0x0000003d1d787223 */ /* 0x000fc60000000078 */
[----:B------:R-:W-:Y:S01]  /*27b0*/  SHFL.IDX PT, R31, R0, R67, 0x1f ;  /* 0x00001f43001f7589 */ /* 0x000fe200000e0000 */
[----:B------:R-:W-:-:S03]  /*27c0*/  FFMA R122, R29, R63, R122 ;  /* 0x0000003f1d7a7223 */ /* 0x000fc6000000007a */
[----:B------:R-:W-:Y:S01]  /*27d0*/  SHFL.IDX PT, R33, R51, R67, 0x1f ;  /* 0x00001f4333217589 */ /* 0x000fe200000e0000 */
[-C--:B------:R-:W-:Y:S01]  /*27e0*/  FFMA R124, R29, R27.reuse, R124 ;  /* 0x0000001b1d7c7223 */ /* 0x080fe2000000007c */
[C---:B------:R-:W-:Y:S02]  /*27f0*/  FFMA R42, R23.reuse, R27, R42 ;  /* 0x0000001b172a7223 */ /* 0x040fe4000000002a */
[----:B------:R-:W-:Y:S01]  /*2800*/  SHFL.IDX PT, R29, R8, R67, 0x1f ;  /* 0x00001f43081d7589 */ /* 0x000fe200000e0000 */
[----:B------:R-:W-:-:S03]  /*2810*/  FFMA R28, R23, R37, R28 ;  /* 0x00000025171c7223 */ /* 0x000fc6000000001c */
[----:B------:R-:W1:Y:S01]  /*2820*/  SHFL.IDX PT, R27, R9, R67, 0x1f ;  /* 0x00001f43091b7589 */ /* 0x000e6200000e0000 */
[----:B------:R-:W-:-:S03]  /*2830*/  FFMA R30, R23, R39, R30 ;  /* 0x00000027171e7223 */ /* 0x000fc6000000001e */
[----:B------:R-:W4:Y:S01]  /*2840*/  SHFL.IDX PT, R35, R52, R67, 0x1f ;  /* 0x00001f4334237589 */ /* 0x000f2200000e0000 */
[----:B------:R-:W-:-:S03]  /*2850*/  FFMA R32, R23, R41, R32 ;  /* 0x0000002917207223 */ /* 0x000fc60000000020 */
[----:B------:R-:W4:Y:S01]  /*2860*/  SHFL.IDX PT, R3, R53, R67, 0x1f ;  /* 0x00001f4335037589 */ /* 0x000f2200000e0000 */
[----:B------:R-:W-:-:S03]  /*2870*/  FFMA R34, R23, R43, R34 ;  /* 0x0000002b17227223 */ /* 0x000fc60000000022 */
[----:B------:R-:W4:Y:S01]  /*2880*/  SHFL.IDX PT, R7, R55, R67, 0x1f ;  /* 0x00001f4337077589 */ /* 0x000f2200000e0000 */
        /* <DEDUP_REMOVED lines=13> */
[-C--:B--2---:R-:W-:Y:S01]  /*2960*/  FFMA R98, R5, R93.reuse, R98 ;  /* 0x0000005d05627223 */ /* 0x084fe20000000062 */
[----:B---3--:R-:W-:-:S02]  /*2970*/  FFMA R95, R45, R93, R102 ;  /* 0x0000005d2d5f7223 */ /* 0x008fc40000000066 */
[----:B------:R-:W2:Y:S01]  /*2980*/  SHFL.IDX PT, R93, R54, R67, 0x1f ;  /* 0x00001f43365d7589 */ /* 0x000ea200000e0000 */
[C---:B0-----:R-:W-:Y:S01]  /*2990*/  FFMA R62, R5.reuse, R103, R62 ;  /* 0x00000067053e7223 */ /* 0x041fe2000000003e */
[C---:B-1----:R-:W-:Y:S01]  /*29a0*/  FFMA R108, R5.reuse, R27, R108 ;  /* 0x0000001b056c7223 */ /* 0x042fe2000000006c */
[C---:B------:R-:W-:Y:S01]  /*29b0*/  FFMA R110, R5.reuse, R29, R110 ;  /* 0x0000001d056e7223 */ /* 0x040fe2000000006e */
[C---:B------:R-:W-:Y:S01]  /*29c0*/  FFMA R112, R5.reuse, R31, R112 ;  /* 0x0000001f05707223 */ /* 0x040fe20000000070 */
[C---:B------:R-:W-:Y:S01]  /*29d0*/  FFMA R114, R5.reuse, R33, R114 ;  /* 0x0000002105727223 */ /* 0x040fe20000000072 */
[C---:B----4-:R-:W-:Y:S01]  /*29e0*/  FFMA R116, R5.reuse, R35, R116 ;  /* 0x0000002305747223 */ /* 0x050fe20000000074 */
[C---:B------:R-:W-:Y:S01]  /*29f0*/  FFMA R118, R5.reuse, R3, R118 ;  /* 0x0000000305767223 */ /* 0x040fe20000000076 */
[C---:B------:R-:W-:Y:S01]  /*2a00*/  FFMA R122, R5.reuse, R7, R122 ;  /* 0x00000007057a7223 */ /* 0x040fe2000000007a */
[-C--:B--2---:R-:W-:Y:S01]  /*2a10*/  FFMA R120, R5, R93.reuse, R120 ;  /* 0x0000005d05787223 */ /* 0x084fe20000000078 */
[----:B------:R-:W-:-:S02]  /*2a20*/  FFMA R39, R45, R93, R38 ;  /* 0x0000005d2d277223 */ /* 0x000fc40000000026 */
[----:B------:R0:W1:Y:S01]  /*2a30*/  SHFL.IDX PT, R93, R60, R67, 0x1f ;  /* 0x00001f433c5d7589 */ /* 0x00006200000e0000 */
[----:B------:R-:W-:Y:S01]  /*2a40*/  FFMA R82, R5, R101, R82 ;  /* 0x0000006505527223 */ /* 0x000fe20000000052 */
        /* <DEDUP_REMOVED lines=35> */
[----:B01----:R-:W-:-:S07]  /*2c80*/  MOV R40, R122 ;  /* 0x0000007a00287202 */ /* 0x003fce0000000f00 */
.L_x_805:
[----:B------:R-:W-:Y:S01]  /*2c90*/  LOP3.LUT R2, R22, 0xfffffff8, RZ, 0xc0, !PT ;  /* 0xfffffff816027812 */ /* 0x000fe200078ec0ff */
[-C--:B------:R-:W-:Y:S01]  /*2ca0*/  FFMA R44, R5, R93.reuse, R44 ;  /* 0x0000005d052c7223 */ /* 0x080fe2000000002c */
[----:B------:R-:W-:Y:S01]  /*2cb0*/  IADD3 R21, PT, PT, R21, 0x8, RZ ;  /* 0x0000000815157810 */ /* 0x000fe20007ffe0ff */
[----:B------:R-:W-:Y:S01]  /*2cc0*/  FFMA R45, R45, R93, R80 ;  /* 0x0000005d2d2d7223 */ /* 0x000fe20000000050 */
[----:B------:R-:W-:Y:S02]  /*2cd0*/  IADD3 R2, PT, PT, R49, R2, RZ ;  /* 0x0000000231027210 */ /* 0x000fe40007ffe0ff */
[----:B------:R-:W-:Y:S02]  /*2ce0*/  MOV R42, R124 ;  /* 0x0000007c002a7202 */ /* 0x000fe40000000f00 */
[----:B------:R-:W-:-:S13]  /*2cf0*/  ISETP.GE.AND P0, PT, R21, R2, PT ;  /* 0x000000021500720c */ /* 0x000fda0003f06270 */
[----:B------:R-:W-:Y:S05]  /*2d00*/  @!P0 BRA `(.L_x_616) ;  /* 0xffffffd400cc8947 */ /* 0x000fea000383ffff */
.L_x_612:
[----:B------:R-:W-:Y:S05]  /*2d10*/  BSYNC B0 ;  /* 0x0000000000007941 */ /* 0x000fea0003800000 */
.L_x_611:
[C---:B------:R-:W-:Y:S01]  /*2d20*/  LOP3.LUT R69, R22.reuse, 0xfffffff8, RZ, 0xc0, !PT ;  /* 0xfffffff816457812 */ /* 0x040fe200078ec0ff */
[----:B------:R-:W-:Y:S01]  /*2d30*/  BSSY.RECONVERGENT B0, `(.L_x_617) ;  /* 0x000006c000007945 */ /* 0x000fe20003800200 */
[C---:B------:R-:W-:Y:S02]  /*2d40*/  LOP3.LUT P0, RZ, R22.reuse, 0x18, RZ, 0xc0, !PT ;  /* 0x0000001816ff7812 */ /* 0x040fe4000780c0ff */
[----:B------:R-:W-:Y:S02]  /*2d50*/  IADD3 R71, PT, PT, R49, R69, RZ ;  /* 0x0000004531477210 */ /* 0x000fe40007ffe0ff */
[----:B------:R-:W-:Y:S02]  /*2d60*/  LOP3.LUT R68, R22, 0xfffffffc, RZ, 0xc0, !PT ;  /* 0xfffffffc16447812 */ /* 0x000fe400078ec0ff */
[----:B------:R-:W-:Y:S02]  /*2d70*/  ISETP.LE.OR P0, PT, R48, R71, P0 ;  /* 0x000000473000720c */ /* 0x000fe40000703670 */
        /* <DEDUP_REMOVED lines=14> */
[----:B------:R-:W-:Y:S01]  /*2e60*/  ISETP.GE.AND P1, PT, R69, R68, PT ;  /* 0x000000444500720c */ /* 0x000fe20003f26270 */
[----:B------:R-:W-:-:S12]  /*2e70*/  @P0 BRA `(.L_x_618) ;  /* 0x00000004005c0947 */ /* 0x000fd80003800000 */
        /* <DEDUP_REMOVED lines=15> */
[----:B------:R-:W-:-:S03]  /*2f70*/  IADD3 R13, PT, PT, R22, R19, RZ ;  /* 0x00000013160d7210 */ /* 0x000fc60007ffe0ff */
[----:B------:R-:W2:Y:S01]  /*2f80*/  LDG.E.CONSTANT R72, desc[UR4][R72.64] ;  /* 0x0000000448487981 */ /* 0x000ea2000c1e9900 */
        /* <DEDUP_REMOVED lines=10> */
[----:B------:R3:W5:Y:S02]  /*3030*/  LDG.E.CONSTANT R46, desc[UR4][R6.64] ;  /* 0x00000004062e7981 */ /* 0x000764000c1e9900 */
[C---:B------:R-:W-:Y:S01]  /*3040*/  IADD3 R75, PT, PT, R22.reuse, R63, RZ ;  /* 0x0000003f164b7210 */ /* 0x040fe20007ffe0ff */
[--C-:B0-----:R-:W-:Y:S01]  /*3050*/  IMAD.WIDE.U32 R10, R51, 0x4, R2.reuse ;  /* 0x00000004330a7825 */ /* 0x101fe200078e0002 */
[----:B------:R0:W5:Y:S02]  /*3060*/  LDG.E.CONSTANT R58, desc[UR4][R14.64] ;  /* 0x000000040e3a7981 */ /* 0x000164000c1e9900 */
[----:B------:R-:W-:Y:S01]  /*3070*/  IADD3 R73, PT, PT, R22, R75, RZ ;  /* 0x0000004b16497210 */ /* 0x000fe20007ffe0ff */
[----:B------:R-:W-:-:S03]  /*3080*/  IMAD.WIDE.U32 R4, R5, 0x4, R2 ;  /* 0x0000000405047825 */ /* 0x000fc600078e0002 */
[C---:B------:R-:W-:Y:S01]  /*3090*/  IADD3 R77, PT, PT, R22.reuse, R73, RZ ;  /* 0x00000049164d7210 */ /* 0x040fe20007ffe0ff */
[--C-:B-1----:R-:W-:Y:S01]  /*30a0*/  IMAD.WIDE.U32 R8, R53, 0x4, R2.reuse ;  /* 0x0000000435087825 */ /* 0x102fe200078e0002 */
[----:B------:R1:W5:Y:S02]  /*30b0*/  LDG.E.CONSTANT R20, desc[UR4][R4.64] ;  /* 0x0000000404147981 */ /* 0x000364000c1e9900 */
[C---:B------:R-:W-:Y:S01]  /*30c0*/  IADD3 R51, PT, PT, R22.reuse, R77, RZ ;  /* 0x0000004d16337210 */ /* 0x040fe20007ffe0ff */
[--C-:B---3--:R-:W-:Y:S01]  /*30d0*/  IMAD.WIDE.U32 R6, R55, 0x4, R2.reuse ;  /* 0x0000000437067825 */ /* 0x108fe200078e0002 */
[----:B------:R-:W5:Y:S02]  /*30e0*/  LDG.E.CONSTANT R64, desc[UR4][R8.64] ;  /* 0x0000000408407981 */ /* 0x000f64000c1e9900 */
[C---:B------:R-:W-:Y:S01]  /*30f0*/  IADD3 R53, PT, PT, R22.reuse, R51, RZ ;  /* 0x0000003316357210 */ /* 0x040fe20007ffe0ff */
[--C-:B0-----:R-:W-:Y:S01]  /*3100*/  IMAD.WIDE.U32 R14, R73, 0x4, R2.reuse ;  /* 0x00000004490e7825 */ /* 0x101fe200078e0002 */
[----:B------:R-:W5:Y:S02]  /*3110*/  LDG.E.CONSTANT R65, desc[UR4][R6.64] ;  /* 0x0000000406417981 */ /* 0x000f64000c1e9900 */
[C---:B------:R-:W-:Y:S01]  /*3120*/  IADD3 R55, PT, PT, R22.reuse, R53, RZ ;  /* 0x0000003516377210 */ /* 0x040fe20007ffe0ff */
[--C-:B------:R-:W-:Y:S01]  /*3130*/  IMAD.WIDE.U32 R12, R13, 0x4, R2.reuse ;  /* 0x000000040d0c7825 */ /* 0x100fe200078e0002 */
[----:B------:R-:W5:Y:S02]  /*3140*/  LDG.E.CONSTANT R0, desc[UR4][R14.64] ;  /* 0x000000040e007981 */ /* 0x000f64000c1e9900 */
[----:B------:R-:W-:Y:S01]  /*3150*/  IADD3 R73, PT, PT, R22, R55, RZ ;  /* 0x0000003716497210 */ /* 0x000fe20007ffe0ff */
[--C-:B-1----:R-:W-:Y:S01]  /*3160*/  IMAD.WIDE.U32 R4, R63, 0x4, R2.reuse ;  /* 0x000000043f047825 */ /* 0x102fe200078e0002 */
[----:B------:R-:W5:Y:S04]  /*3170*/  LDG.E.CONSTANT R62, desc[UR4][R12.64] ;  /* 0x000000040c3e7981 */ /* 0x000f68000c1e9900 */
[----:B------:R0:W5:Y:S01]  /*3180*/  LDG.E.CONSTANT R63, desc[UR4][R10.64] ;  /* 0x000000040a3f7981 */ /* 0x000162000c1e9900 */
[----:B------:R-:W-:-:S03]  /*3190*/  IMAD.WIDE.U32 R16, R17, 0x4, R2 ;  /* 0x0000000411107825 */ /* 0x000fc600078e0002 */
[----:B------:R1:W5:Y:S01]  /*31a0*/  LDG.E.CONSTANT R67, desc[UR4][R4.64] ;  /* 0x0000000404437981 */ /* 0x000362000c1e9900 */
[----:B------:R-:W-:-:S03]  /*31b0*/  IMAD.WIDE.U32 R18, R19, 0x4, R2 ;  /* 0x0000000413127825 */ /* 0x000fc600078e0002 */
[----:B------:R3:W5:Y:S01]  /*31c0*/  LDG.E.CONSTANT R59, desc[UR4][R16.64] ;  /* 0x00000004103b7981 */ /* 0x000762000c1e9900 */
[C---:B0-----:R-:W-:Y:S01]  /*31d0*/  IADD3 R11, PT, PT, R22.reuse, R73, RZ ;  /* 0x00000049160b7210 */ /* 0x041fe20007ffe0ff */
[--C-:B------:R-:W-:Y:S02]  /*31e0*/  IMAD.WIDE.U32 R12, R75, 0x4, R2.reuse ;  /* 0x000000044b0c7825 */ /* 0x100fe400078e0002 */
[----:B------:R0:W5:Y:S01]  /*31f0*/  LDG.E.CONSTANT R61, desc[UR4][R18.64] ;  /* 0x00000004123d7981 */ /* 0x000162000c1e9900 */
[----:B------:R-:W-:Y:S01]  /*3200*/  IADD3 R75, PT, PT, R22, R11, RZ ;  /* 0x0000000b164b7210 */ /* 0x000fe20007ffe0ff */
[--C-:B-1----:R-:W-:Y:S02]  /*3210*/  IMAD.WIDE.U32 R4, R53, 0x4, R2.reuse ;  /* 0x0000000435047825 */ /* 0x102fe400078e0002 */
[----:B------:R-:W5:Y:S02]  /*3220*/  LDG.E.CONSTANT R12, desc[UR4][R12.64] ;  /* 0x000000040c0c7981 */ /* 0x000f64000c1e9900 */
[----:B---3--:R-:W-:-:S02]  /*3230*/  IMAD.WIDE.U32 R16, R77, 0x4, R2 ;  /* 0x000000044d107825 */ /* 0x008fc400078e0002 */
[----:B------:R-:W5:Y:S02]  /*3240*/  LDG.E.CONSTANT R53, desc[UR4][R4.64] ;  /* 0x0000000404357981 */ /* 0x000f64000c1e9900 */
[--C-:B0-----:R-:W-:Y:S02]  /*3250*/  IMAD.WIDE.U32 R18, R51, 0x4, R2.reuse ;  /* 0x0000000433127825 */ /* 0x101fe400078e0002 */
[----:B------:R-:W5:Y:S02]  /*3260*/  LDG.E.CONSTANT R51, desc[UR4][R16.64] ;  /* 0x0000000410337981 */ /* 0x000f64000c1e9900 */
[--C-:B------:R-:W-:Y:S02]  /*3270*/  IMAD.WIDE.U32 R6, R55, 0x4, R2.reuse ;  /* 0x0000000437067825 */ /* 0x100fe400078e0002 */
[----:B------:R-:W5:Y:S02]  /*3280*/  LDG.E.CONSTANT R52, desc[UR4][R18.64] ;  /* 0x0000000412347981 */ /* 0x000f64000c1e9900 */
[----:B------:R-:W-:-:S02]  /*3290*/  IMAD.WIDE.U32 R8, R73, 0x4, R2 ;  /* 0x0000000449087825 */ /* 0x000fc400078e0002 */
[----:B------:R0:W5:Y:S02]  /*32a0*/  LDG.E.CONSTANT R54, desc[UR4][R6.64] ;  /* 0x0000000406367981 */ /* 0x000164000c1e9900 */
[--C-:B------:R-:W-:Y:S02]  /*32b0*/  IMAD.WIDE.U32 R10, R11, 0x4, R2.reuse ;  /* 0x000000040b0a7825 */ /* 0x100fe400078e0002 */
[----:B------:R1:W5:Y:S02]  /*32c0*/  LDG.E.CONSTANT R55, desc[UR4][R8.64] ;  /* 0x0000000408377981 */ /* 0x000364000c1e9900 */
[----:B------:R-:W-:Y:S02]  /*32d0*/  IMAD.WIDE.U32 R2, R75, 0x4, R2 ;  /* 0x000000044b027825 */ /* 0x000fe400078e0002 */
[----:B------:R1:W5:Y:S04]  /*32e0*/  LDG.E.CONSTANT R56, desc[UR4][R10.64] ;  /* 0x000000040a387981 */ /* 0x000368000c1e9900 */
[----:B------:R1:W5:Y:S01]  /*32f0*/  LDG.E.CONSTANT R60, desc[UR4][R2.64] ;  /* 0x00000004023c7981 */ /* 0x000362000c1e9900 */
[----:B0-----:R-:W-:-:S02]  /*3300*/  MOV R6, R71 ;  /* 0x0000004700067202 */ /* 0x001fc40000000f00 */
        /* <DEDUP_REMOVED lines=13> */
[----:B-1----:R-:W-:-:S07]  /*33e0*/  LEA R7, R15, R14, 0x6 ;  /* 0x0000000e0f077211 */ /* 0x002fce00078e30ff */
.L_x_618:
[----:B------:R-:W-:Y:S05]  /*33f0*/  BSYNC.RECONVERGENT B0 ;  /* 0x0000000000007941 */ /* 0x000fea0003800200 */
.L_x_617:
[----:B------:R-:W-:Y:S04]  /*3400*/  BSSY B0, `(.L_x_619) ;  /* 0x00001d3000007945 */ /* 0x000fe80003800000 */
[----:B------:R-:W-:Y:S05]  /*3410*/  @P1 BRA `(.L_x_620) ;  /* 0x0000001c00441947 */ /* 0x000fea0003800000 */
[----:B------:R-:W-:Y:S01]  /*3420*/  UMOV UR6, 0xffffffff ;  /* 0xffffffff00067882 */ /* 0x000fe20000000000 */
[----:B------:R-:W-:Y:S02]  /*3430*/  IADD3 R10, PT, PT, -R6, R69, R49 ;  /* 0x00000045060a7210 */ /* 0x000fe40007ffe131 */
[----:B------:R-:W-:Y:S05]  /*3440*/  BRA.DIV UR6, `(.L_x_621) ;  /* 0x0000008206347947 */ /* 0x000fea000b800000 */
[----:B-----5:R-:W0:Y:S01]  /*3450*/  SHFL.IDX PT, R8, R46, R10, 0x1f ;  /* 0x00001f0a2e087589 */ /* 0x020e2200000e0000 */
[----:B------:R-:W1:Y:S03]  /*3460*/  LDC.64 R2, c[0x0][0x380] ;  /* 0x0000e000ff027b82 */ /* 0x000e660000000a00 */
[----:B------:R-:W1:Y:S04]  /*3470*/  SHFL.IDX PT, R5, R7, R10, 0x1f ;  /* 0x00001f0a07057589 */ /* 0x000e6800000e0000 */
[----:B------:R-:W2:Y:S01]  /*3480*/  SHFL.IDX PT, R15, R21, R10, 0x1f ;  /* 0x00001f0a150f7589 */ /* 0x000ea200000e0000 */
[----:B0-----:R-:W-:Y:S01]  /*3490*/  FSETP.GT.AND P3, PT, R8, RZ, PT ;  /* 0x000000ff0800720b */ /* 0x001fe20003f64000 */
[----:B-1----:R-:W-:Y:S01]  /*34a0*/  IMAD.WIDE R4, R5, 0x4, R2 ;  /* 0x0000000405047825 */ /* 0x002fe200078e0202 */
[----:B--2---:R-:W-:-:S11]  /*34b0*/  FSETP.GT.AND P4, PT, R15, RZ, PT ;  /* 0x000000ff0f00720b */ /* 0x004fd60003f84000 */
[----:B------:R-:W2:Y:S04]  /*34c0*/  @P3 LDG.E.CONSTANT R19, desc[UR4][R4.64] ;  /* 0x0000000404133981 */ /* 0x000ea8000c1e9900 */
[----:B------:R-:W3:Y:S04]  /*34d0*/  @P3 LDG.E.CONSTANT R69, desc[UR4][R4.64+0x80] ;  /* 0x0000800404453981 */ /* 0x000ee8000c1e9900 */
[----:B------:R-:W4:Y:S04]  /*34e0*/  @P4 LDG.E.CONSTANT R16, desc[UR4][R4.64] ;  /* 0x0000000404104981 */ /* 0x000f28000c1e9900 */
[----:B------:R-:W4:Y:S04]  /*34f0*/  @P4 LDG.E.CONSTANT R72, desc[UR4][R4.64+0x80] ;  /* 0x0000800404484981 */ /* 0x000f28000c1e9900 */
[----:B------:R-:W0:Y:S04]  /*3500*/  SHFL.IDX PT, R18, R57, R10, 0x1f ;  /* 0x00001f0a39127589 */ /* 0x000e2800000e0000 */
[----:B------:R-:W1:Y:S01]  /*3510*/  SHFL.IDX PT, R17, R58, R10, 0x1f ;  /* 0x00001f0a3a117589 */ /* 0x000e6200000e0000 */
[----:B0-----:R-:W-:-:S13]  /*3520*/  FSETP.GT.AND P0, PT, R18, RZ, PT ;  /* 0x000000ff1200720b */ /* 0x001fda0003f04000 */
[----:B------:R-:W4:Y:S01]  /*3530*/  @P0 LDG.E.CONSTANT R71, desc[UR4][R4.64] ;  /* 0x0000000404470981 */ /* 0x000f22000c1e9900 */
[----:B-1----:R-:W-:-:S03]  /*3540*/  FSETP.GT.AND P1, PT, R17, RZ, PT ;  /* 0x000000ff1100720b */ /* 0x002fc60003f24000 */
[----:B------:R-:W4:Y:S10]  /*3550*/  @P0 LDG.E.CONSTANT R73, desc[UR4][R4.64+0x80] ;  /* 0x0000800404490981 */ /* 0x000f34000c1e9900 */
[----:B------:R-:W4:Y:S04]  /*3560*/  @P1 LDG.E.CONSTANT R76, desc[UR4][R4.64] ;  /* 0x00000004044c1981 */ /* 0x000f28000c1e9900 */
[----:B------:R-:W4:Y:S04]  /*3570*/  @P1 LDG.E.CONSTANT R80, desc[UR4][R4.64+0x80] ;  /* 0x0000800404501981 */ /* 0x000f28000c1e9900 */
[----:B------:R-:W0:Y:S01]  /*3580*/  SHFL.IDX PT, R93, R59, R10, 0x1f ;  /* 0x00001f0a3b5d7589 */ /* 0x000e2200000e0000 */
[----:B------:R-:W-:Y:S01]  /*3590*/  HFMA2 R9, -RZ, RZ, 0, 0 ;  /* 0x00000000ff097431 */ /* 0x000fe200000001ff */
[----:B0-----:R-:W-:-:S13]  /*35a0*/  FSETP.GT.AND P2, PT, R93, RZ, PT ;  /* 0x000000ff5d00720b */ /* 0x001fda0003f44000 */
[----:B------:R-:W4:Y:S04]  /*35b0*/  @P2 LDG.E.CONSTANT R92, desc[UR4][R4.64] ;  /* 0x00000004045c2981 */ /* 0x000f28000c1e9900 */
[----:B------:R-:W4:Y:S01]  /*35c0*/  @P2 LDG.E.CONSTANT R100, desc[UR4][R4.64+0x80] ;  /* 0x0000800404642981 */ /* 0x000f22000c1e9900 */
[----:B--2---:R-:W-:-:S05]  /*35d0*/  @P3 FMUL R14, R19, R8 ;  /* 0x00000008130e3220 */ /* 0x004fca0000400000 */
[----:B------:R-:W-:Y:S01]  /*35e0*/  @P3 MOV R9, R14 ;  /* 0x0000000e00093202 */ /* 0x000fe20000000f00 */
[----:B------:R-:W-:Y:S02]  /*35f0*/  HFMA2 R14, -RZ, RZ, 0, 0 ;  /* 0x00000000ff0e7431 */ /* 0x000fe400000001ff */
[----:B---3--:R-:W-:-:S05]  /*3600*/  @P3 FMUL R8, R69, R8 ;  /* 0x0000000845083220 */ /* 0x008fca0000400000 */
[----:B------:R-:W-:Y:S02]  /*3610*/  @P3 MOV R14, R8 ;  /* 0x00000008000e3202 */ /* 0x000fe40000000f00 */
[----:B------:R-:W0:Y:S01]  /*3620*/  SHFL.IDX PT, R8, R61, R10, 0x1f ;  /* 0x00001f0a3d087589 */ /* 0x000e2200000e0000 */
[-C--:B----4-:R-:W-:Y:S02]  /*3630*/  @P4 FMUL R16, R16, R15.reuse ;  /* 0x0000000f10104220 */ /* 0x090fe40000400000 */
[----:B------:R-:W-:Y:S01]  /*3640*/  FADD R109, R109, R14 ;  /* 0x0000000e6d6d7221 */ /* 0x000fe20000000000 */
[----:B------:R-:W-:Y:S02]  /*3650*/  HFMA2 R14, -RZ, RZ, 0, 0 ;  /* 0x00000000ff0e7431 */ /* 0x000fe400000001ff */
[----:B------:R-:W-:-:S05]  /*3660*/  @P4 FMUL R15, R72, R15 ;  /* 0x0000000f480f4220 */ /* 0x000fca0000400000 */
[----:B------:R-:W-:Y:S02]  /*3670*/  @P4 MOV R14, R15 ;  /* 0x0000000f000e4202 */ /* 0x000fe40000000f00 */
[----:B------:R-:W1:Y:S01]  /*3680*/  SHFL.IDX PT, R15, R62, R10, 0x1f ;  /* 0x00001f0a3e0f7589 */ /* 0x000e6200000e0000 */
[----:B------:R-:W-:Y:S01]  /*3690*/  FADD R74, R74, R9 ;  /* 0x000000094a4a7221 */ /* 0x000fe20000000000 */
[----:B------:R-:W-:Y:S01]  /*36a0*/  HFMA2 R9, -RZ, RZ, 0, 0 ;  /* 0x00000000ff097431 */ /* 0x000fe200000001ff */
[----:B0-----:R-:W-:Y:S02]  /*36b0*/  FSETP.GT.AND P3, PT, R8, RZ, PT ;  /* 0x000000ff0800720b */ /* 0x001fe40003f64000 */
[----:B------:R-:W-:Y:S02]  /*36c0*/  @P4 MOV R9, R16 ;  /* 0x0000001000094202 */ /* 0x000fe40000000f00 */
[----:B-1----:R-:W-:-:S09]  /*36d0*/  FSETP.GT.AND P4, PT, R15, RZ, PT ;  /* 0x000000ff0f00720b */ /* 0x002fd20003f84000 */
[----:B------:R-:W2:Y:S04]  /*36e0*/  @P3 LDG.E.CONSTANT R19, desc[UR4][R4.64] ;  /* 0x0000000404133981 */ /* 0x000ea8000c1e9900 */
[----:B------:R-:W3:Y:S04]  /*36f0*/  @P3 LDG.E.CONSTANT R69, desc[UR4][R4.64+0x80] ;  /* 0x0000800404453981 */ /* 0x000ee8000c1e9900 */
[----:B------:R-:W4:Y:S01]  /*3700*/  @P4 LDG.E.CONSTANT R72, desc[UR4][R4.64] ;  /* 0x0000000404484981 */ /* 0x000f22000c1e9900 */
[----:B------:R-:W-:Y:S01]  /*3710*/  FADD R70, R70, R9 ;  /* 0x0000000946467221 */ /* 0x000fe20000000000 */
[----:B------:R-:W-:-:S02]  /*3720*/  HFMA2 R9, -RZ, RZ, 0, 0 ;  /* 0x00000000ff097431 */ /* 0x000fc400000001ff */
[----:B------:R-:W-:-:S05]  /*3730*/  @P0 FMUL R16, R71, R18 ;  /* 0x0000001247100220 */ /* 0x000fca0000400000 */
[----:B------:R-:W-:Y:S02]  /*3740*/  @P0 MOV R9, R16 ;  /* 0x0000001000090202 */ /* 0x000fe40000000f00 */
[----:B------:R-:W0:Y:S01]  /*3750*/  SHFL.IDX PT, R16, R63, R10, 0x1f ;  /* 0x00001f0a3f107589 */ /* 0x000e2200000e0000 */
[----:B------:R-:W-:Y:S01]  /*3760*/  FADD R107, R107, R14 ;  /* 0x0000000e6b6b7221 */ /* 0x000fe20000000000 */
[----:B------:R-:W-:Y:S02]  /*3770*/  HFMA2 R14, -RZ, RZ, 0, 0 ;  /* 0x00000000ff0e7431 */ /* 0x000fe400000001ff */
[----:B------:R-:W-:-:S05]  /*3780*/  @P0 FMUL R18, R73, R18 ;  /* 0x0000001249120220 */ /* 0x000fca0000400000 */
[----:B------:R-:W-:Y:S01]  /*3790*/  @P0 MOV R14, R18 ;  /* 0x00000012000e0202 */ /* 0x000fe20000000f00 */
[-C--:B------:R-:W-:Y:S02]  /*37a0*/  @P1 FMUL R18, R76, R17.reuse ;  /* 0x000000114c121220 */ /* 0x080fe40000400000 */
[----:B------:R-:W4:Y:S02]  /*37b0*/  @P4 LDG.E.CONSTANT R76, desc[UR4][R4.64+0x80] ;  /* 0x00008004044c4981 */ /* 0x000f24000c1e9900 */
[----:B------:R-:W-:Y:S01]  /*37c0*/  FADD R105, R105, R14 ;  /* 0x0000000e69697221 */ /* 0x000fe20000000000 */
[----:B0-----:R-:W-:Y:S01]  /*37d0*/  FSETP.GT.AND P0, PT, R16, RZ, PT ;  /* 0x000000ff1000720b */ /* 0x001fe20003f04000 */
[----:B------:R-:W-:Y:S02]  /*37e0*/  HFMA2 R14, -RZ, RZ, 0, 0 ;  /* 0x00000000ff0e7431 */ /* 0x000fe400000001ff */
[----:B------:R-:W-:-:S05]  /*37f0*/  @P1 FMUL R17, R80, R17 ;  /* 0x0000001150111220 */ /* 0x000fca0000400000 */
[----:B------:R-:W-:-:S05]  /*3800*/  @P1 MOV R14, R17 ;  /* 0x00000011000e1202 */ /* 0x000fca0000000f00 */
[----:B------:R-:W4:Y:S04]  /*3810*/  @P0 LDG.E.CONSTANT R71, desc[UR4][R4.64] ;  /* 0x0000000404470981 */ /* 0x000f28000c1e9900 */
[----:B------:R-:W0:Y:S01]  /*3820*/  SHFL.IDX PT, R17, R64, R10, 0x1f ;  /* 0x00001f0a40117589 */ /* 0x000e2200000e0000 */
[----:B------:R-:W-:Y:S01]  /*3830*/  FADD R66, R66, R9 ;  /* 0x0000000942427221 */ /* 0x000fe20000000000 */
[----:B------:R-:W-:Y:S02]  /*3840*/  HFMA2 R9, -RZ, RZ, 0, 0 ;  /* 0x00000000ff097431 */ /* 0x000fe400000001ff */
[----:B------:R-:W4:Y:S01]  /*3850*/  @P0 LDG.E.CONSTANT R73, desc[UR4][R4.64+0x80] ;  /* 0x0000800404490981 */ /* 0x000f22000c1e9900 */
[----:B------:R-:W-:Y:S02]  /*3860*/  @P1 MOV R9, R18 ;  /* 0x0000001200091202 */ /* 0x000fe40000000f00 */
[----:B0-----:R-:W-:Y:S01]  /*3870*/  FSETP.GT.AND P1, PT, R17, RZ, PT ;  /* 0x000000ff1100720b */ /* 0x001fe20003f24000 */
[----:B------:R-:W-:Y:S01]  /*3880*/  FADD R103, R103, R14 ;  /* 0x0000000e67677221 */ /* 0x000fe20000000000 */
[----:B------:R-:W-:Y:S01]  /*3890*/  @P2 FMUL R18, R92, R93 ;  /* 0x0000005d5c122220 */ /* 0x000fe20000400000 */
[----:B------:R-:W-:-:S02]  /*38a0*/  HFMA2 R14, -RZ, RZ, 0, 0 ;  /* 0x00000000ff0e7431 */ /* 0x000fc400000001ff */
[----:B------:R-:W-:-:S08]  /*38b0*/  @P2 FMUL R93, R100, R93 ;  /* 0x0000005d645d2220 */ /* 0x000fd00000400000 */
[----:B------:R-:W4:Y:S01]  /*38c0*/  @P1 LDG.E.CONSTANT R80, desc[UR4][R4.64] ;  /* 0x0000000404501981 */ /* 0x000f22000c1e9900 */
[----:B------:R-:W-:-:S03]  /*38d0*/  @P2 MOV R14, R93 ;  /* 0x0000005d000e2202 */ /* 0x000fc60000000f00 */
[----:B------:R-:W0:Y:S04]  /*38e0*/  SHFL.IDX PT, R93, R65, R10, 0x1f ;  /* 0x00001f0a415d7589 */ /* 0x000e2800000e0000 */
[----:B------:R-:W4:Y:S01]  /*38f0*/  @P1 LDG.E.CONSTANT R92, desc[UR4][R4.64+0x80] ;  /* 0x00008004045c1981 */ /* 0x000f22000c1e9900 */
[----:B------:R-:W-:Y:S01]  /*3900*/  FADD R84, R84, R9 ;  /* 0x0000000954547221 */ /* 0x000fe20000000000 */
[----:B------:R-:W-:Y:S01]  /*3910*/  HFMA2 R9, -RZ, RZ, 0, 0 ;  /* 0x00000000ff097431 */ /* 0x000fe200000001ff */
[----:B------:R-:W-:Y:S02]  /*3920*/  @P2 MOV R9, R18 ;  /* 0x0000001200092202 */ /* 0x000fe40000000f00 */
[----:B0-----:R-:W-:-:S03]  /*3930*/  FSETP.GT.AND P2, PT, R93, RZ, PT ;  /* 0x000000ff5d00720b */ /* 0x001fc60003f44000 */
[----:B------:R-:W-:Y:S01]  /*3940*/  FADD R82, R82, R9 ;  /* 0x0000000952527221 */ /* 0x000fe20000000000 */
[----:B------:R-:W-:-:S09]  /*3950*/  HFMA2 R9, -RZ, RZ, 0, 0 ;  /* 0x00000000ff097431 */ /* 0x000fd200000001ff */
[----:B------:R-:W4:Y:S01]  /*3960*/  @P2 LDG.E.CONSTANT R100, desc[UR4][R4.64] ;  /* 0x0000000404642981 */ /* 0x000f22000c1e9900 */
[----:B------:R-:W-:Y:S01]  /*3970*/  FADD R101, R101, R14 ;  /* 0x0000000e65657221 */ /* 0x000fe20000000000 */
[----:B------:R-:W-:Y:S02]  /*3980*/  HFMA2 R14, -RZ, RZ, 0, 0 ;  /* 0x00000000ff0e7431 */ /* 0x000fe400000001ff */
[----:B--2---:R-:W-:-:S05]  /*3990*/  @P3 FMUL R18, R19, R8 ;  /* 0x0000000813123220 */ /* 0x004fca0000400000 */
[----:B------:R-:W-:Y:S01]  /*39a0*/  @P3 MOV R9, R18 ;  /* 0x0000001200093202 */ /* 0x000fe20000000f00 */
[----:B---3--:R-:W-:-:S05]  /*39b0*/  @P3 FMUL R18, R69, R8 ;  /* 0x0000000845123220 */ /* 0x008fca0000400000 */
[----:B------:R-:W-:Y:S01]  /*39c0*/  @P3 MOV R14, R18 ;  /* 0x00000012000e3202 */ /* 0x000fe20000000f00 */
[----:B----4-:R-:W-:Y:S02]  /*39d0*/  @P4 FMUL R18, R72, R15 ;  /* 0x0000000f48124220 */ /* 0x010fe40000400000 */
[----:B------:R-:W2:Y:S01]  /*39e0*/  @P2 LDG.E.CONSTANT R72, desc[UR4][R4.64+0x80] ;  /* 0x0000800404482981 */ /* 0x000ea2000c1e9900 */
[----:B------:R-:W-:-:S03]  /*39f0*/  FADD R86, R86, R9 ;  /* 0x0000000956567221 */ /* 0x000fc60000000000 */
[----:B------:R-:W0:Y:S01]  /*3a00*/  SHFL.IDX PT, R8, R67, R10, 0x1f ;  /* 0x00001f0a43087589 */ /* 0x000e2200000e0000 */
[----:B------:R-:W-:Y:S02]  /*3a10*/  HFMA2 R9, -RZ, RZ, 0, 0 ;  /* 0x00000000ff097431 */ /* 0x000fe400000001ff */
[----:B------:R-:W-:Y:S01]  /*3a20*/  FADD R99, R99, R14 ;  /* 0x0000000e63637221 */ /* 0x000fe20000000000 */
[----:B------:R-:W-:Y:S01]  /*3a30*/  HFMA2 R14, -RZ, RZ, 0, 0 ;  /* 0x00000000ff0e7431 */ /* 0x000fe200000001ff */
[----:B------:R-:W-:Y:S01]  /*3a40*/  @P4 MOV R9, R18 ;  /* 0x0000001200094202 */ /* 0x000fe20000000f00 */
[----:B------:R-:W-:-:S04]  /*3a50*/  @P4 FMUL R15, R76, R15 ;  /* 0x0000000f4c0f4220 */ /* 0x000fc80000400000 */
[----:B------:R-:W-:Y:S01]  /*3a60*/  FADD R94, R94, R9 ;  /* 0x000000095e5e7221 */ /* 0x000fe20000000000 */
[----:B------:R-:W-:Y:S01]  /*3a70*/  HFMA2 R9, -RZ, RZ, 0, 0 ;  /* 0x00000000ff097431 */ /* 0x000fe200000001ff */
[----:B------:R-:W-:Y:S02]  /*3a80*/  @P4 MOV R14, R15 ;  /* 0x0000000f000e4202 */ /* 0x000fe40000000f00 */
[----:B0-----:R-:W-:-:S13]  /*3a90*/  FSETP.GT.AND P3, PT, R8, RZ, PT ;  /* 0x000000ff0800720b */ /* 0x001fda0003f64000 */
[----:B------:R-:W3:Y:S01]  /*3aa0*/  @P3 LDG.E.CONSTANT R19, desc[UR4][R4.64] ;  /* 0x0000000404133981 */ /* 0x000ee2000c1e9900 */
[-C--:B------:R-:W-:Y:S01]  /*3ab0*/  @P0 FMUL R15, R71, R16.reuse ;  /* 0x00000010470f0220 */ /* 0x080fe20000400000 */
[----:B------:R-:W-:Y:S02]  /*3ac0*/  FADD R97, R97, R14 ;  /* 0x0000000e61617221 */ /* 0x000fe40000000000 */
[----:B------:R-:W4:Y:S02]  /*3ad0*/  @P3 LDG.E.CONSTANT R69, desc[UR4][R4.64+0x80] ;  /* 0x0000800404453981 */ /* 0x000f24000c1e9900 */
[----:B------:R-:W-:Y:S02]  /*3ae0*/  @P0 MOV R9, R15 ;  /* 0x0000000f00090202 */ /* 0x000fe40000000f00 */
[----:B------:R-:W0:Y:S01]  /*3af0*/  SHFL.IDX PT, R15, R12, R10, 0x1f ;  /* 0x00001f0a0c0f7589 */ /* 0x000e2200000e0000 */
[----:B------:R-:W-:Y:S02]  /*3b00*/  HFMA2 R14, -RZ, RZ, 0, 0 ;  /* 0x00000000ff0e7431 */ /* 0x000fe400000001ff */
[----:B------:R-:W-:-:S05]  /*3b10*/  @P0 FMUL R16, R73, R16 ;  /* 0x0000001049100220 */ /* 0x000fca0000400000 */
[----:B------:R-:W-:Y:S02]  /*3b20*/  @P0 MOV R14, R16 ;  /* 0x00000010000e0202 */ /* 0x000fe40000000f00 */
[----:B------:R-:W1:Y:S01]  /*3b30*/  SHFL.IDX PT, R16, R0, R10, 0x1f ;  /* 0x00001f0a00107589 */ /* 0x000e6200000e0000 */
[----:B0-----:R-:W-:Y:S01]  /*3b40*/  FSETP.GT.AND P4, PT, R15, RZ, PT ;  /* 0x000000ff0f00720b */ /* 0x001fe20003f84000 */
[----:B------:R-:W-:-:S12]  /*3b50*/  @P1 FMUL R18, R80, R17 ;  /* 0x0000001150121220 */ /* 0x000fd80000400000 */
[----:B------:R-:W4:Y:S04]  /*3b60*/  @P4 LDG.E.CONSTANT R76, desc[UR4][R4.64] ;  /* 0x00000004044c4981 */ /* 0x000f28000c1e9900 */
[----:B------:R-:W4:Y:S01]  /*3b70*/  @P4 LDG.E.CONSTANT R80, desc[UR4][R4.64+0x80] ;  /* 0x0000800404504981 */ /* 0x000f22000c1e9900 */
[----:B------:R-:W-:Y:S01]  /*3b80*/  FADD R95, R95, R14 ;  /* 0x0000000e5f5f7221 */ /* 0x000fe20000000000 */
[----:B------:R-:W-:Y:S02]  /*3b90*/  HFMA2 R14, -RZ, RZ, 0, 0 ;  /* 0x00000000ff0e7431 */ /* 0x000fe400000001ff */
[----:B------:R-:W-:Y:S01]  /*3ba0*/  @P1 FMUL R17, R92, R17 ;  /* 0x000000115c111220 */ /* 0x000fe20000400000 */
[----:B-1----:R-:W-:-:S04]  /*3bb0*/  FSETP.GT.AND P0, PT, R16, RZ, PT ;  /* 0x000000ff1000720b */ /* 0x002fc80003f04000 */
[----:B------:R-:W-:Y:S02]  /*3bc0*/  @P1 MOV R14, R17 ;  /* 0x00000011000e1202 */ /* 0x000fe40000000f00 */
[----:B------:R-:W0:Y:S01]  /*3bd0*/  SHFL.IDX PT, R17, R51, R10, 0x1f ;  /* 0x00001f0a33117589 */ /* 0x000e2200000e0000 */
[----:B------:R-:W-:Y:S01]  /*3be0*/  FADD R98, R98, R9 ;  /* 0x0000000962627221 */ /* 0x000fe20000000000 */
[----:B------:R-:W-:-:S05]  /*3bf0*/  HFMA2 R9, -RZ, RZ, 0, 0 ;  /* 0x00000000ff097431 */ /* 0x000fca00000001ff */
[----:B------:R-:W4:Y:S01]  /*3c00*/  @P0 LDG.E.CONSTANT R71, desc[UR4][R4.64] ;  /* 0x0000000404470981 */ /* 0x000f22000c1e9900 */
[----:B------:R-:W-:-:S03]  /*3c10*/  @P1 MOV R9, R18 ;  /* 0x0000001200091202 */ /* 0x000fc60000000f00 */
[----:B------:R-:W4:Y:S02]  /*3c20*/  @P0 LDG.E.CONSTANT R73, desc[UR4][R4.64+0x80] ;  /* 0x0000800404490981 */ /* 0x000f24000c1e9900 */
[----:B------:R-:W-:Y:S01]  /*3c30*/  FADD R96, R96, R9 ;  /* 0x0000000960607221 */ /* 0x000fe20000000000 */
[----:B------:R-:W-:Y:S02]  /*3c40*/  HFMA2 R9, -RZ, RZ, 0, 0 ;  /* 0x00000000ff097431 */ /* 0x000fe400000001ff */
[----:B------:R-:W-:Y:S01]  /*3c50*/  @P2 FMUL R18, R100, R93 ;  /* 0x0000005d64122220 */ /* 0x000fe20000400000 */
[----:B0-----:R-:W-:-:S04]  /*3c60*/  FSETP.GT.AND P1, PT, R17, RZ, PT ;  /* 0x000000ff1100720b */ /* 0x001fc80003f24000 */
[----:B------:R-:W-:Y:S02]  /*3c70*/  @P2 MOV R9, R18 ;  /* 0x0000001200092202 */ /* 0x000fe40000000f00 */
[----:B------:R-:W0:Y:S07]  /*3c80*/  SHFL.IDX PT, R18, R52, R10, 0x1f ;  /* 0x00001f0a34127589 */ /* 0x000e2e00000e0000 */
[----:B------:R-:W4:Y:S04]  /*3c90*/  @P1 LDG.E.CONSTANT R92, desc[UR4][R4.64] ;  /* 0x00000004045c1981 */ /* 0x000f28000c1e9900 */
[----:B------:R-:W4:Y:S01]  /*3ca0*/  @P1 LDG.E.CONSTANT R100, desc[UR4][R4.64+0x80] ;  /* 0x0000800404641981 */ /* 0x000f22000c1e9900 */
[----:B------:R-:W-:Y:S01]  /*3cb0*/  FADD R23, R23, R14 ;  /* 0x0000000e17177221 */ /* 0x000fe20000000000 */
[----:B------:R-:W-:-:S02]  /*3cc0*/  HFMA2 R14, -RZ, RZ, 0, 0 ;  /* 0x00000000ff0e7431 */ /* 0x000fc400000001ff */
[----:B--2---:R-:W-:-:S05]  /*3cd0*/  @P2 FMUL R93, R72, R93 ;  /* 0x0000005d485d2220 */ /* 0x004fca0000400000 */
[----:B------:R-:W-:Y:S02]  /*3ce0*/  @P2 MOV R14, R93 ;  /* 0x0000005d000e2202 */ /* 0x000fe40000000f00 */
[----:B0-----:R-:W-:-:S13]  /*3cf0*/  FSETP.GT.AND P2, PT, R18, RZ, PT ;  /* 0x000000ff1200720b */ /* 0x001fda0003f44000 */
[----:B------:R-:W2:Y:S01]  /*3d00*/  @P2 LDG.E.CONSTANT R75, desc[UR4][R4.64] ;  /* 0x00000004044b2981 */ /* 0x000ea2000c1e9900 */
[----:B------:R-:W-:Y:S01]  /*3d10*/  FADD R24, R24, R9 ;  /* 0x0000000918187221 */ /* 0x000fe20000000000 */
[----:B------:R-:W-:Y:S02]  /*3d20*/  HFMA2 R9, -RZ, RZ, 0, 0 ;  /* 0x00000000ff097431 */ /* 0x000fe400000001ff */
[----:B------:R-:W-:Y:S01]  /*3d30*/  FADD R25, R25, R14 ;  /* 0x0000000e19197221 */ /* 0x000fe20000000000 */
[----:B------:R-:W-:Y:S02]  /*3d40*/  HFMA2 R14, -RZ, RZ, 0, 0 ;  /* 0x00000000ff0e7431 */ /* 0x000fe400000001ff */
[----:B---3--:R-:W-:-:S05]  /*3d50*/  @P3 FMUL R19, R19, R8 ;  /* 0x0000000813133220 */ /* 0x008fca0000400000 */
[----:B------:R-:W-:Y:S02]  /*3d60*/  @P3 MOV R9, R19 ;  /* 0x0000001300093202 */ /* 0x000fe40000000f00 */
[----:B------:R-:W0:Y:S01]  /*3d70*/  SHFL.IDX PT, R19, R53, R10, 0x1f ;  /* 0x00001f0a35137589 */ /* 0x000e2200000e0000 */
[----:B----4-:R-:W-:Y:S01]  /*3d80*/  @P3 FMUL R8, R69, R8 ;  /* 0x0000000845083220 */ /* 0x010fe20000400000 */
[----:B------:R-:W-:Y:S02]  /*3d90*/  HFMA2 R72, -RZ, RZ, 0, 0 ;  /* 0x00000000ff487431 */ /* 0x000fe400000001ff */
[----:B------:R-:W-:Y:S01]  /*3da0*/  FADD R26, R26, R9 ;  /* 0x000000091a1a7221 */ /* 0x000fe20000000000 */
[----:B------:R-:W-:Y:S01]  /*3db0*/  HFMA2 R9, -RZ, RZ, 0, 0 ;  /* 0x00000000ff097431 */ /* 0x000fe200000001ff */
[----:B------:R-:W3:Y:S01]  /*3dc0*/  @P2 LDG.E.CONSTANT R69, desc[UR4][R4.64+0x80] ;  /* 0x0000800404452981 */ /* 0x000ee2000c1e9900 */
[----:B------:R-:W-:Y:S01]  /*3dd0*/  @P3 MOV R14, R8 ;  /* 0x00000008000e3202 */ /* 0x000fe20000000f00 */
[-C--:B------:R-:W-:Y:S01]  /*3de0*/  @P4 FMUL R8, R76, R15.reuse ;  /* 0x0000000f4c084220 */ /* 0x080fe20000400000 */
[----:B------:R-:W-:-:S04]  /*3df0*/  @P4 FMUL R15, R80, R15 ;  /* 0x0000000f500f4220 */ /* 0x000fc80000400000 */
[----:B------:R-:W-:Y:S02]  /*3e00*/  @P4 MOV R9, R8 ;  /* 0x0000000800094202 */ /* 0x000fe40000000f00 */
[----:B------:R-:W-:Y:S02]  /*3e10*/  @P4 MOV R72, R15 ;  /* 0x0000000f00484202 */ /* 0x000fe40000000f00 */
[----:B0-----:R-:W-:Y:S01]  /*3e20*/  FSETP.GT.AND P4, PT, R19, RZ, PT ;  /* 0x000000ff1300720b */ /* 0x001fe20003f84000 */
[----:B------:R-:W0:Y:S02]  /*3e30*/  SHFL.IDX PT, R8, R54, R10, 0x1f ;  /* 0x00001f0a36087589 */ /* 0x000e2400000e0000 */
[----:B------:R-:W-:-:S10]  /*3e40*/  FADD R29, R29, R72 ;  /* 0x000000481d1d7221 */ /* 0x000fd40000000000 */
[----:B------:R-:W4:Y:S04]  /*3e50*/  @P4 LDG.E.CONSTANT R72, desc[UR4][R4.64] ;  /* 0x0000000404484981 */ /* 0x000f28000c1e9900 */
[----:B------:R-:W4:Y:S01]  /*3e60*/  @P4 LDG.E.CONSTANT R76, desc[UR4][R4.64+0x80] ;  /* 0x00008004044c4981 */ /* 0x000f22000c1e9900 */
[----:B------:R-:W-:Y:S01]  /*3e70*/  FADD R27, R27, R14 ;  /* 0x0000000e1b1b7221 */ /* 0x000fe20000000000 */
[-C--:B------:R-:W-:Y:S01]  /*3e80*/  @P0 FMUL R15, R71, R16.reuse ;  /* 0x00000010470f0220 */ /* 0x080fe20000400000 */
[----:B------:R-:W-:Y:S01]  /*3e90*/  HFMA2 R14, -RZ, RZ, 0, 0 ;  /* 0x00000000ff0e7431 */ /* 0x000fe200000001ff */
[----:B0-----:R-:W-:Y:S01]  /*3ea0*/  FSETP.GT.AND P3, PT, R8, RZ, PT ;  /* 0x000000ff0800720b */ /* 0x001fe20003f64000 */
[----:B------:R-:W-:-:S05]  /*3eb0*/  @P0 FMUL R16, R73, R16 ;  /* 0x0000001049100220 */ /* 0x000fca0000400000 */
[----:B------:R-:W-:Y:S02]  /*3ec0*/  @P0 MOV R14, R16 ;  /* 0x00000010000e0202 */ /* 0x000fe40000000f00 */
[----:B------:R-:W0:Y:S01]  /*3ed0*/  SHFL.IDX PT, R16, R55, R10, 0x1f ;  /* 0x00001f0a37107589 */ /* 0x000e2200000e0000 */
[----:B------:R-:W-:-:S04]  /*3ee0*/  FADD R28, R28, R9 ;  /* 0x000000091c1c7221 */ /* 0x000fc80000000000 */
[----:B------:R-:W4:Y:S01]  /*3ef0*/  @P3 LDG.E.CONSTANT R71, desc[UR4][R4.64] ;  /* 0x0000000404473981 */ /* 0x000f22000c1e9900 */
[----:B------:R-:W-:-:S03]  /*3f00*/  HFMA2 R9, -RZ, RZ, 0, 0 ;  /* 0x00000000ff097431 */ /* 0x000fc600000001ff */
[----:B------:R-:W1:Y:S01]  /*3f10*/  SHFL.IDX PT, R93, R56, R10, 0x1f ;  /* 0x00001f0a385d7589 */ /* 0x000e6200000e0000 */
[----:B------:R-:W-:Y:S01]  /*3f20*/  @P0 MOV R9, R15 ;  /* 0x0000000f00090202 */ /* 0x000fe20000000f00 */
[----:B------:R-:W-:Y:S01]  /*3f30*/  FADD R31, R31, R14 ;  /* 0x0000000e1f1f7221 */ /* 0x000fe20000000000 */
[-C--:B------:R-:W-:Y:S01]  /*3f40*/  @P1 FMUL R15, R92, R17.reuse ;  /* 0x000000115c0f1220 */ /* 0x080fe20000400000 */
[----:B------:R-:W-:Y:S02]  /*3f50*/  HFMA2 R14, -RZ, RZ, 0, 0 ;  /* 0x00000000ff0e7431 */ /* 0x000fe400000001ff */
[----:B------:R-:W-:Y:S01]  /*3f60*/  FADD R30, R30, R9 ;  /* 0x000000091e1e7221 */ /* 0x000fe20000000000 */
[----:B------:R-:W-:Y:S02]  /*3f70*/  HFMA2 R9, -RZ, RZ, 0, 0 ;  /* 0x00000000ff097431 */ /* 0x000fe400000001ff */
[----:B------:R-:W-:Y:S01]  /*3f80*/  @P1 FMUL R17, R100, R17 ;  /* 0x0000001164111220 */ /* 0x000fe20000400000 */
[----:B------:R-:W-:-:S04]  /*3f90*/  @P1 MOV R9, R15 ;  /* 0x0000000f00091202 */ /* 0x000fc80000000f00 */
[----:B------:R-:W-:Y:S02]  /*3fa0*/  @P1 MOV R14, R17 ;  /* 0x00000011000e1202 */ /* 0x000fe40000000f00 */
[----:B0-----:R-:W-:Y:S01]  /*3fb0*/  FSETP.GT.AND P1, PT, R16, RZ, PT ;  /* 0x000000ff1000720b */ /* 0x001fe20003f24000 */
[----:B------:R-:W4:Y:S01]  /*3fc0*/  @P3 LDG.E.CONSTANT R17, desc[UR4][R4.64+0x80] ;  /* 0x0000800404113981 */ /* 0x000f22000c1e9900 */
[----:B-1----:R-:W-:-:S11]  /*3fd0*/  FSETP.GT.AND P0, PT, R93, RZ, PT ;  /* 0x000000ff5d00720b */ /* 0x002fd60003f04000 */
[----:B------:R-:W4:Y:S04]  /*3fe0*/  @P1 LDG.E.CONSTANT R73, desc[UR4][R4.64] ;  /* 0x0000000404491981 */ /* 0x000f28000c1e9900 */
[----:B------:R-:W4:Y:S01]  /*3ff0*/  @P0 LDG.E.CONSTANT R92, desc[UR4][R4.64] ;  /* 0x00000004045c0981 */ /* 0x000f22000c1e9900 */
[----:B--2---:R-:W-:Y:S01]  /*4000*/  @P2 FMUL R15, R75, R18 ;  /* 0x000000124b0f2220 */ /* 0x004fe20000400000 */
[----:B------:R-:W-:Y:S02]  /*4010*/  FADD R32, R32, R9 ;  /* 0x0000000920207221 */ /* 0x000fe40000000000 */
[----:B------:R-:W2:Y:S01]  /*4020*/  @P1 LDG.E.CONSTANT R75, desc[UR4][R4.64+0x80] ;  /* 0x00008004044b1981 */ /* 0x000ea2000c1e9900 */
[----:B------:R-:W-:Y:S01]  /*4030*/  FADD R33, R33, R14 ;  /* 0x0000000e21217221 */ /* 0x000fe20000000000 */
[----:B------:R-:W-:-:S02]  /*4040*/  HFMA2 R9, -RZ, RZ, 0, 0 ;  /* 0x00000000ff097431 */ /* 0x000fc400000001ff */
[----:B------:R-:W-:Y:S01]  /*4050*/  HFMA2 R14, -RZ, RZ, 0, 0 ;  /* 0x00000000ff0e7431 */ /* 0x000fe200000001ff */
[----:B------:R-:W2:Y:S01]  /*4060*/  @P0 LDG.E.CONSTANT R100, desc[UR4][R4.64+0x80] ;  /* 0x0000800404640981 */ /* 0x000ea2000c1e9900 */
[----:B------:R-:W-:Y:S01]  /*4070*/  @P2 MOV R9, R15 ;  /* 0x0000000f00092202 */ /* 0x000fe20000000f00 */
[----:B---3--:R-:W-:-:S05]  /*4080*/  @P2 FMUL R18, R69, R18 ;  /* 0x0000001245122220 */ /* 0x008fca0000400000 */
[----:B------:R-:W-:Y:S01]  /*4090*/  @P2 MOV R14, R18 ;  /* 0x00000012000e2202 */ /* 0x000fe20000000f00 */
[----:B------:R-:W-:Y:S02]  /*40a0*/  HFMA2 R18, -RZ, RZ, 0, 0 ;  /* 0x00000000ff127431 */ /* 0x000fe400000001ff */
[----:B------:R-:W-:Y:S01]  /*40b0*/  FADD R34, R34, R9 ;  /* 0x0000000922227221 */ /* 0x000fe20000000000 */
[----:B------:R-:W-:Y:S02]  /*40c0*/  HFMA2 R9, -RZ, RZ, 0, 0 ;  /* 0x00000000ff097431 */ /* 0x000fe400000001ff */
[----:B------:R-:W-:Y:S02]  /*40d0*/  HFMA2 R11, -RZ, RZ, 0, 0 ;  /* 0x00000000ff0b7431 */ /* 0x000fe400000001ff */
[-C--:B----4-:R-:W-:Y:S01]  /*40e0*/  @P4 FMUL R15, R72, R19.reuse ;  /* 0x00000013480f4220 */ /* 0x090fe20000400000 */
[----:B------:R-:W-:-:S05]  /*40f0*/  @P4 FMUL R19, R76, R19 ;  /* 0x000000134c134220 */ /* 0x000fca0000400000 */
[----:B------:R-:W-:Y:S02]  /*4100*/  @P4 MOV R18, R19 ;  /* 0x0000001300124202 */ /* 0x000fe40000000f00 */
[----:B------:R-:W0:Y:S01]  /*4110*/  SHFL.IDX PT, R19, R60, R10, 0x1f ;  /* 0x00001f0a3c137589 */ /* 0x000e2200000e0000 */
[----:B------:R-:W-:Y:S01]  /*4120*/  @P4 MOV R9, R15 ;  /* 0x0000000f00094202 */ /* 0x000fe20000000f00 */
[----:B------:R-:W-:-:S05]  /*4130*/  @P3 FMUL R15, R71, R8 ;  /* 0x00000008470f3220 */ /* 0x000fca0000400000 */
[----:B------:R-:W-:Y:S02]  /*4140*/  @P3 MOV R11, R15 ;  /* 0x0000000f000b3202 */ /* 0x000fe40000000f00 */
[----:B------:R-:W1:Y:S01]  /*4150*/  SHFL.IDX PT, R15, R20, R10, 0x1f ;  /* 0x00001f0a140f7589 */ /* 0x000e6200000e0000 */
[----:B0-----:R-:W-:Y:S02]  /*4160*/  FSETP.GT.AND P4, PT, R19, RZ, PT ;  /* 0x000000ff1300720b */ /* 0x001fe40003f84000 */
[----:B------:R-:W-:Y:S01]  /*4170*/  IADD3 R72, PT, PT, R10, 0x1, RZ ;  /* 0x000000010a487810 */ /* 0x000fe20007ffe0ff */
[----:B------:R-:W-:-:S04]  /*4180*/  FADD R36, R36, R9 ;  /* 0x0000000924247221 */ /* 0x000fc80000000000 */
[----:B------:R-:W0:Y:S06]  /*4190*/  SHFL.IDX PT, R9, R7, R72, 0x1f ;  /* 0x00001f4807097589 */ /* 0x000e2c00000e0000 */
[----:B------:R-:W3:Y:S01]  /*41a0*/  @P4 LDG.E.CONSTANT R102, desc[UR4][R4.64] ;  /* 0x0000000404664981 */ /* 0x000ee2000c1e9900 */
[----:B------:R-:W-:Y:S02]  /*41b0*/  HFMA2 R76, -RZ, RZ, 0, 0 ;  /* 0x00000000ff4c7431 */ /* 0x000fe400000001ff */
[----:B------:R-:W-:Y:S01]  /*41c0*/  @P3 FMUL R8, R17, R8 ;  /* 0x0000000811083220 */ /* 0x000fe20000400000 */
[----:B------:R-:W-:Y:S01]  /*41d0*/  FADD R38, R38, R11 ;  /* 0x0000000b26267221 */ /* 0x000fe20000000000 */
[----:B-1----:R-:W-:Y:S01]  /*41e0*/  FSETP.GT.AND P2, PT, R15, RZ, PT ;  /* 0x000000ff0f00720b */ /* 0x002fe20003f44000 */
[----:B------:R-:W-:-:S02]  /*41f0*/  HFMA2 R11, -RZ, RZ, 0, 0 ;  /* 0x00000000ff0b7431 */ /* 0x000fc400000001ff */
[----:B------:R-:W-:Y:S01]  /*4200*/  @P3 MOV R76, R8 ;  /* 0x00000008004c3202 */ /* 0x000fe20000000f00 */
[----:B------:R-:W-:Y:S02]  /*4210*/  HFMA2 R13, -RZ, RZ, 0, 0 ;  /* 0x00000000ff0d7431 */ /* 0x000fe400000001ff */
[----:B------:R-:W-:Y:S01]  /*4220*/  FADD R37, R37, R18 ;  /* 0x0000001225257221 */ /* 0x000fe20000000000 */
[----:B------:R-:W-:Y:S01]  /*4230*/  @P1 FMUL R8, R73, R16 ;  /* 0x0000001049081220 */ /* 0x000fe20000400000 */
[----:B------:R-:W-:Y:S02]  /*4240*/  HFMA2 R80, -RZ, RZ, 0, 0 ;  /* 0x00000000ff507431 */ /* 0x000fe400000001ff */
[----:B------:R-:W-:Y:S01]  /*4250*/  FADD R35, R35, R14 ;  /* 0x0000000e23237221 */ /* 0x000fe20000000000 */
[----:B------:R-:W4:Y:S01]  /*4260*/  @P4 LDG.E.CONSTANT R104, desc[UR4][R4.64+0x80] ;  /* 0x0000800404684981 */ /* 0x000f22000c1e9900 */
[----:B------:R-:W-:Y:S01]  /*4270*/  @P1 MOV R11, R8 ;  /* 0x00000008000b1202 */ /* 0x000fe20000000f00 */
[----:B------:R-:W-:-:S02]  /*4280*/  @P0 FMUL R8, R92, R93 ;  /* 0x0000005d5c080220 */ /* 0x000fc40000400000 */
[----:B------:R-:W4:Y:S03]  /*4290*/  @P2 LDG.E.CONSTANT R18, desc[UR4][R4.64+0x80] ;  /* 0x0000800404122981 */ /* 0x000f26000c1e9900 */
[----:B------:R-:W-:Y:S01]  /*42a0*/  @P0 MOV R13, R8 ;  /* 0x00000008000d0202 */ /* 0x000fe20000000f00 */
[----:B0-----:R-:W-:Y:S01]  /*42b0*/  IMAD.WIDE R8, R9, 0x4, R2 ;  /* 0x0000000409087825 */ /* 0x001fe200078e0202 */
[----:B------:R0:W4:Y:S04]  /*42c0*/  @P2 LDG.E.CONSTANT R14, desc[UR4][R4.64] ;  /* 0x00000004040e2981 */ /* 0x000128000c1e9900 */
[----:B------:R-:W4:Y:S01]  /*42d0*/  LDG.E.CONSTANT R17, desc[UR4][R8.64] ;  /* 0x0000000408117981 */ /* 0x000f22000c1e9900 */
[----:B--2---:R-:W-:-:S05]  /*42e0*/  @P1 FMUL R16, R75, R16 ;  /* 0x000000104b101220 */ /* 0x004fca0000400000 */
[----:B------:R-:W-:Y:S02]  /*42f0*/  @P1 MOV R80, R16 ;  /* 0x0000001000501202 */ /* 0x000fe40000000f00 */
[----:B------:R1:W2:Y:S01]  /*4300*/  LDG.E.CONSTANT R16, desc[UR4][R8.64+0x80] ;  /* 0x0000800408107981 */ /* 0x0002a2000c1e9900 */
[----:B0-----:R-:W-:Y:S02]  /*4310*/  CS2R R4, SRZ ;  /* 0x0000000000047805 */ /* 0x001fe4000001ff00 */
[----:B------:R-:W-:Y:S01]  /*4320*/  IADD3 R90, PT, PT, R10, 0x1, RZ ;  /* 0x000000010a5a7810 */ /* 0x000fe20007ffe0ff */
[----:B------:R-:W-:-:S05]  /*4330*/  @P0 FMUL R93, R100, R93 ;  /* 0x0000005d645d0220 */ /* 0x000fca0000400000 */
[----:B------:R-:W-:Y:S01]  /*4340*/  @P0 MOV R4, R93 ;  /* 0x0000005d00040202 */ /* 0x000fe20000000f00 */
[----:B------:R-:W-:-:S04]  /*4350*/  FADD R42, R42, R13 ;  /* 0x0000000d2a2a7221 */ /* 0x000fc80000000000 */
[----:B------:R-:W-:Y:S02]  /*4360*/  FADD R43, R43, R4 ;  /* 0x000000042b2b7221 */ /* 0x000fe40000000000 */
[----:B------:R-:W-:Y:S04]  /*4370*/  SHFL.IDX PT, R4, R64, R90, 0x1f ;  /* 0x00001f5a40047589 */ /* 0x000fe800000e0000 */
[----:B-1----:R-:W-:Y:S01]  /*4380*/  SHFL.IDX PT, R9, R57, R90, 0x1f ;  /* 0x00001f5a39097589 */ /* 0x002fe200000e0000 */
[----:B---3--:R-:W-:-:S05]  /*4390*/  @P4 FMUL R69, R102, R19 ;  /* 0x0000001366454220 */ /* 0x008fca0000400000 */
[----:B------:R-:W-:-:S05]  /*43a0*/  @P4 MOV R5, R69 ;  /* 0x0000004500054202 */ /* 0x000fca0000000f00 */
[----:B------:R-:W-:Y:S02]  /*43b0*/  FADD R44, R44, R5 ;  /* 0x000000052c2c7221 */ /* 0x000fe40000000000 */
[----:B------:R-:W0:Y:S01]  /*43c0*/  SHFL.IDX PT, R5, R21, R90, 0x1f ;  /* 0x00001f5a15057589 */ /* 0x000e2200000e0000 */
[----:B----4-:R-:W-:Y:S01]  /*43d0*/  @P2 FMUL R8, R15, R18 ;  /* 0x000000120f082220 */ /* 0x010fe20000400000 */
[----:B------:R-:W-:-:S05]  /*43e0*/  @!P2 MOV R8, RZ ;  /* 0x000000ff0008a202 */ /* 0x000fca0000000f00 */
[----:B------:R-:W-:Y:S01]  /*43f0*/  FADD R111, R111, R8 ;  /* 0x000000086f6f7221 */ /* 0x000fe20000000000 */
[----:B------:R-:W-:-:S05]  /*4400*/  IADD3 R8, PT, PT, R10, 0x2, RZ ;  /* 0x000000020a087810 */ /* 0x000fca0007ffe0ff */
[----:B------:R-:W-:Y:S01]  /*4410*/  SHFL.IDX PT, R13, R7, R8, 0x1f ;  /* 0x00001f08070d7589 */ /* 0x000fe200000e0000 */
[C---:B0-----:R-:W-:Y:S01]  /*4420*/  FFMA R70, R17.reuse, R5, R70 ;  /* 0x0000000511467223 */ /* 0x041fe20000000046 */
[CC--:B------:R-:W-:Y:S01]  /*4430*/  FFMA R96, R17.reuse, R4.reuse, R96 ;  /* 0x0000000411607223 */ /* 0x0c0fe20000000060 */
[C---:B------:R-:W-:Y:S01]  /*4440*/  FFMA R66, R17.reuse, R9, R66 ;  /* 0x0000000911427223 */ /* 0x040fe20000000042 */
[C---:B--2---:R-:W-:Y:S02]  /*4450*/  FFMA R107, R16.reuse, R5, R107 ;  /* 0x00000005106b7223 */ /* 0x044fe4000000006b */
[----:B------:R-:W0:Y:S01]  /*4460*/  SHFL.IDX PT, R5, R65, R90, 0x1f ;  /* 0x00001f5a41057589 */ /* 0x000e2200000e0000 */
[C---:B------:R-:W-:Y:S01]  /*4470*/  FFMA R23, R16.reuse, R4, R23 ;  /* 0x0000000410177223 */ /* 0x040fe20000000017 */
[C---:B------:R-:W-:Y:S01]  /*4480*/  FFMA R105, R16.reuse, R9, R105 ;  /* 0x0000000910697223 */ /* 0x040fe20000000069 */
[-C--:B0-----:R-:W-:Y:S01]  /*4490*/  FFMA R24, R17, R5.reuse, R24 ;  /* 0x0000000511187223 */ /* 0x081fe20000000018 */
[----:B------:R-:W-:Y:S01]  /*44a0*/  FFMA R25, R16, R5, R25 ;  /* 0x0000000510197223 */ /* 0x000fe20000000019 */
[----:B------:R-:W-:-:S05]  /*44b0*/  IMAD.WIDE R4, R13, 0x4, R2 ;  /* 0x000000040d047825 */ /* 0x000fca00078e0202 */
[----:B------:R-:W2:Y:S04]  /*44c0*/  LDG.E.CONSTANT R9, desc[UR4][R4.64] ;  /* 0x0000000404097981 */ /* 0x000ea8000c1e9900 */
[----:B------:R-:W0:Y:S01]  /*44d0*/  SHFL.IDX PT, R93, R46, R90, 0x1f ;  /* 0x00001f5a2e5d7589 */ /* 0x000e2200000e0000 */
[----:B------:R-:W-:Y:S02]  /*44e0*/  HFMA2 R72, -RZ, RZ, 0, 0 ;  /* 0x00000000ff487431 */ /* 0x000fe400000001ff */
[----:B------:R-:W-:Y:S01]  /*44f0*/  @P4 FMUL R19, R104, R19 ;  /* 0x0000001368134220 */ /* 0x000fe20000400000 */
[----:B------:R-:W-:Y:S01]  /*4500*/  @P2 FFMA R14, R15, R14, R78 ;  /* 0x0000000e0f0e2223 */ /* 0x000fe2000000004e */
[----:B------:R-:W1:Y:S03]  /*4510*/  SHFL.IDX PT, R69, R61, R90, 0x1f ;  /* 0x00001f5a3d457589 */ /* 0x000e6600000e0000 */
[----:B------:R-:W-:Y:S01]  /*4520*/  @P4 MOV R72, R19 ;  /* 0x0000001300484202 */ /* 0x000fe20000000f00 */
[----:B------:R-:W3:Y:S04]  /*4530*/  SHFL.IDX PT, R15, R58, R90, 0x1f ;  /* 0x00001f5a3a0f7589 */ /* 0x000ee800000e0000 */
[----:B------:R-:W4:Y:S04]  /*4540*/  SHFL.IDX PT, R19, R59, R90, 0x1f ;  /* 0x00001f5a3b137589 */ /* 0x000f2800000e0000 */
[----:B------:R-:W4:Y:S04]  /*4550*/  SHFL.IDX PT, R71, R62, R90, 0x1f ;  /* 0x00001f5a3e477589 */ /* 0x000f2800000e0000 */
[----:B------:R-:W4:Y:S01]  /*4560*/  SHFL.IDX PT, R73, R63, R90, 0x1f ;  /* 0x00001f5a3f497589 */ /* 0x000f2200000e0000 */
[-C--:B0-----:R-:W-:Y:S01]  /*4570*/  FFMA R74, R17, R93.reuse, R74 ;  /* 0x0000005d114a7223 */ /* 0x081fe2000000004a */
[C---:B------:R-:W-:Y:S01]  /*4580*/  FFMA R109, R16.reuse, R93, R109 ;  /* 0x0000005d106d7223 */ /* 0x040fe2000000006d */
[----:B------:R-:W-:Y:S01]  /*4590*/  FADD R39, R39, R76 ;  /* 0x0000004c27277221 */ /* 0x000fe20000000000 */
[----:B------:R-:W0:Y:S01]  /*45a0*/  SHFL.IDX PT, R93, R20, R90, 0x1f ;  /* 0x00001f5a145d7589 */ /* 0x000e2200000e0000 */
[----:B------:R-:W-:Y:S01]  /*45b0*/  @!P2 FADD R78, RZ, R78 ;  /* 0x0000004eff4ea221 */ /* 0x000fe20000000000 */
[----:B------:R-:W-:Y:S01]  /*45c0*/  FADD R45, R45, R72 ;  /* 0x000000482d2d7221 */ /* 0x000fe20000000000 */
[CC--:B-1----:R-:W-:Y:S01]  /*45d0*/  FFMA R86, R17.reuse, R69.reuse, R86 ;  /* 0x0000004511567223 */ /* 0x0c2fe20000000056 */
[C---:B------:R-:W-:Y:S01]  /*45e0*/  FFMA R99, R16.reuse, R69, R99 ;  /* 0x0000004510637223 */ /* 0x040fe20000000063 */
[CC--:B---3--:R-:W-:Y:S01]  /*45f0*/  FFMA R84, R17.reuse, R15.reuse, R84 ;  /* 0x0000000f11547223 */ /* 0x0c8fe20000000054 */
[----:B------:R-:W-:Y:S01]  /*4600*/  @!P2 MOV R14, R78 ;  /* 0x0000004e000ea202 */ /* 0x000fe20000000f00 */
[C---:B------:R-:W-:Y:S01]  /*4610*/  FFMA R103, R16.reuse, R15, R103 ;  /* 0x0000000f10677223 */ /* 0x040fe20000000067 */
[----:B------:R-:W1:Y:S01]  /*4620*/  SHFL.IDX PT, R69, R67, R90, 0x1f ;  /* 0x00001f5a43457589 */ /* 0x000e6200000e0000 */
[-C--:B----4-:R-:W-:Y:S01]  /*4630*/  FFMA R82, R17, R19.reuse, R82 ;  /* 0x0000001311527223 */ /* 0x090fe20000000052 */
[----:B------:R-:W-:-:S02]  /*4640*/  FFMA R101, R16, R19, R101 ;  /* 0x0000001310657223 */ /* 0x000fc40000000065 */
[----:B------:R-:W-:Y:S01]  /*4650*/  SHFL.IDX PT, R72, R0, R90, 0x1f ;  /* 0x00001f5a00487589 */ /* 0x000fe200000e0000 */
[CC--:B------:R-:W-:Y:S01]  /*4660*/  FFMA R94, R17.reuse, R71.reuse, R94 ;  /* 0x00000047115e7223 */ /* 0x0c0fe2000000005e */
[C---:B------:R-:W-:Y:S02]  /*4670*/  FFMA R97, R16.reuse, R71, R97 ;  /* 0x0000004710617223 */ /* 0x040fe40000000061 */
[----:B------:R-:W3:Y:S01]  /*4680*/  SHFL.IDX PT, R71, R12, R90, 0x1f ;  /* 0x00001f5a0c477589 */ /* 0x000ee200000e0000 */
[-C--:B------:R-:W-:Y:S01]  /*4690*/  FFMA R98, R17, R73.reuse, R98 ;  /* 0x0000004911627223 */ /* 0x080fe20000000062 */
[----:B------:R-:W-:Y:S02]  /*46a0*/  FFMA R95, R16, R73, R95 ;  /* 0x00000049105f7223 */ /* 0x000fe4000000005f */
[----:B------:R-:W4:Y:S04]  /*46b0*/  SHFL.IDX PT, R73, R51, R90, 0x1f ;  /* 0x00001f5a33497589 */ /* 0x000f2800000e0000 */
[----:B------:R-:W4:Y:S04]  /*46c0*/  SHFL.IDX PT, R75, R52, R90, 0x1f ;  /* 0x00001f5a344b7589 */ /* 0x000f2800000e0000 */
[----:B------:R-:W4:Y:S04]  /*46d0*/  SHFL.IDX PT, R76, R53, R90, 0x1f ;  /* 0x00001f5a354c7589 */ /* 0x000f2800000e0000 */
[----:B------:R-:W4:Y:S04]  /*46e0*/  SHFL.IDX PT, R77, R54, R90, 0x1f ;  /* 0x00001f5a364d7589 */ /* 0x000f2800000e0000 */
[----:B------:R-:W4:Y:S04]  /*46f0*/  SHFL.IDX PT, R78, R55, R90, 0x1f ;  /* 0x00001f5a374e7589 */ /* 0x000f2800000e0000 */
[----:B------:R-:W4:Y:S04]  /*4700*/  SHFL.IDX PT, R19, R56, R90, 0x1f ;  /* 0x00001f5a38137589 */ /* 0x000f2800000e0000 */
[----:B------:R1:W4:Y:S01]  /*4710*/  SHFL.IDX PT, R15, R60, R90, 0x1f ;  /* 0x00001f5a3c0f7589 */ /* 0x00032200000e0000 */
[C---:B0-----:R-:W-:Y:S01]  /*4720*/  FFMA R14, R93.reuse, R17, R14 ;  /* 0x000000115d0e7223 */ /* 0x041fe2000000000e */
[----:B------:R-:W-:-:S02]  /*4730*/  FFMA R111, R93, R16, R111 ;  /* 0x000000105d6f7223 */ /* 0x000fc4000000006f */
[----:B------:R-:W2:Y:S01]  /*4740*/  LDG.E.CONSTANT R18, desc[UR4][R4.64+0x80] ;  /* 0x0000800404127981 */ /* 0x000ea2000c1e9900 */
[----:B-1----:R-:W-:-:S05]  /*4750*/  IADD3 R90, PT, PT, R10, 0x2, RZ ;  /* 0x000000020a5a7810 */ /* 0x002fca0007ffe0ff */
[----:B------:R-:W2:Y:S01]  /*4760*/  SHFL.IDX PT, R93, R20, R90, 0x1f ;  /* 0x00001f5a145d7589 */ /* 0x000ea200000e0000 */
[----:B------:R-:W-:Y:S01]  /*4770*/  FADD R40, R40, R11 ;  /* 0x0000000b28287221 */ /* 0x000fe20000000000 */
[C---:B------:R-:W-:Y:S01]  /*4780*/  FFMA R26, R17.reuse, R69, R26 ;  /* 0x00000045111a7223 */ /* 0x040fe2000000001a */
[C---:B---3--:R-:W-:Y:S01]  /*4790*/  FFMA R28, R17.reuse, R71, R28 ;  /* 0x00000047111c7223 */ /* 0x048fe2000000001c */
[C---:B------:R-:W-:Y:S01]  /*47a0*/  FFMA R30, R17.reuse, R72, R30 ;  /* 0x00000048111e7223 */ /* 0x040fe2000000001e */
[C---:B----4-:R-:W-:Y:S01]  /*47b0*/  FFMA R32, R17.reuse, R73, R32 ;  /* 0x0000004911207223 */ /* 0x050fe20000000020 */
[C---:B------:R-:W-:Y:S01]  /*47c0*/  FFMA R34, R17.reuse, R75, R34 ;  /* 0x0000004b11227223 */ /* 0x040fe20000000022 */
[C---:B------:R-:W-:Y:S01]  /*47d0*/  FFMA R36, R17.reuse, R76, R36 ;  /* 0x0000004c11247223 */ /* 0x040fe20000000024 */
[C---:B------:R-:W-:Y:S01]  /*47e0*/  FFMA R38, R17.reuse, R77, R38 ;  /* 0x0000004d11267223 */ /* 0x040fe20000000026 */
[C---:B------:R-:W-:Y:S01]  /*47f0*/  FFMA R40, R17.reuse, R78, R40 ;  /* 0x0000004e11287223 */ /* 0x040fe20000000028 */
[C---:B------:R-:W-:Y:S01]  /*4800*/  FFMA R42, R17.reuse, R19, R42 ;  /* 0x00000013112a7223 */ /* 0x040fe2000000002a */
[----:B------:R-:W-:Y:S01]  /*4810*/  FFMA R17, R17, R15, R44 ;  /* 0x0000000f11117223 */ /* 0x000fe2000000002c */
[----:B--2---:R-:W-:Y:S01]  /*4820*/  FFMA R13, R93, R9, R14 ;  /* 0x000000095d0d7223 */ /* 0x004fe2000000000e */
        /* <DEDUP_REMOVED lines=8> */
[----:B------:R-:W1:Y:S01]  /*48b0*/  SHFL.IDX PT, R69, R21, R90, 0x1f ;  /* 0x00001f5a15457589 */ /* 0x000e6200000e0000 */
[C---:B------:R-:W-:Y:S01]  /*48c0*/  FFMA R35, R16.reuse, R75, R35 ;  /* 0x0000004b10237223 */ /* 0x040fe20000000023 */
[----:B------:R-:W-:-:S02]  /*48d0*/  FFMA R39, R16, R77, R39 ;  /* 0x0000004d10277223 */ /* 0x000fc40000000027 */
[----:B------:R-:W4:Y:S04]  /*48e0*/  SHFL.IDX PT, R71, R57, R90, 0x1f ;  /* 0x00001f5a39477589 */ /* 0x000f2800000e0000 */
[----:B------:R-:W0:Y:S04]  /*48f0*/  SHFL.IDX PT, R73, R58, R90, 0x1f ;  /* 0x00001f5a3a497589 */ /* 0x000e2800000e0000 */
[----:B------:R-:W0:Y:S04]  /*4900*/  SHFL.IDX PT, R8, R46, R90, 0x1f ;  /* 0x00001f5a2e087589 */ /* 0x000e2800000e0000 */
[----:B------:R-:W0:Y:S04]  /*4910*/  SHFL.IDX PT, R75, R59, R90, 0x1f ;  /* 0x00001f5a3b4b7589 */ /* 0x000e2800000e0000 */
[----:B------:R-:W0:Y:S01]  /*4920*/  SHFL.IDX PT, R77, R61, R90, 0x1f ;  /* 0x00001f5a3d4d7589 */ /* 0x000e2200000e0000 */
[----:B------:R-:W-:Y:S01]  /*4930*/  FADD R41, R41, R80 ;  /* 0x0000005029297221 */ /* 0x000fe20000000000 */
[C---:B------:R-:W-:Y:S01]  /*4940*/  FFMA R45, R16.reuse, R15, R45 ;  /* 0x0000000f102d7223 */ /* 0x040fe2000000002d */
[C---:B------:R-:W-:Y:S01]  /*4950*/  FFMA R43, R16.reuse, R19, R43 ;  /* 0x00000013102b7223 */ /* 0x040fe2000000002b */
[C---:B-1----:R-:W-:Y:S01]  /*4960*/  FFMA R15, R9.reuse, R69, R70 ;  /* 0x00000045090f7223 */ /* 0x042fe20000000046 */
[C---:B------:R-:W-:Y:S01]  /*4970*/  FFMA R31, R16.reuse, R72, R31 ;  /* 0x00000048101f7223 */ /* 0x040fe2000000001f */
[C---:B------:R-:W-:Y:S01]  /*4980*/  FFMA R37, R16.reuse, R76, R37 ;  /* 0x0000004c10257223 */ /* 0x040fe20000000025 */
[----:B------:R-:W-:Y:S01]  /*4990*/  FFMA R41, R16, R78, R41 ;  /* 0x0000004e10297223 */ /* 0x000fe20000000029 */
[C---:B----4-:R-:W-:Y:S01]  /*49a0*/  FFMA R19, R9.reuse, R71, R66 ;  /* 0x0000004709137223 */ /* 0x050fe20000000042 */
[----:B------:R-:W-:Y:S04]  /*49b0*/  SHFL.IDX PT, R79, R62, R90, 0x1f ;  /* 0x00001f5a3e4f7589 */ /* 0x000fe800000e0000 */
[----:B------:R-:W1:Y:S01]  /*49c0*/  SHFL.IDX PT, R81, R63, R90, 0x1f ;  /* 0x00001f5a3f517589 */ /* 0x000e6200000e0000 */
[C---:B------:R-:W-:Y:S01]  /*49d0*/  FFMA R107, R18.reuse, R69, R107 ;  /* 0x00000045126b7223 */ /* 0x040fe2000000006b */
[C---:B------:R-:W-:Y:S01]  /*49e0*/  FFMA R105, R18.reuse, R71, R105 ;  /* 0x0000004712697223 */ /* 0x040fe20000000069 */
[CC--:B0-----:R-:W-:Y:S01]  /*49f0*/  FFMA R69, R9.reuse, R73.reuse, R84 ;  /* 0x0000004909457223 */ /* 0x0c1fe20000000054 */
[C---:B------:R-:W-:Y:S01]  /*4a00*/  FFMA R103, R18.reuse, R73, R103 ;  /* 0x0000004912677223 */ /* 0x040fe20000000067 */
[CC--:B------:R-:W-:Y:S01]  /*4a10*/  FFMA R5, R9.reuse, R8.reuse, R74 ;  /* 0x0000000809057223 */ /* 0x0c0fe2000000004a */
[----:B------:R-:W-:Y:S01]  /*4a20*/  FFMA R109, R18, R8, R109 ;  /* 0x00000008126d7223 */ /* 0x000fe2000000006d */
[C---:B------:R-:W-:Y:S01]  /*4a30*/  FFMA R71, R9.reuse, R75, R82 ;  /* 0x0000004b09477223 */ /* 0x040fe20000000052 */
[----:B------:R-:W0:Y:S01]  /*4a40*/  SHFL.IDX PT, R66, R64, R90, 0x1f ;  /* 0x00001f5a40427589 */ /* 0x000e2200000e0000 */
[----:B------:R-:W-:-:S03]  /*4a50*/  FFMA R73, R9, R77, R86 ;  /* 0x0000004d09497223 */ /* 0x000fc60000000056 */
        /* <DEDUP_REMOVED lines=10> */
[----:B------:R4:W0:Y:S01]  /*4b00*/  SHFL.IDX PT, R8, R60, R90, 0x1f ;  /* 0x00001f5a3c087589 */ /* 0x00082200000e0000 */
[----:B------:R-:W-:Y:S01]  /*4b10*/  FFMA R111, R93, R18, R111 ;  /* 0x000000125d6f7223 */ /* 0x000fe2000000006f */
[----:B----4-:R-:W-:-:S05]  /*4b20*/  IADD3 R90, PT, PT, R10, 0x3, RZ ;  /* 0x000000030a5a7810 */ /* 0x010fca0007ffe0ff */
[----:B------:R-:W2:Y:S01]  /*4b30*/  SHFL.IDX PT, R93, R64, R90, 0x1f ;  /* 0x00001f5a405d7589 */ /* 0x000ea200000e0000 */
[C---:B------:R-:W-:Y:S01]  /*4b40*/  FFMA R99, R18.reuse, R77, R99 ;  /* 0x0000004d12637223 */ /* 0x040fe20000000063 */
[CC--:B-1----:R-:W-:Y:S01]  /*4b50*/  FFMA R77, R9.reuse, R81.reuse, R98 ;  /* 0x00000051094d7223 */ /* 0x0c2fe20000000062 */
[C---:B------:R-:W-:Y:S01]  /*4b60*/  FFMA R95, R18.reuse, R81, R95 ;  /* 0x00000051125f7223 */ /* 0x040fe2000000005f */
[CC--:B0-----:R-:W-:Y:S01]  /*4b70*/  FFMA R81, R9.reuse, R66.reuse, R96 ;  /* 0x0000004209517223 */ /* 0x0c1fe20000000060 */
[C---:B------:R-:W-:Y:S01]  /*4b80*/  FFMA R23, R18.reuse, R66, R23 ;  /* 0x0000004212177223 */ /* 0x040fe20000000017 */
[----:B------:R-:W0:Y:S01]  /*4b90*/  SHFL.IDX PT, R10, R21, R90, 0x1f ;  /* 0x00001f5a150a7589 */ /* 0x000e2200000e0000 */
[CC--:B------:R-:W-:Y:S01]  /*4ba0*/  FFMA R17, R9.reuse, R8.reuse, R17 ;  /* 0x0000000809117223 */ /* 0x0c0fe20000000011 */
[C---:B------:R-:W-:Y:S02]  /*4bb0*/  FFMA R45, R18.reuse, R8, R45 ;  /* 0x00000008122d7223 */ /* 0x040fe4000000002d */
[----:B------:R-:W1:Y:S04]  /*4bc0*/  SHFL.IDX PT, R2, R57, R90, 0x1f ;  /* 0x00001f5a39027589 */ /* 0x000e6800000e0000 */
[----:B------:R-:W4:Y:S04]  /*4bd0*/  SHFL.IDX PT, R14, R58, R90, 0x1f ;  /* 0x00001f5a3a0e7589 */ /* 0x000f2800000e0000 */
[----:B------:R-:W4:Y:S01]  /*4be0*/  SHFL.IDX PT, R8, R63, R90, 0x1f ;  /* 0x00001f5a3f087589 */ /* 0x000f2200000e0000 */
[C---:B------:R-:W-:Y:S01]  /*4bf0*/  FFMA R119, R9.reuse, R84, R38 ;  /* 0x0000005409777223 */ /* 0x040fe20000000026 */
[C---:B------:R-:W-:Y:S01]  /*4c00*/  FFMA R121, R9.reuse, R86, R40 ;  /* 0x0000005609797223 */ /* 0x040fe20000000028 */
[C---:B------:R-:W-:Y:S01]  /*4c10*/  FFMA R101, R18.reuse, R75, R101 ;  /* 0x0000004b12657223 */ /* 0x040fe20000000065 */
[----:B------:R-:W-:Y:S01]  /*4c20*/  SHFL.IDX PT, R38, R54, R90, 0x1f ;  /* 0x00001f5a36267589 */ /* 0x000fe200000e0000 */
[-C--:B------:R-:W-:Y:S01]  /*4c30*/  FFMA R75, R9, R79.reuse, R94 ;  /* 0x0000004f094b7223 */ /* 0x080fe2000000005e */
[----:B------:R-:W-:-:S02]  /*4c40*/  FFMA R97, R18, R79, R97 ;  /* 0x0000004f12617223 */ /* 0x000fc40000000061 */
[----:B------:R-:W-:Y:S01]  /*4c50*/  SHFL.IDX PT, R40, R55, R90, 0x1f ;  /* 0x00001f5a37287589 */ /* 0x000fe200000e0000 */
        /* <DEDUP_REMOVED lines=16> */
[----:B------:R-:W-:Y:S01]  /*4d60*/  SHFL.IDX PT, R24, R59, R90, 0x1f ;  /* 0x00001f5a3b187589 */ /* 0x000fe200000e0000 */
[C---:B------:R-:W-:Y:S01]  /*4d70*/  FFMA R41, R18.reuse, R86, R41 ;  /* 0x0000005612297223 */ /* 0x040fe20000000029 */
[----:B------:R-:W-:-:S02]  /*4d80*/  FFMA R43, R18, R16, R43 ;  /* 0x00000010122b7223 */ /* 0x000fc4000000002b */
        /* <DEDUP_REMOVED lines=10> */
[-C--:B0-----:R-:W-:Y:S01]  /*4e30*/  FFMA R70, R44, R10.reuse, R15 ;  /* 0x0000000a2c467223 */ /* 0x081fe2000000000f */
[----:B------:R-:W-:Y:S01]  /*4e40*/  FFMA R107, R4, R10, R107 ;  /* 0x0000000a046b7223 */ /* 0x000fe2000000006b */
[-C--:B-1----:R-:W-:Y:S01]  /*4e50*/  FFMA R66, R44, R2.reuse, R19 ;  /* 0x000000022c427223 */ /* 0x082fe20000000013 */
[----:B------:R-:W-:Y:S01]  /*4e60*/  FFMA R105, R4, R2, R105 ;  /* 0x0000000204697223 */ /* 0x000fe20000000069 */
[-C--:B----4-:R-:W-:Y:S01]  /*4e70*/  FFMA R84, R44, R14.reuse, R69 ;  /* 0x0000000e2c547223 */ /* 0x090fe20000000045 */
[----:B------:R-:W-:Y:S01]  /*4e80*/  FFMA R103, R4, R14, R103 ;  /* 0x0000000e04677223 */ /* 0x000fe20000000067 */
[-C--:B------:R-:W-:Y:S01]  /*4e90*/  FFMA R98, R44, R8.reuse, R77 ;  /* 0x000000082c627223 */ /* 0x080fe2000000004d */
[----:B------:R-:W-:Y:S01]  /*4ea0*/  FFMA R95, R4, R8, R95 ;  /* 0x00000008045f7223 */ /* 0x000fe2000000005f */
[----:B------:R-:W0:Y:S04]  /*4eb0*/  SHFL.IDX PT, R2, R65, R90, 0x1f ;  /* 0x00001f5a41027589 */ /* 0x000e2800000e0000 */
[----:B------:R-:W1:Y:S04]  /*4ec0*/  SHFL.IDX PT, R10, R67, R90, 0x1f ;  /* 0x00001f5a430a7589 */ /* 0x000e6800000e0000 */
[----:B------:R-:W3:Y:S04]  /*4ed0*/  SHFL.IDX PT, R14, R12, R90, 0x1f ;  /* 0x00001f5a0c0e7589 */ /* 0x000ee800000e0000 */
[----:B------:R-:W4:Y:S01]  /*4ee0*/  SHFL.IDX PT, R8, R53, R90, 0x1f ;  /* 0x00001f5a35087589 */ /* 0x000f2200000e0000 */
[C---:B--2---:R-:W-:Y:S01]  /*4ef0*/  FFMA R78, R93.reuse, R44, R13 ;  /* 0x0000002c5d4e7223 */ /* 0x044fe2000000000d */
[----:B------:R-:W-:-:S02]  /*4f00*/  FFMA R111, R93, R4, R111 ;  /* 0x000000045d6f7223 */ /* 0x000fc4000000006f */
[----:B------:R2:W2:Y:S01]  /*4f10*/  SHFL.IDX PT, R93, R60, R90, 0x1f ;  /* 0x00001f5a3c5d7589 */ /* 0x0004a200000e0000 */
[C---:B------:R-:W-:Y:S01]  /*4f20*/  FFMA R119, R44.reuse, R38, R119 ;  /* 0x000000262c777223 */ /* 0x040fe20000000077 */
[C---:B------:R-:W-:Y:S01]  /*4f30*/  FFMA R121, R44.reuse, R40, R121 ;  /* 0x000000282c797223 */ /* 0x040fe20000000079 */
[-C--:B------:R-:W-:Y:S01]  /*4f40*/  FFMA R82, R44, R24.reuse, R71 ;  /* 0x000000182c527223 */ /* 0x080fe20000000047 */
[----:B------:R-:W-:Y:S01]  /*4f50*/  FFMA R101, R4, R24, R101 ;  /* 0x0000001804657223 */ /* 0x000fe20000000065 */
[-C--:B------:R-:W-:Y:S01]  /*4f60*/  FFMA R34, R44, R36.reuse, R115 ;  /* 0x000000242c227223 */ /* 0x080fe20000000073 */
[C---:B------:R-:W-:Y:S01]  /*4f70*/  FFMA R35, R4.reuse, R36, R35 ;  /* 0x0000002404237223 */ /* 0x040fe20000000023 */
[C---:B------:R-:W-:Y:S01]  /*4f80*/  FFMA R39, R4.reuse, R38, R39 ;  /* 0x0000002604277223 */ /* 0x040fe20000000027 */
[----:B------:R-:W-:Y:S01]  /*4f90*/  FFMA R41, R4, R40, R41 ;  /* 0x0000002804297223 */ /* 0x000fe20000000029 */
[-C--:B------:R-:W-:Y:S01]  /*4fa0*/  FFMA R74, R44, R9.reuse, R5 ;  /* 0x000000092c4a7223 */ /* 0x080fe20000000005 */
[----:B------:R-:W-:Y:S01]  /*4fb0*/  FFMA R109, R4, R9, R109 ;  /* 0x00000009046d7223 */ /* 0x000fe2000000006d */
        /* <DEDUP_REMOVED lines=8> */
[-C--:B---3--:R-:W-:Y:S01]  /*5040*/  FFMA R28, R44, R14.reuse, R85 ;  /* 0x0000000e2c1c7223 */ /* 0x088fe20000000055 */
[----:B------:R-:W-:Y:S01]  /*5050*/  FFMA R29, R4, R14, R29 ;  /* 0x0000000e041d7223 */ /* 0x000fe2000000001d */
[-C--:B------:R-:W-:Y:S01]  /*5060*/  FFMA R30, R44, R16.reuse, R87 ;  /* 0x000000102c1e7223 */ /* 0x080fe20000000057 */
[----:B------:R-:W-:Y:S01]  /*5070*/  FFMA R31, R4, R16, R31 ;  /* 0x00000010041f7223 */ /* 0x000fe2000000001f */
[-C--:B------:R-:W-:Y:S01]  /*5080*/  FFMA R32, R44, R18.reuse, R113 ;  /* 0x000000122c207223 */ /* 0x080fe20000000071 */
[----:B------:R-:W-:Y:S01]  /*5090*/  FFMA R33, R4, R18, R33 ;  /* 0x0000001204217223 */ /* 0x000fe20000000021 */
[-C--:B----4-:R-:W-:Y:S01]  /*50a0*/  FFMA R36, R44, R8.reuse, R117 ;  /* 0x000000082c247223 */ /* 0x090fe20000000075 */
[----:B------:R-:W-:Y:S01]  /*50b0*/  FFMA R37, R4, R8, R37 ;  /* 0x0000000804257223 */ /* 0x000fe20000000025 */
[-C--:B------:R-:W-:Y:S01]  /*50c0*/  FFMA R123, R44, R42.reuse, R123 ;  /* 0x0000002a2c7b7223 */ /* 0x080fe2000000007b */
[----:B------:R-:W-:Y:S01]  /*50d0*/  FFMA R43, R4, R42, R43 ;  /* 0x0000002a042b7223 */ /* 0x000fe2000000002b */
[----:B------:R-:W-:-:S02]  /*50e0*/  MOV R38, R119 ;  /* 0x0000007700267202 */ /* 0x000fc40000000f00 */
[----:B--2---:R-:W-:-:S07]  /*50f0*/  MOV R40, R121 ;  /* 0x0000007900287202 */ /* 0x004fce0000000f00 */
.L_x_895:
[-C--:B------:R-:W-:Y:S01]  /*5100*/  FFMA R44, R44, R93.reuse, R17 ;  /* 0x0000005d2c2c7223 */ /* 0x080fe20000000011 */
[----:B------:R-:W-:Y:S01]  /*5110*/  FFMA R45, R4, R93, R45 ;  /* 0x0000005d042d7223 */ /* 0x000fe2000000002d */
[----:B------:R-:W-:-:S07]  /*5120*/  MOV R42, R123 ;  /* 0x0000007b002a7202 */ /* 0x000fce0000000f00 */
.L_x_620:
[----:B------:R-:W-:Y:S05]  /*5130*/  BSYNC B0 ;  /* 0x0000000000007941 */ /* 0x000fea0003800000 */
.L_x_619:
        /* <DEDUP_REMOVED lines=10> */
[----:B------:R-:W0:Y:S01]  /*51e0*/  LDC.64 R2, c[0x0][0x380] ;  /* 0x0000e000ff027b82 */ /* 0x000e220000000a00 */
[----:B------:R-:W-:Y:S01]  /*51f0*/  IADD3 R8, PT, PT, R49, 0x1, RZ ;  /* 0x0000000131087810 */ /* 0x000fe20007ffe0ff */
[----:B0-----:R-:W-:-:S05]  /*5200*/  IMAD.WIDE R4, R93, 0x4, R2 ;  /* 0x000000045d047825 */ /* 0x001fca00078e0202 */
[----:B------:R-:W2:Y:S04]  /*5210*/  LDG.E.CONSTANT R11, desc[UR4][R4.64] ;  /* 0x00000004040b7981 */ /* 0x000ea8000c1e9900 */
[----:B------:R-:W3:Y:S04]  /*5220*/  LDG.E.CONSTANT R10, desc[UR4][R4.64+0x80] ;  /* 0x00008004040a7981 */ /* 0x000ee8000c1e9900 */
[----:B------:R-:W0:Y:S04]  /*5230*/  SHFL.IDX PT, R13, R7, R8, 0x1f ;  /* 0x00001f08070d7589 */ /* 0x000e2800000e0000 */
[----:B-----5:R-:W2:Y:S04]  /*5240*/  SHFL.IDX PT, R93, R20, R49, 0x1f ;  /* 0x00001f31145d7589 */ /* 0x020ea800000e0000 */
[----:B------:R-:W1:Y:S04]  /*5250*/  SHFL.IDX PT, R14, R46, R49, 0x1f ;  /* 0x00001f312e0e7589 */ /* 0x000e6800000e0000 */
[----:B------:R-:W4:Y:S04]  /*5260*/  SHFL.IDX PT, R15, R21, R49, 0x1f ;  /* 0x00001f31150f7589 */ /* 0x000f2800000e0000 */
[----:B------:R-:W4:Y:S04]  /*5270*/  SHFL.IDX PT, R17, R57, R49, 0x1f ;  /* 0x00001f3139117589 */ /* 0x000f2800000e0000 */
[----:B------:R-:W3:Y:S01]  /*5280*/  SHFL.IDX PT, R19, R58, R49, 0x1f ;  /* 0x00001f313a137589 */ /* 0x000ee200000e0000 */
[----:B0-----:R-:W-:-:S03]  /*5290*/  IMAD.WIDE R2, R13, 0x4, R2 ;  /* 0x000000040d027825 */ /* 0x001fc600078e0202 */
[----:B------:R-:W0:Y:S04]  /*52a0*/  SHFL.IDX PT, R69, R59, R49, 0x1f ;  /* 0x00001f313b457589 */ /* 0x000e2800000e0000 */
[----:B------:R-:W3:Y:S04]  /*52b0*/  LDG.E.CONSTANT R5, desc[UR4][R2.64] ;  /* 0x0000000402057981 */ /* 0x000ee8000c1e9900 */
[----:B------:R1:W3:Y:S04]  /*52c0*/  LDG.E.CONSTANT R4, desc[UR4][R2.64+0x80] ;  /* 0x0000800402047981 */ /* 0x0002e8000c1e9900 */
        /* <DEDUP_REMOVED lines=9> */
[----:B------:R-:W-:Y:S04]  /*5360*/  SHFL.IDX PT, R13, R46, R8, 0x1f ;  /* 0x00001f082e0d7589 */ /* 0x000fe800000e0000 */
[----:B-1----:R-:W-:Y:S04]  /*5370*/  SHFL.IDX PT, R3, R57, R8, 0x1f ;  /* 0x00001f0839037589 */ /* 0x002fe800000e0000 */
[----:B------:R-:W-:Y:S01]  /*5380*/  SHFL.IDX PT, R2, R58, R8, 0x1f ;  /* 0x00001f083a027589 */ /* 0x000fe200000e0000 */
[----:B--2---:R-:W-:Y:S01]  /*5390*/  FFMA R78, R93, R11, R78 ;  /* 0x0000000b5d4e7223 */ /* 0x004fe2000000004e */
[C---:B------:R-:W-:Y:S01]  /*53a0*/  FFMA R74, R11.reuse, R14, R74 ;  /* 0x0000000e0b4a7223 */ /* 0x040fe2000000004a */
[C---:B----4-:R-:W-:Y:S01]  /*53b0*/  FFMA R70, R11.reuse, R15, R70 ;  /* 0x0000000f0b467223 */ /* 0x050fe20000000046 */
[----:B------:R-:W-:Y:S01]  /*53c0*/  FFMA R66, R11, R17, R66 ;  /* 0x000000110b427223 */ /* 0x000fe20000000042 */
[----:B---3--:R-:W-:Y:S01]  /*53d0*/  FFMA R111, R93, R10, R111 ;  /* 0x0000000a5d6f7223 */ /* 0x008fe2000000006f */
[C---:B------:R-:W-:Y:S01]  /*53e0*/  FFMA R109, R10.reuse, R14, R109 ;  /* 0x0000000e0a6d7223 */ /* 0x040fe2000000006d */
[----:B------:R-:W1:Y:S01]  /*53f0*/  SHFL.IDX PT, R93, R60, R49, 0x1f ;  /* 0x00001f313c5d7589 */ /* 0x000e6200000e0000 */
[C---:B------:R-:W-:Y:S01]  /*5400*/  FFMA R107, R10.reuse, R15, R107 ;  /* 0x0000000f0a6b7223 */ /* 0x040fe2000000006b */
[C---:B------:R-:W-:Y:S01]  /*5410*/  FFMA R105, R10.reuse, R17, R105 ;  /* 0x000000110a697223 */ /* 0x040fe20000000069 */
[CC--:B------:R-:W-:Y:S01]  /*5420*/  FFMA R84, R11.reuse, R19.reuse, R84 ;  /* 0x000000130b547223 */ /* 0x0c0fe20000000054 */
[C---:B------:R-:W-:Y:S01]  /*5430*/  FFMA R103, R10.reuse, R19, R103 ;  /* 0x000000130a677223 */ /* 0x040fe20000000067 */
[CC--:B0-----:R-:W-:Y:S01]  /*5440*/  FFMA R82, R11.reuse, R69.reuse, R82 ;  /* 0x000000450b527223 */ /* 0x0c1fe20000000052 */
[C---:B------:R-:W-:Y:S01]  /*5450*/  FFMA R101, R10.reuse, R69, R101 ;  /* 0x000000450a657223 */ /* 0x040fe20000000065 */
[----:B------:R-:W0:Y:S01]  /*5460*/  SHFL.IDX PT, R17, R61, R49, 0x1f ;  /* 0x00001f313d117589 */ /* 0x000e2200000e0000 */
[C---:B------:R-:W-:Y:S01]  /*5470*/  FFMA R94, R11.reuse, R18, R94 ;  /* 0x000000120b5e7223 */ /* 0x040fe2000000005e */
[C---:B------:R-:W-:Y:S01]  /*5480*/  FFMA R96, R11.reuse, R22, R96 ;  /* 0x000000160b607223 */ /* 0x040fe20000000060 */
[C---:B------:R-:W-:Y:S01]  /*5490*/  FFMA R24, R11.reuse, R68, R24 ;  /* 0x000000440b187223 */ /* 0x040fe20000000018 */
[----:B------:R-:W2:Y:S01]  /*54a0*/  SHFL.IDX PT, R19, R63, R49, 0x1f ;  /* 0x00001f313f137589 */ /* 0x000ea200000e0000 */
[C---:B------:R-:W-:Y:S01]  /*54b0*/  FFMA R28, R11.reuse, R71, R28 ;  /* 0x000000470b1c7223 */ /* 0x040fe2000000001c */
[C---:B------:R-:W-:Y:S01]  /*54c0*/  FFMA R30, R11.reuse, R72, R30 ;  /* 0x000000480b1e7223 */ /* 0x040fe2000000001e */
[C---:B------:R-:W-:Y:S01]  /*54d0*/  FFMA R32, R11.reuse, R73, R32 ;  /* 0x000000490b207223 */ /* 0x040fe20000000020 */
[----:B------:R-:W3:Y:S01]  /*54e0*/  SHFL.IDX PT, R69, R67, R49, 0x1f ;  /* 0x00001f3143457589 */ /* 0x000ee200000e0000 */
[C---:B------:R-:W-:Y:S01]  /*54f0*/  FFMA R34, R11.reuse, R75, R34 ;  /* 0x0000004b0b227223 */ /* 0x040fe20000000022 */
[C---:B------:R-:W-:Y:S01]  /*5500*/  FFMA R36, R11.reuse, R76, R36 ;  /* 0x0000004c0b247223 */ /* 0x040fe20000000024 */
[C---:B------:R-:W-:Y:S01]  /*5510*/  FFMA R38, R11.reuse, R16, R38 ;  /* 0x000000100b267223 */ /* 0x040fe20000000026 */
[----:B------:R-:W4:Y:S04]  /*5520*/  SHFL.IDX PT, R15, R55, R49, 0x1f ;  /* 0x00001f31370f7589 */ /* 0x000f2800000e0000 */
[----:B------:R-:W4:Y:S01]  /*5530*/  SHFL.IDX PT, R14, R56, R49, 0x1f ;  /* 0x00001f31380e7589 */ /* 0x000f2200000e0000 */
[-C--:B-1----:R-:W-:Y:S01]  /*5540*/  FFMA R44, R11, R93.reuse, R44 ;  /* 0x0000005d0b2c7223 */ /* 0x082fe2000000002c */
[----:B------:R-:W-:-:S02]  /*5550*/  FFMA R45, R10, R93, R45 ;  /* 0x0000005d0a2d7223 */ /* 0x000fc4000000002d */
[----:B------:R-:W1:Y:S01]  /*5560*/  SHFL.IDX PT, R93, R62, R8, 0x1f ;  /* 0x00001f083e5d7589 */ /* 0x000e6200000e0000 */
[C---:B------:R-:W-:Y:S01]  /*5570*/  FFMA R97, R10.reuse, R18, R97 ;  /* 0x000000120a617223 */ /* 0x040fe20000000061 */
[CC--:B0-----:R-:W-:Y:S01]  /*5580*/  FFMA R86, R11.reuse, R17.reuse, R86 ;  /* 0x000000110b567223 */ /* 0x0c1fe20000000056 */
[C---:B------:R-:W-:Y:S02]  /*5590*/  FFMA R99, R10.reuse, R17, R99 ;  /* 0x000000110a637223 */ /* 0x040fe40000000063 */
[----:B------:R-:W0:Y:S01]  /*55a0*/  SHFL.IDX PT, R17, R21, R8, 0x1f ;  /* 0x00001f0815117589 */ /* 0x000e2200000e0000 */
[CC--:B--2---:R-:W-:Y:S01]  /*55b0*/  FFMA R98, R11.reuse, R19.reuse, R98 ;  /* 0x000000130b627223 */ /* 0x0c4fe20000000062 */
[----:B------:R-:W-:Y:S02]  /*55c0*/  FFMA R95, R10, R19, R95 ;  /* 0x000000130a5f7223 */ /* 0x000fe4000000005f */
[----:B------:R-:W-:Y:S01]  /*55d0*/  SHFL.IDX PT, R19, R59, R8, 0x1f ;  /* 0x00001f083b137589 */ /* 0x000fe200000e0000 */
[C---:B---3--:R-:W-:Y:S01]  /*55e0*/  FFMA R26, R11.reuse, R69, R26 ;  /* 0x000000450b1a7223 */ /* 0x048fe2000000001a */
[C---:B----4-:R-:W-:Y:S01]  /*55f0*/  FFMA R40, R11.reuse, R15, R40 ;  /* 0x0000000f0b287223 */ /* 0x050fe20000000028 */
[----:B------:R-:W-:-:S02]  /*5600*/  FFMA R42, R11, R14, R42 ;  /* 0x0000000e0b2a7223 */ /* 0x000fc4000000002a */
[----:B------:R-:W2:Y:S01]  /*5610*/  SHFL.IDX PT, R11, R20, R8, 0x1f ;  /* 0x00001f08140b7589 */ /* 0x000ea200000e0000 */
[CC--:B-1----:R-:W-:Y:S01]  /*5620*/  FFMA R94, R5.reuse, R93.reuse, R94 ;  /* 0x0000005d055e7223 */ /* 0x0c2fe2000000005e */
[----:B------:R-:W-:Y:S02]  /*5630*/  FFMA R97, R4, R93, R97 ;  /* 0x0000005d04617223 */ /* 0x000fe40000000061 */
[----:B------:R-:W1:Y:S01]  /*5640*/  SHFL.IDX PT, R93, R56, R8, 0x1f ;  /* 0x00001f08385d7589 */ /* 0x000e6200000e0000 */
        /* <DEDUP_REMOVED lines=11> */
[CC--:B------:R-:W-:Y:S01]  /*5700*/  FFMA R74, R5.reuse, R13.reuse, R74 ;  /* 0x0000000d054a7223 */ /* 0x0c0fe2000000004a */
[C---:B------:R-:W-:Y:S01]  /*5710*/  FFMA R109, R4.reuse, R13, R109 ;  /* 0x0000000d046d7223 */ /* 0x040fe2000000006d */
[CC--:B0-----:R-:W-:Y:S01]  /*5720*/  FFMA R70, R5.reuse, R17.reuse, R70 ;  /* 0x0000001105467223 */ /* 0x0c1fe20000000046 */
[C---:B------:R-:W-:Y:S01]  /*5730*/  FFMA R107, R4.reuse, R17, R107 ;  /* 0x00000011046b7223 */ /* 0x040fe2000000006b */
[-C--:B------:R-:W-:Y:S01]  /*5740*/  FFMA R66, R5, R3.reuse, R66 ;  /* 0x0000000305427223 */ /* 0x080fe20000000042 */
[C---:B------:R-:W-:Y:S01]  /*5750*/  FFMA R105, R4.reuse, R3, R105 ;  /* 0x0000000304697223 */ /* 0x040fe20000000069 */
[----:B------:R-:W0:Y:S01]  /*5760*/  SHFL.IDX PT, R41, R0, R8, 0x1f ;  /* 0x00001f0800297589 */ /* 0x000e2200000e0000 */
[C---:B--2---:R-:W-:Y:S01]  /*5770*/  FFMA R78, R11.reuse, R5, R78 ;  /* 0x000000050b4e7223 */ /* 0x044fe2000000004e */
[----:B------:R-:W-:Y:S01]  /*5780*/  FFMA R111, R11, R4, R111 ;  /* 0x000000040b6f7223 */ /* 0x000fe2000000006f */
[CC--:B------:R-:W-:Y:S01]  /*5790*/  FFMA R82, R5.reuse, R19.reuse, R82 ;  /* 0x0000001305527223 */ /* 0x0c0fe20000000052 */
[----:B------:R-:W-:Y:S01]  /*57a0*/  FFMA R101, R4, R19, R101 ;  /* 0x0000001304657223 */ /* 0x000fe20000000065 */
[----:B------:R-:W2:Y:S01]  /*57b0*/  SHFL.IDX PT, R16, R61, R8, 0x1f ;  /* 0x00001f083d107589 */ /* 0x000ea200000e0000 */
[----:B-1----:R-:W-:-:S03]  /*57c0*/  FFMA R42, R5, R93, R42 ;  /* 0x0000005d052a7223 */ /* 0x002fc6000000002a */
[----:B------:R-:W1:Y:S01]  /*57d0*/  SHFL.IDX PT, R10, R63, R8, 0x1f ;  /* 0x00001f083f0a7589 */ /* 0x000e6200000e0000 */
[----:B------:R-:W-:-:S03]  /*57e0*/  FFMA R43, R4, R93, R43 ;  /* 0x0000005d042b7223 */ /* 0x000fc6000000002b */
        /* <DEDUP_REMOVED lines=9> */
[----:B------:R4:W4:Y:S01]  /*5880*/  SHFL.IDX PT, R93, R60, R8, 0x1f ;  /* 0x00001f083c5d7589 */ /* 0x00092200000e0000 */
[CC--:B0-----:R-:W-:Y:S01]  /*5890*/  FFMA R30, R5.reuse, R41.reuse, R30 ;  /* 0x00000029051e7223 */ /* 0x0c1fe2000000001e */
[C---:B------:R-:W-:Y:S01]  /*58a0*/  FFMA R31, R4.reuse, R41, R31 ;  /* 0x00000029041f7223 */ /* 0x040fe2000000001f */
[CC--:B------:R-:W-:Y:S01]  /*58b0*/  FFMA R84, R5.reuse, R2.reuse, R84 ;  /* 0x0000000205547223 */ /* 0x0c0fe20000000054 */
[C---:B------:R-:W-:Y:S01]  /*58c0*/  FFMA R103, R4.reuse, R2, R103 ;  /* 0x0000000204677223 */ /* 0x040fe20000000067 */
[CC--:B--2---:R-:W-:Y:S01]  /*58d0*/  FFMA R86, R5.reuse, R16.reuse, R86 ;  /* 0x0000001005567223 */ /* 0x0c4fe20000000056 */
[C---:B------:R-:W-:Y:S01]  /*58e0*/  FFMA R99, R4.reuse, R16, R99 ;  /* 0x0000001004637223 */ /* 0x040fe20000000063 */
[CC--:B-1----:R-:W-:Y:S01]  /*58f0*/  FFMA R98, R5.reuse, R10.reuse, R98 ;  /* 0x0000000a05627223 */ /* 0x0c2fe20000000062 */
        /* <DEDUP_REMOVED lines=19> */
.L_x_941:
[-C--:B------:R-:W-:Y:S01]  /*5a30*/  FFMA R44, R5, R93.reuse, R44 ;  /* 0x0000005d052c7223 */ /* 0x080fe2000000002c */
[----:B------:R-:W-:-:S07]  /*5a40*/  FFMA R45, R4, R93, R45 ;  /* 0x0000005d042d7223 */ /* 0x000fce000000002d */
.L_x_623:
[----:B------:R-:W-:Y:S05]  /*5a50*/  BSYNC B0 ;  /* 0x0000000000007941 */ /* 0x000fea0003800000 */
.L_x_622:
        /* <DEDUP_REMOVED lines=11> */
[----:B-----5:R-:W2:Y:S04]  /*5b10*/  SHFL.IDX PT, R9, R20, R90, 0x1f ;  /* 0x00001f5a14097589 */ /* 0x020ea800000e0000 */
        /* <DEDUP_REMOVED lines=60> */
.L_x_965:
[-C--:B------:R-:W-:Y:S01]  /*5ee0*/  FFMA R44, R5, R93.reuse, R44 ;  /* 0x0000005d052c7223 */ /* 0x080fe2000000002c */
[----:B------:R-:W-:-:S07]  /*5ef0*/  FFMA R45, R4, R93, R45 ;  /* 0x0000005d042d7223 */ /* 0x000fce000000002d */
.L_x_626:
[----:B------:R-:W-:Y:S05]  /*5f00*/  BSYNC B0 ;  /* 0x0000000000007941 */ /* 0x000fea0003800000 */
.L_x_625:
[----:B------:R-:W0:Y:S01]  /*5f10*/  LDCU UR8, c[0x0][0x390] ;  /* 0x00007200ff0877ac */ /* 0x000e220008000800 */
[----:B------:R-:W1:Y:S01]  /*5f20*/  LDCU.64 UR6, c[0x0][0x3a0] ;  /* 0x00007400ff0677ac */ /* 0x000e620008000a00 */
[----:B0-----:R-:W-:Y:S02]  /*5f30*/  USHF.R.S32.HI UR9, URZ, 0x1f, UR8 ;  /* 0x0000001fff097899 */ /* 0x001fe40008011408 */
[----:B-----5:R-:W-:-:S04]  /*5f40*/  IADD3 R0, P0, PT, R50, UR8, RZ ;  /* 0x0000000832007c10 */ /* 0x020fc8000ff1e0ff */
[----:B------:R-:W-:Y:S02]  /*5f50*/  LEA.HI.X.SX32 R3, R50, UR9, 0x1, P0 ;  /* 0x0000000932037c11 */ /* 0x000fe400080f0eff */
[----:B-1----:R-:W-:-:S04]  /*5f60*/  LEA R4, P0, R0, UR6, 0x2 ;  /* 0x0000000600047c11 */ /* 0x002fc8000f8010ff */
[----:B------:R-:W-:-:S05]  /*5f70*/  LEA.HI.X R5, R0, UR7, R3, 0x2, P0 ;  /* 0x0000000700057c11 */ /* 0x000fca00080f1403 */
[----:B------:R-:W2:Y:S04]  /*5f80*/  LDG.E.CONSTANT R0, desc[UR4][R4.64] ;  /* 0x0000000404007981 */ /* 0x000ea8000c1e9900 */
        /* <DEDUP_REMOVED lines=11> */
[----:B------:R-:W-:-:S03]  /*6040*/  IADD3 R2, PT, PT, R50, 0x14, RZ ;  /* 0x0000001432027810 */ /* 0x000fc60007ffe0ff */
[----:B------:R-:W4:Y:S04]  /*6050*/  LDG.E.CONSTANT R54, desc[UR4][R4.64+0x30] ;  /* 0x0000300404367981 */ /* 0x000f28000c1e9900 */
[----:B------:R-:W4:Y:S01]  /*6060*/  LDG.E.CONSTANT R56, desc[UR4][R4.64+0x34] ;  /* 0x0000340404387981 */ /* 0x000f22000c1e9900 */
[----:B------:R-:W-:-:S03]  /*6070*/  IADD3 R2, P0, PT, R2, UR8, RZ ;  /* 0x0000000802027c10 */ /* 0x000fc6000ff1e0ff */
[----:B------:R-:W4:Y:S01]  /*6080*/  LDG.E.CONSTANT R58, desc[UR4][R4.64+0x38] ;  /* 0x00003804043a7981 */ /* 0x000f22000c1e9900 */
[----:B------:R-:W-:-:S03]  /*6090*/  IADD3.X R3, PT, PT, RZ, UR9, RZ, P0, !PT ;  /* 0x00000009ff037c10 */ /* 0x000fc600087fe4ff */
[----:B------:R-:W4:Y:S01]  /*60a0*/  LDG.E.CONSTANT R50, desc[UR4][R4.64+0x3c] ;  /* 0x00003c0404327981 */ /* 0x000f22000c1e9900 */
[----:B------:R-:W-:-:S03]  /*60b0*/  LEA R10, P0, R2, UR6, 0x2 ;  /* 0x00000006020a7c11 */ /* 0x000fc6000f8010ff */
[----:B------:R-:W4:Y:S01]  /*60c0*/  LDG.E.CONSTANT R60, desc[UR4][R4.64+0x40] ;  /* 0x00004004043c7981 */ /* 0x000f22000c1e9900 */
[----:B------:R-:W-:Y:S02]  /*60d0*/  LEA.HI.X R11, R2, UR7, R3, 0x2, P0 ;  /* 0x00000007020b7c11 */ /* 0x000fe400080f1403 */
[----:B------:R-:W0:Y:S01]  /*60e0*/  LDC.64 R2, c[0x0][0x388] ;  /* 0x0000e200ff027b82 */ /* 0x000e220000000a00 */
[----:B------:R-:W4:Y:S04]  /*60f0*/  LDG.E.CONSTANT R62, desc[UR4][R4.64+0x44] ;  /* 0x00004404043e7981 */ /* 0x000f28000c1e9900 */
[----:B------:R-:W4:Y:S04]  /*6100*/  LDG.E.CONSTANT R64, desc[UR4][R4.64+0x48] ;  /* 0x0000480404407981 */ /* 0x000f28000c1e9900 */
[----:B------:R-:W4:Y:S04]  /*6110*/  LDG.E.CONSTANT R68, desc[UR4][R4.64+0x4c] ;  /* 0x00004c0404447981 */ /* 0x000f28000c1e9900 */
[----:B------:R1:W4:Y:S01]  /*6120*/  LDG.E.CONSTANT R72, desc[UR4][R10.64] ;  /* 0x000000040a487981 */ /* 0x000322000c1e9900 */
[----:B--2---:R-:W-:-:S02]  /*6130*/  LEA R7, R0, R47, 0x6 ;  /* 0x0000002f00077211 */ /* 0x004fc400078e30ff */
[-C--:B---3--:R-:W-:Y:S02]  /*6140*/  LEA R15, R12, R47.reuse, 0x6 ;  /* 0x0000002f0c0f7211 */ /* 0x088fe400078e30ff */
[-C--:B----4-:R-:W-:Y:S01]  /*6150*/  LEA R9, R6, R47.reuse, 0x6 ;  /* 0x0000002f06097211 */ /* 0x090fe200078e30ff */
[----:B0-----:R-:W-:Y:S01]  /*6160*/  IMAD.WIDE R6, R7, 0x4, R2 ;  /* 0x0000000407067825 */ /* 0x001fe200078e0202 */
[----:B------:R-:W-:-:S03]  /*6170*/  LEA R13, R8, R47, 0x6 ;  /* 0x0000002f080d7211 */ /* 0x000fc600078e30ff */
[----:B-1----:R-:W-:Y:S01]  /*6180*/  IMAD.WIDE R10, R15, 0x4, R2 ;  /* 0x000000040f0a7825 */ /* 0x002fe200078e0202 */
[----:B------:R-:W-:-:S03]  /*6190*/  LEA R15, R16, R47, 0x6 ;  /* 0x0000002f100f7211 */ /* 0x000fc600078e30ff */
[--C-:B------:R-:W-:Y:S01]  /*61a0*/  IMAD.WIDE R8, R9, 0x4, R2.reuse ;  /* 0x0000000409087825 */ /* 0x100fe200078e0202 */
[----:B------:R-:W-:Y:S01]  /*61b0*/  STG.E desc[UR4][R6.64], R78 ;  /* 0x0000004e06007986 */ /* 0x000fe2000c101904 */
[-C--:B------:R-:W-:Y:S02]  /*61c0*/  LEA R17, R18, R47.reuse, 0x6 ;  /* 0x0000002f12117211 */ /* 0x080fe400078e30ff */
[----:B------:R-:W-:Y:S01]  /*61d0*/  IMAD.WIDE R4, R13, 0x4, R2 ;  /* 0x000000040d047825 */ /* 0x000fe200078e0202 */
[----:B------:R0:W-:Y:S01]  /*61e0*/  STG.E desc[UR4][R6.64+0x80], R111 ;  /* 0x0000806f06007986 */ /* 0x0001e2000c101904 */
[----:B------:R-:W-:-:S03]  /*61f0*/  LEA R13, R14, R47, 0x6 ;  /* 0x0000002f0e0d7211 */ /* 0x000fc600078e30ff */
[----:B------:R-:W-:Y:S04]  /*6200*/  STG.E desc[UR4][R8.64], R74 ;  /* 0x0000004a08007986 */ /* 0x000fe8000c101904 */
[----:B------:R1:W-:Y:S01]  /*6210*/  STG.E desc[UR4][R8.64+0x80], R109 ;  /* 0x0000806d08007986 */ /* 0x0003e2000c101904 */
[--C-:B0-----:R-:W-:Y:S01]  /*6220*/  IMAD.WIDE R6, R15, 0x4, R2.reuse ;  /* 0x000000040f067825 */ /* 0x101fe200078e0202 */
[----:B------:R-:W-:Y:S02]  /*6230*/  LEA R15, R20, R47, 0x6 ;  /* 0x0000002f140f7211 */ /* 0x000fe400078e30ff */
[----:B------:R-:W-:Y:S01]  /*6240*/  STG.E desc[UR4][R4.64], R70 ;  /* 0x0000004604007986 */ /* 0x000fe2000c101904 */
[----:B------:R-:W-:-:S03]  /*6250*/  IMAD.WIDE R12, R13, 0x4, R2 ;  /* 0x000000040d0c7825 */ /* 0x000fc600078e0202 */
        /* <DEDUP_REMOVED lines=47> */
[----:B------:R-:W-:Y:S01]  /*6550*/  LEA R47, R72, R47, 0x6 ;  /* 0x0000002f482f7211 */ /* 0x000fe200078e30ff */
[----:B------:R-:W-:Y:S04]  /*6560*/  STG.E desc[UR4][R12.64], R32 ;  /* 0x000000200c007986 */ /* 0x000fe8000c101904 */
[----:B------:R0:W-:Y:S01]  /*6570*/  STG.E desc[UR4][R12.64+0x80], R33 ;  /* 0x000080210c007986 */ /* 0x0001e2000c101904 */
[----:B-1----:R-:W-:-:S03]  /*6580*/  IMAD.WIDE R10, R17, 0x4, R2 ;  /* 0x00000004110a7825 */ /* 0x002fc600078e0202 */
[----:B------:R-:W-:Y:S04]  /*6590*/  STG.E desc[UR4][R6.64], R34 ;  /* 0x0000002206007986 */ /* 0x000fe8000c101904 */
[----:B------:R-:W-:Y:S01]  /*65a0*/  STG.E desc[UR4][R6.64+0x80], R35 ;  /* 0x0000802306007986 */ /* 0x000fe2000c101904 */
[----:B0-----:R-:W-:-:S03]  /*65b0*/  IMAD.WIDE R12, R15, 0x4, R2 ;  /* 0x000000040f0c7825 */ /* 0x001fc600078e0202 */
        /* <DEDUP_REMOVED lines=12> */
.L_x_615:
        /* <DEDUP_REMOVED lines=8> */
.L_x_629:
[----:B------:R-:W-:Y:S05]  /*6700*/  BSYNC B1 ;  /* 0x0000000000017941 */ /* 0x000fea0003800000 */
.L_x_628:
        /* <DEDUP_REMOVED lines=8> */
[----:B------:R-:W-:-:S02]  /*6790*/  MOV R88, 0xffffffff ;  /* 0xffffffff00587802 */ /* 0x000fc40000000f00 */
[C---:B------:R-:W-:Y:S02]  /*67a0*/  IADD3 R77, PT, PT, R57.reuse, 0x2, RZ ;  /* 0x00000002394d7810 */ /* 0x040fe40007ffe0ff */
[----:B0-----:R-:W-:-:S07]  /*67b0*/  IADD3 R75, PT, PT, R57, 0x3, RZ ;  /* 0x00000003394b7810 */ /* 0x001fce0007ffe0ff */
[----:B-----5:R-:W-:Y:S05]  /*67c0*/  WARPSYNC.COLLECTIVE R88, `(.L_x_630) ;  /* 0x0000000058087348 */ /* 0x020fea0003c00000 */
[----:B------:R0:W1:Y:S02]  /*67d0*/  SHFL.IDX P0, R93, R91, R90, R89 ;  /* 0x0000005a5b5d7389 */ /* 0x0000640000000059 */
[----:B01---5:R-:W-:Y:S05]  /*67e0*/  ENDCOLLECTIVE ;  /* 0x000000000000791b */ /* 0x023fea0003800000 */
.L_x_630:
[C---:B------:R-:W-:Y:S02]  /*67f0*/  IADD3 R73, PT, PT, R57.reuse, 0x4, RZ ;  /* 0x0000000439497810 */ /* 0x040fe40007ffe0ff */
[C---:B------:R-:W-:Y:S02]  /*6800*/  IADD3 R71, PT, PT, R57.reuse, 0x5, RZ ;  /* 0x0000000539477810 */ /* 0x040fe40007ffe0ff */
[C---:B------:R-:W-:Y:S02]  /*6810*/  IADD3 R69, PT, PT, R57.reuse, 0x6, RZ ;  /* 0x0000000639457810 */ /* 0x040fe40007ffe0ff */
[----:B------:R-:W-:Y:S02]  /*6820*/  IADD3 R67, PT, PT, R57, 0x7, RZ ;  /* 0x0000000739437810 */ /* 0x000fe40007ffe0ff */
[----:B------:R-:W-:Y:S02]  /*6830*/  MOV R90, R77 ;  /* 0x0000004d005a7202 */ /* 0x000fe40000000f00 */
[----:B------:R-:W-:-:S07]  /*6840*/  MOV R5, R93 ;  /* 0x0000005d00057202 */ /* 0x000fce0000000f00 */
[----:B------:R-:W-:Y:S05]  /*6850*/  WARPSYNC.COLLECTIVE R88, `(.L_x_631) ;  /* 0x0000000058087348 */ /* 0x000fea0003c00000 */
[----:B------:R0:W1:Y:S02]  /*6860*/  SHFL.IDX P0, R93, R91, R90, R89 ;  /* 0x0000005a5b5d7389 */ /* 0x0000640000000059 */
[----:B01----:R-:W-:Y:S05]  /*6870*/  ENDCOLLECTIVE ;  /* 0x000000000000791b */ /* 0x003fea0003800000 */
.L_x_631:
[----:B------:R-:W-:Y:S02]  /*6880*/  MOV R90, R75 ;  /* 0x0000004b005a7202 */ /* 0x000fe40000000f00 */
[----:B------:R-:W-:-:S07]  /*6890*/  MOV R81, R93 ;  /* 0x0000005d00517202 */ /* 0x000fce0000000f00 */
[----:B------:R-:W-:Y:S05]  /*68a0*/  WARPSYNC.COLLECTIVE R88, `(.L_x_632) ;  /* 0x0000000058087348 */ /* 0x000fea0003c00000 */
[----:B------:R0:W1:Y:S02]  /*68b0*/  SHFL.IDX P0, R93, R91, R90, R89 ;  /* 0x0000005a5b5d7389 */ /* 0x0000640000000059 */
[----:B01----:R-:W-:Y:S05]  /*68c0*/  ENDCOLLECTIVE ;  /* 0x000000000000791b */ /* 0x003fea0003800000 */
.L_x_632:
[----:B------:R-:W-:Y:S02]  /*68d0*/  MOV R90, R73 ;  /* 0x00000049005a7202 */ /* 0x000fe40000000f00 */
[----:B------:R-:W-:-:S07]  /*68e0*/  MOV R65, R93 ;  /* 0x0000005d00417202 */ /* 0x000fce0000000f00 */
[----:B------:R-:W-:Y:S05]  /*68f0*/  WARPSYNC.COLLECTIVE R88, `(.L_x_633) ;  /* 0x0000000058087348 */ /* 0x000fea0003c00000 */
[----:B------:R0:W1:Y:S02]  /*6900*/  SHFL.IDX P0, R93, R91, R90, R89 ;  /* 0x0000005a5b5d7389 */ /* 0x0000640000000059 */
[----:B01----:R-:W-:Y:S05]  /*6910*/  ENDCOLLECTIVE ;  /* 0x000000000000791b */ /* 0x003fea0003800000 */
.L_x_633:
[----:B------:R-:W-:Y:S02]  /*6920*/  MOV R90, R71 ;  /* 0x00000047005a7202 */ /* 0x000fe40000000f00 */
[----:B------:R-:W-:-:S07]  /*6930*/  MOV R63, R93 ;  /* 0x0000005d003f7202 */ /* 0x000fce0000000f00 */
[----:B------:R-:W-:Y:S05]  /*6940*/  WARPSYNC.COLLECTIVE R88, `(.L_x_634) ;  /* 0x0000000058087348 */ /* 0x000fea0003c00000 */
[----:B------:R0:W1:Y:S02]  /*6950*/  SHFL.IDX P0, R93, R91, R90, R89 ;  /* 0x0000005a5b5d7389 */ /* 0x0000640000000059 */
[----:B01----:R-:W-:Y:S05]  /*6960*/  ENDCOLLECTIVE ;  /* 0x000000000000791b */ /* 0x003fea0003800000 */
.L_x_634:
[----:B------:R-:W-:Y:S02]  /*6970*/  MOV R90, R69 ;  /* 0x00000045005a7202 */ /* 0x000fe40000000f00 */
[----:B------:R-:W-:-:S07]  /*6980*/  MOV R61, R93 ;  /* 0x0000005d003d7202 */ /* 0x000fce0000000f00 */
[----:B------:R-:W-:Y:S05]  /*6990*/  WARPSYNC.COLLECTIVE R88, `(.L_x_635) ;  /* 0x0000000058087348 */ /* 0x000fea0003c00000 */
[----:B------:R0:W1:Y:S02]  /*69a0*/  SHFL.IDX P0, R93, R91, R90, R89 ;  /* 0x0000005a5b5d7389 */ /* 0x0000640000000059 */
[----:B01----:R-:W-:Y:S05]  /*69b0*/  ENDCOLLECTIVE ;  /* 0x000000000000791b */ /* 0x003fea0003800000 */
.L_x_635:
[----:B------:R-:W-:Y:S02]  /*69c0*/  MOV R90, R67 ;  /* 0x00000043005a7202 */ /* 0x000fe40000000f00 */
[----:B------:R-:W-:-:S07]  /*69d0*/  MOV R59, R93 ;  /* 0x0000005d003b7202 */ /* 0x000fce0000000f00 */
[----:B------:R-:W-:Y:S05]  /*69e0*/  WARPSYNC.COLLECTIVE R88, `(.L_x_636) ;  /* 0x0000000058087348 */ /* 0x000fea0003c00000 */
[----:B------:R0:W1:Y:S02]  /*69f0*/  SHFL.IDX P0, R93, R91, R90, R89 ;  /* 0x0000005a5b5d7389 */ /* 0x0000640000000059 */
[----:B01----:R-:W-:Y:S05]  /*6a00*/  ENDCOLLECTIVE ;  /* 0x000000000000791b */ /* 0x003fea0003800000 */
.L_x_636:
[----:B------:R-:W-:Y:S02]  /*6a10*/  MOV R91, R20 ;  /* 0x00000014005b7202 */ /* 0x000fe40000000f00 */
[----:B------:R-:W-:Y:S02]  /*6a20*/  MOV R90, R57 ;  /* 0x00000039005a7202 */ /* 0x000fe40000000f00 */
[----:B------:R-:W-:-:S07]  /*6a30*/  MOV R7, R93 ;  /* 0x0000005d00077202 */ /* 0x000fce0000000f00 */
[----:B------:R-:W-:Y:S05]  /*6a40*/  WARPSYNC.COLLECTIVE R88, `(.L_x_637) ;  /* 0x0000000058087348 */ /* 0x000fea0003c00000 */
[----:B------:R0:W1:Y:S02]  /*6a50*/  SHFL.IDX P0, R93, R91, R90, R89 ;  /* 0x0000005a5b5d7389 */ /* 0x0000640000000059 */
[----:B01----:R-:W-:Y:S05]  /*6a60*/  ENDCOLLECTIVE ;  /* 0x000000000000791b */ /* 0x003fea0003800000 */
.L_x_637:
[----:B------:R-:W-:Y:S01]  /*6a70*/  MOV R91, R19 ;  /* 0x00000013005b7202 */ /* 0x000fe20000000f00 */
[C---:B------:R-:W-:Y:S01]  /*6a80*/  FFMA R78, R93.reuse, R79, R78 ;  /* 0x0000004f5d4e7223 */ /* 0x040fe2000000004e */
[----:B------:R-:W-:-:S07]  /*6a90*/  FFMA R76, R93, R80, R111 ;  /* 0x000000505d4c7223 */ /* 0x000fce000000006f */
[----:B------:R-:W-:Y:S05]  /*6aa0*/  WARPSYNC.COLLECTIVE R88, `(.L_x_638) ;  /* 0x0000000058087348 */ /* 0x000fea0003c00000 */
[----:B------:R0:W1:Y:S02]  /*6ab0*/  SHFL.IDX P0, R93, R91, R90, R89 ;  /* 0x0000005a5b5d7389 */ /* 0x0000640000000059 */
[----:B01----:R-:W-:Y:S05]  /*6ac0*/  ENDCOLLECTIVE ;  /* 0x000000000000791b */ /* 0x003fea0003800000 */
.L_x_638:
[----:B------:R-:W-:Y:S02]  /*6ad0*/  MOV R91, R18 ;  /* 0x00000012005b7202 */ /* 0x000fe40000000f00 */
[----:B------:R-:W-:-:S07]  /*6ae0*/  MOV R72, R93 ;  /* 0x0000005d00487202 */ /* 0x000fce0000000f00 */
[----:B------:R-:W-:Y:S05]  /*6af0*/  WARPSYNC.COLLECTIVE R88, `(.L_x_639) ;  /* 0x0000000058087348 */ /* 0x000fea0003c00000 */
[----:B------:R0:W1:Y:S02]  /*6b00*/  SHFL.IDX P0, R93, R91, R90, R89 ;  /* 0x0000005a5b5d7389 */ /* 0x0000640000000059 */
[----:B01----:R-:W-:Y:S05]  /*6b10*/  ENDCOLLECTIVE ;  /* 0x000000000000791b */ /* 0x003fea0003800000 */
.L_x_639:
[-C--:B------:R-:W-:Y:S01]  /*6b20*/  FFMA R74, R79, R72.reuse, R74 ;  /* 0x000000484f4a7223 */ /* 0x080fe2000000004a */
[----:B------:R-:W-:Y:S01]  /*6b30*/  FFMA R72, R80, R72, R109 ;  /* 0x0000004850487223 */ /* 0x000fe2000000006d */
[----:B------:R-:W-:Y:S02]  /*6b40*/  MOV R91, R17 ;  /* 0x00000011005b7202 */ /* 0x000fe40000000f00 */
[----:B------:R-:W-:-:S07]  /*6b50*/  MOV R113, R93 ;  /* 0x0000005d00717202 */ /* 0x000fce0000000f00 */
[----:B------:R-:W-:Y:S05]  /*6b60*/  WARPSYNC.COLLECTIVE R88, `(.L_x_640) ;  /* 0x0000000058087348 */ /* 0x000fea0003c00000 */
[----:B------:R0:W1:Y:S02]  /*6b70*/  SHFL.IDX P0, R93, R91, R90, R89 ;  /* 0x0000005a5b5d7389 */ /* 0x0000640000000059 */
[----:B01----:R-:W-:Y:S05]  /*6b80*/  ENDCOLLECTIVE ;  /* 0x000000000000791b */ /* 0x003fea0003800000 */
.L_x_640:
[-C--:B------:R-:W-:Y:S01]  /*6b90*/  FFMA R70, R79, R113.reuse, R70 ;  /* 0x000000714f467223 */ /* 0x080fe20000000046 */
[----:B------:R-:W-:Y:S01]  /*6ba0*/  FFMA R68, R80, R113, R107 ;  /* 0x0000007150447223 */ /* 0x000fe2000000006b */
[----:B------:R-:W-:Y:S02]  /*6bb0*/  MOV R91, R16 ;  /* 0x00000010005b7202 */ /* 0x000fe40000000f00 */
[----:B------:R-:W-:-:S07]  /*6bc0*/  MOV R115, R93 ;  /* 0x0000005d00737202 */ /* 0x000fce0000000f00 */
[----:B------:R-:W-:Y:S05]  /*6bd0*/  WARPSYNC.COLLECTIVE R88, `(.L_x_641) ;  /* 0x0000000058087348 */ /* 0x000fea0003c00000 */
[----:B------:R0:W1:Y:S02]  /*6be0*/  SHFL.IDX P0, R93, R91, R90, R89 ;  /* 0x0000005a5b5d7389 */ /* 0x0000640000000059 */
[----:B01----:R-:W-:Y:S05]  /*6bf0*/  ENDCOLLECTIVE ;  /* 0x000000000000791b */ /* 0x003fea0003800000 */
.L_x_641:
        /* <DEDUP_REMOVED lines=8> */
.L_x_642:
[----:B------:R-:W-:Y:S02]  /*6c80*/  MOV R91, R14 ;  /* 0x0000000e005b7202 */ /* 0x000fe40000000f00 */
[----:B------:R-:W-:-:S07]  /*6c90*/  MOV R111, R93 ;  /* 0x0000005d006f7202 */ /* 0x000fce0000000f00 */
[----:B------:R-:W-:Y:S05]  /*6ca0*/  WARPSYNC.COLLECTIVE R88, `(.L_x_643) ;  /* 0x0000000058087348 */ /* 0x000fea0003c00000 */
[----:B------:R0:W1:Y:S02]  /*6cb0*/  SHFL.IDX P0, R93, R91, R90, R89 ;  /* 0x0000005a5b5d7389 */ /* 0x0000640000000059 */
[----:B01----:R-:W-:Y:S05]  /*6cc0*/  ENDCOLLECTIVE ;  /* 0x000000000000791b */ /* 0x003fea0003800000 */
.L_x_643:
[-C--:B------:R-:W-:Y:S01]  /*6cd0*/  FFMA R84, R80, R111.reuse, R101 ;  /* 0x0000006f50547223 */ /* 0x080fe20000000065 */
[----:B------:R-:W-:Y:S01]  /*6ce0*/  FFMA R82, R79, R111, R82 ;  /* 0x0000006f4f527223 */ /* 0x000fe20000000052 */
[----:B------:R-:W-:Y:S02]  /*6cf0*/  MOV R91, R13 ;  /* 0x0000000d005b7202 */ /* 0x000fe40000000f00 */
[----:B------:R-:W-:-:S07]  /*6d00*/  MOV R117, R93 ;  /* 0x0000005d00757202 */ /* 0x000fce0000000f00 */
[----:B------:R-:W-:Y:S05]  /*6d10*/  WARPSYNC.COLLECTIVE R88, `(.L_x_644) ;  /* 0x0000000058087348 */ /* 0x000fea0003c00000 */
[----:B------:R0:W1:Y:S02]  /*6d20*/  SHFL.IDX P0, R93, R91, R90, R89 ;  /* 0x0000005a5b5d7389 */ /* 0x0000640000000059 */
[----:B01----:R-:W-:Y:S05]  /*6d30*/  ENDCOLLECTIVE ;  /* 0x000000000000791b */ /* 0x003fea0003800000 */
.L_x_644:
[-C--:B------:R-:W-:Y:S01]  /*6d40*/  FFMA R92, R80, R117.reuse, R99 ;  /* 0x00000075505c7223 */ /* 0x080fe20000000063 */
[----:B------:R-:W-:Y:S01]  /*6d50*/  FFMA R86, R79, R117, R86 ;  /* 0x000000754f567223 */ /* 0x000fe20000000056 */
[----:B------:R-:W-:Y:S02]  /*6d60*/  MOV R91, R12 ;  /* 0x0000000c005b7202 */ /* 0x000fe40000000f00 */
[----:B------:R-:W-:-:S07]  /*6d70*/  MOV R119, R93 ;  /* 0x0000005d00777202 */ /* 0x000fce0000000f00 */
[----:B------:R-:W-:Y:S05]  /*6d80*/  WARPSYNC.COLLECTIVE R88, `(.L_x_645) ;  /* 0x0000000058087348 */ /* 0x000fea0003c00000 */
[----:B------:R0:W1:Y:S02]  /*6d90*/  SHFL.IDX P0, R93, R91, R90, R89 ;  /* 0x0000005a5b5d7389 */ /* 0x0000640000000059 */
[----:B01----:R-:W-:Y:S05]  /*6da0*/  ENDCOLLECTIVE ;  /* 0x000000000000791b */ /* 0x003fea0003800000 */
.L_x_645:
[-C--:B------:R-:W-:Y:S01]  /*6db0*/  FFMA R100, R80, R119.reuse, R97 ;  /* 0x0000007750647223 */ /* 0x080fe20000000061 */
[----:B------:R-:W-:Y:S01]  /*6dc0*/  FFMA R94, R79, R119, R94 ;  /* 0x000000774f5e7223 */ /* 0x000fe2000000005e */
[----:B------:R-:W-:Y:S02]  /*6dd0*/  MOV R91, R11 ;  /* 0x0000000b005b7202 */ /* 0x000fe40000000f00 */
[----:B------:R-:W-:-:S07]  /*6de0*/  MOV R121, R93 ;  /* 0x0000005d00797202 */ /* 0x000fce0000000f00 */
[----:B------:R-:W-:Y:S05]  /*6df0*/  WARPSYNC.COLLECTIVE R88, `(.L_x_646) ;  /* 0x0000000058087348 */ /* 0x000fea0003c00000 */
[----:B------:R0:W1:Y:S02]  /*6e00*/  SHFL.IDX P0, R93, R91, R90, R89 ;  /* 0x0000005a5b5d7389 */ /* 0x0000640000000059 */
[----:B01----:R-:W-:Y:S05]  /*6e10*/  ENDCOLLECTIVE ;  /* 0x000000000000791b */ /* 0x003fea0003800000 */
.L_x_646:
[-C--:B------:R-:W-:Y:S01]  /*6e20*/  FFMA R102, R80, R121.reuse, R95 ;  /* 0x0000007950667223 */ /* 0x080fe2000000005f */
[----:B------:R-:W-:Y:S01]  /*6e30*/  FFMA R98, R79, R121, R98 ;  /* 0x000000794f627223 */ /* 0x000fe20000000062 */
[----:B------:R-:W-:Y:S02]  /*6e40*/  MOV R91, R10 ;  /* 0x0000000a005b7202 */ /* 0x000fe40000000f00 */
[----:B------:R-:W-:-:S07]  /*6e50*/  MOV R104, R93 ;  /* 0x0000005d00687202 */ /* 0x000fce0000000f00 */
[----:B------:R-:W-:Y:S05]  /*6e60*/  WARPSYNC.COLLECTIVE R88, `(.L_x_647) ;  /* 0x0000000058087348 */ /* 0x000fea0003c00000 */
[----:B------:R0:W1:Y:S02]  /*6e70*/  SHFL.IDX P0, R93, R91, R90, R89 ;  /* 0x0000005a5b5d7389 */ /* 0x0000640000000059 */
[----:B01----:R-:W-:Y:S05]  /*6e80*/  ENDCOLLECTIVE ;  /* 0x000000000000791b */ /* 0x003fea0003800000 */
.L_x_647:
        /* <DEDUP_REMOVED lines=8> */
.L_x_648:
[----:B------:R-:W-:Y:S02]  /*6f10*/  MOV R91, R8 ;  /* 0x00000008005b7202 */ /* 0x000fe40000000f00 */
[----:B------:R-:W-:-:S07]  /*6f20*/  MOV R95, R93 ;  /* 0x0000005d005f7202 */ /* 0x000fce0000000f00 */
[----:B------:R-:W-:Y:S05]  /*6f30*/  WARPSYNC.COLLECTIVE R88, `(.L_x_649) ;  /* 0x0000000058087348 */ /* 0x000fea0003c00000 */
[----:B------:R0:W1:Y:S02]  /*6f40*/  SHFL.IDX P0, R93, R91, R90, R89 ;  /* 0x0000005a5b5d7389 */ /* 0x0000640000000059 */
[----:B01----:R-:W-:Y:S05]  /*6f50*/  ENDCOLLECTIVE ;  /* 0x000000000000791b */ /* 0x003fea0003800000 */
.L_x_649:
[-C--:B------:R-:W-:Y:S01]  /*6f60*/  FFMA R108, R79, R95.reuse, R26 ;  /* 0x0000005f4f6c7223 */ /* 0x080fe2000000001a */
[----:B------:R-:W-:Y:S01]  /*6f70*/  FFMA R26, R80, R95, R27 ;  /* 0x0000005f501a7223 */ /* 0x000fe2000000001b */
[----:B------:R-:W-:Y:S02]  /*6f80*/  MOV R91, R0 ;  /* 0x00000000005b7202 */ /* 0x000fe40000000f00 */
[----:B------:R-:W-:-:S07]  /*6f90*/  MOV R97, R93 ;  /* 0x0000005d00617202 */ /* 0x000fce0000000f00 */
[----:B------:R-:W-:Y:S05]  /*6fa0*/  WARPSYNC.COLLECTIVE R88, `(.L_x_650) ;  /* 0x0000000058087348 */ /* 0x000fea0003c00000 */
[----:B------:R0:W1:Y:S02]  /*6fb0*/  SHFL.IDX P0, R93, R91, R90, R89 ;  /* 0x0000005a5b5d7389 */ /* 0x0000640000000059 */
[----:B01----:R-:W-:Y:S05]  /*6fc0*/  ENDCOLLECTIVE ;  /* 0x000000000000791b */ /* 0x003fea0003800000 */
.L_x_650:
[-C--:B------:R-:W-:Y:S01]  /*6fd0*/  FFMA R110, R79, R97.reuse, R28 ;  /* 0x000000614f6e7223 */ /* 0x080fe2000000001c */
[----:B------:R-:W-:Y:S01]  /*6fe0*/  FFMA R28, R80, R97, R29 ;  /* 0x00000061501c7223 */ /* 0x000fe2000000001d */
[----:B------:R-:W-:Y:S02]  /*6ff0*/  MOV R91, R51 ;  /* 0x00000033005b7202 */ /* 0x000fe40000000f00 */
[----:B------:R-:W-:-:S07]  /*7000*/  MOV R23, R93 ;  /* 0x0000005d00177202 */ /* 0x000fce0000000f00 */
[----:B------:R-:W-:Y:S05]  /*7010*/  WARPSYNC.COLLECTIVE R88, `(.L_x_651) ;  /* 0x0000000058087348 */ /* 0x000fea0003c00000 */
[----:B------:R0:W1:Y:S02]  /*7020*/  SHFL.IDX P0, R93, R91, R90, R89 ;  /* 0x0000005a5b5d7389 */ /* 0x0000640000000059 */
[----:B01----:R-:W-:Y:S05]  /*7030*/  ENDCOLLECTIVE ;  /* 0x000000000000791b */ /* 0x003fea0003800000 */
.L_x_651:
[-C--:B------:R-:W-:Y:S01]  /*7040*/  FFMA R112, R79, R23.reuse, R30 ;  /* 0x000000174f707223 */ /* 0x080fe2000000001e */
[----:B------:R-:W-:Y:S01]  /*7050*/  FFMA R30, R80, R23, R31 ;  /* 0x00000017501e7223 */ /* 0x000fe2000000001f */
[----:B------:R-:W-:Y:S02]  /*7060*/  MOV R91, R52 ;  /* 0x00000034005b7202 */ /* 0x000fe40000000f00 */
[----:B------:R-:W-:-:S07]  /*7070*/  MOV R99, R93 ;  /* 0x0000005d00637202 */ /* 0x000fce0000000f00 */
[----:B------:R-:W-:Y:S05]  /*7080*/  WARPSYNC.COLLECTIVE R88, `(.L_x_652) ;  /* 0x0000000058087348 */ /* 0x000fea0003c00000 */
[----:B------:R0:W1:Y:S02]  /*7090*/  SHFL.IDX P0, R93, R91, R90, R89 ;  /* 0x0000005a5b5d7389 */ /* 0x0000640000000059 */
[----:B01----:R-:W-:Y:S05]  /*70a0*/  ENDCOLLECTIVE ;  /* 0x000000000000791b */ /* 0x003fea0003800000 */
.L_x_652:
[-C--:B------:R-:W-:Y:S01]  /*70b0*/  FFMA R114, R79, R99.reuse, R32 ;  /* 0x000000634f727223 */ /* 0x080fe20000000020 */
[----:B------:R-:W-:Y:S01]  /*70c0*/  FFMA R32, R80, R99, R33 ;  /* 0x0000006350207223 */ /* 0x000fe20000000021 */
[----:B------:R-:W-:Y:S02]  /*70d0*/  MOV R91, R53 ;  /* 0x00000035005b7202 */ /* 0x000fe40000000f00 */
[----:B------:R-:W-:-:S07]  /*70e0*/  MOV R101, R93 ;  /* 0x0000005d00657202 */ /* 0x000fce0000000f00 */
[----:B------:R-:W-:Y:S05]  /*70f0*/  WARPSYNC.COLLECTIVE R88, `(.L_x_653) ;  /* 0x0000000058087348 */ /* 0x000fea0003c00000 */
[----:B------:R0:W1:Y:S02]  /*7100*/  SHFL.IDX P0, R93, R91, R90, R89 ;  /* 0x0000005a5b5d7389 */ /* 0x0000640000000059 */
[----:B01----:R-:W-:Y:S05]  /*7110*/  ENDCOLLECTIVE ;  /* 0x000000000000791b */ /* 0x003fea0003800000 */
.L_x_653:
[-C--:B------:R-:W-:Y:S01]  /*7120*/  FFMA R116, R79, R101.reuse, R34 ;  /* 0x000000654f747223 */ /* 0x080fe20000000022 */
[----:B------:R-:W-:Y:S01]  /*7130*/  FFMA R34, R80, R101, R35 ;  /* 0x0000006550227223 */ /* 0x000fe20000000023 */
[----:B------:R-:W-:Y:S02]  /*7140*/  MOV R91, R54 ;  /* 0x00000036005b7202 */ /* 0x000fe40000000f00 */
[----:B------:R-:W-:-:S07]  /*7150*/  MOV R103, R93 ;  /* 0x0000005d00677202 */ /* 0x000fce0000000f00 */
[----:B------:R-:W-:Y:S05]  /*7160*/  WARPSYNC.COLLECTIVE R88, `(.L_x_654) ;  /* 0x0000000058087348 */ /* 0x000fea0003c00000 */
[----:B------:R0:W1:Y:S02]  /*7170*/  SHFL.IDX P0, R93, R91, R90, R89 ;  /* 0x0000005a5b5d7389 */ /* 0x0000640000000059 */
[----:B01----:R-:W-:Y:S05]  /*7180*/  ENDCOLLECTIVE ;  /* 0x000000000000791b */ /* 0x003fea0003800000 */
.L_x_654:
[-C--:B------:R-:W-:Y:S01]  /*7190*/  FFMA R118, R79, R103.reuse, R36 ;  /* 0x000000674f767223 */ /* 0x080fe20000000024 */
[----:B------:R-:W-:Y:S01]  /*71a0*/  FFMA R36, R80, R103, R37 ;  /* 0x0000006750247223 */ /* 0x000fe20000000025 */
[----:B------:R-:W-:Y:S02]  /*71b0*/  MOV R91, R55 ;  /* 0x00000037005b7202 */ /* 0x000fe40000000f00 */
[----:B------:R-:W-:-:S07]  /*71c0*/  MOV R105, R93 ;  /* 0x0000005d00697202 */ /* 0x000fce0000000f00 */
[----:B------:R-:W-:Y:S05]  /*71d0*/  WARPSYNC.COLLECTIVE R88, `(.L_x_655) ;  /* 0x0000000058087348 */ /* 0x000fea0003c00000 */
[----:B------:R0:W1:Y:S02]  /*71e0*/  SHFL.IDX P0, R93, R91, R90, R89 ;  /* 0x0000005a5b5d7389 */ /* 0x0000640000000059 */
[----:B01----:R-:W-:Y:S05]  /*71f0*/  ENDCOLLECTIVE ;  /* 0x000000000000791b */ /* 0x003fea0003800000 */
.L_x_655:
[-C--:B------:R-:W-:Y:S01]  /*7200*/  FFMA R120, R79, R105.reuse, R38 ;  /* 0x000000694f787223 */ /* 0x080fe20000000026 */
[----:B------:R-:W-:Y:S01]  /*7210*/  FFMA R38, R80, R105, R39 ;  /* 0x0000006950267223 */ /* 0x000fe20000000027 */
[----:B------:R-:W-:Y:S02]  /*7220*/  MOV R91, R56 ;  /* 0x00000038005b7202 */ /* 0x000fe40000000f00 */
[----:B------:R-:W-:-:S07]  /*7230*/  MOV R4, R93 ;  /* 0x0000005d00047202 */ /* 0x000fce0000000f00 */
[----:B------:R-:W-:Y:S05]  /*7240*/  WARPSYNC.COLLECTIVE R88, `(.L_x_656) ;  /* 0x0000000058087348 */ /* 0x000fea0003c00000 */
[----:B------:R0:W1:Y:S02]  /*7250*/  SHFL.IDX P0, R93, R91, R90, R89 ;  /* 0x0000005a5b5d7389 */ /* 0x0000640000000059 */
[----:B01----:R-:W-:Y:S05]  /*7260*/  ENDCOLLECTIVE ;  /* 0x000000000000791b */ /* 0x003fea0003800000 */
.L_x_656:
[-C--:B------:R-:W-:Y:S01]  /*7270*/  FFMA R122, R79, R4.reuse, R40 ;  /* 0x000000044f7a7223 */ /* 0x080fe20000000028 */
[----:B------:R-:W-:Y:S01]  /*7280*/  FFMA R40, R80, R4, R41 ;  /* 0x0000000450287223 */ /* 0x000fe20000000029 */
[----:B------:R-:W-:-:S05]  /*7290*/  IMAD.WIDE R4, R5, 0x4, R2 ;  /* 0x0000000405047825 */ /* 0x000fca00078e0202 */
[----:B------:R0:W5:Y:S04]  /*72a0*/  LDG.E.CONSTANT R85, desc[UR4][R4.64] ;  /* 0x0000000404557981 */ /* 0x000168000c1e9900 */
[----:B------:R0:W5:Y:S01]  /*72b0*/  LDG.E.CONSTANT R87, desc[UR4][R4.64+0x80] ;  /* 0x0000800404577981 */ /* 0x000162000c1e9900 */
[----:B------:R-:W-:Y:S01]  /*72c0*/  MOV R91, R60 ;  /* 0x0000003c005b7202 */ /* 0x000fe20000000f00 */
[-C--:B------:R-:W-:Y:S01]  /*72d0*/  FFMA R124, R79, R93.reuse, R42 ;  /* 0x0000005d4f7c7223 */ /* 0x080fe2000000002a */
[----:B------:R-:W-:-:S07]  /*72e0*/  FFMA R42, R80, R93, R43 ;  /* 0x0000005d502a7223 */ /* 0x000fce000000002b */
[----:B0----5:R-:W-:Y:S05]  /*72f0*/  WARPSYNC.COLLECTIVE R88, `(.L_x_657) ;  /* 0x0000000058087348 */ /* 0x021fea0003c00000 */
[----:B------:R1:W2:Y:S02]  /*7300*/  SHFL.IDX P0, R93, R91, R90, R89 ;  /* 0x0000005a5b5d7389 */ /* 0x0002a40000000059 */
[----:B012--5:R-:W-:Y:S05]  /*7310*/  ENDCOLLECTIVE ;  /* 0x000000000000791b */ /* 0x027fea0003800000 */
.L_x_657:
[----:B------:R-:W-:Y:S02]  /*7320*/  MOV R91, R20 ;  /* 0x00000014005b7202 */ /* 0x000fe40000000f00 */
[----:B------:R-:W-:Y:S02]  /*7330*/  MOV R90, R83 ;  /* 0x00000053005a7202 */ /* 0x000fe40000000f00 */
[----:B------:R-:W-:-:S07]  /*7340*/  MOV R23, R93 ;  /* 0x0000005d00177202 */ /* 0x000fce0000000f00 */
[----:B------:R-:W-:Y:S05]  /*7350*/  WARPSYNC.COLLECTIVE R88, `(.L_x_658) ;  /* 0x0000000058087348 */ /* 0x000fea0003c00000 */
[----:B------:R0:W1:Y:S02]  /*7360*/  SHFL.IDX P0, R93, R91, R90, R89 ;  /* 0x0000005a5b5d7389 */ /* 0x0000640000000059 */
[----:B01----:R-:W-:Y:S05]  /*7370*/  ENDCOLLECTIVE ;  /* 0x000000000000791b */ /* 0x003fea0003800000 */
.L_x_658:
[-C--:B------:R-:W-:Y:S01]  /*7380*/  FFMA R44, R79, R23.reuse, R44 ;  /* 0x000000174f2c7223 */ /* 0x080fe2000000002c */
[----:B------:R-:W-:Y:S01]  /*7390*/  FFMA R80, R80, R23, R45 ;  /* 0x0000001750507223 */ /* 0x000fe2000000002d */
[----:B------:R-:W-:Y:S02]  /*73a0*/  MOV R91, R19 ;  /* 0x00000013005b7202 */ /* 0x000fe40000000f00 */
[----:B------:R-:W-:-:S07]  /*73b0*/  MOV R25, R93 ;  /* 0x0000005d00197202 */ /* 0x000fce0000000f00 */
[----:B------:R-:W-:Y:S05]  /*73c0*/  WARPSYNC.COLLECTIVE R88, `(.L_x_659) ;  /* 0x0000000058087348 */ /* 0x000fea0003c00000 */
[----:B------:R0:W1:Y:S02]  /*73d0*/  SHFL.IDX P0, R93, R91, R90, R89 ;  /* 0x0000005a5b5d7389 */ /* 0x0000640000000059 */
[----:B01----:R-:W-:Y:S05]  /*73e0*/  ENDCOLLECTIVE ;  /* 0x000000000000791b */ /* 0x003fea0003800000 */
.L_x_659:
[----:B------:R-:W-:Y:S02]  /*73f0*/  MOV R91, R18 ;  /* 0x00000012005b7202 */ /* 0x000fe40000000f00 */
[----:B------:R-:W-:-:S07]  /*7400*/  MOV R4, R93 ;  /* 0x0000005d00047202 */ /* 0x000fce0000000f00 */
[----:B------:R-:W-:Y:S05]  /*7410*/  WARPSYNC.COLLECTIVE R88, `(.L_x_660) ;  /* 0x0000000058087348 */ /* 0x000fea0003c00000 */
[----:B------:R0:W1:Y:S02]  /*7420*/  SHFL.IDX P0, R93, R91, R90, R89 ;  /* 0x0000005a5b5d7389 */ /* 0x0000640000000059 */
[----:B01----:R-:W-:Y:S05]  /*7430*/  ENDCOLLECTIVE ;  /* 0x000000000000791b */ /* 0x003fea0003800000 */
.L_x_660:
[----:B------:R-:W-:Y:S02]  /*7440*/  MOV R91, R17 ;  /* 0x00000011005b7202 */ /* 0x000fe40000000f00 */
[----:B------:R-:W-:-:S07]  /*7450*/  MOV R5, R93 ;  /* 0x0000005d00057202 */ /* 0x000fce0000000f00 */
[----:B------:R-:W-:Y:S05]  /*7460*/  WARPSYNC.COLLECTIVE R88, `(.L_x_661) ;  /* 0x0000000058087348 */ /* 0x000fea0003c00000 */
[----:B------:R0:W1:Y:S02]  /*7470*/  SHFL.IDX P0, R93, R91, R90, R89 ;  /* 0x0000005a5b5d7389 */ /* 0x0000640000000059 */
[----:B01----:R-:W-:Y:S05]  /*7480*/  ENDCOLLECTIVE ;  /* 0x000000000000791b */ /* 0x003fea0003800000 */
.L_x_661:
[----:B------:R-:W-:Y:S02]  /*7490*/  MOV R91, R16 ;  /* 0x00000010005b7202 */ /* 0x000fe40000000f00 */
[----:B------:R-:W-:-:S07]  /*74a0*/  MOV R27, R93 ;  /* 0x0000005d001b7202 */ /* 0x000fce0000000f00 */
[----:B------:R-:W-:Y:S05]  /*74b0*/  WARPSYNC.COLLECTIVE R88, `(.L_x_662) ;  /* 0x0000000058087348 */ /* 0x000fea0003c00000 */
[----:B------:R0:W1:Y:S02]  /*74c0*/  SHFL.IDX P0, R93, R91, R90, R89 ;  /* 0x0000005a5b5d7389 */ /* 0x0000640000000059 */
[----:B01----:R-:W-:Y:S05]  /*74d0*/  ENDCOLLECTIVE ;  /* 0x000000000000791b */ /* 0x003fea0003800000 */
.L_x_662:
[----:B------:R-:W-:Y:S02]  /*74e0*/  MOV R91, R15 ;  /* 0x0000000f005b7202 */ /* 0x000fe40000000f00 */
[----:B------:R-:W-:-:S07]  /*74f0*/  MOV R29, R93 ;  /* 0x0000005d001d7202 */ /* 0x000fce0000000f00 */
[----:B------:R-:W-:Y:S05]  /*7500*/  WARPSYNC.COLLECTIVE R88, `(.L_x_663) ;  /* 0x0000000058087348 */ /* 0x000fea0003c00000 */
[----:B------:R0:W1:Y:S02]  /*7510*/  SHFL.IDX P0, R93, R91, R90, R89 ;  /* 0x0000005a5b5d7389 */ /* 0x0000640000000059 */
[----:B01----:R-:W-:Y:S05]  /*7520*/  ENDCOLLECTIVE ;  /* 0x000000000000791b */ /* 0x003fea0003800000 */
.L_x_663:
[----:B------:R-:W-:Y:S02]  /*7530*/  MOV R91, R14 ;  /* 0x0000000e005b7202 */ /* 0x000fe40000000f00 */
[----:B------:R-:W-:-:S07]  /*7540*/  MOV R31, R93 ;  /* 0x0000005d001f7202 */ /* 0x000fce0000000f00 */
[----:B------:R-:W-:Y:S05]  /*7550*/  WARPSYNC.COLLECTIVE R88, `(.L_x_664) ;  /* 0x0000000058087348 */ /* 0x000fea0003c00000 */
[----:B------:R0:W1:Y:S02]  /*7560*/  SHFL.IDX P0, R93, R91, R90, R89 ;  /* 0x0000005a5b5d7389 */ /* 0x0000640000000059 */
[----:B01----:R-:W-:Y:S05]  /*7570*/  ENDCOLLECTIVE ;  /* 0x000000000000791b */ /* 0x003fea0003800000 */
.L_x_664:
[----:B------:R-:W-:Y:S02]  /*7580*/  MOV R91, R13 ;  /* 0x0000000d005b7202 */ /* 0x000fe40000000f00 */
[----:B------:R-:W-:-:S07]  /*7590*/  MOV R33, R93 ;  /* 0x0000005d00217202 */ /* 0x000fce0000000f00 */
[----:B------:R-:W-:Y:S05]  /*75a0*/  WARPSYNC.COLLECTIVE R88, `(.L_x_665) ;  /* 0x0000000058087348 */ /* 0x000fea0003c00000 */
[----:B------:R0:W1:Y:S02]  /*75b0*/  SHFL.IDX P0, R93, R91, R90, R89 ;  /* 0x0000005a5b5d7389 */ /* 0x0000640000000059 */
[----:B01----:R-:W-:Y:S05]  /*75c0*/  ENDCOLLECTIVE ;  /* 0x000000000000791b */ /* 0x003fea0003800000 */
.L_x_665:
[----:B------:R-:W-:Y:S02]  /*75d0*/  MOV R91, R12 ;  /* 0x0000000c005b7202 */ /* 0x000fe40000000f00 */
[----:B------:R-:W-:-:S07]  /*75e0*/  MOV R35, R93 ;  /* 0x0000005d00237202 */ /* 0x000fce0000000f00 */
[----:B------:R-:W-:Y:S05]  /*75f0*/  WARPSYNC.COLLECTIVE R88, `(.L_x_666) ;  /* 0x0000000058087348 */ /* 0x000fea0003c00000 */
[----:B------:R0:W1:Y:S02]  /*7600*/  SHFL.IDX P0, R93, R91, R90, R89 ;  /* 0x0000005a5b5d7389 */ /* 0x0000640000000059 */
[----:B01----:R-:W-:Y:S05]  /*7610*/  ENDCOLLECTIVE ;  /* 0x000000000000791b */ /* 0x003fea0003800000 */
.L_x_666:
[----:B------:R-:W-:Y:S01]  /*7620*/  MOV R91, R11 ;  /* 0x0000000b005b7202 */ /* 0x000fe20000000f00 */
[-C--:B------:R-:W-:Y:S01]  /*7630*/  FFMA R74, R85, R4.reuse, R74 ;  /* 0x00000004554a7223 */ /* 0x080fe2000000004a */
[----:B------:R-:W-:Y:S01]  /*7640*/  FFMA R72, R87, R4, R72 ;  /* 0x0000000457487223 */ /* 0x000fe20000000048 */
[----:B------:R-:W-:-:S07]  /*7650*/  MOV R4, R93 ;  /* 0x0000005d00047202 */ /* 0x000fce0000000f00 */
[----:B------:R-:W-:Y:S05]  /*7660*/  WARPSYNC.COLLECTIVE R88, `(.L_x_667) ;  /* 0x0000000058087348 */ /* 0x000fea0003c00000 */
[----:B------:R0:W1:Y:S02]  /*7670*/  SHFL.IDX P0, R93, R91, R90, R89 ;  /* 0x0000005a5b5d7389 */ /* 0x0000640000000059 */
[----:B01----:R-:W-:Y:S05]  /*7680*/  ENDCOLLECTIVE ;  /* 0x000000000000791b */ /* 0x003fea0003800000 */
.L_x_667:
[-C--:B------:R-:W-:Y:S01]  /*7690*/  FFMA R70, R85, R5.reuse, R70 ;  /* 0x0000000555467223 */ /* 0x080fe20000000046 */
[----:B------:R-:W-:Y:S01]  /*76a0*/  FFMA R68, R87, R5, R68 ;  /* 0x0000000557447223 */ /* 0x000fe20000000044 */
[----:B------:R-:W-:Y:S02]  /*76b0*/  MOV R91, R10 ;  /* 0x0000000a005b7202 */ /* 0x000fe40000000f00 */
[----:B------:R-:W-:-:S07]  /*76c0*/  MOV R5, R93 ;  /* 0x0000005d00057202 */ /* 0x000fce0000000f00 */
[----:B------:R-:W-:Y:S05]  /*76d0*/  WARPSYNC.COLLECTIVE R88, `(.L_x_668) ;  /* 0x0000000058087348 */ /* 0x000fea0003c00000 */
[----:B------:R0:W1:Y:S02]  /*76e0*/  SHFL.IDX P0, R93, R91, R90, R89 ;  /* 0x0000005a5b5d7389 */ /* 0x0000640000000059 */
[----:B01----:R-:W-:Y:S05]  /*76f0*/  ENDCOLLECTIVE ;  /* 0x000000000000791b */ /* 0x003fea0003800000 */
.L_x_668:
[----:B------:R-:W-:Y:S02]  /*7700*/  MOV R91, R9 ;  /* 0x00000009005b7202 */ /* 0x000fe40000000f00 */
[----:B------:R-:W-:-:S07]  /*7710*/  MOV R23, R93 ;  /* 0x0000005d00177202 */ /* 0x000fce0000000f00 */
[----:B------:R-:W-:Y:S05]  /*7720*/  WARPSYNC.COLLECTIVE R88, `(.L_x_669) ;  /* 0x0000000058087348 */ /* 0x000fea0003c00000 */
[----:B------:R0:W1:Y:S02]  /*7730*/  SHFL.IDX P0, R93, R91, R90, R89 ;  /* 0x0000005a5b5d7389 */ /* 0x0000640000000059 */
[----:B01----:R-:W-:Y:S05]  /*7740*/  ENDCOLLECTIVE ;  /* 0x000000000000791b */ /* 0x003fea0003800000 */
.L_x_669:
[----:B------:R-:W-:Y:S02]  /*7750*/  MOV R91, R8 ;  /* 0x00000008005b7202 */ /* 0x000fe40000000f00 */
[----:B------:R-:W-:-:S07]  /*7760*/  MOV R37, R93 ;  /* 0x0000005d00257202 */ /* 0x000fce0000000f00 */
[----:B------:R-:W-:Y:S05]  /*7770*/  WARPSYNC.COLLECTIVE R88, `(.L_x_670) ;  /* 0x0000000058087348 */ /* 0x000fea0003c00000 */
[----:B------:R0:W1:Y:S02]  /*7780*/  SHFL.IDX P0, R93, R91, R90, R89 ;  /* 0x0000005a5b5d7389 */ /* 0x0000640000000059 */
[----:B01----:R-:W-:Y:S05]  /*7790*/  ENDCOLLECTIVE ;  /* 0x000000000000791b */ /* 0x003fea0003800000 */
.L_x_670:
[----:B------:R-:W-:Y:S02]  /*77a0*/  MOV R91, R0 ;  /* 0x00000000005b7202 */ /* 0x000fe40000000f00 */
[----:B------:R-:W-:-:S07]  /*77b0*/  MOV R39, R93 ;  /* 0x0000005d00277202 */ /* 0x000fce0000000f00 */
[----:B------:R-:W-:Y:S05]  /*77c0*/  WARPSYNC.COLLECTIVE R88, `(.L_x_671) ;  /* 0x0000000058087348 */ /* 0x000fea0003c00000 */
[----:B------:R0:W1:Y:S02]  /*77d0*/  SHFL.IDX P0, R93, R91, R90, R89 ;  /* 0x0000005a5b5d7389 */ /* 0x0000640000000059 */
[----:B01----:R-:W-:Y:S05]  /*77e0*/  ENDCOLLECTIVE ;  /* 0x000000000000791b */ /* 0x003fea0003800000 */
.L_x_671:
[----:B------:R-:W-:Y:S02]  /*77f0*/  MOV R91, R51 ;  /* 0x00000033005b7202 */ /* 0x000fe40000000f00 */
[----:B------:R-:W-:-:S07]  /*7800*/  MOV R41, R93 ;  /* 0x0000005d00297202 */ /* 0x000fce0000000f00 */
[----:B------:R-:W-:Y:S05]  /*7810*/  WARPSYNC.COLLECTIVE R88, `(.L_x_672) ;  /* 0x0000000058087348 */ /* 0x000fea0003c00000 */
[----:B------:R0:W1:Y:S02]  /*7820*/  SHFL.IDX P0, R93, R91, R90, R89 ;  /* 0x0000005a5b5d7389 */ /* 0x0000640000000059 */
[----:B01----:R-:W-:Y:S05]  /*7830*/  ENDCOLLECTIVE ;  /* 0x000000000000791b */ /* 0x003fea0003800000 */
.L_x_672:
[----:B------:R-:W-:Y:S02]  /*7840*/  MOV R91, R52 ;  /* 0x00000034005b7202 */ /* 0x000fe40000000f00 */
[----:B------:R-:W-:-:S07]  /*7850*/  MOV R43, R93 ;  /* 0x0000005d002b7202 */ /* 0x000fce0000000f00 */
[----:B------:R-:W-:Y:S05]  /*7860*/  WARPSYNC.COLLECTIVE R88, `(.L_x_673) ;  /* 0x0000000058087348 */ /* 0x000fea0003c00000 */
[----:B------:R0:W1:Y:S02]  /*7870*/  SHFL.IDX P0, R93, R91, R90, R89 ;  /* 0x0000005a5b5d7389 */ /* 0x0000640000000059 */
[----:B01----:R-:W-:Y:S05]  /*7880*/  ENDCOLLECTIVE ;  /* 0x000000000000791b */ /* 0x003fea0003800000 */
.L_x_673:
[-C--:B------:R-:W-:Y:S01]  /*7890*/  FFMA R94, R85, R35.reuse, R94 ;  /* 0x00000023555e7223 */ /* 0x080fe2000000005e */
[----:B------:R-:W-:Y:S01]  /*78a0*/  FFMA R100, R87, R35, R100 ;  /* 0x0000002357647223 */ /* 0x000fe20000000064 */
[----:B------:R-:W-:Y:S02]  /*78b0*/  MOV R91, R53 ;  /* 0x00000035005b7202 */ /* 0x000fe40000000f00 */
[----:B------:R-:W-:-:S07]  /*78c0*/  MOV R35, R93 ;  /* 0x0000005d00237202 */ /* 0x000fce0000000f00 */
[----:B------:R-:W-:Y:S05]  /*78d0*/  WARPSYNC.COLLECTIVE R88, `(.L_x_674) ;  /* 0x0000000058087348 */ /* 0x000fea0003c00000 */
[----:B------:R0:W1:Y:S02]  /*78e0*/  SHFL.IDX P0, R93, R91, R90, R89 ;  /* 0x0000005a5b5d7389 */ /* 0x0000640000000059 */
[----:B01----:R-:W-:Y:S05]  /*78f0*/  ENDCOLLECTIVE ;  /* 0x000000000000791b */ /* 0x003fea0003800000 */
.L_x_674:
[-C--:B------:R-:W-:Y:S01]  /*7900*/  FFMA R86, R85, R33.reuse, R86 ;  /* 0x0000002155567223 */ /* 0x080fe20000000056 */
[----:B------:R-:W-:Y:S01]  /*7910*/  FFMA R92, R87, R33, R92 ;  /* 0x00000021575c7223 */ /* 0x000fe2000000005c */
[----:B------:R-:W-:Y:S02]  /*7920*/  MOV R91, R54 ;  /* 0x00000036005b7202 */ /* 0x000fe40000000f00 */
[----:B------:R-:W-:-:S07]  /*7930*/  MOV R33, R93 ;  /* 0x0000005d00217202 */ /* 0x000fce0000000f00 */
[----:B------:R-:W-:Y:S05]  /*7940*/  WARPSYNC.COLLECTIVE R88, `(.L_x_675) ;  /* 0x0000000058087348 */ /* 0x000fea0003c00000 */
[----:B------:R0:W1:Y:S02]  /*7950*/  SHFL.IDX P0, R93, R91, R90, R89 ;  /* 0x0000005a5b5d7389 */ /* 0x0000640000000059 */
[----:B01----:R-:W-:Y:S05]  /*7960*/  ENDCOLLECTIVE ;  /* 0x000000000000791b */ /* 0x003fea0003800000 */
.L_x_675:
[-C--:B------:R-:W-:Y:S01]  /*7970*/  FFMA R82, R85, R31.reuse, R82 ;  /* 0x0000001f55527223 */ /* 0x080fe20000000052 */
[----:B------:R-:W-:Y:S01]  /*7980*/  FFMA R84, R87, R31, R84 ;  /* 0x0000001f57547223 */ /* 0x000fe20000000054 */
[----:B------:R-:W-:Y:S02]  /*7990*/  MOV R91, R55 ;  /* 0x00000037005b7202 */ /* 0x000fe40000000f00 */
[----:B------:R-:W-:-:S07]  /*79a0*/  MOV R31, R93 ;  /* 0x0000005d001f7202 */ /* 0x000fce0000000f00 */
[----:B------:R-:W-:Y:S05]  /*79b0*/  WARPSYNC.COLLECTIVE R88, `(.L_x_676) ;  /* 0x0000000058087348 */ /* 0x000fea0003c00000 */
[----:B------:R0:W1:Y:S02]  /*79c0*/  SHFL.IDX P0, R93, R91, R90, R89 ;  /* 0x0000005a5b5d7389 */ /* 0x0000640000000059 */
[----:B01----:R-:W-:Y:S05]  /*79d0*/  ENDCOLLECTIVE ;  /* 0x000000000000791b */ /* 0x003fea0003800000 */
.L_x_676:
[-C--:B------:R-:W-:Y:S01]  /*79e0*/  FFMA R98, R85, R4.reuse, R98 ;  /* 0x0000000455627223 */ /* 0x080fe20000000062 */
[----:B------:R-:W-:Y:S01]  /*79f0*/  FFMA R102, R87, R4, R102 ;  /* 0x0000000457667223 */ /* 0x000fe20000000066 */
[-C--:B------:R-:W-:Y:S01]  /*7a00*/  FFMA R96, R85, R5.reuse, R96 ;  /* 0x0000000555607223 */ /* 0x080fe20000000060 */
[----:B------:R-:W-:Y:S01]  /*7a10*/  FFMA R104, R87, R5, R104 ;  /* 0x0000000557687223 */ /* 0x000fe20000000068 */
[----:B------:R-:W-:-:S04]  /*7a20*/  IMAD.WIDE R4, R81, 0x4, R2 ;  /* 0x0000000451047825 */ /* 0x000fc800078e0202 */
[C---:B------:R-:W-:Y:S01]  /*7a30*/  FFMA R78, R25.reuse, R85, R78 ;  /* 0x00000055194e7223 */ /* 0x040fe2000000004e */
[----:B------:R-:W-:Y:S01]  /*7a40*/  FFMA R76, R25, R87, R76 ;  /* 0x00000057194c7223 */ /* 0x000fe2000000004c */
[-C--:B------:R-:W-:Y:S01]  /*7a50*/  FFMA R24, R85, R23.reuse, R24 ;  /* 0x0000001755187223 */ /* 0x080fe20000000018 */
[----:B------:R-:W-:Y:S01]  /*7a60*/  FFMA R106, R87, R23, R106 ;  /* 0x00000017576a7223 */ /* 0x000fe2000000006a */
[-C--:B------:R-:W-:Y:S01]  /*7a70*/  FFMA R62, R85, R29.reuse, R62 ;  /* 0x0000001d553e7223 */ /* 0x080fe2000000003e */
[----:B------:R-:W-:Y:S01]  /*7a80*/  FFMA R6, R87, R29, R6 ;  /* 0x0000001d57067223 */ /* 0x000fe20000000006 */
[----:B------:R0:W5:Y:S01]  /*7a90*/  LDG.E.CONSTANT R25, desc[UR4][R4.64] ;  /* 0x0000000404197981 */ /* 0x000162000c1e9900 */
[----:B------:R-:W-:-:S03]  /*7aa0*/  MOV R91, R56 ;  /* 0x00000038005b7202 */ /* 0x000fc60000000f00 */
[----:B------:R0:W5:Y:S01]  /*7ab0*/  LDG.E.CONSTANT R23, desc[UR4][R4.64+0x80] ;  /* 0x0000800404177981 */ /* 0x000162000c1e9900 */
[----:B------:R-:W-:-:S07]  /*7ac0*/  MOV R29, R93 ;  /* 0x0000005d001d7202 */ /* 0x000fce0000000f00 */
[----:B0----5:R-:W-:Y:S05]  /*7ad0*/  WARPSYNC.COLLECTIVE R88, `(.L_x_677) ;  /* 0x0000000058087348 */ /* 0x021fea0003c00000 */
[----:B------:R1:W2:Y:S02]  /*7ae0*/  SHFL.IDX P0, R93, R91, R90, R89 ;  /* 0x0000005a5b5d7389 */ /* 0x0002a40000000059 */
[----:B012--5:R-:W-:Y:S05]  /*7af0*/  ENDCOLLECTIVE ;  /* 0x000000000000791b */ /* 0x027fea0003800000 */
.L_x_677:
[----:B------:R-:W-:Y:S01]  /*7b00*/  MOV R91, R60 ;  /* 0x0000003c005b7202 */ /* 0x000fe20000000f00 */
[-C--:B------:R-:W-:Y:S01]  /*7b10*/  FFMA R124, R85, R93.reuse, R124 ;  /* 0x0000005d557c7223 */ /* 0x080fe2000000007c */
[----:B------:R-:W-:-:S07]  /*7b20*/  FFMA R42, R87, R93, R42 ;  /* 0x0000005d572a7223 */ /* 0x000fce000000002a */
[----:B------:R-:W-:Y:S05]  /*7b30*/  WARPSYNC.COLLECTIVE R88, `(.L_x_678) ;  /* 0x0000000058087348 */ /* 0x000fea0003c00000 */
[----:B------:R0:W1:Y:S02]  /*7b40*/  SHFL.IDX P0, R93, R91, R90, R89 ;  /* 0x0000005a5b5d7389 */ /* 0x0000640000000059 */
[----:B01----:R-:W-:Y:S05]  /*7b50*/  ENDCOLLECTIVE ;  /* 0x000000000000791b */ /* 0x003fea0003800000 */
.L_x_678:
        /* <DEDUP_REMOVED lines=8> */
.L_x_679:
[-C--:B------:R-:W-:Y:S01]  /*7be0*/  FFMA R118, R85, R33.reuse, R118 ;  /* 0x0000002155767223 */ /* 0x080fe20000000076 */
[----:B------:R-:W-:Y:S01]  /*7bf0*/  FFMA R36, R87, R33, R36 ;  /* 0x0000002157247223 */ /* 0x000fe20000000024 */
[----:B------:R-:W-:Y:S02]  /*7c00*/  MOV R91, R19 ;  /* 0x00000013005b7202 */ /* 0x000fe40000000f00 */
[----:B------:R-:W-:-:S07]  /*7c10*/  MOV R33, R93 ;  /* 0x0000005d00217202 */ /* 0x000fce0000000f00 */
[----:B------:R-:W-:Y:S05]  /*7c20*/  WARPSYNC.COLLECTIVE R88, `(.L_x_680) ;  /* 0x0000000058087348 */ /* 0x000fea0003c00000 */
[----:B------:R0:W1:Y:S02]  /*7c30*/  SHFL.IDX P0, R93, R91, R90, R89 ;  /* 0x0000005a5b5d7389 */ /* 0x0000640000000059 */
[----:B01----:R-:W-:Y:S05]  /*7c40*/  ENDCOLLECTIVE ;  /* 0x000000000000791b */ /* 0x003fea0003800000 */
.L_x_680:
[-C--:B------:R-:W-:Y:S01]  /*7c50*/  FFMA R120, R85, R31.reuse, R120 ;  /* 0x0000001f55787223 */ /* 0x080fe20000000078 */
[----:B------:R-:W-:Y:S01]  /*7c60*/  FFMA R38, R87, R31, R38 ;  /* 0x0000001f57267223 */ /* 0x000fe20000000026 */
[----:B------:R-:W-:Y:S02]  /*7c70*/  MOV R91, R18 ;  /* 0x00000012005b7202 */ /* 0x000fe40000000f00 */
[----:B------:R-:W-:-:S07]  /*7c80*/  MOV R31, R93 ;  /* 0x0000005d001f7202 */ /* 0x000fce0000000f00 */
[----:B------:R-:W-:Y:S05]  /*7c90*/  WARPSYNC.COLLECTIVE R88, `(.L_x_681) ;  /* 0x0000000058087348 */ /* 0x000fea0003c00000 */
[----:B------:R0:W1:Y:S02]  /*7ca0*/  SHFL.IDX P0, R93, R91, R90, R89 ;  /* 0x0000005a5b5d7389 */ /* 0x0000640000000059 */
[----:B01----:R-:W-:Y:S05]  /*7cb0*/  ENDCOLLECTIVE ;  /* 0x000000000000791b */ /* 0x003fea0003800000 */
.L_x_681:
[-C--:B------:R-:W-:Y:S01]  /*7cc0*/  FFMA R116, R85, R35.reuse, R116 ;  /* 0x0000002355747223 */ /* 0x080fe20000000074 */
[----:B------:R-:W-:Y:S01]  /*7cd0*/  FFMA R34, R87, R35, R34 ;  /* 0x0000002357227223 */ /* 0x000fe20000000022 */
[----:B------:R-:W-:Y:S02]  /*7ce0*/  MOV R91, R17 ;  /* 0x00000011005b7202 */ /* 0x000fe40000000f00 */
[----:B------:R-:W-:-:S07]  /*7cf0*/  MOV R35, R93 ;  /* 0x0000005d00237202 */ /* 0x000fce0000000f00 */
[----:B------:R-:W-:Y:S05]  /*7d00*/  WARPSYNC.COLLECTIVE R88, `(.L_x_682) ;  /* 0x0000000058087348 */ /* 0x000fea0003c00000 */
[----:B------:R0:W1:Y:S02]  /*7d10*/  SHFL.IDX P0, R93, R91, R90, R89 ;  /* 0x0000005a5b5d7389 */ /* 0x0000640000000059 */
[----:B01----:R-:W-:Y:S05]  /*7d20*/  ENDCOLLECTIVE ;  /* 0x000000000000791b */ /* 0x003fea0003800000 */
.L_x_682:
[----:B------:R-:W-:Y:S02]  /*7d30*/  MOV R91, R16 ;  /* 0x00000010005b7202 */ /* 0x000fe40000000f00 */
[----:B------:R-:W-:-:S07]  /*7d40*/  MOV R5, R93 ;  /* 0x0000005d00057202 */ /* 0x000fce0000000f00 */
[----:B------:R-:W-:Y:S05]  /*7d50*/  WARPSYNC.COLLECTIVE R88, `(.L_x_683) ;  /* 0x0000000058087348 */ /* 0x000fea0003c00000 */
[----:B------:R0:W1:Y:S02]  /*7d60*/  SHFL.IDX P0, R93, R91, R90, R89 ;  /* 0x0000005a5b5d7389 */ /* 0x0000640000000059 */
[----:B01----:R-:W-:Y:S05]  /*7d70*/  ENDCOLLECTIVE ;  /* 0x000000000000791b */ /* 0x003fea0003800000 */
.L_x_683:
[-C--:B------:R-:W-:Y:S01]  /*7d80*/  FFMA R108, R85, R37.reuse, R108 ;  /* 0x00000025556c7223 */ /* 0x080fe2000000006c */
[----:B------:R-:W-:Y:S01]  /*7d90*/  FFMA R26, R87, R37, R26 ;  /* 0x00000025571a7223 */ /* 0x000fe2000000001a */
[----:B------:R-:W-:Y:S02]  /*7da0*/  MOV R91, R15 ;  /* 0x0000000f005b7202 */ /* 0x000fe40000000f00 */
[----:B------:R-:W-:-:S07]  /*7db0*/  MOV R37, R93 ;  /* 0x0000005d00257202 */ /* 0x000fce0000000f00 */
[----:B------:R-:W-:Y:S05]  /*7dc0*/  WARPSYNC.COLLECTIVE R88, `(.L_x_684) ;  /* 0x0000000058087348 */ /* 0x000fea0003c00000 */
[----:B------:R0:W1:Y:S02]  /*7dd0*/  SHFL.IDX P0, R93, R91, R90, R89 ;  /* 0x0000005a5b5d7389 */ /* 0x0000640000000059 */
[----:B01----:R-:W-:Y:S05]  /*7de0*/  ENDCOLLECTIVE ;  /* 0x000000000000791b */ /* 0x003fea0003800000 */
.L_x_684:
[-C--:B------:R-:W-:Y:S01]  /*7df0*/  FFMA R110, R85, R39.reuse, R110 ;  /* 0x00000027556e7223 */ /* 0x080fe2000000006e */
[----:B------:R-:W-:Y:S01]  /*7e00*/  FFMA R28, R87, R39, R28 ;  /* 0x00000027571c7223 */ /* 0x000fe2000000001c */
[----:B------:R-:W-:Y:S02]  /*7e10*/  MOV R91, R14 ;  /* 0x0000000e005b7202 */ /* 0x000fe40000000f00 */
[----:B------:R-:W-:-:S07]  /*7e20*/  MOV R39, R93 ;  /* 0x0000005d00277202 */ /* 0x000fce0000000f00 */
[----:B------:R-:W-:Y:S05]  /*7e30*/  WARPSYNC.COLLECTIVE R88, `(.L_x_685) ;  /* 0x0000000058087348 */ /* 0x000fea0003c00000 */
[----:B------:R0:W1:Y:S02]  /*7e40*/  SHFL.IDX P0, R93, R91, R90, R89 ;  /* 0x0000005a5b5d7389 */ /* 0x0000640000000059 */
[----:B01----:R-:W-:Y:S05]  /*7e50*/  ENDCOLLECTIVE ;  /* 0x000000000000791b */ /* 0x003fea0003800000 */
.L_x_685:
[-C--:B------:R-:W-:Y:S01]  /*7e60*/  FFMA R112, R85, R41.reuse, R112 ;  /* 0x0000002955707223 */ /* 0x080fe20000000070 */
[----:B------:R-:W-:Y:S01]  /*7e70*/  FFMA R30, R87, R41, R30 ;  /* 0x00000029571e7223 */ /* 0x000fe2000000001e */
[----:B------:R-:W-:Y:S02]  /*7e80*/  MOV R91, R13 ;  /* 0x0000000d005b7202 */ /* 0x000fe40000000f00 */
[----:B------:R-:W-:-:S07]  /*7e90*/  MOV R41, R93 ;  /* 0x0000005d00297202 */ /* 0x000fce0000000f00 */
[----:B------:R-:W-:Y:S05]  /*7ea0*/  WARPSYNC.COLLECTIVE R88, `(.L_x_686) ;  /* 0x0000000058087348 */ /* 0x000fea0003c00000 */
[----:B------:R0:W1:Y:S02]  /*7eb0*/  SHFL.IDX P0, R93, R91, R90, R89 ;  /* 0x0000005a5b5d7389 */ /* 0x0000640000000059 */
[----:B01----:R-:W-:Y:S05]  /*7ec0*/  ENDCOLLECTIVE ;  /* 0x000000000000791b */ /* 0x003fea0003800000 */
.L_x_686:
[-C--:B------:R-:W-:Y:S01]  /*7ed0*/  FFMA R114, R85, R43.reuse, R114 ;  /* 0x0000002b55727223 */ /* 0x080fe20000000072 */
[----:B------:R-:W-:Y:S01]  /*7ee0*/  FFMA R32, R87, R43, R32 ;  /* 0x0000002b57207223 */ /* 0x000fe20000000020 */
[----:B------:R-:W-:Y:S02]  /*7ef0*/  MOV R91, R12 ;  /* 0x0000000c005b7202 */ /* 0x000fe40000000f00 */
[----:B------:R-:W-:-:S07]  /*7f00*/  MOV R43, R93 ;  /* 0x0000005d002b7202 */ /* 0x000fce0000000f00 */
[----:B------:R-:W-:Y:S05]  /*7f10*/  WARPSYNC.COLLECTIVE R88, `(.L_x_687) ;  /* 0x0000000058087348 */ /* 0x000fea0003c00000 */
[----:B------:R0:W1:Y:S02]  /*7f20*/  SHFL.IDX P0, R93, R91, R90, R89 ;  /* 0x0000005a5b5d7389 */ /* 0x0000640000000059 */
[----:B01----:R-:W-:Y:S05]  /*7f30*/  ENDCOLLECTIVE ;  /* 0x000000000000791b */ /* 0x003fea0003800000 */
.L_x_687:
[----:B------:R-:W-:Y:S02]  /*7f40*/  MOV R91, R11 ;  /* 0x0000000b005b7202 */ /* 0x000fe40000000f00 */
[----:B------:R-:W-:-:S07]  /*7f50*/  MOV R4, R93 ;  /* 0x0000005d00047202 */ /* 0x000fce0000000f00 */
[----:B------:R-:W-:Y:S05]  /*7f60*/  WARPSYNC.COLLECTIVE R88, `(.L_x_688) ;  /* 0x0000000058087348 */ /* 0x000fea0003c00000 */
[----:B------:R0:W1:Y:S02]  /*7f70*/  SHFL.IDX P0, R93, R91, R90, R89 ;  /* 0x0000005a5b5d7389 */ /* 0x0000640000000059 */
[----:B01----:R-:W-:Y:S05]  /*7f80*/  ENDCOLLECTIVE ;  /* 0x000000000000791b */ /* 0x003fea0003800000 */
.L_x_688:
[-C--:B------:R-:W-:Y:S01]  /*7f90*/  FFMA R66, R25, R5.reuse, R66 ;  /* 0x0000000519427223 */ /* 0x080fe20000000042 */
[----:B------:R-:W-:Y:S01]  /*7fa0*/  FFMA R64, R23, R5, R64 ;  /* 0x0000000517407223 */ /* 0x000fe20000000040 */
[----:B------:R-:W-:Y:S02]  /*7fb0*/  MOV R91, R10 ;  /* 0x0000000a005b7202 */ /* 0x000fe40000000f00 */
[----:B------:R-:W-:-:S07]  /*7fc0*/  MOV R5, R93 ;  /* 0x0000005d00057202 */ /* 0x000fce0000000f00 */
[----:B------:R-:W-:Y:S05]  /*7fd0*/  WARPSYNC.COLLECTIVE R88, `(.L_x_689) ;  /* 0x0000000058087348 */ /* 0x000fea0003c00000 */
[----:B------:R0:W1:Y:S02]  /*7fe0*/  SHFL.IDX P0, R93, R91, R90, R89 ;  /* 0x0000005a5b5d7389 */ /* 0x0000640000000059 */
[----:B01----:R-:W-:Y:S05]  /*7ff0*/  ENDCOLLECTIVE ;  /* 0x000000000000791b */ /* 0x003fea0003800000 */
.L_x_689:
[-C--:B------:R-:W-:Y:S01]  /*8000*/  FFMA R44, R85, R27.reuse, R44 ;  /* 0x0000001b552c7223 */ /* 0x080fe2000000002c */
[----:B------:R-:W-:Y:S01]  /*8010*/  FFMA R80, R87, R27, R80 ;  /* 0x0000001b57507223 */ /* 0x000fe20000000050 */
[----:B------:R-:W-:Y:S02]  /*8020*/  MOV R91, R9 ;  /* 0x00000009005b7202 */ /* 0x000fe40000000f00 */
[----:B------:R-:W-:-:S07]  /*8030*/  MOV R27, R93 ;  /* 0x0000005d001b7202 */ /* 0x000fce0000000f00 */
[----:B------:R-:W-:Y:S05]  /*8040*/  WARPSYNC.COLLECTIVE R88, `(.L_x_690) ;  /* 0x0000000058087348 */ /* 0x000fea0003c00000 */
[----:B------:R0:W1:Y:S02]  /*8050*/  SHFL.IDX P0, R93, R91, R90, R89 ;  /* 0x0000005a5b5d7389 */ /* 0x0000640000000059 */
[----:B01----:R-:W-:Y:S05]  /*8060*/  ENDCOLLECTIVE ;  /* 0x000000000000791b */ /* 0x003fea0003800000 */
.L_x_690:
[-C--:B------:R-:W-:Y:S01]  /*8070*/  FFMA R62, R25, R37.reuse, R62 ;  /* 0x00000025193e7223 */ /* 0x080fe2000000003e */
[----:B------:R-:W-:Y:S01]  /*8080*/  FFMA R6, R23, R37, R6 ;  /* 0x0000002517067223 */ /* 0x000fe20000000006 */
[----:B------:R-:W-:Y:S02]  /*8090*/  MOV R91, R8 ;  /* 0x00000008005b7202 */ /* 0x000fe40000000f00 */
[----:B------:R-:W-:-:S07]  /*80a0*/  MOV R37, R93 ;  /* 0x0000005d00257202 */ /* 0x000fce0000000f00 */
[----:B------:R-:W-:Y:S05]  /*80b0*/  WARPSYNC.COLLECTIVE R88, `(.L_x_691) ;  /* 0x0000000058087348 */ /* 0x000fea0003c00000 */
[----:B------:R0:W1:Y:S02]  /*80c0*/  SHFL.IDX P0, R93, R91, R90, R89 ;  /* 0x0000005a5b5d7389 */ /* 0x0000640000000059 */
[----:B01----:R-:W-:Y:S05]  /*80d0*/  ENDCOLLECTIVE ;  /* 0x000000000000791b */ /* 0x003fea0003800000 */
.L_x_691:
[-C--:B------:R-:W-:Y:S01]  /*80e0*/  FFMA R82, R25, R39.reuse, R82 ;  /* 0x0000002719527223 */ /* 0x080fe20000000052 */
[----:B------:R-:W-:Y:S01]  /*80f0*/  FFMA R84, R23, R39, R84 ;  /* 0x0000002717547223 */ /* 0x000fe20000000054 */
[----:B------:R-:W-:Y:S02]  /*8100*/  MOV R91, R0 ;  /* 0x00000000005b7202 */ /* 0x000fe40000000f00 */
[----:B------:R-:W-:-:S07]  /*8110*/  MOV R39, R93 ;  /* 0x0000005d00277202 */ /* 0x000fce0000000f00 */
[----:B------:R-:W-:Y:S05]  /*8120*/  WARPSYNC.COLLECTIVE R88, `(.L_x_692) ;  /* 0x0000000058087348 */ /* 0x000fea0003c00000 */
[----:B------:R0:W1:Y:S02]  /*8130*/  SHFL.IDX P0, R93, R91, R90, R89 ;  /* 0x0000005a5b5d7389 */ /* 0x0000640000000059 */
[----:B01----:R-:W-:Y:S05]  /*8140*/  ENDCOLLECTIVE ;  /* 0x000000000000791b */ /* 0x003fea0003800000 */
.L_x_692:
[-C--:B------:R-:W-:Y:S01]  /*8150*/  FFMA R86, R25, R41.reuse, R86 ;  /* 0x0000002919567223 */ /* 0x080fe20000000056 */
[----:B------:R-:W-:Y:S01]  /*8160*/  FFMA R92, R23, R41, R92 ;  /* 0x00000029175c7223 */ /* 0x000fe2000000005c */
[----:B------:R-:W-:Y:S02]  /*8170*/  MOV R91, R51 ;  /* 0x00000033005b7202 */ /* 0x000fe40000000f00 */
[----:B------:R-:W-:-:S07]  /*8180*/  MOV R41, R93 ;  /* 0x0000005d00297202 */ /* 0x000fce0000000f00 */
[----:B------:R-:W-:Y:S05]  /*8190*/  WARPSYNC.COLLECTIVE R88, `(.L_x_693) ;  /* 0x0000000058087348 */ /* 0x000fea0003c00000 */
[----:B------:R0:W1:Y:S02]  /*81a0*/  SHFL.IDX P0, R93, R91, R90, R89 ;  /* 0x0000005a5b5d7389 */ /* 0x0000640000000059 */
[----:B01----:R-:W-:Y:S05]  /*81b0*/  ENDCOLLECTIVE ;  /* 0x000000000000791b */ /* 0x003fea0003800000 */
.L_x_693:
[-C--:B------:R-:W-:Y:S01]  /*81c0*/  FFMA R94, R25, R43.reuse, R94 ;  /* 0x0000002b195e7223 */ /* 0x080fe2000000005e */
[----:B------:R-:W-:Y:S01]  /*81d0*/  FFMA R100, R23, R43, R100 ;  /* 0x0000002b17647223 */ /* 0x000fe20000000064 */
[----:B------:R-:W-:Y:S02]  /*81e0*/  MOV R91, R52 ;  /* 0x00000034005b7202 */ /* 0x000fe40000000f00 */
[----:B------:R-:W-:-:S07]  /*81f0*/  MOV R43, R93 ;  /* 0x0000005d002b7202 */ /* 0x000fce0000000f00 */
[----:B------:R-:W-:Y:S05]  /*8200*/  WARPSYNC.COLLECTIVE R88, `(.L_x_694) ;  /* 0x0000000058087348 */ /* 0x000fea0003c00000 */
[----:B------:R0:W1:Y:S02]  /*8210*/  SHFL.IDX P0, R93, R91, R90, R89 ;  /* 0x0000005a5b5d7389 */ /* 0x0000640000000059 */
[----:B01----:R-:W-:Y:S05]  /*8220*/  ENDCOLLECTIVE ;  /* 0x000000000000791b */ /* 0x003fea0003800000 */
.L_x_694:
[----:B------:R-:W-:Y:S02]  /*8230*/  MOV R91, R53 ;  /* 0x00000035005b7202 */ /* 0x000fe40000000f00 */
[----:B------:R-:W-:-:S07]  /*8240*/  MOV R45, R93 ;  /* 0x0000005d002d7202 */ /* 0x000fce0000000f00 */
[----:B------:R-:W-:Y:S05]  /*8250*/  WARPSYNC.COLLECTIVE R88, `(.L_x_695) ;  /* 0x0000000058087348 */ /* 0x000fea0003c00000 */
[----:B------:R0:W1:Y:S02]  /*8260*/  SHFL.IDX P0, R93, R91, R90, R89 ;  /* 0x0000005a5b5d7389 */ /* 0x0000640000000059 */
[----:B01----:R-:W-:Y:S05]  /*8270*/  ENDCOLLECTIVE ;  /* 0x000000000000791b */ /* 0x003fea0003800000 */
.L_x_695:
[----:B------:R-:W-:Y:S02]  /*8280*/  MOV R91, R54 ;  /* 0x00000036005b7202 */ /* 0x000fe40000000f00 */
[----:B------:R-:W-:-:S07]  /*8290*/  MOV R79, R93 ;  /* 0x0000005d004f7202 */ /* 0x000fce0000000f00 */
[----:B------:R-:W-:Y:S05]  /*82a0*/  WARPSYNC.COLLECTIVE R88, `(.L_x_696) ;  /* 0x0000000058087348 */ /* 0x000fea0003c00000 */
[----:B------:R0:W1:Y:S02]  /*82b0*/  SHFL.IDX P0, R93, R91, R90, R89 ;  /* 0x0000005a5b5d7389 */ /* 0x0000640000000059 */
[----:B01----:R-:W-:Y:S05]  /*82c0*/  ENDCOLLECTIVE ;  /* 0x000000000000791b */ /* 0x003fea0003800000 */
.L_x_696:
[-C--:B------:R-:W-:Y:S01]  /*82d0*/  FFMA R70, R25, R35.reuse, R70 ;  /* 0x0000002319467223 */ /* 0x080fe20000000046 */
[----:B------:R-:W-:Y:S01]  /*82e0*/  FFMA R68, R23, R35, R68 ;  /* 0x0000002317447223 */ /* 0x000fe20000000044 */
[----:B------:R-:W-:Y:S02]  /*82f0*/  MOV R91, R55 ;  /* 0x00000037005b7202 */ /* 0x000fe40000000f00 */
[----:B------:R-:W-:-:S07]  /*8300*/  MOV R35, R93 ;  /* 0x0000005d00237202 */ /* 0x000fce0000000f00 */
[----:B------:R-:W-:Y:S05]  /*8310*/  WARPSYNC.COLLECTIVE R88, `(.L_x_697) ;  /* 0x0000000058087348 */ /* 0x000fea0003c00000 */
[----:B------:R0:W1:Y:S02]  /*8320*/  SHFL.IDX P0, R93, R91, R90, R89 ;  /* 0x0000005a5b5d7389 */ /* 0x0000640000000059 */
[----:B01----:R-:W-:Y:S05]  /*8330*/  ENDCOLLECTIVE ;  /* 0x000000000000791b */ /* 0x003fea0003800000 */
.L_x_697:
[-C--:B------:R-:W-:Y:S01]  /*8340*/  FFMA R98, R25, R4.reuse, R98 ;  /* 0x0000000419627223 */ /* 0x080fe20000000062 */
[----:B------:R-:W-:Y:S01]  /*8350*/  FFMA R102, R23, R4, R102 ;  /* 0x0000000417667223 */ /* 0x000fe20000000066 */
[-C--:B------:R-:W-:Y:S01]  /*8360*/  FFMA R96, R25, R5.reuse, R96 ;  /* 0x0000000519607223 */ /* 0x080fe20000000060 */
[----:B------:R-:W-:Y:S01]  /*8370*/  FFMA R104, R23, R5, R104 ;  /* 0x0000000517687223 */ /* 0x000fe20000000068 */
[----:B------:R-:W-:-:S04]  /*8380*/  IMAD.WIDE R4, R65, 0x4, R2 ;  /* 0x0000000441047825 */ /* 0x000fc800078e0202 */
[-C--:B------:R-:W-:Y:S01]  /*8390*/  FFMA R122, R85, R29.reuse, R122 ;  /* 0x0000001d557a7223 */ /* 0x080fe2000000007a */
[----:B------:R-:W-:Y:S01]  /*83a0*/  FFMA R40, R87, R29, R40 ;  /* 0x0000001d57287223 */ /* 0x000fe20000000028 */
[-C--:B------:R-:W-:Y:S01]  /*83b0*/  FFMA R24, R25, R27.reuse, R24 ;  /* 0x0000001b19187223 */ /* 0x080fe20000000018 */
[----:B------:R-:W-:Y:S01]  /*83c0*/  FFMA R106, R23, R27, R106 ;  /* 0x0000001b176a7223 */ /* 0x000fe2000000006a */
[C---:B------:R-:W-:Y:S01]  /*83d0*/  FFMA R78, R33.reuse, R25, R78 ;  /* 0x00000019214e7223 */ /* 0x040fe2000000004e */
        /* <DEDUP_REMOVED lines=8> */
.L_x_698:
[----:B------:R-:W-:Y:S01]  /*8460*/  MOV R91, R60 ;  /* 0x0000003c005b7202 */ /* 0x000fe20000000f00 */
[-C--:B------:R-:W-:Y:S01]  /*8470*/  FFMA R124, R25, R93.reuse, R124 ;  /* 0x0000005d197c7223 */ /* 0x080fe2000000007c */
[----:B------:R-:W-:-:S07]  /*8480*/  FFMA R42, R23, R93, R42 ;  /* 0x0000005d172a7223 */ /* 0x000fce000000002a */
[----:B------:R-:W-:Y:S05]  /*8490*/  WARPSYNC.COLLECTIVE R88, `(.L_x_699) ;  /* 0x0000000058087348 */ /* 0x000fea0003c00000 */
[----:B------:R0:W1:Y:S02]  /*84a0*/  SHFL.IDX P0, R93, R91, R90, R89 ;  /* 0x0000005a5b5d7389 */ /* 0x0000640000000059 */
[----:B01----:R-:W-:Y:S05]  /*84b0*/  ENDCOLLECTIVE ;  /* 0x000000000000791b */ /* 0x003fea0003800000 */
.L_x_699:
        /* <DEDUP_REMOVED lines=8> */
.L_x_700:
[-C--:B------:R-:W-:Y:S01]  /*8540*/  FFMA R108, R25, R37.reuse, R108 ;  /* 0x00000025196c7223 */ /* 0x080fe2000000006c */
[----:B------:R-:W-:Y:S01]  /*8550*/  FFMA R26, R23, R37, R26 ;  /* 0x00000025171a7223 */ /* 0x000fe2000000001a */
[----:B------:R-:W-:Y:S02]  /*8560*/  MOV R91, R19 ;  /* 0x00000013005b7202 */ /* 0x000fe40000000f00 */
[----:B------:R-:W-:-:S07]  /*8570*/  MOV R37, R93 ;  /* 0x0000005d00257202 */ /* 0x000fce0000000f00 */
[----:B------:R-:W-:Y:S05]  /*8580*/  WARPSYNC.COLLECTIVE R88, `(.L_x_701) ;  /* 0x0000000058087348 */ /* 0x000fea0003c00000 */
[----:B------:R0:W1:Y:S02]  /*8590*/  SHFL.IDX P0, R93, R91, R90, R89 ;  /* 0x0000005a5b5d7389 */ /* 0x0000640000000059 */
[----:B01----:R-:W-:Y:S05]  /*85a0*/  ENDCOLLECTIVE ;  /* 0x000000000000791b */ /* 0x003fea0003800000 */
.L_x_701:
[-C--:B------:R-:W-:Y:S01]  /*85b0*/  FFMA R120, R25, R35.reuse, R120 ;  /* 0x0000002319787223 */ /* 0x080fe20000000078 */
[----:B------:R-:W-:Y:S01]  /*85c0*/  FFMA R38, R23, R35, R38 ;  /* 0x0000002317267223 */ /* 0x000fe20000000026 */
[----:B------:R-:W-:Y:S02]  /*85d0*/  MOV R91, R18 ;  /* 0x00000012005b7202 */ /* 0x000fe40000000f00 */
[----:B------:R-:W-:-:S07]  /*85e0*/  MOV R35, R93 ;  /* 0x0000005d00237202 */ /* 0x000fce0000000f00 */
[----:B------:R-:W-:Y:S05]  /*85f0*/  WARPSYNC.COLLECTIVE R88, `(.L_x_702) ;  /* 0x0000000058087348 */ /* 0x000fea0003c00000 */
[----:B------:R0:W1:Y:S02]  /*8600*/  SHFL.IDX P0, R93, R91, R90, R89 ;  /* 0x0000005a5b5d7389 */ /* 0x0000640000000059 */
[----:B01----:R-:W-:Y:S05]  /*8610*/  ENDCOLLECTIVE ;  /* 0x000000000000791b */ /* 0x003fea0003800000 */
.L_x_702:
[-C--:B------:R-:W-:Y:S01]  /*8620*/  FFMA R110, R25, R39.reuse, R110 ;  /* 0x00000027196e7223 */ /* 0x080fe2000000006e */
[----:B------:R-:W-:Y:S01]  /*8630*/  FFMA R28, R23, R39, R28 ;  /* 0x00000027171c7223 */ /* 0x000fe2000000001c */
[----:B------:R-:W-:Y:S02]  /*8640*/  MOV R91, R17 ;  /* 0x00000011005b7202 */ /* 0x000fe40000000f00 */
[----:B------:R-:W-:-:S07]  /*8650*/  MOV R39, R93 ;  /* 0x0000005d00277202 */ /* 0x000fce0000000f00 */
[----:B------:R-:W-:Y:S05]  /*8660*/  WARPSYNC.COLLECTIVE R88, `(.L_x_703) ;  /* 0x0000000058087348 */ /* 0x000fea0003c00000 */
[----:B------:R0:W1:Y:S02]  /*8670*/  SHFL.IDX P0, R93, R91, R90, R89 ;  /* 0x0000005a5b5d7389 */ /* 0x0000640000000059 */
[----:B01----:R-:W-:Y:S05]  /*8680*/  ENDCOLLECTIVE ;  /* 0x000000000000791b */ /* 0x003fea0003800000 */
.L_x_703:
[----:B------:R-:W-:Y:S02]  /*8690*/  MOV R91, R16 ;  /* 0x00000010005b7202 */ /* 0x000fe40000000f00 */
[----:B------:R-:W-:-:S07]  /*86a0*/  MOV R5, R93 ;  /* 0x0000005d00057202 */ /* 0x000fce0000000f00 */
[----:B------:R-:W-:Y:S05]  /*86b0*/  WARPSYNC.COLLECTIVE R88, `(.L_x_704) ;  /* 0x0000000058087348 */ /* 0x000fea0003c00000 */
[----:B------:R0:W1:Y:S02]  /*86c0*/  SHFL.IDX P0, R93, R91, R90, R89 ;  /* 0x0000005a5b5d7389 */ /* 0x0000640000000059 */
[----:B01----:R-:W-:Y:S05]  /*86d0*/  ENDCOLLECTIVE ;  /* 0x000000000000791b */ /* 0x003fea0003800000 */
.L_x_704:
[-C--:B------:R-:W-:Y:S01]  /*86e0*/  FFMA R112, R25, R41.reuse, R112 ;  /* 0x0000002919707223 */ /* 0x080fe20000000070 */
[----:B------:R-:W-:Y:S01]  /*86f0*/  FFMA R30, R23, R41, R30 ;  /* 0x00000029171e7223 */ /* 0x000fe2000000001e */
[----:B------:R-:W-:Y:S02]  /*8700*/  MOV R91, R15 ;  /* 0x0000000f005b7202 */ /* 0x000fe40000000f00 */
[----:B------:R-:W-:-:S07]  /*8710*/  MOV R41, R93 ;  /* 0x0000005d00297202 */ /* 0x000fce0000000f00 */
[----:B------:R-:W-:Y:S05]  /*8720*/  WARPSYNC.COLLECTIVE R88, `(.L_x_705) ;  /* 0x0000000058087348 */ /* 0x000fea0003c00000 */
[----:B------:R0:W1:Y:S02]  /*8730*/  SHFL.IDX P0, R93, R91, R90, R89 ;  /* 0x0000005a5b5d7389 */ /* 0x0000640000000059 */
[----:B01----:R-:W-:Y:S05]  /*8740*/  ENDCOLLECTIVE ;  /* 0x000000000000791b */ /* 0x003fea0003800000 */
.L_x_705:
[-C--:B------:R-:W-:Y:S01]  /*8750*/  FFMA R114, R25, R43.reuse, R114 ;  /* 0x0000002b19727223 */ /* 0x080fe20000000072 */
[----:B------:R-:W-:Y:S01]  /*8760*/  FFMA R32, R23, R43, R32 ;  /* 0x0000002b17207223 */ /* 0x000fe20000000020 */
[----:B------:R-:W-:Y:S02]  /*8770*/  MOV R91, R14 ;  /* 0x0000000e005b7202 */ /* 0x000fe40000000f00 */
[----:B------:R-:W-:-:S07]  /*8780*/  MOV R43, R93 ;  /* 0x0000005d002b7202 */ /* 0x000fce0000000f00 */
[----:B------:R-:W-:Y:S05]  /*8790*/  WARPSYNC.COLLECTIVE R88, `(.L_x_706) ;  /* 0x0000000058087348 */ /* 0x000fea0003c00000 */
[----:B------:R0:W1:Y:S02]  /*87a0*/  SHFL.IDX P0, R93, R91, R90, R89 ;  /* 0x0000005a5b5d7389 */ /* 0x0000640000000059 */
[----:B01----:R-:W-:Y:S05]  /*87b0*/  ENDCOLLECTIVE ;  /* 0x000000000000791b */ /* 0x003fea0003800000 */
.L_x_706:
[-C--:B------:R-:W-:Y:S01]  /*87c0*/  FFMA R116, R25, R45.reuse, R116 ;  /* 0x0000002d19747223 */ /* 0x080fe20000000074 */
[----:B------:R-:W-:Y:S01]  /*87d0*/  FFMA R34, R23, R45, R34 ;  /* 0x0000002d17227223 */ /* 0x000fe20000000022 */
[----:B------:R-:W-:Y:S02]  /*87e0*/  MOV R91, R13 ;  /* 0x0000000d005b7202 */ /* 0x000fe40000000f00 */
[----:B------:R-:W-:-:S07]  /*87f0*/  MOV R45, R93 ;  /* 0x0000005d002d7202 */ /* 0x000fce0000000f00 */
[----:B------:R-:W-:Y:S05]  /*8800*/  WARPSYNC.COLLECTIVE R88, `(.L_x_707) ;  /* 0x0000000058087348 */ /* 0x000fea0003c00000 */
[----:B------:R0:W1:Y:S02]  /*8810*/  SHFL.IDX P0, R93, R91, R90, R89 ;  /* 0x0000005a5b5d7389 */ /* 0x0000640000000059 */
[----:B01----:R-:W-:Y:S05]  /*8820*/  ENDCOLLECTIVE ;  /* 0x000000000000791b */ /* 0x003fea0003800000 */
.L_x_707:
[----:B------:R-:W-:Y:S02]  /*8830*/  MOV R91, R12 ;  /* 0x0000000c005b7202 */ /* 0x000fe40000000f00 */
[----:B------:R-:W-:-:S07]  /*8840*/  MOV R65, R93 ;  /* 0x0000005d00417202 */ /* 0x000fce0000000f00 */
[----:B------:R-:W-:Y:S05]  /*8850*/  WARPSYNC.COLLECTIVE R88, `(.L_x_708) ;  /* 0x0000000058087348 */ /* 0x000fea0003c00000 */
[----:B------:R0:W1:Y:S02]  /*8860*/  SHFL.IDX P0, R93, R91, R90, R89 ;  /* 0x0000005a5b5d7389 */ /* 0x0000640000000059 */
[----:B01----:R-:W-:Y:S05]  /*8870*/  ENDCOLLECTIVE ;  /* 0x000000000000791b */ /* 0x003fea0003800000 */
.L_x_708:
[----:B------:R-:W-:Y:S02]  /*8880*/  MOV R91, R11 ;  /* 0x0000000b005b7202 */ /* 0x000fe40000000f00 */
[----:B------:R-:W-:-:S07]  /*8890*/  MOV R4, R93 ;  /* 0x0000005d00047202 */ /* 0x000fce0000000f00 */
[----:B------:R-:W-:Y:S05]  /*88a0*/  WARPSYNC.COLLECTIVE R88, `(.L_x_709) ;  /* 0x0000000058087348 */ /* 0x000fea0003c00000 */
[----:B------:R0:W1:Y:S02]  /*88b0*/  SHFL.IDX P0, R93, R91, R90, R89 ;  /* 0x0000005a5b5d7389 */ /* 0x0000640000000059 */
[----:B01----:R-:W-:Y:S05]  /*88c0*/  ENDCOLLECTIVE ;  /* 0x000000000000791b */ /* 0x003fea0003800000 */
.L_x_709:
[-C--:B------:R-:W-:Y:S01]  /*88d0*/  FFMA R66, R29, R5.reuse, R66 ;  /* 0x000000051d427223 */ /* 0x080fe20000000042 */
[----:B------:R-:W-:Y:S01]  /*88e0*/  FFMA R64, R27, R5, R64 ;  /* 0x000000051b407223 */ /* 0x000fe20000000040 */
[----:B------:R-:W-:Y:S02]  /*88f0*/  MOV R91, R10 ;  /* 0x0000000a005b7202 */ /* 0x000fe40000000f00 */
[----:B------:R-:W-:-:S07]  /*8900*/  MOV R5, R93 ;  /* 0x0000005d00057202 */ /* 0x000fce0000000f00 */
[----:B------:R-:W-:Y:S05]  /*8910*/  WARPSYNC.COLLECTIVE R88, `(.L_x_710) ;  /* 0x0000000058087348 */ /* 0x000fea0003c00000 */
[----:B------:R0:W1:Y:S02]  /*8920*/  SHFL.IDX P0, R93, R91, R90, R89 ;  /* 0x0000005a5b5d7389 */ /* 0x0000640000000059 */
[----:B01----:R-:W-:Y:S05]  /*8930*/  ENDCOLLECTIVE ;  /* 0x000000000000791b */ /* 0x003fea0003800000 */
.L_x_710:
        /* <DEDUP_REMOVED lines=8> */
.L_x_711:
[----:B------:R-:W-:Y:S01]  /*89c0*/  FFMA R122, R25, R33, R122 ;  /* 0x00000021197a7223 */ /* 0x000fe2000000007a */
[----:B------:R-:W-:Y:S02]  /*89d0*/  MOV R91, R8 ;  /* 0x00000008005b7202 */ /* 0x000fe40000000f00 */
[----:B------:R-:W-:-:S07]  /*89e0*/  MOV R33, R93 ;  /* 0x0000005d00217202 */ /* 0x000fce0000000f00 */
[----:B------:R-:W-:Y:S05]  /*89f0*/  WARPSYNC.COLLECTIVE R88, `(.L_x_712) ;  /* 0x0000000058087348 */ /* 0x000fea0003c00000 */
[----:B------:R0:W1:Y:S02]  /*8a00*/  SHFL.IDX P0, R93, R91, R90, R89 ;  /* 0x0000005a5b5d7389 */ /* 0x0000640000000059 */
[----:B01----:R-:W-:Y:S05]  /*8a10*/  ENDCOLLECTIVE ;  /* 0x000000000000791b */ /* 0x003fea0003800000 */
.L_x_712:
[-C--:B------:R-:W-:Y:S01]  /*8a20*/  FFMA R74, R29, R35.reuse, R74 ;  /* 0x000000231d4a7223 */ /* 0x080fe2000000004a */
[----:B------:R-:W-:Y:S01]  /*8a30*/  FFMA R72, R27, R35, R72 ;  /* 0x000000231b487223 */ /* 0x000fe20000000048 */
[----:B------:R-:W-:Y:S02]  /*8a40*/  MOV R91, R0 ;  /* 0x00000000005b7202 */ /* 0x000fe40000000f00 */
[----:B------:R-:W-:-:S07]  /*8a50*/  MOV R35, R93 ;  /* 0x0000005d00237202 */ /* 0x000fce0000000f00 */
[----:B------:R-:W-:Y:S05]  /*8a60*/  WARPSYNC.COLLECTIVE R88, `(.L_x_713) ;  /* 0x0000000058087348 */ /* 0x000fea0003c00000 */
[----:B------:R0:W1:Y:S02]  /*8a70*/  SHFL.IDX P0, R93, R91, R90, R89 ;  /* 0x0000005a5b5d7389 */ /* 0x0000640000000059 */
[----:B01----:R-:W-:Y:S05]  /*8a80*/  ENDCOLLECTIVE ;  /* 0x000000000000791b */ /* 0x003fea0003800000 */
.L_x_713:
[C---:B------:R-:W-:Y:S01]  /*8a90*/  FFMA R78, R37.reuse, R29, R78 ;  /* 0x0000001d254e7223 */ /* 0x040fe2000000004e */
[----:B------:R-:W-:Y:S01]  /*8aa0*/  FFMA R76, R37, R27, R76 ;  /* 0x0000001b254c7223 */ /* 0x000fe2000000004c */
[----:B------:R-:W-:Y:S02]  /*8ab0*/  MOV R91, R51 ;  /* 0x00000033005b7202 */ /* 0x000fe40000000f00 */
[----:B------:R-:W-:-:S07]  /*8ac0*/  MOV R37, R93 ;  /* 0x0000005d00257202 */ /* 0x000fce0000000f00 */
[----:B------:R-:W-:Y:S05]  /*8ad0*/  WARPSYNC.COLLECTIVE R88, `(.L_x_714) ;  /* 0x0000000058087348 */ /* 0x000fea0003c00000 */
[----:B------:R0:W1:Y:S02]  /*8ae0*/  SHFL.IDX P0, R93, R91, R90, R89 ;  /* 0x0000005a5b5d7389 */ /* 0x0000640000000059 */
[----:B01----:R-:W-:Y:S05]  /*8af0*/  ENDCOLLECTIVE ;  /* 0x000000000000791b */ /* 0x003fea0003800000 */
.L_x_714:
[-C--:B------:R-:W-:Y:S01]  /*8b00*/  FFMA R70, R29, R39.reuse, R70 ;  /* 0x000000271d467223 */ /* 0x080fe20000000046 */
[----:B------:R-:W-:Y:S01]  /*8b10*/  FFMA R68, R27, R39, R68 ;  /* 0x000000271b447223 */ /* 0x000fe20000000044 */
[----:B------:R-:W-:Y:S02]  /*8b20*/  MOV R91, R52 ;  /* 0x00000034005b7202 */ /* 0x000fe40000000f00 */
[----:B------:R-:W-:-:S07]  /*8b30*/  MOV R39, R93 ;  /* 0x0000005d00277202 */ /* 0x000fce0000000f00 */
[----:B------:R-:W-:Y:S05]  /*8b40*/  WARPSYNC.COLLECTIVE R88, `(.L_x_715) ;  /* 0x0000000058087348 */ /* 0x000fea0003c00000 */
[----:B------:R0:W1:Y:S02]  /*8b50*/  SHFL.IDX P0, R93, R91, R90, R89 ;  /* 0x0000005a5b5d7389 */ /* 0x0000640000000059 */
[----:B01----:R-:W-:Y:S05]  /*8b60*/  ENDCOLLECTIVE ;  /* 0x000000000000791b */ /* 0x003fea0003800000 */
.L_x_715:
[-C--:B------:R-:W-:Y:S01]  /*8b70*/  FFMA R62, R29, R41.reuse, R62 ;  /* 0x000000291d3e7223 */ /* 0x080fe2000000003e */
[----:B------:R-:W-:Y:S01]  /*8b80*/  FFMA R6, R27, R41, R6 ;  /* 0x000000291b067223 */ /* 0x000fe20000000006 */
[----:B------:R-:W-:Y:S02]  /*8b90*/  MOV R91, R53 ;  /* 0x00000035005b7202 */ /* 0x000fe40000000f00 */
[----:B------:R-:W-:-:S07]  /*8ba0*/  MOV R41, R93 ;  /* 0x0000005d00297202 */ /* 0x000fce0000000f00 */
[----:B------:R-:W-:Y:S05]  /*8bb0*/  WARPSYNC.COLLECTIVE R88, `(.L_x_716) ;  /* 0x0000000058087348 */ /* 0x000fea0003c00000 */
[----:B------:R0:W1:Y:S02]  /*8bc0*/  SHFL.IDX P0, R93, R91, R90, R89 ;  /* 0x0000005a5b5d7389 */ /* 0x0000640000000059 */
[----:B01----:R-:W-:Y:S05]  /*8bd0*/  ENDCOLLECTIVE ;  /* 0x000000000000791b */ /* 0x003fea0003800000 */
.L_x_716:
[-C--:B------:R-:W-:Y:S01]  /*8be0*/  FFMA R82, R29, R43.reuse, R82 ;  /* 0x0000002b1d527223 */ /* 0x080fe20000000052 */
[----:B------:R-:W-:Y:S01]  /*8bf0*/  FFMA R84, R27, R43, R84 ;  /* 0x0000002b1b547223 */ /* 0x000fe20000000054 */
[----:B------:R-:W-:Y:S02]  /*8c00*/  MOV R91, R54 ;  /* 0x00000036005b7202 */ /* 0x000fe40000000f00 */
[----:B------:R-:W-:-:S07]  /*8c10*/  MOV R43, R93 ;  /* 0x0000005d002b7202 */ /* 0x000fce0000000f00 */
[----:B------:R-:W-:Y:S05]  /*8c20*/  WARPSYNC.COLLECTIVE R88, `(.L_x_717) ;  /* 0x0000000058087348 */ /* 0x000fea0003c00000 */
[----:B------:R0:W1:Y:S02]  /*8c30*/  SHFL.IDX P0, R93, R91, R90, R89 ;  /* 0x0000005a5b5d7389 */ /* 0x0000640000000059 */
[----:B01----:R-:W-:Y:S05]  /*8c40*/  ENDCOLLECTIVE ;  /* 0x000000000000791b */ /* 0x003fea0003800000 */
.L_x_717:
[-C--:B------:R-:W-:Y:S01]  /*8c50*/  FFMA R86, R29, R45.reuse, R86 ;  /* 0x0000002d1d567223 */ /* 0x080fe20000000056 */
[----:B------:R-:W-:Y:S01]  /*8c60*/  FFMA R92, R27, R45, R92 ;  /* 0x0000002d1b5c7223 */ /* 0x000fe2000000005c */
[----:B------:R-:W-:Y:S02]  /*8c70*/  MOV R91, R55 ;  /* 0x00000037005b7202 */ /* 0x000fe40000000f00 */
[----:B------:R-:W-:-:S07]  /*8c80*/  MOV R45, R93 ;  /* 0x0000005d002d7202 */ /* 0x000fce0000000f00 */
[----:B------:R-:W-:Y:S05]  /*8c90*/  WARPSYNC.COLLECTIVE R88, `(.L_x_718) ;  /* 0x0000000058087348 */ /* 0x000fea0003c00000 */
[----:B------:R0:W1:Y:S02]  /*8ca0*/  SHFL.IDX P0, R93, R91, R90, R89 ;  /* 0x0000005a5b5d7389 */ /* 0x0000640000000059 */
[----:B01----:R-:W-:Y:S05]  /*8cb0*/  ENDCOLLECTIVE ;  /* 0x000000000000791b */ /* 0x003fea0003800000 */
.L_x_718:
[C---:B------:R-:W-:Y:S01]  /*8cc0*/  FFMA R118, R25.reuse, R79, R118 ;  /* 0x0000004f19767223 */ /* 0x040fe20000000076 */
[----:B------:R-:W-:Y:S01]  /*8cd0*/  FFMA R25, R25, R31, R44 ;  /* 0x0000001f19197223 */ /* 0x000fe2000000002c */
[----:B------:R-:W-:Y:S02]  /*8ce0*/  MOV R91, R56 ;  /* 0x00000038005b7202 */ /* 0x000fe40000000f00 */
[----:B------:R-:W-:-:S07]  /*8cf0*/  MOV R31, R93 ;  /* 0x0000005d001f7202 */ /* 0x000fce0000000f00 */
[----:B------:R-:W-:Y:S05]  /*8d00*/  WARPSYNC.COLLECTIVE R88, `(.L_x_719) ;  /* 0x0000000058087348 */ /* 0x000fea0003c00000 */
[----:B------:R0:W1:Y:S02]  /*8d10*/  SHFL.IDX P0, R93, R91, R90, R89 ;  /* 0x0000005a5b5d7389 */ /* 0x0000640000000059 */
[----:B01----:R-:W-:Y:S05]  /*8d20*/  ENDCOLLECTIVE ;  /* 0x000000000000791b */ /* 0x003fea0003800000 */
.L_x_719:
[----:B------:R-:W-:Y:S01]  /*8d30*/  MOV R91, R60 ;  /* 0x0000003c005b7202 */ /* 0x000fe20000000f00 */
[-C--:B------:R-:W-:Y:S01]  /*8d40*/  FFMA R124, R29, R93.reuse, R124 ;  /* 0x0000005d1d7c7223 */ /* 0x080fe2000000007c */
[----:B------:R-:W-:-:S07]  /*8d50*/  FFMA R42, R27, R93, R42 ;  /* 0x0000005d1b2a7223 */ /* 0x000fce000000002a */
[----:B------:R-:W-:Y:S05]  /*8d60*/  WARPSYNC.COLLECTIVE R88, `(.L_x_720) ;  /* 0x0000000058087348 */ /* 0x000fea0003c00000 */
[----:B------:R0:W1:Y:S02]  /*8d70*/  SHFL.IDX P0, R93, R91, R90, R89 ;  /* 0x0000005a5b5d7389 */ /* 0x0000640000000059 */
[----:B01----:R-:W-:Y:S05]  /*8d80*/  ENDCOLLECTIVE ;  /* 0x000000000000791b */ /* 0x003fea0003800000 */
.L_x_720:
[-C--:B------:R-:W-:Y:S01]  /*8d90*/  FFMA R98, R29, R4.reuse, R98 ;  /* 0x000000041d627223 */ /* 0x080fe20000000062 */
[----:B------:R-:W-:Y:S01]  /*8da0*/  FFMA R102, R27, R4, R102 ;  /* 0x000000041b667223 */ /* 0x000fe20000000066 */
[-C--:B------:R-:W-:Y:S01]  /*8db0*/  FFMA R96, R29, R5.reuse, R96 ;  /* 0x000000051d607223 */ /* 0x080fe20000000060 */
[----:B------:R-:W-:Y:S01]  /*8dc0*/  FFMA R104, R27, R5, R104 ;  /* 0x000000051b687223 */ /* 0x000fe20000000068 */
[----:B------:R-:W-:-:S04]  /*8dd0*/  IMAD.WIDE R4, R63, 0x4, R2 ;  /* 0x000000043f047825 */ /* 0x000fc800078e0202 */
[C---:B------:R-:W-:Y:S01]  /*8de0*/  FFMA R94, R29.reuse, R65, R94 ;  /* 0x000000411d5e7223 */ /* 0x040fe2000000005e */
[-C--:B------:R-:W-:Y:S01]  /*8df0*/  FFMA R24, R29, R23.reuse, R24 ;  /* 0x000000171d187223 */ /* 0x080fe20000000018 */
        /* <DEDUP_REMOVED lines=18> */
.L_x_721:
[----:B------:R-:W-:Y:S01]  /*8f20*/  FFMA R26, R27, R33, R26 ;  /* 0x000000211b1a7223 */ /* 0x000fe2000000001a */
[----:B------:R-:W-:Y:S02]  /*8f30*/  MOV R91, R19 ;  /* 0x00000013005b7202 */ /* 0x000fe40000000f00 */
[----:B------:R-:W-:-:S07]  /*8f40*/  MOV R33, R93 ;  /* 0x0000005d00217202 */ /* 0x000fce0000000f00 */
[----:B------:R-:W-:Y:S05]  /*8f50*/  WARPSYNC.COLLECTIVE R88, `(.L_x_722) ;  /* 0x0000000058087348 */ /* 0x000fea0003c00000 */
[----:B------:R0:W1:Y:S02]  /*8f60*/  SHFL.IDX P0, R93, R91, R90, R89 ;  /* 0x0000005a5b5d7389 */ /* 0x0000640000000059 */
[----:B01----:R-:W-:Y:S05]  /*8f70*/  ENDCOLLECTIVE ;  /* 0x000000000000791b */ /* 0x003fea0003800000 */
.L_x_722:
[----:B------:R-:W-:Y:S01]  /*8f80*/  FFMA R28, R27, R35, R28 ;  /* 0x000000231b1c7223 */ /* 0x000fe2000000001c */
[----:B------:R-:W-:Y:S02]  /*8f90*/  MOV R91, R18 ;  /* 0x00000012005b7202 */ /* 0x000fe40000000f00 */
[----:B------:R-:W-:-:S07]  /*8fa0*/  MOV R35, R93 ;  /* 0x0000005d00237202 */ /* 0x000fce0000000f00 */
[----:B------:R-:W-:Y:S05]  /*8fb0*/  WARPSYNC.COLLECTIVE R88, `(.L_x_723) ;  /* 0x0000000058087348 */ /* 0x000fea0003c00000 */
[----:B------:R0:W1:Y:S02]  /*8fc0*/  SHFL.IDX P0, R93, R91, R90, R89 ;  /* 0x0000005a5b5d7389 */ /* 0x0000640000000059 */
[----:B01----:R-:W-:Y:S05]  /*8fd0*/  ENDCOLLECTIVE ;  /* 0x000000000000791b */ /* 0x003fea0003800000 */
.L_x_723:
[----:B------:R-:W-:Y:S01]  /*8fe0*/  FFMA R30, R27, R37, R30 ;  /* 0x000000251b1e7223 */ /* 0x000fe2000000001e */
[----:B------:R-:W-:Y:S02]  /*8ff0*/  MOV R91, R17 ;  /* 0x00000011005b7202 */ /* 0x000fe40000000f00 */
[----:B------:R-:W-:-:S07]  /*9000*/  MOV R37, R93 ;  /* 0x0000005d00257202 */ /* 0x000fce0000000f00 */
[----:B------:R-:W-:Y:S05]  /*9010*/  WARPSYNC.COLLECTIVE R88, `(.L_x_724) ;  /* 0x0000000058087348 */ /* 0x000fea0003c00000 */
[----:B------:R0:W1:Y:S02]  /*9020*/  SHFL.IDX P0, R93, R91, R90, R89 ;  /* 0x0000005a5b5d7389 */ /* 0x0000640000000059 */
[----:B01----:R-:W-:Y:S05]  /*9030*/  ENDCOLLECTIVE ;  /* 0x000000000000791b */ /* 0x003fea0003800000 */
.L_x_724:
[----:B------:R-:W-:Y:S02]  /*9040*/  MOV R91, R16 ;  /* 0x00000010005b7202 */ /* 0x000fe40000000f00 */
[----:B------:R-:W-:-:S07]  /*9050*/  MOV R5, R93 ;  /* 0x0000005d00057202 */ /* 0x000fce0000000f00 */
[----:B------:R-:W-:Y:S05]  /*9060*/  WARPSYNC.COLLECTIVE R88, `(.L_x_725) ;  /* 0x0000000058087348 */ /* 0x000fea0003c00000 */
[----:B------:R0:W1:Y:S02]  /*9070*/  SHFL.IDX P0, R93, R91, R90, R89 ;  /* 0x0000005a5b5d7389 */ /* 0x0000640000000059 */
[----:B01----:R-:W-:Y:S05]  /*9080*/  ENDCOLLECTIVE ;  /* 0x000000000000791b */ /* 0x003fea0003800000 */
.L_x_725:
[----:B------:R-:W-:Y:S01]  /*9090*/  FFMA R32, R27, R39, R32 ;  /* 0x000000271b207223 */ /* 0x000fe20000000020 */
[----:B------:R-:W-:Y:S02]  /*90a0*/  MOV R91, R15 ;  /* 0x0000000f005b7202 */ /* 0x000fe40000000f00 */
[----:B------:R-:W-:-:S07]  /*90b0*/  MOV R39, R93 ;  /* 0x0000005d00277202 */ /* 0x000fce0000000f00 */
[----:B------:R-:W-:Y:S05]  /*90c0*/  WARPSYNC.COLLECTIVE R88, `(.L_x_726) ;  /* 0x0000000058087348 */ /* 0x000fea0003c00000 */
[----:B------:R0:W1:Y:S02]  /*90d0*/  SHFL.IDX P0, R93, R91, R90, R89 ;  /* 0x0000005a5b5d7389 */ /* 0x0000640000000059 */
[----:B01----:R-:W-:Y:S05]  /*90e0*/  ENDCOLLECTIVE ;  /* 0x000000000000791b */ /* 0x003fea0003800000 */
.L_x_726:
[----:B------:R-:W-:Y:S01]  /*90f0*/  FFMA R34, R27, R41, R34 ;  /* 0x000000291b227223 */ /* 0x000fe20000000022 */
[----:B------:R-:W-:Y:S02]  /*9100*/  MOV R91, R14 ;  /* 0x0000000e005b7202 */ /* 0x000fe40000000f00 */
[----:B------:R-:W-:-:S07]  /*9110*/  MOV R41, R93 ;  /* 0x0000005d00297202 */ /* 0x000fce0000000f00 */
[----:B------:R-:W-:Y:S05]  /*9120*/  WARPSYNC.COLLECTIVE R88, `(.L_x_727) ;  /* 0x0000000058087348 */ /* 0x000fea0003c00000 */
[----:B------:R0:W1:Y:S02]  /*9130*/  SHFL.IDX P0, R93, R91, R90, R89 ;  /* 0x0000005a5b5d7389 */ /* 0x0000640000000059 */
[----:B01----:R-:W-:Y:S05]  /*9140*/  ENDCOLLECTIVE ;  /* 0x000000000000791b */ /* 0x003fea0003800000 */
.L_x_727:
[----:B------:R-:W-:Y:S01]  /*9150*/  FFMA R36, R27, R43, R36 ;  /* 0x0000002b1b247223 */ /* 0x000fe20000000024 */
[----:B------:R-:W-:Y:S02]  /*9160*/  MOV R91, R13 ;  /* 0x0000000d005b7202 */ /* 0x000fe40000000f00 */
[----:B------:R-:W-:-:S07]  /*9170*/  MOV R43, R93 ;  /* 0x0000005d002b7202 */ /* 0x000fce0000000f00 */
[----:B------:R-:W-:Y:S05]  /*9180*/  WARPSYNC.COLLECTIVE R88, `(.L_x_728) ;  /* 0x0000000058087348 */ /* 0x000fea0003c00000 */
[----:B------:R0:W1:Y:S02]  /*9190*/  SHFL.IDX P0, R93, R91, R90, R89 ;  /* 0x0000005a5b5d7389 */ /* 0x0000640000000059 */
[----:B01----:R-:W-:Y:S05]  /*91a0*/  ENDCOLLECTIVE ;  /* 0x000000000000791b */ /* 0x003fea0003800000 */
.L_x_728:
[----:B------:R-:W-:Y:S01]  /*91b0*/  FFMA R38, R27, R45, R38 ;  /* 0x0000002d1b267223 */ /* 0x000fe20000000026 */
[----:B------:R-:W-:Y:S02]  /*91c0*/  MOV R91, R12 ;  /* 0x0000000c005b7202 */ /* 0x000fe40000000f00 */
[----:B------:R-:W-:-:S07]  /*91d0*/  MOV R45, R93 ;  /* 0x0000005d002d7202 */ /* 0x000fce0000000f00 */
[----:B------:R-:W-:Y:S05]  /*91e0*/  WARPSYNC.COLLECTIVE R88, `(.L_x_729) ;  /* 0x0000000058087348 */ /* 0x000fea0003c00000 */
[----:B------:R0:W1:Y:S02]  /*91f0*/  SHFL.IDX P0, R93, R91, R90, R89 ;  /* 0x0000005a5b5d7389 */ /* 0x0000640000000059 */
[----:B01----:R-:W-:Y:S05]  /*9200*/  ENDCOLLECTIVE ;  /* 0x000000000000791b */ /* 0x003fea0003800000 */
.L_x_729:
[----:B------:R-:W-:Y:S02]  /*9210*/  MOV R91, R11 ;  /* 0x0000000b005b7202 */ /* 0x000fe40000000f00 */
[----:B------:R-:W-:-:S07]  /*9220*/  MOV R4, R93 ;  /* 0x0000005d00047202 */ /* 0x000fce0000000f00 */
[----:B------:R-:W-:Y:S05]  /*9230*/  WARPSYNC.COLLECTIVE R88, `(.L_x_730) ;  /* 0x0000000058087348 */ /* 0x000fea0003c00000 */
[----:B------:R0:W1:Y:S02]  /*9240*/  SHFL.IDX P0, R93, R91, R90, R89 ;  /* 0x0000005a5b5d7389 */ /* 0x0000640000000059 */
[----:B01----:R-:W-:Y:S05]  /*9250*/  ENDCOLLECTIVE ;  /* 0x000000000000791b */ /* 0x003fea0003800000 */
.L_x_730:
[----:B------:R-:W-:Y:S01]  /*9260*/  MOV R91, R10 ;  /* 0x0000000a005b7202 */ /* 0x000fe20000000f00 */
[C---:B------:R-:W-:Y:S01]  /*9270*/  FFMA R100, R27.reuse, R65, R100 ;  /* 0x000000411b647223 */ /* 0x040fe20000000064 */
[C---:B------:R-:W-:Y:S01]  /*9280*/  FFMA R40, R27.reuse, R31, R40 ;  /* 0x0000001f1b287223 */ /* 0x040fe20000000028 */
[----:B------:R-:W-:Y:S01]  /*9290*/  FFMA R80, R27, R44, R80 ;  /* 0x0000002c1b507223 */ /* 0x000fe20000000050 */
[-C--:B------:R-:W-:Y:S01]  /*92a0*/  FFMA R64, R23, R5.reuse, R64 ;  /* 0x0000000517407223 */ /* 0x080fe20000000040 */
[----:B------:R-:W-:Y:S01]  /*92b0*/  FFMA R66, R29, R5, R66 ;  /* 0x000000051d427223 */ /* 0x000fe20000000042 */
[----:B------:R-:W-:-:S07]  /*92c0*/  MOV R5, R93 ;  /* 0x0000005d00057202 */ /* 0x000fce0000000f00 */
[----:B------:R-:W-:Y:S05]  /*92d0*/  WARPSYNC.COLLECTIVE R88, `(.L_x_731) ;  /* 0x0000000058087348 */ /* 0x000fea0003c00000 */
[----:B------:R0:W1:Y:S02]  /*92e0*/  SHFL.IDX P0, R93, R91, R90, R89 ;  /* 0x0000005a5b5d7389 */ /* 0x0000640000000059 */
[----:B01----:R-:W-:Y:S05]  /*92f0*/  ENDCOLLECTIVE ;  /* 0x000000000000791b */ /* 0x003fea0003800000 */
.L_x_731:
[----:B------:R-:W-:Y:S02]  /*9300*/  MOV R91, R9 ;  /* 0x00000009005b7202 */ /* 0x000fe40000000f00 */
[----:B------:R-:W-:-:S07]  /*9310*/  MOV R27, R93 ;  /* 0x0000005d001b7202 */ /* 0x000fce0000000f00 */
[----:B------:R-:W-:Y:S05]  /*9320*/  WARPSYNC.COLLECTIVE R88, `(.L_x_732) ;  /* 0x0000000058087348 */ /* 0x000fea0003c00000 */
[----:B------:R0:W1:Y:S02]  /*9330*/  SHFL.IDX P0, R93, R91, R90, R89 ;  /* 0x0000005a5b5d7389 */ /* 0x0000640000000059 */
[----:B01----:R-:W-:Y:S05]  /*9340*/  ENDCOLLECTIVE ;  /* 0x000000000000791b */ /* 0x003fea0003800000 */
.L_x_732:
[-C--:B------:R-:W-:Y:S01]  /*9350*/  FFMA R74, R29, R35.reuse, R74 ;  /* 0x000000231d4a7223 */ /* 0x080fe2000000004a */
[----:B------:R-:W-:Y:S01]  /*9360*/  FFMA R72, R23, R35, R72 ;  /* 0x0000002317487223 */ /* 0x000fe20000000048 */
[----:B------:R-:W-:Y:S02]  /*9370*/  MOV R91, R8 ;  /* 0x00000008005b7202 */ /* 0x000fe40000000f00 */
[----:B------:R-:W-:-:S07]  /*9380*/  MOV R35, R93 ;  /* 0x0000005d00237202 */ /* 0x000fce0000000f00 */
[----:B------:R-:W-:Y:S05]  /*9390*/  WARPSYNC.COLLECTIVE R88, `(.L_x_733) ;  /* 0x0000000058087348 */ /* 0x000fea0003c00000 */
[----:B------:R0:W1:Y:S02]  /*93a0*/  SHFL.IDX P0, R93, R91, R90, R89 ;  /* 0x0000005a5b5d7389 */ /* 0x0000640000000059 */
[----:B01----:R-:W-:Y:S05]  /*93b0*/  ENDCOLLECTIVE ;  /* 0x000000000000791b */ /* 0x003fea0003800000 */
.L_x_733:
[-C--:B------:R-:W-:Y:S01]  /*93c0*/  FFMA R70, R29, R37.reuse, R70 ;  /* 0x000000251d467223 */ /* 0x080fe20000000046 */
[----:B------:R-:W-:Y:S01]  /*93d0*/  FFMA R68, R23, R37, R68 ;  /* 0x0000002517447223 */ /* 0x000fe20000000044 */
[----:B------:R-:W-:Y:S02]  /*93e0*/  MOV R91, R0 ;  /* 0x00000000005b7202 */ /* 0x000fe40000000f00 */
[----:B------:R-:W-:-:S07]  /*93f0*/  MOV R37, R93 ;  /* 0x0000005d00257202 */ /* 0x000fce0000000f00 */
[----:B------:R-:W-:Y:S05]  /*9400*/  WARPSYNC.COLLECTIVE R88, `(.L_x_734) ;  /* 0x0000000058087348 */ /* 0x000fea0003c00000 */
[----:B------:R0:W1:Y:S02]  /*9410*/  SHFL.IDX P0, R93, R91, R90, R89 ;  /* 0x0000005a5b5d7389 */ /* 0x0000640000000059 */
[----:B01----:R-:W-:Y:S05]  /*9420*/  ENDCOLLECTIVE ;  /* 0x000000000000791b */ /* 0x003fea0003800000 */
.L_x_734:
[-C--:B------:R-:W-:Y:S01]  /*9430*/  FFMA R62, R29, R39.reuse, R62 ;  /* 0x000000271d3e7223 */ /* 0x080fe2000000003e */
[----:B------:R-:W-:Y:S01]  /*9440*/  FFMA R6, R23, R39, R6 ;  /* 0x0000002717067223 */ /* 0x000fe20000000006 */
[----:B------:R-:W-:Y:S02]  /*9450*/  MOV R91, R51 ;  /* 0x00000033005b7202 */ /* 0x000fe40000000f00 */
[----:B------:R-:W-:-:S07]  /*9460*/  MOV R39, R93 ;  /* 0x0000005d00277202 */ /* 0x000fce0000000f00 */
[----:B------:R-:W-:Y:S05]  /*9470*/  WARPSYNC.COLLECTIVE R88, `(.L_x_735) ;  /* 0x0000000058087348 */ /* 0x000fea0003c00000 */
[----:B------:R0:W1:Y:S02]  /*9480*/  SHFL.IDX P0, R93, R91, R90, R89 ;  /* 0x0000005a5b5d7389 */ /* 0x0000640000000059 */
[----:B01----:R-:W-:Y:S05]  /*9490*/  ENDCOLLECTIVE ;  /* 0x000000000000791b */ /* 0x003fea0003800000 */
.L_x_735:
[-C--:B------:R-:W-:Y:S01]  /*94a0*/  FFMA R82, R29, R41.reuse, R82 ;  /* 0x000000291d527223 */ /* 0x080fe20000000052 */
[----:B------:R-:W-:Y:S01]  /*94b0*/  FFMA R84, R23, R41, R84 ;  /* 0x0000002917547223 */ /* 0x000fe20000000054 */
[----:B------:R-:W-:Y:S02]  /*94c0*/  MOV R91, R52 ;  /* 0x00000034005b7202 */ /* 0x000fe40000000f00 */
[----:B------:R-:W-:-:S07]  /*94d0*/  MOV R41, R93 ;  /* 0x0000005d00297202 */ /* 0x000fce0000000f00 */
[----:B------:R-:W-:Y:S05]  /*94e0*/  WARPSYNC.COLLECTIVE R88, `(.L_x_736) ;  /* 0x0000000058087348 */ /* 0x000fea0003c00000 */
[----:B------:R0:W1:Y:S02]  /*94f0*/  SHFL.IDX P0, R93, R91, R90, R89 ;  /* 0x0000005a5b5d7389 */ /* 0x0000640000000059 */
[----:B01----:R-:W-:Y:S05]  /*9500*/  ENDCOLLECTIVE ;  /* 0x000000000000791b */ /* 0x003fea0003800000 */
.L_x_736:
[-C--:B------:R-:W-:Y:S01]  /*9510*/  FFMA R86, R29, R43.reuse, R86 ;  /* 0x0000002b1d567223 */ /* 0x080fe20000000056 */
[----:B------:R-:W-:Y:S01]  /*9520*/  FFMA R92, R23, R43, R92 ;  /* 0x0000002b175c7223 */ /* 0x000fe2000000005c */
[----:B------:R-:W-:Y:S02]  /*9530*/  MOV R91, R53 ;  /* 0x00000035005b7202 */ /* 0x000fe40000000f00 */
[----:B------:R-:W-:-:S07]  /*9540*/  MOV R43, R93 ;  /* 0x0000005d002b7202 */ /* 0x000fce0000000f00 */
[----:B------:R-:W-:Y:S05]  /*9550*/  WARPSYNC.COLLECTIVE R88, `(.L_x_737) ;  /* 0x0000000058087348 */ /* 0x000fea0003c00000 */
[----:B------:R0:W1:Y:S02]  /*9560*/  SHFL.IDX P0, R93, R91, R90, R89 ;  /* 0x0000005a5b5d7389 */ /* 0x0000640000000059 */
[----:B01----:R-:W-:Y:S05]  /*9570*/  ENDCOLLECTIVE ;  /* 0x000000000000791b */ /* 0x003fea0003800000 */
.L_x_737:
[-C--:B------:R-:W-:Y:S01]  /*9580*/  FFMA R94, R29, R45.reuse, R94 ;  /* 0x0000002d1d5e7223 */ /* 0x080fe2000000005e */
[----:B------:R-:W-:Y:S01]  /*9590*/  FFMA R100, R23, R45, R100 ;  /* 0x0000002d17647223 */ /* 0x000fe20000000064 */
[----:B------:R-:W-:Y:S02]  /*95a0*/  MOV R91, R54 ;  /* 0x00000036005b7202 */ /* 0x000fe40000000f00 */
[----:B------:R-:W-:-:S07]  /*95b0*/  MOV R45, R93 ;  /* 0x0000005d002d7202 */ /* 0x000fce0000000f00 */
[----:B------:R-:W-:Y:S05]  /*95c0*/  WARPSYNC.COLLECTIVE R88, `(.L_x_738) ;  /* 0x0000000058087348 */ /* 0x000fea0003c00000 */
[----:B------:R0:W1:Y:S02]  /*95d0*/  SHFL.IDX P0, R93, R91, R90, R89 ;  /* 0x0000005a5b5d7389 */ /* 0x0000640000000059 */
[----:B01----:R-:W-:Y:S05]  /*95e0*/  ENDCOLLECTIVE ;  /* 0x000000000000791b */ /* 0x003fea0003800000 */
.L_x_738:
[----:B------:R-:W-:Y:S02]  /*95f0*/  MOV R91, R55 ;  /* 0x00000037005b7202 */ /* 0x000fe40000000f00 */
[----:B------:R-:W-:-:S07]  /*9600*/  MOV R63, R93 ;  /* 0x0000005d003f7202 */ /* 0x000fce0000000f00 */
[----:B------:R-:W-:Y:S05]  /*9610*/  WARPSYNC.COLLECTIVE R88, `(.L_x_739) ;  /* 0x0000000058087348 */ /* 0x000fea0003c00000 */
[----:B------:R0:W1:Y:S02]  /*9620*/  SHFL.IDX P0, R93, R91, R90, R89 ;  /* 0x0000005a5b5d7389 */ /* 0x0000640000000059 */
[----:B01----:R-:W-:Y:S05]  /*9630*/  ENDCOLLECTIVE ;  /* 0x000000000000791b */ /* 0x003fea0003800000 */
.L_x_739:
[C---:B------:R-:W-:Y:S01]  /*9640*/  FFMA R78, R33.reuse, R29, R78 ;  /* 0x0000001d214e7223 */ /* 0x040fe2000000004e */
[----:B------:R-:W-:Y:S01]  /*9650*/  FFMA R76, R33, R23, R76 ;  /* 0x00000017214c7223 */ /* 0x000fe2000000004c */
[----:B------:R-:W-:Y:S02]  /*9660*/  MOV R91, R56 ;  /* 0x00000038005b7202 */ /* 0x000fe40000000f00 */
[----:B------:R-:W-:-:S07]  /*9670*/  MOV R33, R93 ;  /* 0x0000005d00217202 */ /* 0x000fce0000000f00 */
[----:B------:R-:W-:Y:S05]  /*9680*/  WARPSYNC.COLLECTIVE R88, `(.L_x_740) ;  /* 0x0000000058087348 */ /* 0x000fea0003c00000 */
[----:B------:R0:W1:Y:S02]  /*9690*/  SHFL.IDX P0, R93, R91, R90, R89 ;  /* 0x0000005a5b5d7389 */ /* 0x0000640000000059 */
[----:B01----:R-:W-:Y:S05]  /*96a0*/  ENDCOLLECTIVE ;  /* 0x000000000000791b */ /* 0x003fea0003800000 */
.L_x_740:
[----:B------:R-:W-:Y:S02]  /*96b0*/  MOV R91, R60 ;  /* 0x0000003c005b7202 */ /* 0x000fe40000000f00 */
[----:B------:R-:W-:-:S07]  /*96c0*/  MOV R31, R93 ;  /* 0x0000005d001f7202 */ /* 0x000fce0000000f00 */
[----:B------:R-:W-:Y:S05]  /*96d0*/  WARPSYNC.COLLECTIVE R88, `(.L_x_741) ;  /* 0x0000000058087348 */ /* 0x000fea0003c00000 */
[----:B------:R0:W1:Y:S02]  /*96e0*/  SHFL.IDX P0, R93, R91, R90, R89 ;  /* 0x0000005a5b5d7389 */ /* 0x0000640000000059 */
[----:B01----:R-:W-:Y:S05]  /*96f0*/  ENDCOLLECTIVE ;  /* 0x000000000000791b */ /* 0x003fea0003800000 */
.L_x_741:
[-C--:B------:R-:W-:Y:S01]  /*9700*/  FFMA R98, R29, R4.reuse, R98 ;  /* 0x000000041d627223 */ /* 0x080fe20000000062 */
[----:B------:R-:W-:Y:S01]  /*9710*/  FFMA R102, R23, R4, R102 ;  /* 0x0000000417667223 */ /* 0x000fe20000000066 */
[-C--:B------:R-:W-:Y:S01]  /*9720*/  FFMA R96, R29, R5.reuse, R96 ;  /* 0x000000051d607223 */ /* 0x080fe20000000060 */
[----:B------:R-:W-:Y:S01]  /*9730*/  FFMA R104, R23, R5, R104 ;  /* 0x0000000517687223 */ /* 0x000fe20000000068 */
[----:B------:R-:W-:-:S04]  /*9740*/  IMAD.WIDE R4, R61, 0x4, R2 ;  /* 0x000000043d047825 */ /* 0x000fc800078e0202 */
        /* <DEDUP_REMOVED lines=11> */
[----:B------:R0:W5:Y:S01]  /*9800*/  LDG.E.CONSTANT R27, desc[UR4][R4.64+0x80] ;  /* 0x00008004041b7981 */ /* 0x000162000c1e9900 */
[----:B------:R-:W-:-:S03]  /*9810*/  FFMA R25, R29, R93, R25 ;  /* 0x0000005d1d197223 */ /* 0x000fc60000000019 */
[----:B------:R0:W5:Y:S01]  /*9820*/  LDG.E.CONSTANT R29, desc[UR4][R4.64] ;  /* 0x00000004041d7981 */ /* 0x000162000c1e9900 */
[----:B------:R-:W-:Y:S02]  /*9830*/  MOV R91, R20 ;  /* 0x00000014005b7202 */ /* 0x000fe40000000f00 */
[----:B------:R-:W-:Y:S01]  /*9840*/  MOV R90, R71 ;  /* 0x00000047005a7202 */ /* 0x000fe20000000f00 */
[----:B------:R-:W-:-:S07]  /*9850*/  FFMA R80, R23, R93, R80 ;  /* 0x0000005d17507223 */ /* 0x000fce0000000050 */
[----:B0----5:R-:W-:Y:S05]  /*9860*/  WARPSYNC.COLLECTIVE R88, `(.L_x_742) ;  /* 0x0000000058087348 */ /* 0x021fea0003c00000 */
[----:B------:R1:W2:Y:S02]  /*9870*/  SHFL.IDX P0, R93, R91, R90, R89 ;  /* 0x0000005a5b5d7389 */ /* 0x0002a40000000059 */
[----:B012--5:R-:W-:Y:S05]  /*9880*/  ENDCOLLECTIVE ;  /* 0x000000000000791b */ /* 0x027fea0003800000 */
.L_x_742:
[----:B------:R-:W-:Y:S01]  /*9890*/  FFMA R26, R23, R35, R26 ;  /* 0x00000023171a7223 */ /* 0x000fe2000000001a */
[----:B------:R-:W-:Y:S02]  /*98a0*/  MOV R91, R19 ;  /* 0x00000013005b7202 */ /* 0x000fe40000000f00 */
[----:B------:R-:W-:-:S07]  /*98b0*/  MOV R35, R93 ;  /* 0x0000005d00237202 */ /* 0x000fce0000000f00 */
[----:B------:R-:W-:Y:S05]  /*98c0*/  WARPSYNC.COLLECTIVE R88, `(.L_x_743) ;  /* 0x0000000058087348 */ /* 0x000fea0003c00000 */
[----:B------:R0:W1:Y:S02]  /*98d0*/  SHFL.IDX P0, R93, R91, R90, R89 ;  /* 0x0000005a5b5d7389 */ /* 0x0000640000000059 */
[----:B01----:R-:W-:Y:S05]  /*98e0*/  ENDCOLLECTIVE ;  /* 0x000000000000791b */ /* 0x003fea0003800000 */
.L_x_743:
[----:B------:R-:W-:Y:S01]  /*98f0*/  FFMA R28, R23, R37, R28 ;  /* 0x00000025171c7223 */ /* 0x000fe2000000001c */
[----:B------:R-:W-:Y:S02]  /*9900*/  MOV R91, R18 ;  /* 0x00000012005b7202 */ /* 0x000fe40000000f00 */
[----:B------:R-:W-:-:S07]  /*9910*/  MOV R37, R93 ;  /* 0x0000005d00257202 */ /* 0x000fce0000000f00 */
[----:B------:R-:W-:Y:S05]  /*9920*/  WARPSYNC.COLLECTIVE R88, `(.L_x_744) ;  /* 0x0000000058087348 */ /* 0x000fea0003c00000 */
[----:B------:R0:W1:Y:S02]  /*9930*/  SHFL.IDX P0, R93, R91, R90, R89 ;  /* 0x0000005a5b5d7389 */ /* 0x0000640000000059 */
[----:B01----:R-:W-:Y:S05]  /*9940*/  ENDCOLLECTIVE ;  /* 0x000000000000791b */ /* 0x003fea0003800000 */
.L_x_744:
[----:B------:R-:W-:Y:S01]  /*9950*/  FFMA R30, R23, R39, R30 ;  /* 0x00000027171e7223 */ /* 0x000fe2000000001e */
[----:B------:R-:W-:Y:S02]  /*9960*/  MOV R91, R17 ;  /* 0x00000011005b7202 */ /* 0x000fe40000000f00 */
[----:B------:R-:W-:-:S07]  /*9970*/  MOV R39, R93 ;  /* 0x0000005d00277202 */ /* 0x000fce0000000f00 */
[----:B------:R-:W-:Y:S05]  /*9980*/  WARPSYNC.COLLECTIVE R88, `(.L_x_745) ;  /* 0x0000000058087348 */ /* 0x000fea0003c00000 */
[----:B------:R0:W1:Y:S02]  /*9990*/  SHFL.IDX P0, R93, R91, R90, R89 ;  /* 0x0000005a5b5d7389 */ /* 0x0000640000000059 */
[----:B01----:R-:W-:Y:S05]  /*99a0*/  ENDCOLLECTIVE ;  /* 0x000000000000791b */ /* 0x003fea0003800000 */
.L_x_745:
[----:B------:R-:W-:Y:S02]  /*99b0*/  MOV R91, R16 ;  /* 0x00000010005b7202 */ /* 0x000fe40000000f00 */
[----:B------:R-:W-:-:S07]  /*99c0*/  MOV R5, R93 ;  /* 0x0000005d00057202 */ /* 0x000fce0000000f00 */
[----:B------:R-:W-:Y:S05]  /*99d0*/  WARPSYNC.COLLECTIVE R88, `(.L_x_746) ;  /* 0x0000000058087348 */ /* 0x000fea0003c00000 */
[----:B------:R0:W1:Y:S02]  /*99e0*/  SHFL.IDX P0, R93, R91, R90, R89 ;  /* 0x0000005a5b5d7389 */ /* 0x0000640000000059 */
[----:B01----:R-:W-:Y:S05]  /*99f0*/  ENDCOLLECTIVE ;  /* 0x000000000000791b */ /* 0x003fea0003800000 */
.L_x_746:
[----:B------:R-:W-:Y:S01]  /*9a00*/  FFMA R32, R23, R41, R32 ;  /* 0x0000002917207223 */ /* 0x000fe20000000020 */
[----:B------:R-:W-:Y:S02]  /*9a10*/  MOV R91, R15 ;  /* 0x0000000f005b7202 */ /* 0x000fe40000000f00 */
[----:B------:R-:W-:-:S07]  /*9a20*/  MOV R41, R93 ;  /* 0x0000005d00297202 */ /* 0x000fce0000000f00 */
[----:B------:R-:W-:Y:S05]  /*9a30*/  WARPSYNC.COLLECTIVE R88, `(.L_x_747) ;  /* 0x0000000058087348 */ /* 0x000fea0003c00000 */
[----:B------:R0:W1:Y:S02]  /*9a40*/  SHFL.IDX P0, R93, R91, R90, R89 ;  /* 0x0000005a5b5d7389 */ /* 0x0000640000000059 */
[----:B01----:R-:W-:Y:S05]  /*9a50*/  ENDCOLLECTIVE ;  /* 0x000000000000791b */ /* 0x003fea0003800000 */
.L_x_747:
[----:B------:R-:W-:Y:S01]  /*9a60*/  FFMA R34, R23, R43, R34 ;  /* 0x0000002b17227223 */ /* 0x000fe20000000022 */
[----:B------:R-:W-:Y:S02]  /*9a70*/  MOV R91, R14 ;  /* 0x0000000e005b7202 */ /* 0x000fe40000000f00 */
[----:B------:R-:W-:-:S07]  /*9a80*/  MOV R43, R93 ;  /* 0x0000005d002b7202 */ /* 0x000fce0000000f00 */
[----:B------:R-:W-:Y:S05]  /*9a90*/  WARPSYNC.COLLECTIVE R88, `(.L_x_748) ;  /* 0x0000000058087348 */ /* 0x000fea0003c00000 */
[----:B------:R0:W1:Y:S02]  /*9aa0*/  SHFL.IDX P0, R93, R91, R90, R89 ;  /* 0x0000005a5b5d7389 */ /* 0x0000640000000059 */
[----:B01----:R-:W-:Y:S05]  /*9ab0*/  ENDCOLLECTIVE ;  /* 0x000000000000791b */ /* 0x003fea0003800000 */
.L_x_748:
[----:B------:R-:W-:Y:S01]  /*9ac0*/  FFMA R36, R23, R45, R36 ;  /* 0x0000002d17247223 */ /* 0x000fe20000000024 */
[----:B------:R-:W-:Y:S02]  /*9ad0*/  MOV R91, R13 ;  /* 0x0000000d005b7202 */ /* 0x000fe40000000f00 */
[----:B------:R-:W-:-:S07]  /*9ae0*/  MOV R45, R93 ;  /* 0x0000005d002d7202 */ /* 0x000fce0000000f00 */
[----:B------:R-:W-:Y:S05]  /*9af0*/  WARPSYNC.COLLECTIVE R88, `(.L_x_749) ;  /* 0x0000000058087348 */ /* 0x000fea0003c00000 */
[----:B------:R0:W1:Y:S02]  /*9b00*/  SHFL.IDX P0, R93, R91, R90, R89 ;  /* 0x0000005a5b5d7389 */ /* 0x0000640000000059 */
[----:B01----:R-:W-:Y:S05]  /*9b10*/  ENDCOLLECTIVE ;  /* 0x000000000000791b */ /* 0x003fea0003800000 */
.L_x_749:
[----:B------:R-:W-:Y:S02]  /*9b20*/  MOV R91, R12 ;  /* 0x0000000c005b7202 */ /* 0x000fe40000000f00 */
[----:B------:R-:W-:-:S07]  /*9b30*/  MOV R61, R93 ;  /* 0x0000005d003d7202 */ /* 0x000fce0000000f00 */
[----:B------:R-:W-:Y:S05]  /*9b40*/  WARPSYNC.COLLECTIVE R88, `(.L_x_750) ;  /* 0x0000000058087348 */ /* 0x000fea0003c00000 */
[----:B------:R0:W1:Y:S02]  /*9b50*/  SHFL.IDX P0, R93, R91, R90, R89 ;  /* 0x0000005a5b5d7389 */ /* 0x0000640000000059 */
[----:B01----:R-:W-:Y:S05]  /*9b60*/  ENDCOLLECTIVE ;  /* 0x000000000000791b */ /* 0x003fea0003800000 */
.L_x_750:
[----:B------:R-:W-:Y:S02]  /*9b70*/  MOV R91, R11 ;  /* 0x0000000b005b7202 */ /* 0x000fe40000000f00 */
[----:B------:R-:W-:-:S07]  /*9b80*/  MOV R4, R93 ;  /* 0x0000005d00047202 */ /* 0x000fce0000000f00 */
[----:B------:R-:W-:Y:S05]  /*9b90*/  WARPSYNC.COLLECTIVE R88, `(.L_x_751) ;  /* 0x0000000058087348 */ /* 0x000fea0003c00000 */
[----:B------:R0:W1:Y:S02]  /*9ba0*/  SHFL.IDX P0, R93, R91, R90, R89 ;  /* 0x0000005a5b5d7389 */ /* 0x0000640000000059 */
[----:B01----:R-:W-:Y:S05]  /*9bb0*/  ENDCOLLECTIVE ;  /* 0x000000000000791b */ /* 0x003fea0003800000 */
.L_x_751:
        /* <DEDUP_REMOVED lines=10> */
.L_x_752:
[----:B------:R-:W-:Y:S02]  /*9c60*/  MOV R91, R9 ;  /* 0x00000009005b7202 */ /* 0x000fe40000000f00 */
[----:B------:R-:W-:-:S07]  /*9c70*/  MOV R23, R93 ;  /* 0x0000005d00177202 */ /* 0x000fce0000000f00 */
[----:B------:R-:W-:Y:S05]  /*9c80*/  WARPSYNC.COLLECTIVE R88, `(.L_x_753) ;  /* 0x0000000058087348 */ /* 0x000fea0003c00000 */
[----:B------:R0:W1:Y:S02]  /*9c90*/  SHFL.IDX P0, R93, R91, R90, R89 ;  /* 0x0000005a5b5d7389 */ /* 0x0000640000000059 */
[----:B01----:R-:W-:Y:S05]  /*9ca0*/  ENDCOLLECTIVE ;  /* 0x000000000000791b */ /* 0x003fea0003800000 */
.L_x_753:
[C---:B------:R-:W-:Y:S01]  /*9cb0*/  FFMA R78, R35.reuse, R29, R78 ;  /* 0x0000001d234e7223 */ /* 0x040fe2000000004e */
[----:B------:R-:W-:Y:S01]  /*9cc0*/  FFMA R76, R35, R27, R76 ;  /* 0x0000001b234c7223 */ /* 0x000fe2000000004c */
[----:B------:R-:W-:Y:S02]  /*9cd0*/  MOV R91, R8 ;  /* 0x00000008005b7202 */ /* 0x000fe40000000f00 */
[----:B------:R-:W-:-:S07]  /*9ce0*/  MOV R35, R93 ;  /* 0x0000005d00237202 */ /* 0x000fce0000000f00 */
[----:B------:R-:W-:Y:S05]  /*9cf0*/  WARPSYNC.COLLECTIVE R88, `(.L_x_754) ;  /* 0x0000000058087348 */ /* 0x000fea0003c00000 */
[----:B------:R0:W1:Y:S02]  /*9d00*/  SHFL.IDX P0, R93, R91, R90, R89 ;  /* 0x0000005a5b5d7389 */ /* 0x0000640000000059 */
[----:B01----:R-:W-:Y:S05]  /*9d10*/  ENDCOLLECTIVE ;  /* 0x000000000000791b */ /* 0x003fea0003800000 */
.L_x_754:
[-C--:B------:R-:W-:Y:S01]  /*9d20*/  FFMA R74, R29, R37.reuse, R74 ;  /* 0x000000251d4a7223 */ /* 0x080fe2000000004a */
[----:B------:R-:W-:Y:S01]  /*9d30*/  FFMA R72, R27, R37, R72 ;  /* 0x000000251b487223 */ /* 0x000fe20000000048 */
[----:B------:R-:W-:Y:S02]  /*9d40*/  MOV R91, R0 ;  /* 0x00000000005b7202 */ /* 0x000fe40000000f00 */
[----:B------:R-:W-:-:S07]  /*9d50*/  MOV R37, R93 ;  /* 0x0000005d00257202 */ /* 0x000fce0000000f00 */
[----:B------:R-:W-:Y:S05]  /*9d60*/  WARPSYNC.COLLECTIVE R88, `(.L_x_755) ;  /* 0x0000000058087348 */ /* 0x000fea0003c00000 */
[----:B------:R0:W1:Y:S02]  /*9d70*/  SHFL.IDX P0, R93, R91, R90, R89 ;  /* 0x0000005a5b5d7389 */ /* 0x0000640000000059 */
[----:B01----:R-:W-:Y:S05]  /*9d80*/  ENDCOLLECTIVE ;  /* 0x000000000000791b */ /* 0x003fea0003800000 */
.L_x_755:
[-C--:B------:R-:W-:Y:S01]  /*9d90*/  FFMA R70, R29, R39.reuse, R70 ;  /* 0x000000271d467223 */ /* 0x080fe20000000046 */
[----:B------:R-:W-:Y:S01]  /*9da0*/  FFMA R68, R27, R39, R68 ;  /* 0x000000271b447223 */ /* 0x000fe20000000044 */
[----:B------:R-:W-:Y:S02]  /*9db0*/  MOV R91, R51 ;  /* 0x00000033005b7202 */ /* 0x000fe40000000f00 */
[----:B------:R-:W-:-:S07]  /*9dc0*/  MOV R39, R93 ;  /* 0x0000005d00277202 */ /* 0x000fce0000000f00 */
[----:B------:R-:W-:Y:S05]  /*9dd0*/  WARPSYNC.COLLECTIVE R88, `(.L_x_756) ;  /* 0x0000000058087348 */ /* 0x000fea0003c00000 */
[----:B------:R0:W1:Y:S02]  /*9de0*/  SHFL.IDX P0, R93, R91, R90, R89 ;  /* 0x0000005a5b5d7389 */ /* 0x0000640000000059 */
[----:B01----:R-:W-:Y:S05]  /*9df0*/  ENDCOLLECTIVE ;  /* 0x000000000000791b */ /* 0x003fea0003800000 */
.L_x_756:
[-C--:B------:R-:W-:Y:S01]  /*9e00*/  FFMA R62, R29, R41.reuse, R62 ;  /* 0x000000291d3e7223 */ /* 0x080fe2000000003e */
[----:B------:R-:W-:Y:S01]  /*9e10*/  FFMA R6, R27, R41, R6 ;  /* 0x000000291b067223 */ /* 0x000fe20000000006 */
[----:B------:R-:W-:Y:S02]  /*9e20*/  MOV R91, R52 ;  /* 0x00000034005b7202 */ /* 0x000fe40000000f00 */
[----:B------:R-:W-:-:S07]  /*9e30*/  MOV R41, R93 ;  /* 0x0000005d00297202 */ /* 0x000fce0000000f00 */
[----:B------:R-:W-:Y:S05]  /*9e40*/  WARPSYNC.COLLECTIVE R88, `(.L_x_757) ;  /* 0x0000000058087348 */ /* 0x000fea0003c00000 */
[----:B------:R0:W1:Y:S02]  /*9e50*/  SHFL.IDX P0, R93, R91, R90, R89 ;  /* 0x0000005a5b5d7389 */ /* 0x0000640000000059 */
[----:B01----:R-:W-:Y:S05]  /*9e60*/  ENDCOLLECTIVE ;  /* 0x000000000000791b */ /* 0x003fea0003800000 */
.L_x_757:
[-C--:B------:R-:W-:Y:S01]  /*9e70*/  FFMA R82, R29, R43.reuse, R82 ;  /* 0x0000002b1d527223 */ /* 0x080fe20000000052 */
[----:B------:R-:W-:Y:S01]  /*9e80*/  FFMA R84, R27, R43, R84 ;  /* 0x0000002b1b547223 */ /* 0x000fe20000000054 */
[----:B------:R-:W-:Y:S02]  /*9e90*/  MOV R91, R53 ;  /* 0x00000035005b7202 */ /* 0x000fe40000000f00 */
[----:B------:R-:W-:-:S07]  /*9ea0*/  MOV R43, R93 ;  /* 0x0000005d002b7202 */ /* 0x000fce0000000f00 */
[----:B------:R-:W-:Y:S05]  /*9eb0*/  WARPSYNC.COLLECTIVE R88, `(.L_x_758) ;  /* 0x0000000058087348 */ /* 0x000fea0003c00000 */
[----:B------:R0:W1:Y:S02]  /*9ec0*/  SHFL.IDX P0, R93, R91, R90, R89 ;  /* 0x0000005a5b5d7389 */ /* 0x0000640000000059 */
[----:B01----:R-:W-:Y:S05]  /*9ed0*/  ENDCOLLECTIVE ;  /* 0x000000000000791b */ /* 0x003fea0003800000 */
.L_x_758:
[-C--:B------:R-:W-:Y:S01]  /*9ee0*/  FFMA R86, R29, R45.reuse, R86 ;  /* 0x0000002d1d567223 */ /* 0x080fe20000000056 */
[----:B------:R-:W-:Y:S01]  /*9ef0*/  FFMA R92, R27, R45, R92 ;  /* 0x0000002d1b5c7223 */ /* 0x000fe2000000005c */
[----:B------:R-:W-:Y:S02]  /*9f00*/  MOV R91, R54 ;  /* 0x00000036005b7202 */ /* 0x000fe40000000f00 */
[----:B------:R-:W-:-:S07]  /*9f10*/  MOV R45, R93 ;  /* 0x0000005d002d7202 */ /* 0x000fce0000000f00 */
[----:B------:R-:W-:Y:S05]  /*9f20*/  WARPSYNC.COLLECTIVE R88, `(.L_x_759) ;  /* 0x0000000058087348 */ /* 0x000fea0003c00000 */
[----:B------:R0:W1:Y:S02]  /*9f30*/  SHFL.IDX P0, R93, R91, R90, R89 ;  /* 0x0000005a5b5d7389 */ /* 0x0000640000000059 */
[----:B01----:R-:W-:Y:S05]  /*9f40*/  ENDCOLLECTIVE ;  /* 0x000000000000791b */ /* 0x003fea0003800000 */
.L_x_759:
[-C--:B------:R-:W-:Y:S01]  /*9f50*/  FFMA R94, R29, R61.reuse, R94 ;  /* 0x0000003d1d5e7223 */ /* 0x080fe2000000005e */
[----:B------:R-:W-:Y:S01]  /*9f60*/  FFMA R100, R27, R61, R100 ;  /* 0x0000003d1b647223 */ /* 0x000fe20000000064 */
[----:B------:R-:W-:Y:S02]  /*9f70*/  MOV R91, R55 ;  /* 0x00000037005b7202 */ /* 0x000fe40000000f00 */
[----:B------:R-:W-:-:S07]  /*9f80*/  MOV R61, R93 ;  /* 0x0000005d003d7202 */ /* 0x000fce0000000f00 */
[----:B------:R-:W-:Y:S05]  /*9f90*/  WARPSYNC.COLLECTIVE R88, `(.L_x_760) ;  /* 0x0000000058087348 */ /* 0x000fea0003c00000 */
[----:B------:R0:W1:Y:S02]  /*9fa0*/  SHFL.IDX P0, R93, R91, R90, R89 ;  /* 0x0000005a5b5d7389 */ /* 0x0000640000000059 */
[----:B01----:R-:W-:Y:S05]  /*9fb0*/  ENDCOLLECTIVE ;  /* 0x000000000000791b */ /* 0x003fea0003800000 */
.L_x_760:
[----:B------:R-:W-:Y:S02]  /*9fc0*/  MOV R91, R56 ;  /* 0x00000038005b7202 */ /* 0x000fe40000000f00 */
[----:B------:R-:W-:-:S07]  /*9fd0*/  MOV R33, R93 ;  /* 0x0000005d00217202 */ /* 0x000fce0000000f00 */
[----:B------:R-:W-:Y:S05]  /*9fe0*/  WARPSYNC.COLLECTIVE R88, `(.L_x_761) ;  /* 0x0000000058087348 */ /* 0x000fea0003c00000 */
[----:B------:R0:W1:Y:S02]  /*9ff0*/  SHFL.IDX P0, R93, R91, R90, R89 ;  /* 0x0000005a5b5d7389 */ /* 0x0000640000000059 */
[----:B01----:R-:W-:Y:S05]  /*a000*/  ENDCOLLECTIVE ;  /* 0x000000000000791b */ /* 0x003fea0003800000 */
.L_x_761:
[----:B------:R-:W-:Y:S02]  /*a010*/  MOV R91, R60 ;  /* 0x0000003c005b7202 */ /* 0x000fe40000000f00 */
[----:B------:R-:W-:-:S07]  /*a020*/  MOV R31, R93 ;  /* 0x0000005d001f7202 */ /* 0x000fce0000000f00 */
[----:B------:R-:W-:Y:S05]  /*a030*/  WARPSYNC.COLLECTIVE R88, `(.L_x_762) ;  /* 0x0000000058087348 */ /* 0x000fea0003c00000 */
[----:B------:R0:W1:Y:S02]  /*a040*/  SHFL.IDX P0, R93, R91, R90, R89 ;  /* 0x0000005a5b5d7389 */ /* 0x0000640000000059 */
[----:B01----:R-:W-:Y:S05]  /*a050*/  ENDCOLLECTIVE ;  /* 0x000000000000791b */ /* 0x003fea0003800000 */
.L_x_762:
        /* <DEDUP_REMOVED lines=13> */
[----:B------:R-:W-:Y:S01]  /*a130*/  MOV R91, R20 ;  /* 0x00000014005b7202 */ /* 0x000fe20000000f00 */
[C---:B------:R-:W-:Y:S01]  /*a140*/  FFMA R120, R29.reuse, R61, R120 ;  /* 0x0000003d1d787223 */ /* 0x040fe20000000078 */
[----:B------:R-:W-:Y:S01]  /*a150*/  MOV R90, R69 ;  /* 0x00000045005a7202 */ /* 0x000fe20000000f00 */
[C---:B------:R-:W-:Y:S01]  /*a160*/  FFMA R122, R29.reuse, R33, R122 ;  /* 0x000000211d7a7223 */ /* 0x040fe2000000007a */
[C---:B------:R-:W-:Y:S01]  /*a170*/  FFMA R124, R29.reuse, R31, R124 ;  /* 0x0000001f1d7c7223 */ /* 0x040fe2000000007c */
[----:B------:R0:W5:Y:S01]  /*a180*/  LDG.E.CONSTANT R23, desc[UR4][R4.64+0x80] ;  /* 0x0000800404177981 */ /* 0x000162000c1e9900 */
[-C--:B------:R-:W-:Y:S01]  /*a190*/  FFMA R25, R29, R93.reuse, R25 ;  /* 0x0000005d1d197223 */ /* 0x080fe20000000019 */
[----:B------:R-:W-:-:S02]  /*a1a0*/  FFMA R80, R27, R93, R80 ;  /* 0x0000005d1b507223 */ /* 0x000fc40000000050 */
[----:B------:R0:W5:Y:S05]  /*a1b0*/  LDG.E.CONSTANT R29, desc[UR4][R4.64] ;  /* 0x00000004041d7981 */ /* 0x00016a000c1e9900 */
[----:B0----5:R-:W-:Y:S05]  /*a1c0*/  WARPSYNC.COLLECTIVE R88, `(.L_x_763) ;  /* 0x0000000058087348 */ /* 0x021fea0003c00000 */
[----:B------:R1:W2:Y:S02]  /*a1d0*/  SHFL.IDX P0, R93, R91, R90, R89 ;  /* 0x0000005a5b5d7389 */ /* 0x0002a40000000059 */
[----:B012--5:R-:W-:Y:S05]  /*a1e0*/  ENDCOLLECTIVE ;  /* 0x000000000000791b */ /* 0x027fea0003800000 */
.L_x_763:
[----:B------:R-:W-:Y:S01]  /*a1f0*/  FFMA R26, R27, R35, R26 ;  /* 0x000000231b1a7223 */ /* 0x000fe2000000001a */
[----:B------:R-:W-:Y:S02]  /*a200*/  MOV R91, R19 ;  /* 0x00000013005b7202 */ /* 0x000fe40000000f00 */
[----:B------:R-:W-:-:S07]  /*a210*/  MOV R35, R93 ;  /* 0x0000005d00237202 */ /* 0x000fce0000000f00 */
[----:B------:R-:W-:Y:S05]  /*a220*/  WARPSYNC.COLLECTIVE R88, `(.L_x_764) ;  /* 0x0000000058087348 */ /* 0x000fea0003c00000 */
[----:B------:R0:W1:Y:S02]  /*a230*/  SHFL.IDX P0, R93, R91, R90, R89 ;  /* 0x0000005a5b5d7389 */ /* 0x0000640000000059 */
[----:B01----:R-:W-:Y:S05]  /*a240*/  ENDCOLLECTIVE ;  /* 0x000000000000791b */ /* 0x003fea0003800000 */
.L_x_764:
[----:B------:R-:W-:Y:S01]  /*a250*/  FFMA R28, R27, R37, R28 ;  /* 0x000000251b1c7223 */ /* 0x000fe2000000001c */
[----:B------:R-:W-:Y:S02]  /*a260*/  MOV R91, R18 ;  /* 0x00000012005b7202 */ /* 0x000fe40000000f00 */
[----:B------:R-:W-:-:S07]  /*a270*/  MOV R37, R93 ;  /* 0x0000005d00257202 */ /* 0x000fce0000000f00 */
[----:B------:R-:W-:Y:S05]  /*a280*/  WARPSYNC.COLLECTIVE R88, `(.L_x_765) ;  /* 0x0000000058087348 */ /* 0x000fea0003c00000 */
[----:B------:R0:W1:Y:S02]  /*a290*/  SHFL.IDX P0, R93, R91, R90, R89 ;  /* 0x0000005a5b5d7389 */ /* 0x0000640000000059 */
[----:B01----:R-:W-:Y:S05]  /*a2a0*/  ENDCOLLECTIVE ;  /* 0x000000000000791b */ /* 0x003fea0003800000 */
.L_x_765:
[----:B------:R-:W-:Y:S01]  /*a2b0*/  FFMA R30, R27, R39, R30 ;  /* 0x000000271b1e7223 */ /* 0x000fe2000000001e */
[----:B------:R-:W-:Y:S02]  /*a2c0*/  MOV R91, R17 ;  /* 0x00000011005b7202 */ /* 0x000fe40000000f00 */
[----:B------:R-:W-:-:S07]  /*a2d0*/  MOV R39, R93 ;  /* 0x0000005d00277202 */ /* 0x000fce0000000f00 */
[----:B------:R-:W-:Y:S05]  /*a2e0*/  WARPSYNC.COLLECTIVE R88, `(.L_x_766) ;  /* 0x0000000058087348 */ /* 0x000fea0003c00000 */
[----:B------:R0:W1:Y:S02]  /*a2f0*/  SHFL.IDX P0, R93, R91, R90, R89 ;  /* 0x0000005a5b5d7389 */ /* 0x0000640000000059 */
[----:B01----:R-:W-:Y:S05]  /*a300*/  ENDCOLLECTIVE ;  /* 0x000000000000791b */ /* 0x003fea0003800000 */
.L_x_766:
[----:B------:R-:W-:Y:S02]  /*a310*/  MOV R91, R16 ;  /* 0x00000010005b7202 */ /* 0x000fe40000000f00 */
[----:B------:R-:W-:-:S07]  /*a320*/  MOV R5, R93 ;  /* 0x0000005d00057202 */ /* 0x000fce0000000f00 */
[----:B------:R-:W-:Y:S05]  /*a330*/  WARPSYNC.COLLECTIVE R88, `(.L_x_767) ;  /* 0x0000000058087348 */ /* 0x000fea0003c00000 */
[----:B------:R0:W1:Y:S02]  /*a340*/  SHFL.IDX P0, R93, R91, R90, R89 ;  /* 0x0000005a5b5d7389 */ /* 0x0000640000000059 */
[----:B01----:R-:W-:Y:S05]  /*a350*/  ENDCOLLECTIVE ;  /* 0x000000000000791b */ /* 0x003fea0003800000 */
.L_x_767:
[----:B------:R-:W-:Y:S01]  /*a360*/  FFMA R32, R27, R41, R32 ;  /* 0x000000291b207223 */ /* 0x000fe20000000020 */
[----:B------:R-:W-:Y:S02]  /*a370*/  MOV R91, R15 ;  /* 0x0000000f005b7202 */ /* 0x000fe40000000f00 */
[----:B------:R-:W-:-:S07]  /*a380*/  MOV R41, R93 ;  /* 0x0000005d00297202 */ /* 0x000fce0000000f00 */
[----:B------:R-:W-:Y:S05]  /*a390*/  WARPSYNC.COLLECTIVE R88, `(.L_x_768) ;  /* 0x0000000058087348 */ /* 0x000fea0003c00000 */
[----:B------:R0:W1:Y:S02]  /*a3a0*/  SHFL.IDX P0, R93, R91, R90, R89 ;  /* 0x0000005a5b5d7389 */ /* 0x0000640000000059 */
[----:B01----:R-:W-:Y:S05]  /*a3b0*/  ENDCOLLECTIVE ;  /* 0x000000000000791b */ /* 0x003fea0003800000 */
.L_x_768:
[----:B------:R-:W-:Y:S01]  /*a3c0*/  FFMA R34, R27, R43, R34 ;  /* 0x0000002b1b227223 */ /* 0x000fe20000000022 */
[----:B------:R-:W-:Y:S02]  /*a3d0*/  MOV R91, R14 ;  /* 0x0000000e005b7202 */ /* 0x000fe40000000f00 */
[----:B------:R-:W-:-:S07]  /*a3e0*/  MOV R43, R93 ;  /* 0x0000005d002b7202 */ /* 0x000fce0000000f00 */
[----:B------:R-:W-:Y:S05]  /*a3f0*/  WARPSYNC.COLLECTIVE R88, `(.L_x_769) ;  /* 0x0000000058087348 */ /* 0x000fea0003c00000 */
[----:B------:R0:W1:Y:S02]  /*a400*/  SHFL.IDX P0, R93, R91, R90, R89 ;  /* 0x0000005a5b5d7389 */ /* 0x0000640000000059 */
[----:B01----:R-:W-:Y:S05]  /*a410*/  ENDCOLLECTIVE ;  /* 0x000000000000791b */ /* 0x003fea0003800000 */
.L_x_769:
[----:B------:R-:W-:Y:S01]  /*a420*/  FFMA R36, R27, R45, R36 ;  /* 0x0000002d1b247223 */ /* 0x000fe20000000024 */
[----:B------:R-:W-:Y:S02]  /*a430*/  MOV R91, R13 ;  /* 0x0000000d005b7202 */ /* 0x000fe40000000f00 */
[----:B------:R-:W-:-:S07]  /*a440*/  MOV R45, R93 ;  /* 0x0000005d002d7202 */ /* 0x000fce0000000f00 */
[----:B------:R-:W-:Y:S05]  /*a450*/  WARPSYNC.COLLECTIVE R88, `(.L_x_770) ;  /* 0x0000000058087348 */ /* 0x000fea0003c00000 */
[----:B------:R0:W1:Y:S02]  /*a460*/  SHFL.IDX P0, R93, R91, R90, R89 ;  /* 0x0000005a5b5d7389 */ /* 0x0000640000000059 */
[----:B01----:R-:W-:Y:S05]  /*a470*/  ENDCOLLECTIVE ;  /* 0x000000000000791b */ /* 0x003fea0003800000 */
.L_x_770:
[----:B------:R-:W-:Y:S02]  /*a480*/  MOV R91, R12 ;  /* 0x0000000c005b7202 */ /* 0x000fe40000000f00 */
[----:B------:R-:W-:-:S07]  /*a490*/  MOV R59, R93 ;  /* 0x0000005d003b7202 */ /* 0x000fce0000000f00 */
[----:B------:R-:W-:Y:S05]  /*a4a0*/  WARPSYNC.COLLECTIVE R88, `(.L_x_771) ;  /* 0x0000000058087348 */ /* 0x000fea0003c00000 */
[----:B------:R0:W1:Y:S02]  /*a4b0*/  SHFL.IDX P0, R93, R91, R90, R89 ;  /* 0x0000005a5b5d7389 */ /* 0x0000640000000059 */
[----:B01----:R-:W-:Y:S05]  /*a4c0*/  ENDCOLLECTIVE ;  /* 0x000000000000791b */ /* 0x003fea0003800000 */
.L_x_771:
[----:B------:R-:W-:Y:S02]  /*a4d0*/  MOV R91, R11 ;  /* 0x0000000b005b7202 */ /* 0x000fe40000000f00 */
[----:B------:R-:W-:-:S07]  /*a4e0*/  MOV R4, R93 ;  /* 0x0000005d00047202 */ /* 0x000fce0000000f00 */
[----:B------:R-:W-:Y:S05]  /*a4f0*/  WARPSYNC.COLLECTIVE R88, `(.L_x_772) ;  /* 0x0000000058087348 */ /* 0x000fea0003c00000 */
[----:B------:R0:W1:Y:S02]  /*a500*/  SHFL.IDX P0, R93, R91, R90, R89 ;  /* 0x0000005a5b5d7389 */ /* 0x0000640000000059 */
[----:B01----:R-:W-:Y:S05]  /*a510*/  ENDCOLLECTIVE ;  /* 0x000000000000791b */ /* 0x003fea0003800000 */
.L_x_772:
[----:B------:R-:W-:Y:S01]  /*a520*/  FFMA R42, R27, R31, R42 ;  /* 0x0000001f1b2a7223 */ /* 0x000fe2000000002a */
[----:B------:R-:W-:Y:S02]  /*a530*/  MOV R91, R10 ;  /* 0x0000000a005b7202 */ /* 0x000fe40000000f00 */
[----:B------:R-:W-:-:S07]  /*a540*/  MOV R31, R93 ;  /* 0x0000005d001f7202 */ /* 0x000fce0000000f00 */
[----:B------:R-:W-:Y:S05]  /*a550*/  WARPSYNC.COLLECTIVE R88, `(.L_x_773) ;  /* 0x0000000058087348 */ /* 0x000fea0003c00000 */
[----:B------:R0:W1:Y:S02]  /*a560*/  SHFL.IDX P0, R93, R91, R90, R89 ;  /* 0x0000005a5b5d7389 */ /* 0x0000640000000059 */
[----:B01----:R-:W-:Y:S05]  /*a570*/  ENDCOLLECTIVE ;  /* 0x000000000000791b */ /* 0x003fea0003800000 */
.L_x_773:
[----:B------:R-:W-:Y:S01]  /*a580*/  FFMA R40, R27, R33, R40 ;  /* 0x000000211b287223 */ /* 0x000fe20000000028 */
[----:B------:R-:W-:Y:S02]  /*a590*/  MOV R91, R9 ;  /* 0x00000009005b7202 */ /* 0x000fe40000000f00 */
[----:B------:R-:W-:-:S07]  /*a5a0*/  MOV R33, R93 ;  /* 0x0000005d00217202 */ /* 0x000fce0000000f00 */
[----:B------:R-:W-:Y:S05]  /*a5b0*/  WARPSYNC.COLLECTIVE R88, `(.L_x_774) ;  /* 0x0000000058087348 */ /* 0x000fea0003c00000 */
[----:B------:R0:W1:Y:S02]  /*a5c0*/  SHFL.IDX P0, R93, R91, R90, R89 ;  /* 0x0000005a5b5d7389 */ /* 0x0000640000000059 */
[----:B01----:R-:W-:Y:S05]  /*a5d0*/  ENDCOLLECTIVE ;  /* 0x000000000000791b */ /* 0x003fea0003800000 */
.L_x_774:
[C---:B------:R-:W-:Y:S01]  /*a5e0*/  FFMA R76, R35.reuse, R23, R76 ;  /* 0x00000017234c7223 */ /* 0x040fe2000000004c */
[----:B------:R-:W-:Y:S01]  /*a5f0*/  FFMA R78, R35, R29, R78 ;  /* 0x0000001d234e7223 */ /* 0x000fe2000000004e */
[----:B------:R-:W-:Y:S02]  /*a600*/  MOV R91, R8 ;  /* 0x00000008005b7202 */ /* 0x000fe40000000f00 */
[----:B------:R-:W-:-:S07]  /*a610*/  MOV R35, R93 ;  /* 0x0000005d00237202 */ /* 0x000fce0000000f00 */
[----:B------:R-:W-:Y:S05]  /*a620*/  WARPSYNC.COLLECTIVE R88, `(.L_x_775) ;  /* 0x0000000058087348 */ /* 0x000fea0003c00000 */
[----:B------:R0:W1:Y:S02]  /*a630*/  SHFL.IDX P0, R93, R91, R90, R89 ;  /* 0x0000005a5b5d7389 */ /* 0x0000640000000059 */
[----:B01----:R-:W-:Y:S05]  /*a640*/  ENDCOLLECTIVE ;  /* 0x000000000000791b */ /* 0x003fea0003800000 */
.L_x_775:
[-C--:B------:R-:W-:Y:S01]  /*a650*/  FFMA R74, R29, R37.reuse, R74 ;  /* 0x000000251d4a7223 */ /* 0x080fe2000000004a */
[----:B------:R-:W-:Y:S01]  /*a660*/  FFMA R72, R23, R37, R72 ;  /* 0x0000002517487223 */ /* 0x000fe20000000048 */
[----:B------:R-:W-:Y:S02]  /*a670*/  MOV R91, R0 ;  /* 0x00000000005b7202 */ /* 0x000fe40000000f00 */
[----:B------:R-:W-:-:S07]  /*a680*/  MOV R37, R93 ;  /* 0x0000005d00257202 */ /* 0x000fce0000000f00 */
[----:B------:R-:W-:Y:S05]  /*a690*/  WARPSYNC.COLLECTIVE R88, `(.L_x_776) ;  /* 0x0000000058087348 */ /* 0x000fea0003c00000 */
[----:B------:R0:W1:Y:S02]  /*a6a0*/  SHFL.IDX P0, R93, R91, R90, R89 ;  /* 0x0000005a5b5d7389 */ /* 0x0000640000000059 */
[----:B01----:R-:W-:Y:S05]  /*a6b0*/  ENDCOLLECTIVE ;  /* 0x000000000000791b */ /* 0x003fea0003800000 */
.L_x_776:
[-C--:B------:R-:W-:Y:S01]  /*a6c0*/  FFMA R70, R29, R39.reuse, R70 ;  /* 0x000000271d467223 */ /* 0x080fe20000000046 */
[----:B------:R-:W-:Y:S01]  /*a6d0*/  FFMA R68, R23, R39, R68 ;  /* 0x0000002717447223 */ /* 0x000fe20000000044 */
[----:B------:R-:W-:Y:S02]  /*a6e0*/  MOV R91, R51 ;  /* 0x00000033005b7202 */ /* 0x000fe40000000f00 */
[----:B------:R-:W-:-:S07]  /*a6f0*/  MOV R39, R93 ;  /* 0x0000005d00277202 */ /* 0x000fce0000000f00 */
[----:B------:R-:W-:Y:S05]  /*a700*/  WARPSYNC.COLLECTIVE R88, `(.L_x_777) ;  /* 0x0000000058087348 */ /* 0x000fea0003c00000 */
[----:B------:R0:W1:Y:S02]  /*a710*/  SHFL.IDX P0, R93, R91, R90, R89 ;  /* 0x0000005a5b5d7389 */ /* 0x0000640000000059 */
[----:B01----:R-:W-:Y:S05]  /*a720*/  ENDCOLLECTIVE ;  /* 0x000000000000791b */ /* 0x003fea0003800000 */
.L_x_777:
[-C--:B------:R-:W-:Y:S01]  /*a730*/  FFMA R62, R29, R41.reuse, R62 ;  /* 0x000000291d3e7223 */ /* 0x080fe2000000003e */
[----:B------:R-:W-:Y:S01]  /*a740*/  FFMA R6, R23, R41, R6 ;  /* 0x0000002917067223 */ /* 0x000fe20000000006 */
[----:B------:R-:W-:Y:S02]  /*a750*/  MOV R91, R52 ;  /* 0x00000034005b7202 */ /* 0x000fe40000000f00 */
[----:B------:R-:W-:-:S07]  /*a760*/  MOV R41, R93 ;  /* 0x0000005d00297202 */ /* 0x000fce0000000f00 */
[----:B------:R-:W-:Y:S05]  /*a770*/  WARPSYNC.COLLECTIVE R88, `(.L_x_778) ;  /* 0x0000000058087348 */ /* 0x000fea0003c00000 */
[----:B------:R0:W1:Y:S02]  /*a780*/  SHFL.IDX P0, R93, R91, R90, R89 ;  /* 0x0000005a5b5d7389 */ /* 0x0000640000000059 */
[----:B01----:R-:W-:Y:S05]  /*a790*/  ENDCOLLECTIVE ;  /* 0x000000000000791b */ /* 0x003fea0003800000 */
.L_x_778:
[-C--:B------:R-:W-:Y:S01]  /*a7a0*/  FFMA R82, R29, R43.reuse, R82 ;  /* 0x0000002b1d527223 */ /* 0x080fe20000000052 */
[----:B------:R-:W-:Y:S01]  /*a7b0*/  FFMA R84, R23, R43, R84 ;  /* 0x0000002b17547223 */ /* 0x000fe20000000054 */
[----:B------:R-:W-:Y:S02]  /*a7c0*/  MOV R91, R53 ;  /* 0x00000035005b7202 */ /* 0x000fe40000000f00 */
[----:B------:R-:W-:-:S07]  /*a7d0*/  MOV R43, R93 ;  /* 0x0000005d002b7202 */ /* 0x000fce0000000f00 */
[----:B------:R-:W-:Y:S05]  /*a7e0*/  WARPSYNC.COLLECTIVE R88, `(.L_x_779) ;  /* 0x0000000058087348 */ /* 0x000fea0003c00000 */
[----:B------:R0:W1:Y:S02]  /*a7f0*/  SHFL.IDX P0, R93, R91, R90, R89 ;  /* 0x0000005a5b5d7389 */ /* 0x0000640000000059 */
[----:B01----:R-:W-:Y:S05]  /*a800*/  ENDCOLLECTIVE ;  /* 0x000000000000791b */ /* 0x003fea0003800000 */
.L_x_779:
[-C--:B------:R-:W-:Y:S01]  /*a810*/  FFMA R94, R29, R59.reuse, R94 ;  /* 0x0000003b1d5e7223 */ /* 0x080fe2000000005e */
[----:B------:R-:W-:Y:S01]  /*a820*/  FFMA R100, R23, R59, R100 ;  /* 0x0000003b17647223 */ /* 0x000fe20000000064 */
[----:B------:R-:W-:Y:S02]  /*a830*/  MOV R91, R54 ;  /* 0x00000036005b7202 */ /* 0x000fe40000000f00 */
[----:B------:R-:W-:-:S07]  /*a840*/  MOV R59, R93 ;  /* 0x0000005d003b7202 */ /* 0x000fce0000000f00 */
[----:B------:R-:W-:Y:S05]  /*a850*/  WARPSYNC.COLLECTIVE R88, `(.L_x_780) ;  /* 0x0000000058087348 */ /* 0x000fea0003c00000 */
[----:B------:R0:W1:Y:S02]  /*a860*/  SHFL.IDX P0, R93, R91, R90, R89 ;  /* 0x0000005a5b5d7389 */ /* 0x0000640000000059 */
[----:B01----:R-:W-:Y:S05]  /*a870*/  ENDCOLLECTIVE ;  /* 0x000000000000791b */ /* 0x003fea0003800000 */
.L_x_780:
[----:B------:R-:W-:-:S04]  /*a880*/  IMAD.WIDE R2, R7, 0x4, R2 ;  /* 0x0000000407027825 */ /* 0x000fc800078e0202 */
[----:B------:R-:W-:Y:S01]  /*a890*/  FFMA R38, R27, R61, R38 ;  /* 0x0000003d1b267223 */ /* 0x000fe20000000026 */
[-C--:B------:R-:W-:Y:S01]  /*a8a0*/  FFMA R66, R29, R5.reuse, R66 ;  /* 0x000000051d427223 */ /* 0x080fe20000000042 */
[----:B------:R-:W-:Y:S01]  /*a8b0*/  FFMA R64, R23, R5, R64 ;  /* 0x0000000517407223 */ /* 0x000fe20000000040 */
[-C--:B------:R-:W-:Y:S01]  /*a8c0*/  FFMA R86, R29, R45.reuse, R86 ;  /* 0x0000002d1d567223 */ /* 0x080fe20000000056 */
[----:B------:R-:W-:Y:S01]  /*a8d0*/  FFMA R92, R23, R45, R92 ;  /* 0x0000002d175c7223 */ /* 0x000fe2000000005c */
[----:B------:R0:W5:Y:S04]  /*a8e0*/  LDG.E.CONSTANT R5, desc[UR4][R2.64] ;  /* 0x0000000402057981 */ /* 0x000168000c1e9900 */
[----:B------:R0:W5:Y:S01]  /*a8f0*/  LDG.E.CONSTANT R45, desc[UR4][R2.64+0x80] ;  /* 0x00008004022d7981 */ /* 0x000162000c1e9900 */
[----:B------:R-:W-:-:S02]  /*a900*/  MOV R91, R55 ;  /* 0x00000037005b7202 */ /* 0x000fc40000000f00 */
[----:B------:R-:W-:-:S07]  /*a910*/  MOV R61, R93 ;  /* 0x0000005d003d7202 */ /* 0x000fce0000000f00 */
[----:B0----5:R-:W-:Y:S05]  /*a920*/  WARPSYNC.COLLECTIVE R88, `(.L_x_781) ;  /* 0x0000000058087348 */ /* 0x021fea0003c00000 */
[----:B------:R1:W2:Y:S02]  /*a930*/  SHFL.IDX P0, R93, R91, R90, R89 ;  /* 0x0000005a5b5d7389 */ /* 0x0002a40000000059 */
[----:B012--5:R-:W-:Y:S05]  /*a940*/  ENDCOLLECTIVE ;  /* 0x000000000000791b */ /* 0x027fea0003800000 */
.L_x_781:
[----:B------:R-:W-:Y:S02]  /*a950*/  MOV R91, R56 ;  /* 0x00000038005b7202 */ /* 0x000fe40000000f00 */
[----:B------:R-:W-:-:S07]  /*a960*/  MOV R63, R93 ;  /* 0x0000005d003f7202 */ /* 0x000fce0000000f00 */
[----:B------:R-:W-:Y:S05]  /*a970*/  WARPSYNC.COLLECTIVE R88, `(.L_x_782) ;  /* 0x0000000058087348 */ /* 0x000fea0003c00000 */
[----:B------:R0:W1:Y:S02]  /*a980*/  SHFL.IDX P0, R93, R91, R90, R89 ;  /* 0x0000005a5b5d7389 */ /* 0x0000640000000059 */
[----:B01----:R-:W-:Y:S05]  /*a990*/  ENDCOLLECTIVE ;  /* 0x000000000000791b */ /* 0x003fea0003800000 */
.L_x_782:
[----:B------:R-:W-:Y:S02]  /*a9a0*/  MOV R91, R60 ;  /* 0x0000003c005b7202 */ /* 0x000fe40000000f00 */
[----:B------:R-:W-:-:S07]  /*a9b0*/  MOV R27, R93 ;  /* 0x0000005d001b7202 */ /* 0x000fce0000000f00 */
[----:B------:R-:W-:Y:S05]  /*a9c0*/  WARPSYNC.COLLECTIVE R88, `(.L_x_783) ;  /* 0x0000000058087348 */ /* 0x000fea0003c00000 */
[----:B------:R0:W1:Y:S02]  /*a9d0*/  SHFL.IDX P0, R93, R91, R90, R89 ;  /* 0x0000005a5b5d7389 */ /* 0x0000640000000059 */
[----:B01----:R-:W-:Y:S05]  /*a9e0*/  ENDCOLLECTIVE ;  /* 0x000000000000791b */ /* 0x003fea0003800000 */
.L_x_783:
[----:B------:R-:W-:Y:S02]  /*a9f0*/  MOV R91, R20 ;  /* 0x00000014005b7202 */ /* 0x000fe40000000f00 */
[----:B------:R-:W-:Y:S01]  /*aa00*/  MOV R90, R67 ;  /* 0x00000043005a7202 */ /* 0x000fe20000000f00 */
[-C--:B------:R-:W-:Y:S01]  /*aa10*/  FFMA R44, R29, R93.reuse, R25 ;  /* 0x0000005d1d2c7223 */ /* 0x080fe20000000019 */
[----:B------:R-:W-:-:S07]  /*aa20*/  FFMA R80, R23, R93, R80 ;  /* 0x0000005d17507223 */ /* 0x000fce0000000050 */
[----:B------:R-:W-:Y:S05]  /*aa30*/  WARPSYNC.COLLECTIVE R88, `(.L_x_784) ;  /* 0x0000000058087348 */ /* 0x000fea0003c00000 */
[----:B------:R0:W1:Y:S02]  /*aa40*/  SHFL.IDX P0, R93, R91, R90, R89 ;  /* 0x0000005a5b5d7389 */ /* 0x0000640000000059 */
[----:B01----:R-:W-:Y:S05]  /*aa50*/  ENDCOLLECTIVE ;  /* 0x000000000000791b */ /* 0x003fea0003800000 */
.L_x_784:
[----:B------:R-:W-:Y:S02]  /*aa60*/  MOV R91, R19 ;  /* 0x00000013005b7202 */ /* 0x000fe40000000f00 */
[----:B------:R-:W-:-:S07]  /*aa70*/  MOV R111, R93 ;  /* 0x0000005d006f7202 */ /* 0x000fce0000000f00 */
[----:B------:R-:W-:Y:S05]  /*aa80*/  WARPSYNC.COLLECTIVE R88, `(.L_x_785) ;  /* 0x0000000058087348 */ /* 0x000fea0003c00000 */
[----:B------:R0:W1:Y:S02]  /*aa90*/  SHFL.IDX P0, R93, R91, R90, R89 ;  /* 0x0000005a5b5d7389 */ /* 0x0000640000000059 */
[----:B01----:R-:W-:Y:S05]  /*aaa0*/  ENDCOLLECTIVE ;  /* 0x000000000000791b */ /* 0x003fea0003800000 */
.L_x_785:
[----:B------:R-:W-:Y:S02]  /*aab0*/  MOV R91, R18 ;  /* 0x00000012005b7202 */ /* 0x000fe40000000f00 */
[----:B------:R-:W-:-:S07]  /*aac0*/  MOV R109, R93 ;  /* 0x0000005d006d7202 */ /* 0x000fce0000000f00 */
[----:B------:R-:W-:Y:S05]  /*aad0*/  WARPSYNC.COLLECTIVE R88, `(.L_x_786) ;  /* 0x0000000058087348 */ /* 0x000fea0003c00000 */
[----:B------:R0:W1:Y:S02]  /*aae0*/  SHFL.IDX P0, R93, R91, R90, R89 ;  /* 0x0000005a5b5d7389 */ /* 0x0000640000000059 */
[----:B01----:R-:W-:Y:S05]  /*aaf0*/  ENDCOLLECTIVE ;  /* 0x000000000000791b */ /* 0x003fea0003800000 */
.L_x_786:
[----:B------:R-:W-:Y:S02]  /*ab00*/  MOV R91, R17 ;  /* 0x00000011005b7202 */ /* 0x000fe40000000f00 */
[----:B------:R-:W-:-:S07]  /*ab10*/  MOV R107, R93 ;  /* 0x0000005d006b7202 */ /* 0x000fce0000000f00 */
[----:B------:R-:W-:Y:S05]  /*ab20*/  WARPSYNC.COLLECTIVE R88, `(.L_x_787) ;  /* 0x0000000058087348 */ /* 0x000fea0003c00000 */
[----:B------:R0:W1:Y:S02]  /*ab30*/  SHFL.IDX P0, R93, R91, R90, R89 ;  /* 0x0000005a5b5d7389 */ /* 0x0000640000000059 */
[----:B01----:R-:W-:Y:S05]  /*ab40*/  ENDCOLLECTIVE ;  /* 0x000000000000791b */ /* 0x003fea0003800000 */
.L_x_787:
[----:B------:R-:W-:Y:S02]  /*ab50*/  MOV R91, R16 ;  /* 0x00000010005b7202 */ /* 0x000fe40000000f00 */
[----:B------:R-:W-:-:S07]  /*ab60*/  MOV R105, R93 ;  /* 0x0000005d00697202 */ /* 0x000fce0000000f00 */
[----:B------:R-:W-:Y:S05]  /*ab70*/  WARPSYNC.COLLECTIVE R88, `(.L_x_788) ;  /* 0x0000000058087348 */ /* 0x000fea0003c00000 */
[----:B------:R0:W1:Y:S02]  /*ab80*/  SHFL.IDX P0, R93, R91, R90, R89 ;  /* 0x0000005a5b5d7389 */ /* 0x0000640000000059 */
[----:B01----:R-:W-:Y:S05]  /*ab90*/  ENDCOLLECTIVE ;  /* 0x000000000000791b */ /* 0x003fea0003800000 */
.L_x_788:
[----:B------:R-:W-:Y:S02]  /*aba0*/  MOV R91, R15 ;  /* 0x0000000f005b7202 */ /* 0x000fe40000000f00 */
[----:B------:R-:W-:-:S07]  /*abb0*/  MOV R103, R93 ;  /* 0x0000005d00677202 */ /* 0x000fce0000000f00 */
[----:B------:R-:W-:Y:S05]  /*abc0*/  WARPSYNC.COLLECTIVE R88, `(.L_x_789) ;  /* 0x0000000058087348 */ /* 0x000fea0003c00000 */
[----:B------:R0:W1:Y:S02]  /*abd0*/  SHFL.IDX P0, R93, R91, R90, R89 ;  /* 0x0000005a5b5d7389 */ /* 0x0000640000000059 */
[----:B01----:R-:W-:Y:S05]  /*abe0*/  ENDCOLLECTIVE ;  /* 0x000000000000791b */ /* 0x003fea0003800000 */
.L_x_789:
[----:B------:R-:W-:Y:S02]  /*abf0*/  MOV R91, R14 ;  /* 0x0000000e005b7202 */ /* 0x000fe40000000f00 */
[----:B------:R-:W-:-:S07]  /*ac00*/  MOV R101, R93 ;  /* 0x0000005d00657202 */ /* 0x000fce0000000f00 */
[----:B------:R-:W-:Y:S05]  /*ac10*/  WARPSYNC.COLLECTIVE R88, `(.L_x_790) ;  /* 0x0000000058087348 */ /* 0x000fea0003c00000 */
[----:B------:R0:W1:Y:S02]  /*ac20*/  SHFL.IDX P0, R93, R91, R90, R89 ;  /* 0x0000005a5b5d7389 */ /* 0x0000640000000059 */
[----:B01----:R-:W-:Y:S05]  /*ac30*/  ENDCOLLECTIVE ;  /* 0x000000000000791b */ /* 0x003fea0003800000 */
.L_x_790:
[----:B------:R-:W-:Y:S02]  /*ac40*/  MOV R91, R13 ;  /* 0x0000000d005b7202 */ /* 0x000fe40000000f00 */
[----:B------:R-:W-:-:S07]  /*ac50*/  MOV R99, R93 ;  /* 0x0000005d00637202 */ /* 0x000fce0000000f00 */
[----:B------:R-:W-:Y:S05]  /*ac60*/  WARPSYNC.COLLECTIVE R88, `(.L_x_791) ;  /* 0x0000000058087348 */ /* 0x000fea0003c00000 */
[----:B------:R0:W1:Y:S02]  /*ac70*/  SHFL.IDX P0, R93, R91, R90, R89 ;  /* 0x0000005a5b5d7389 */ /* 0x0000640000000059 */
[----:B01----:R-:W-:Y:S05]  /*ac80*/  ENDCOLLECTIVE ;  /* 0x000000000000791b */ /* 0x003fea0003800000 */
.L_x_791:
[----:B------:R-:W-:Y:S02]  /*ac90*/  MOV R91, R12 ;  /* 0x0000000c005b7202 */ /* 0x000fe40000000f00 */
[----:B------:R-:W-:-:S07]  /*aca0*/  MOV R97, R93 ;  /* 0x0000005d00617202 */ /* 0x000fce0000000f00 */
[----:B------:R-:W-:Y:S05]  /*acb0*/  WARPSYNC.COLLECTIVE R88, `(.L_x_792) ;  /* 0x0000000058087348 */ /* 0x000fea0003c00000 */
[----:B------:R0:W1:Y:S02]  /*acc0*/  SHFL.IDX P0, R93, R91, R90, R89 ;  /* 0x0000005a5b5d7389 */ /* 0x0000640000000059 */
[----:B01----:R-:W-:Y:S05]  /*acd0*/  ENDCOLLECTIVE ;  /* 0x000000000000791b */ /* 0x003fea0003800000 */
.L_x_792:
[-C--:B------:R-:W-:Y:S01]  /*ace0*/  FFMA R98, R29, R4.reuse, R98 ;  /* 0x000000041d627223 */ /* 0x080fe20000000062 */
[----:B------:R-:W-:Y:S01]  /*acf0*/  FFMA R102, R23, R4, R102 ;  /* 0x0000000417667223 */ /* 0x000fe20000000066 */
[----:B------:R-:W-:Y:S02]  /*ad00*/  MOV R91, R11 ;  /* 0x0000000b005b7202 */ /* 0x000fe40000000f00 */
[-C--:B------:R-:W-:Y:S01]  /*ad10*/  FFMA R98, R5, R93.reuse, R98 ;  /* 0x0000005d05627223 */ /* 0x080fe20000000062 */
[----:B------:R-:W-:-:S07]  /*ad20*/  FFMA R95, R45, R93, R102 ;  /* 0x0000005d2d5f7223 */ /* 0x000fce0000000066 */
[----:B------:R-:W-:Y:S05]  /*ad30*/  WARPSYNC.COLLECTIVE R88, `(.L_x_793) ;  /* 0x0000000058087348 */ /* 0x000fea0003c00000 */
[----:B------:R0:W1:Y:S02]  /*ad40*/  SHFL.IDX P0, R93, R91, R90, R89 ;  /* 0x0000005a5b5d7389 */ /* 0x0000640000000059 */
[----:B01----:R-:W-:Y:S05]  /*ad50*/  ENDCOLLECTIVE ;  /* 0x000000000000791b */ /* 0x003fea0003800000 */
.L_x_793:
        /* <DEDUP_REMOVED lines=16> */
.L_x_794:
[----:B------:R-:W-:Y:S02]  /*ae60*/  MOV R91, R9 ;  /* 0x00000009005b7202 */ /* 0x000fe40000000f00 */
[----:B------:R-:W-:-:S07]  /*ae70*/  MOV R25, R93 ;  /* 0x0000005d00197202 */ /* 0x000fce0000000f00 */
[----:B------:R-:W-:Y:S05]  /*ae80*/  WARPSYNC.COLLECTIVE R88, `(.L_x_795) ;  /* 0x0000000058087348 */ /* 0x000fea0003c00000 */
[----:B------:R0:W1:Y:S02]  /*ae90*/  SHFL.IDX P0, R93, R91, R90, R89 ;  /* 0x0000005a5b5d7389 */ /* 0x0000640000000059 */
[----:B01----:R-:W-:Y:S05]  /*aea0*/  ENDCOLLECTIVE ;  /* 0x000000000000791b */ /* 0x003fea0003800000 */
.L_x_795:
[----:B------:R-:W-:Y:S01]  /*aeb0*/  FFMA R124, R29, R27, R124 ;  /* 0x0000001b1d7c7223 */ /* 0x000fe2000000007c */
[----:B------:R-:W-:Y:S02]  /*aec0*/  MOV R91, R8 ;  /* 0x00000008005b7202 */ /* 0x000fe40000000f00 */
[----:B------:R-:W-:-:S07]  /*aed0*/  MOV R27, R93 ;  /* 0x0000005d001b7202 */ /* 0x000fce0000000f00 */
[----:B------:R-:W-:Y:S05]  /*aee0*/  WARPSYNC.COLLECTIVE R88, `(.L_x_796) ;  /* 0x0000000058087348 */ /* 0x000fea0003c00000 */
[----:B------:R0:W1:Y:S02]  /*aef0*/  SHFL.IDX P0, R93, R91, R90, R89 ;  /* 0x0000005a5b5d7389 */ /* 0x0000640000000059 */
[----:B01----:R-:W-:Y:S05]  /*af00*/  ENDCOLLECTIVE ;  /* 0x000000000000791b */ /* 0x003fea0003800000 */
.L_x_796:
        /* <DEDUP_REMOVED lines=15> */
.L_x_797:
[----:B------:R-:W-:Y:S02]  /*b000*/  MOV R91, R51 ;  /* 0x00000033005b7202 */ /* 0x000fe40000000f00 */
[----:B------:R-:W-:-:S07]  /*b010*/  MOV R31, R93 ;  /* 0x0000005d001f7202 */ /* 0x000fce0000000f00 */
[----:B------:R-:W-:Y:S05]  /*b020*/  WARPSYNC.COLLECTIVE R88, `(.L_x_798) ;  /* 0x0000000058087348 */ /* 0x000fea0003c00000 */
[----:B------:R0:W1:Y:S02]  /*b030*/  SHFL.IDX P0, R93, R91, R90, R89 ;  /* 0x0000005a5b5d7389 */ /* 0x0000640000000059 */
[----:B01----:R-:W-:Y:S05]  /*b040*/  ENDCOLLECTIVE ;  /* 0x000000000000791b */ /* 0x003fea0003800000 */
.L_x_798:
[----:B------:R-:W-:Y:S02]  /*b050*/  MOV R91, R52 ;  /* 0x00000034005b7202 */ /* 0x000fe40000000f00 */
[----:B------:R-:W-:-:S07]  /*b060*/  MOV R33, R93 ;  /* 0x0000005d00217202 */ /* 0x000fce0000000f00 */
[----:B------:R-:W-:Y:S05]  /*b070*/  WARPSYNC.COLLECTIVE R88, `(.L_x_799) ;  /* 0x0000000058087348 */ /* 0x000fea0003c00000 */
[----:B------:R0:W1:Y:S02]  /*b080*/  SHFL.IDX P0, R93, R91, R90, R89 ;  /* 0x0000005a5b5d7389 */ /* 0x0000640000000059 */
[----:B01----:R-:W-:Y:S05]  /*b090*/  ENDCOLLECTIVE ;  /* 0x000000000000791b */ /* 0x003fea0003800000 */
.L_x_799:
[----:B------:R-:W-:Y:S02]  /*b0a0*/  MOV R91, R53 ;  /* 0x00000035005b7202 */ /* 0x000fe40000000f00 */
[----:B------:R-:W-:-:S07]  /*b0b0*/  MOV R35, R93 ;  /* 0x0000005d00237202 */ /* 0x000fce0000000f00 */
[----:B------:R-:W-:Y:S05]  /*b0c0*/  WARPSYNC.COLLECTIVE R88, `(.L_x_800) ;  /* 0x0000000058087348 */ /* 0x000fea0003c00000 */
[----:B------:R0:W1:Y:S02]  /*b0d0*/  SHFL.IDX P0, R93, R91, R90, R89 ;  /* 0x0000005a5b5d7389 */ /* 0x0000640000000059 */
[----:B01----:R-:W-:Y:S05]  /*b0e0*/  ENDCOLLECTIVE ;  /* 0x000000000000791b */ /* 0x003fea0003800000 */
.L_x_800:
[----:B------:R-:W-:Y:S02]  /*b0f0*/  MOV R91, R54 ;  /* 0x00000036005b7202 */ /* 0x000fe40000000f00 */
[----:B------:R-:W-:-:S07]  /*b100*/  MOV R3, R93 ;  /* 0x0000005d00037202 */ /* 0x000fce0000000f00 */
[----:B------:R-:W-:Y:S05]  /*b110*/  WARPSYNC.COLLECTIVE R88, `(.L_x_801) ;  /* 0x0000000058087348 */ /* 0x000fea0003c00000 */
[----:B------:R0:W1:Y:S02]  /*b120*/  SHFL.IDX P0, R93, R91, R90, R89 ;  /* 0x0000005a5b5d7389 */ /* 0x0000640000000059 */
[----:B01----:R-:W-:Y:S05]  /*b130*/  ENDCOLLECTIVE ;  /* 0x000000000000791b */ /* 0x003fea0003800000 */
.L_x_801:
[----:B------:R-:W-:Y:S01]  /*b140*/  MOV R91, R55 ;  /* 0x00000037005b7202 */ /* 0x000fe20000000f00 */
[-C--:B------:R-:W-:Y:S01]  /*b150*/  FFMA R120, R5, R93.reuse, R120 ;  /* 0x0000005d05787223 */ /* 0x080fe20000000078 */
[----:B------:R-:W-:-:S07]  /*b160*/  FFMA R39, R45, R93, R38 ;  /* 0x0000005d2d277223 */ /* 0x000fce0000000026 */
[----:B------:R-:W-:Y:S05]  /*b170*/  WARPSYNC.COLLECTIVE R88, `(.L_x_802) ;  /* 0x0000000058087348 */ /* 0x000fea0003c00000 */
[----:B------:R0:W1:Y:S02]  /*b180*/  SHFL.IDX P0, R93, R91, R90, R89 ;  /* 0x0000005a5b5d7389 */ /* 0x0000640000000059 */
[----:B01----:R-:W-:Y:S05]  /*b190*/  ENDCOLLECTIVE ;  /* 0x000000000000791b */ /* 0x003fea0003800000 */
.L_x_802:
[----:B------:R-:W-:Y:S02]  /*b1a0*/  MOV R91, R56 ;  /* 0x00000038005b7202 */ /* 0x000fe40000000f00 */
[----:B------:R-:W-:-:S07]  /*b1b0*/  MOV R7, R93 ;  /* 0x0000005d00077202 */ /* 0x000fce0000000f00 */
[----:B------:R-:W-:Y:S05]  /*b1c0*/  WARPSYNC.COLLECTIVE R88, `(.L_x_803) ;  /* 0x0000000058087348 */ /* 0x000fea0003c00000 */
[----:B------:R0:W1:Y:S02]  /*b1d0*/  SHFL.IDX P0, R93, R91, R90, R89 ;  /* 0x0000005a5b5d7389 */ /* 0x0000640000000059 */
[----:B01----:R-:W-:Y:S05]  /*b1e0*/  ENDCOLLECTIVE ;  /* 0x000000000000791b */ /* 0x003fea0003800000 */
.L_x_803:
[----:B------:R-:W-:Y:S02]  /*b1f0*/  MOV R91, R60 ;  /* 0x0000003c005b7202 */ /* 0x000fe40000000f00 */
[----:B------:R-:W-:-:S07]  /*b200*/  MOV R43, R93 ;  /* 0x0000005d002b7202 */ /* 0x000fce0000000f00 */
[----:B------:R-:W-:Y:S05]  /*b210*/  WARPSYNC.COLLECTIVE R88, `(.L_x_804) ;  /* 0x0000000058087348 */ /* 0x000fea0003c00000 */
[----:B------:R0:W1:Y:S02]  /*b220*/  SHFL.IDX P0, R93, R91, R90, R89 ;  /* 0x0000005a5b5d7389 */ /* 0x0000640000000059 */
[----:B01----:R-:W-:Y:S05]  /*b230*/  ENDCOLLECTIVE ;  /* 0x000000000000791b */ /* 0x003fea0003800000 */
.L_x_804:
        /* <DEDUP_REMOVED lines=44> */
[----:B------:R-:W-:Y:S01]  /*b500*/  MOV R40, R122 ;  /* 0x0000007a00287202 */ /* 0x000fe20000000f00 */
[----:B------:R-:W-:Y:S06]  /*b510*/  BRA `(.L_x_805) ;  /* 0xffffff7400dc7947 */ /* 0x000fec000383ffff */
.L_x_621:
        /* <DEDUP_REMOVED lines=11> */
.L_x_807:
[----:B------:R-:W-:Y:S05]  /*b5d0*/  BSYNC B1 ;  /* 0x0000000000017941 */ /* 0x000fea0003800000 */
.L_x_806:
        /* <DEDUP_REMOVED lines=9> */
.L_x_808:
[----:B------:R-:W-:Y:S01]  /*b670*/  MOV R90, R8 ;  /* 0x00000008005a7202 */ /* 0x000fe20000000f00 */
[----:B------:R-:W-:Y:S01]  /*b680*/  IMAD.WIDE R4, R5, 0x4, R2 ;  /* 0x0000000405047825 */ /* 0x000fe200078e0202 */
[----:B------:R-:W-:-:S07]  /*b690*/  MOV R9, R93 ;  /* 0x0000005d00097202 */ /* 0x000fce0000000f00 */
[----:B------:R-:W-:Y:S05]  /*b6a0*/  WARPSYNC.COLLECTIVE R88, `(.L_x_809) ;  /* 0x0000000058087348 */ /* 0x000fea0003c00000 */
[----:B------:R0:W1:Y:S02]  /*b6b0*/  SHFL.IDX P0, R93, R91, R90, R89 ;  /* 0x0000005a5b5d7389 */ /* 0x0000640000000059 */
[----:B01----:R-:W-:Y:S05]  /*b6c0*/  ENDCOLLECTIVE ;  /* 0x000000000000791b */ /* 0x003fea0003800000 */
.L_x_809:
[----:B------:R-:W-:Y:S02]  /*b6d0*/  MOV R90, R14 ;  /* 0x0000000e005a7202 */ /* 0x000fe40000000f00 */
[----:B------:R-:W-:-:S07]  /*b6e0*/  MOV R13, R93 ;  /* 0x0000005d000d7202 */ /* 0x000fce0000000f00 */
[----:B------:R-:W-:Y:S05]  /*b6f0*/  WARPSYNC.COLLECTIVE R88, `(.L_x_810) ;  /* 0x0000000058087348 */ /* 0x000fea0003c00000 */
[----:B------:R0:W1:Y:S02]  /*b700*/  SHFL.IDX P0, R93, R91, R90, R89 ;  /* 0x0000005a5b5d7389 */ /* 0x0000640000000059 */
[----:B01----:R-:W-:Y:S05]  /*b710*/  ENDCOLLECTIVE ;  /* 0x000000000000791b */ /* 0x003fea0003800000 */
.L_x_810:
[----:B------:R-:W-:Y:S02]  /*b720*/  MOV R91, R20 ;  /* 0x00000014005b7202 */ /* 0x000fe40000000f00 */
[----:B------:R-:W-:Y:S02]  /*b730*/  MOV R90, R10 ;  /* 0x0000000a005a7202 */ /* 0x000fe40000000f00 */
[----:B------:R-:W-:-:S07]  /*b740*/  MOV R11, R93 ;  /* 0x0000005d000b7202 */ /* 0x000fce0000000f00 */
[----:B------:R-:W-:Y:S05]  /*b750*/  WARPSYNC.COLLECTIVE R88, `(.L_x_811) ;  /* 0x0000000058087348 */ /* 0x000fea0003c00000 */
[----:B------:R0:W1:Y:S02]  /*b760*/  SHFL.IDX P0, R93, R91, R90, R89 ;  /* 0x0000005a5b5d7389 */ /* 0x0000640000000059 */
[----:B01----:R-:W-:Y:S05]  /*b770*/  ENDCOLLECTIVE ;  /* 0x000000000000791b */ /* 0x003fea0003800000 */
.L_x_811:
[----:B------:R-:W-:Y:S02]  /*b780*/  MOV R91, R46 ;  /* 0x0000002e005b7202 */ /* 0x000fe40000000f00 */
[----:B------:R-:W-:-:S07]  /*b790*/  MOV R15, R93 ;  /* 0x0000005d000f7202 */ /* 0x000fce0000000f00 */
[----:B------:R-:W-:Y:S05]  /*b7a0*/  WARPSYNC.COLLECTIVE R88, `(.L_x_812) ;  /* 0x0000000058087348 */ /* 0x000fea0003c00000 */
[----:B------:R0:W1:Y:S02]  /*b7b0*/  SHFL.IDX P0, R93, R91, R90, R89 ;  /* 0x0000005a5b5d7389 */ /* 0x0000640000000059 */
[----:B01----:R-:W-:Y:S05]  /*b7c0*/  ENDCOLLECTIVE ;  /* 0x000000000000791b */ /* 0x003fea0003800000 */
.L_x_812:
[----:B------:R-:W-:-:S04]  /*b7d0*/  MOV R8, R93 ;  /* 0x0000005d00087202 */ /* 0x000fc80000000f00 */
[----:B------:R-:W-:-:S13]  /*b7e0*/  FSETP.GT.AND P0, PT, R8, RZ, PT ;  /* 0x000000ff0800720b */ /* 0x000fda0003f04000 */
[----:B------:R-:W2:Y:S01]  /*b7f0*/  @P0 LDG.E.CONSTANT R19, desc[UR4][R4.64] ;  /* 0x0000000404130981 */ /* 0x000ea2000c1e9900 */
[----:B------:R-:W-:-:S03]  /*b800*/  HFMA2 R17, -RZ, RZ, 0, 0 ;  /* 0x00000000ff117431 */ /* 0x000fc600000001ff */
[----:B------:R-:W3:Y:S01]  /*b810*/  @P0 LDG.E.CONSTANT R69, desc[UR4][R4.64+0x80] ;  /* 0x0000800404450981 */ /* 0x000ee2000c1e9900 */
[----:B--2---:R-:W-:-:S05]  /*b820*/  @P0 FMUL R14, R19, R8 ;  /* 0x00000008130e0220 */ /* 0x004fca0000400000 */
[----:B------:R-:W-:Y:S01]  /*b830*/  @P0 MOV R17, R14 ;  /* 0x0000000e00110202 */ /* 0x000fe20000000f00 */
[----:B------:R-:W-:Y:S02]  /*b840*/  HFMA2 R14, -RZ, RZ, 0, 0 ;  /* 0x00000000ff0e7431 */ /* 0x000fe400000001ff */
[----:B---3--:R-:W-:Y:S01]  /*b850*/  @P0 FMUL R8, R69, R8 ;  /* 0x0000000845080220 */ /* 0x008fe20000400000 */
[----:B------:R-:W-:Y:S01]  /*b860*/  MOV R91, R21 ;  /* 0x00000015005b7202 */ /* 0x000fe20000000f00 */
[----:B------:R-:W-:-:S03]  /*b870*/  FADD R74, R74, R17 ;  /* 0x000000114a4a7221 */ /* 0x000fc60000000000 */
[----:B------:R-:W-:Y:S02]  /*b880*/  @P0 MOV R14, R8 ;  /* 0x00000008000e0202 */ /* 0x000fe40000000f00 */
[----:B------:R-:W-:-:S03]  /*b890*/  FSETP.GT.AND P0, PT, R15, RZ, PT ;  /* 0x000000ff0f00720b */ /* 0x000fc60003f04000 */
[----:B------:R-:W-:-:S10]  /*b8a0*/  FADD R109, R109, R14 ;  /* 0x0000000e6d6d7221 */ /* 0x000fd40000000000 */
[----:B------:R-:W2:Y:S04]  /*b8b0*/  @P0 LDG.E.CONSTANT R14, desc[UR4][R4.64] ;  /* 0x00000004040e0981 */ /* 0x000ea8000c1e9900 */
[----:B------:R-:W3:Y:S01]  /*b8c0*/  @P0 LDG.E.CONSTANT R18, desc[UR4][R4.64+0x80] ;  /* 0x0000800404120981 */ /* 0x000ee2000c1e9900 */
[C-C-:B--2---:R-:W-:Y:S01]  /*b8d0*/  @P0 FFMA R14, R15.reuse, R14, R78.reuse ;  /* 0x0000000e0f0e0223 */ /* 0x144fe2000000004e */
[----:B------:R-:W-:Y:S01]  /*b8e0*/  @!P0 FADD R78, RZ, R78 ;  /* 0x0000004eff4e8221 */ /* 0x000fe20000000000 */
[----:B---3--:R-:W-:Y:S01]  /*b8f0*/  @P0 FMUL R8, R15, R18 ;  /* 0x000000120f080220 */ /* 0x008fe20000400000 */
[----:B------:R-:W-:-:S03]  /*b900*/  @!P0 MOV R8, RZ ;  /* 0x000000ff00088202 */ /* 0x000fc60000000f00 */
[----:B------:R-:W-:-:S07]  /*b910*/  @!P0 MOV R14, R78 ;  /* 0x0000004e000e8202 */ /* 0x000fce0000000f00 */
[----:B------:R-:W-:Y:S05]  /*b920*/  WARPSYNC.COLLECTIVE R88, `(.L_x_813) ;  /* 0x0000000058087348 */ /* 0x000fea0003c00000 */
[----:B------:R0:W1:Y:S02]  /*b930*/  SHFL.IDX P0, R93, R91, R90, R89 ;  /* 0x0000005a5b5d7389 */ /* 0x0000640000000059 */
[----:B01----:R-:W-:Y:S05]  /*b940*/  ENDCOLLECTIVE ;  /* 0x000000000000791b */ /* 0x003fea0003800000 */
.L_x_813:
[----:B------:R-:W-:-:S04]  /*b950*/  MOV R15, R93 ;  /* 0x0000005d000f7202 */ /* 0x000fc80000000f00 */
[----:B------:R-:W-:-:S13]  /*b960*/  FSETP.GT.AND P0, PT, R15, RZ, PT ;  /* 0x000000ff0f00720b */ /* 0x000fda0003f04000 */
[----:B------:R-:W2:Y:S04]  /*b970*/  @P0 LDG.E.CONSTANT R16, desc[UR4][R4.64] ;  /* 0x0000000404100981 */ /* 0x000ea8000c1e9900 */
[----:B------:R-:W3:Y:S01]  /*b980*/  @P0 LDG.E.CONSTANT R72, desc[UR4][R4.64+0x80] ;  /* 0x0000800404480981 */ /* 0x000ee2000c1e9900 */
[----:B------:R-:W-:Y:S01]  /*b990*/  FADD R111, R111, R8 ;  /* 0x000000086f6f7221 */ /* 0x000fe20000000000 */
[----:B------:R-:W-:Y:S02]  /*b9a0*/  HFMA2 R17, -RZ, RZ, 0, 0 ;  /* 0x00000000ff117431 */ /* 0x000fe400000001ff */
[----:B------:R-:W-:Y:S01]  /*b9b0*/  HFMA2 R8, -RZ, RZ, 0, 0 ;  /* 0x00000000ff087431 */ /* 0x000fe200000001ff */
[----:B------:R-:W-:Y:S01]  /*b9c0*/  MOV R91, R57 ;  /* 0x00000039005b7202 */ /* 0x000fe20000000f00 */
[-C--:B--2---:R-:W-:Y:S01]  /*b9d0*/  @P0 FMUL R16, R16, R15.reuse ;  /* 0x0000000f10100220 */ /* 0x084fe20000400000 */
[----:B---3--:R-:W-:-:S04]  /*b9e0*/  @P0 FMUL R15, R72, R15 ;  /* 0x0000000f480f0220 */ /* 0x008fc80000400000 */
[----:B------:R-:W-:Y:S02]  /*b9f0*/  @P0 MOV R17, R16 ;  /* 0x0000001000110202 */ /* 0x000fe40000000f00 */
[----:B------:R-:W-:-:S07]  /*ba00*/  @P0 MOV R8, R15 ;  /* 0x0000000f00080202 */ /* 0x000fce0000000f00 */
[----:B------:R-:W-:Y:S05]  /*ba10*/  WARPSYNC.COLLECTIVE R88, `(.L_x_814) ;  /* 0x0000000058087348 */ /* 0x000fea0003c00000 */
[----:B------:R0:W1:Y:S02]  /*ba20*/  SHFL.IDX P0, R93, R91, R90, R89 ;  /* 0x0000005a5b5d7389 */ /* 0x0000640000000059 */
[----:B01----:R-:W-:Y:S05]  /*ba30*/  ENDCOLLECTIVE ;  /* 0x000000000000791b */ /* 0x003fea0003800000 */
.L_x_814:
        /* <DEDUP_REMOVED lines=16> */
.L_x_815:
[----:B------:R-:W-:-:S04]  /*bb40*/  MOV R17, R93 ;  /* 0x0000005d00117202 */ /* 0x000fc80000000f00 */
[----:B------:R-:W-:-:S13]  /*bb50*/  FSETP.GT.AND P0, PT, R17, RZ, PT ;  /* 0x000000ff1100720b */ /* 0x000fda0003f04000 */
[----:B------:R-:W2:Y:S04]  /*bb60*/  @P0 LDG.E.CONSTANT R76, desc[UR4][R4.64] ;  /* 0x00000004044c0981 */ /* 0x000ea8000c1e9900 */
[----:B------:R-:W3:Y:S01]  /*bb70*/  @P0 LDG.E.CONSTANT R80, desc[UR4][R4.64+0x80] ;  /* 0x0000800404500981 */ /* 0x000ee2000c1e9900 */
[----:B------:R-:W-:Y:S01]  /*bb80*/  FADD R66, R66, R15 ;  /* 0x0000000f42427221 */ /* 0x000fe20000000000 */
        /* <DEDUP_REMOVED lines=11> */
.L_x_816:
        /* <DEDUP_REMOVED lines=15> */
.L_x_817:
[----:B------:R-:W-:Y:S01]  /*bd30*/  FADD R101, R101, R8 ;  /* 0x0000000865657221 */ /* 0x000fe20000000000 */
[----:B------:R-:W-:-:S04]  /*bd40*/  MOV R8, R93 ;  /* 0x0000005d00087202 */ /* 0x000fc80000000f00 */
[----:B------:R-:W-:-:S13]  /*bd50*/  FSETP.GT.AND P0, PT, R8, RZ, PT ;  /* 0x000000ff0800720b */ /* 0x000fda0003f04000 */
[----:B------:R-:W2:Y:S04]  /*bd60*/  @P0 LDG.E.CONSTANT R19, desc[UR4][R4.64] ;  /* 0x0000000404130981 */ /* 0x000ea8000c1e9900 */
[----:B------:R-:W3:Y:S01]  /*bd70*/  @P0 LDG.E.CONSTANT R69, desc[UR4][R4.64+0x80] ;  /* 0x0000800404450981 */ /* 0x000ee2000c1e9900 */
[----:B------:R-:W-:Y:S01]  /*bd80*/  FADD R82, R82, R15 ;  /* 0x0000000f52527221 */ /* 0x000fe20000000000 */
[----:B------:R-:W-:Y:S01]  /*bd90*/  HFMA2 R15, -RZ, RZ, 0, 0 ;  /* 0x00000000ff0f7431 */ /* 0x000fe200000001ff */
[----:B------:R-:W-:Y:S01]  /*bda0*/  MOV R91, R62 ;  /* 0x0000003e005b7202 */ /* 0x000fe20000000f00 */
[----:B--2---:R-:W-:-:S05]  /*bdb0*/  @P0 FMUL R18, R19, R8 ;  /* 0x0000000813120220 */ /* 0x004fca0000400000 */
[----:B------:R-:W-:Y:S01]  /*bdc0*/  @P0 MOV R15, R18 ;  /* 0x00000012000f0202 */ /* 0x000fe20000000f00 */
[----:B---3--:R-:W-:Y:S01]  /*bdd0*/  @P0 FMUL R18, R69, R8 ;  /* 0x0000000845120220 */ /* 0x008fe20000400000 */
[----:B------:R-:W-:-:S04]  /*bde0*/  HFMA2 R8, -RZ, RZ, 0, 0 ;  /* 0x00000000ff087431 */ /* 0x000fc800000001ff */
[----:B------:R-:W-:-:S07]  /*bdf0*/  @P0 MOV R8, R18 ;  /* 0x0000001200080202 */ /* 0x000fce0000000f00 */
[----:B------:R-:W-:Y:S05]  /*be00*/  WARPSYNC.COLLECTIVE R88, `(.L_x_818) ;  /* 0x0000000058087348 */ /* 0x000fea0003c00000 */
[----:B------:R0:W1:Y:S02]  /*be10*/  SHFL.IDX P0, R93, R91, R90, R89 ;  /* 0x0000005a5b5d7389 */ /* 0x0000640000000059 */
[----:B01----:R-:W-:Y:S05]  /*be20*/  ENDCOLLECTIVE ;  /* 0x000000000000791b */ /* 0x003fea0003800000 */
.L_x_818:
[----:B------:R-:W-:Y:S01]  /*be30*/  FADD R86, R86, R15 ;  /* 0x0000000f56567221 */ /* 0x000fe20000000000 */
        /* <DEDUP_REMOVED lines=15> */
.L_x_819:
        /* <DEDUP_REMOVED lines=16> */
.L_x_820:
        /* <DEDUP_REMOVED lines=16> */
.L_x_821:
        /* <DEDUP_REMOVED lines=15> */
.L_x_822:
        /* <DEDUP_REMOVED lines=16> */
.L_x_823:
        /* <DEDUP_REMOVED lines=16> */
.L_x_824:
        /* <DEDUP_REMOVED lines=16> */
.L_x_825:
        /* <DEDUP_REMOVED lines=16> */
.L_x_826:
        /* <DEDUP_REMOVED lines=16> */
.L_x_827:
        /* <DEDUP_REMOVED lines=16> */
.L_x_828:
[----:B------:R-:W-:Y:S01]  /*c820*/  FADD R37, R37, R8 ;  /* 0x0000000825257221 */ /* 0x000fe20000000000 */
[----:B------:R-:W-:-:S04]  /*c830*/  MOV R8, R93 ;  /* 0x0000005d00087202 */ /* 0x000fc80000000f00 */
[----:B------:R-:W-:-:S13]  /*c840*/  FSETP.GT.AND P0, PT, R8, RZ, PT ;  /* 0x000000ff0800720b */ /* 0x000fda0003f04000 */
[----:B------:R-:W2:Y:S01]  /*c850*/  @P0 LDG.E.CONSTANT R71, desc[UR4][R4.64] ;  /* 0x0000000404470981 */ /* 0x000ea2000c1e9900 */
[----:B------:R-:W-:Y:S01]  /*c860*/  FADD R36, R36, R17 ;  /* 0x0000001124247221 */ /* 0x000fe20000000000 */
[----:B------:R-:W-:Y:S01]  /*c870*/  CS2R R16, SRZ ;  /* 0x0000000000107805 */ /* 0x000fe2000001ff00 */
[----:B--2---:R-:W-:-:S05]  /*c880*/  @P0 FMUL R15, R71, R8 ;  /* 0x00000008470f0220 */ /* 0x004fca0000400000 */
[----:B------:R-:W-:-:S05]  /*c890*/  @P0 MOV R17, R15 ;  /* 0x0000000f00110202 */ /* 0x000fca0000000f00 */
[----:B------:R-:W-:Y:S02]  /*c8a0*/  FADD R38, R38, R17 ;  /* 0x0000001126267221 */ /* 0x000fe40000000000 */
[----:B------:R-:W2:Y:S01]  /*c8b0*/  @P0 LDG.E.CONSTANT R17, desc[UR4][R4.64+0x80] ;  /* 0x0000800404110981 */ /* 0x000ea2000c1e9900 */
[----:B------:R-:W-:Y:S01]  /*c8c0*/  MOV R91, R55 ;  /* 0x00000037005b7202 */ /* 0x000fe20000000f00 */
[----:B--2---:R-:W-:-:S05]  /*c8d0*/  @P0 FMUL R8, R17, R8 ;  /* 0x0000000811080220 */ /* 0x004fca0000400000 */
[----:B------:R-:W-:-:S07]  /*c8e0*/  @P0 MOV R16, R8 ;  /* 0x0000000800100202 */ /* 0x000fce0000000f00 */
[----:B------:R-:W-:Y:S05]  /*c8f0*/  WARPSYNC.COLLECTIVE R88, `(.L_x_829) ;  /* 0x0000000058087348 */ /* 0x000fea0003c00000 */
[----:B------:R0:W1:Y:S02]  /*c900*/  SHFL.IDX P0, R93, R91, R90, R89 ;  /* 0x0000005a5b5d7389 */ /* 0x0000640000000059 */
[----:B01----:R-:W-:Y:S05]  /*c910*/  ENDCOLLECTIVE ;  /* 0x000000000000791b */ /* 0x003fea0003800000 */
.L_x_829:
        /* <DEDUP_REMOVED lines=15> */
.L_x_830:
[----:B------:R-:W-:-:S13]  /*ca10*/  FSETP.GT.AND P0, PT, R93, RZ, PT ;  /* 0x000000ff5d00720b */ /* 0x000fda0003f04000 */
[----:B------:R-:W2:Y:S04]  /*ca20*/  @P0 LDG.E.CONSTANT R92, desc[UR4][R4.64] ;  /* 0x00000004045c0981 */ /* 0x000ea8000c1e9900 */
[----:B------:R-:W3:Y:S01]  /*ca30*/  @P0 LDG.E.CONSTANT R100, desc[UR4][R4.64+0x80] ;  /* 0x0000800404640981 */ /* 0x000ee2000c1e9900 */
[----:B------:R-:W-:Y:S01]  /*ca40*/  FADD R40, R40, R15 ;  /* 0x0000000f28287221 */ /* 0x000fe20000000000 */
[----:B------:R-:W-:Y:S01]  /*ca50*/  FADD R41, R41, R8 ;  /* 0x0000000829297221 */ /* 0x000fe20000000000 */
        /* <DEDUP_REMOVED lines=10> */
.L_x_831:
[----:B------:R-:W-:-:S04]  /*cb00*/  MOV R19, R93 ;  /* 0x0000005d00137202 */ /* 0x000fc80000000f00 */
[----:B------:R-:W-:-:S13]  /*cb10*/  FSETP.GT.AND P0, PT, R19, RZ, PT ;  /* 0x000000ff1300720b */ /* 0x000fda0003f04000 */
[----:B------:R-:W2:Y:S04]  /*cb20*/  @P0 LDG.E.CONSTANT R102, desc[UR4][R4.64] ;  /* 0x0000000404660981 */ /* 0x000ea8000c1e9900 */
[----:B------:R-:W3:Y:S01]  /*cb30*/  @P0 LDG.E.CONSTANT R104, desc[UR4][R4.64+0x80] ;  /* 0x0000800404680981 */ /* 0x000ee2000c1e9900 */
[----:B------:R-:W-:Y:S01]  /*cb40*/  FADD R43, R43, R8 ;  /* 0x000000082b2b7221 */ /* 0x000fe20000000000 */
[----:B------:R-:W-:Y:S02]  /*cb50*/  HFMA2 R8, -RZ, RZ, 0, 0 ;  /* 0x00000000ff087431 */ /* 0x000fe400000001ff */
[----:B------:R-:W-:Y:S01]  /*cb60*/  FADD R42, R42, R15 ;  /* 0x0000000f2a2a7221 */ /* 0x000fe20000000000 */
[----:B------:R-:W-:Y:S01]  /*cb70*/  HFMA2 R15, -RZ, RZ, 0, 0 ;  /* 0x00000000ff0f7431 */ /* 0x000fe200000001ff */
[----:B------:R-:W-:-:S02]  /*cb80*/  IADD3 R90, PT, PT, R10, 0x1, RZ ;  /* 0x000000010a5a7810 */ /* 0x000fc40007ffe0ff */
[----:B------:R-:W-:Y:S01]  /*cb90*/  MOV R91, R20 ;  /* 0x00000014005b7202 */ /* 0x000fe20000000f00 */
[-C--:B--2---:R-:W-:Y:S01]  /*cba0*/  @P0 FMUL R69, R102, R19.reuse ;  /* 0x0000001366450220 */ /* 0x084fe20000400000 */
[----:B---3--:R-:W-:-:S05]  /*cbb0*/  @P0 FMUL R19, R104, R19 ;  /* 0x0000001368130220 */ /* 0x008fca0000400000 */
[----:B------:R-:W-:-:S05]  /*cbc0*/  @P0 MOV R8, R19 ;  /* 0x0000001300080202 */ /* 0x000fca0000000f00 */
[----:B------:R-:W-:Y:S01]  /*cbd0*/  FADD R45, R45, R8 ;  /* 0x000000082d2d7221 */ /* 0x000fe20000000000 */
[----:B------:R-:W-:-:S05]  /*cbe0*/  IMAD.WIDE R8, R9, 0x4, R2 ;  /* 0x0000000409087825 */ /* 0x000fca00078e0202 */
[----:B------:R0:W5:Y:S04]  /*cbf0*/  LDG.E.CONSTANT R17, desc[UR4][R8.64] ;  /* 0x0000000408117981 */ /* 0x000168000c1e9900 */
[----:B------:R0:W5:Y:S01]  /*cc00*/  LDG.E.CONSTANT R16, desc[UR4][R8.64+0x80] ;  /* 0x0000800408107981 */ /* 0x000162000c1e9900 */
[----:B------:R-:W-:-:S07]  /*cc10*/  @P0 MOV R15, R69 ;  /* 0x00000045000f0202 */ /* 0x000fce0000000f00 */
[----:B0----5:R-:W-:Y:S05]  /*cc20*/  WARPSYNC.COLLECTIVE R88, `(.L_x_832) ;  /* 0x0000000058087348 */ /* 0x021fea0003c00000 */
[----:B------:R1:W2:Y:S02]  /*cc30*/  SHFL.IDX P0, R93, R91, R90, R89 ;  /* 0x0000005a5b5d7389 */ /* 0x0002a40000000059 */
[----:B012--5:R-:W-:Y:S05]  /*cc40*/  ENDCOLLECTIVE ;  /* 0x000000000000791b */ /* 0x027fea0003800000 */
.L_x_832:
[----:B------:R-:W-:Y:S01]  /*cc50*/  MOV R91, R46 ;  /* 0x0000002e005b7202 */ /* 0x000fe20000000f00 */
[----:B------:R-:W-:Y:S01]  /*cc60*/  FADD R44, R44, R15 ;  /* 0x0000000f2c2c7221 */ /* 0x000fe20000000000 */
[C---:B------:R-:W-:Y:S01]  /*cc70*/  FFMA R14, R93.reuse, R17, R14 ;  /* 0x000000115d0e7223 */ /* 0x040fe2000000000e */
[----:B------:R-:W-:-:S07]  /*cc80*/  FFMA R111, R93, R16, R111 ;  /* 0x000000105d6f7223 */ /* 0x000fce000000006f */
[----:B------:R-:W-:Y:S05]  /*cc90*/  WARPSYNC.COLLECTIVE R88, `(.L_x_833) ;  /* 0x0000000058087348 */ /* 0x000fea0003c00000 */
[----:B------:R0:W1:Y:S02]  /*cca0*/  SHFL.IDX P0, R93, R91, R90, R89 ;  /* 0x0000005a5b5d7389 */ /* 0x0000640000000059 */
[----:B01----:R-:W-:Y:S05]  /*ccb0*/  ENDCOLLECTIVE ;  /* 0x000000000000791b */ /* 0x003fea0003800000 */
.L_x_833:
[----:B------:R-:W-:Y:S01]  /*ccc0*/  MOV R91, R21 ;  /* 0x00000015005b7202 */ /* 0x000fe20000000f00 */
[-C--:B------:R-:W-:Y:S01]  /*ccd0*/  FFMA R74, R17, R93.reuse, R74 ;  /* 0x0000005d114a7223 */ /* 0x080fe2000000004a */
[----:B------:R-:W-:-:S07]  /*cce0*/  FFMA R109, R16, R93, R109 ;  /* 0x0000005d106d7223 */ /* 0x000fce000000006d */
[----:B------:R-:W-:Y:S05]  /*ccf0*/  WARPSYNC.COLLECTIVE R88, `(.L_x_834) ;  /* 0x0000000058087348 */ /* 0x000fea0003c00000 */
[----:B------:R0:W1:Y:S02]  /*cd00*/  SHFL.IDX P0, R93, R91, R90, R89 ;  /* 0x0000005a5b5d7389 */ /* 0x0000640000000059 */
[----:B01----:R-:W-:Y:S05]  /*cd10*/  ENDCOLLECTIVE ;  /* 0x000000000000791b */ /* 0x003fea0003800000 */
.L_x_834:
[----:B------:R-:W-:Y:S02]  /*cd20*/  MOV R91, R57 ;  /* 0x00000039005b7202 */ /* 0x000fe40000000f00 */
[----:B------:R-:W-:-:S07]  /*cd30*/  MOV R5, R93 ;  /* 0x0000005d00057202 */ /* 0x000fce0000000f00 */
[----:B------:R-:W-:Y:S05]  /*cd40*/  WARPSYNC.COLLECTIVE R88, `(.L_x_835) ;  /* 0x0000000058087348 */ /* 0x000fea0003c00000 */
[----:B------:R0:W1:Y:S02]  /*cd50*/  SHFL.IDX P0, R93, R91, R90, R89 ;  /* 0x0000005a5b5d7389 */ /* 0x0000640000000059 */
[----:B01----:R-:W-:Y:S05]  /*cd60*/  ENDCOLLECTIVE ;  /* 0x000000000000791b */ /* 0x003fea0003800000 */
.L_x_835:
[----:B------:R-:W-:Y:S02]  /*cd70*/  MOV R91, R58 ;  /* 0x0000003a005b7202 */ /* 0x000fe40000000f00 */
[----:B------:R-:W-:-:S07]  /*cd80*/  MOV R9, R93 ;  /* 0x0000005d00097202 */ /* 0x000fce0000000f00 */
[----:B------:R-:W-:Y:S05]  /*cd90*/  WARPSYNC.COLLECTIVE R88, `(.L_x_836) ;  /* 0x0000000058087348 */ /* 0x000fea0003c00000 */
[----:B------:R0:W1:Y:S02]  /*cda0*/  SHFL.IDX P0, R93, R91, R90, R89 ;  /* 0x0000005a5b5d7389 */ /* 0x0000640000000059 */
[----:B01----:R-:W-:Y:S05]  /*cdb0*/  ENDCOLLECTIVE ;  /* 0x000000000000791b */ /* 0x003fea0003800000 */
.L_x_836:
[----:B------:R-:W-:Y:S02]  /*cdc0*/  MOV R91, R59 ;  /* 0x0000003b005b7202 */ /* 0x000fe40000000f00 */
[----:B------:R-:W-:-:S07]  /*cdd0*/  MOV R15, R93 ;  /* 0x0000005d000f7202 */ /* 0x000fce0000000f00 */
[----:B------:R-:W-:Y:S05]  /*cde0*/  WARPSYNC.COLLECTIVE R88, `(.L_x_837) ;  /* 0x0000000058087348 */ /* 0x000fea0003c00000 */
[----:B------:R0:W1:Y:S02]  /*cdf0*/  SHFL.IDX P0, R93, R91, R90, R89 ;  /* 0x0000005a5b5d7389 */ /* 0x0000640000000059 */
[----:B01----:R-:W-:Y:S05]  /*ce00*/  ENDCOLLECTIVE ;  /* 0x000000000000791b */ /* 0x003fea0003800000 */
.L_x_837:
[----:B------:R-:W-:Y:S02]  /*ce10*/  MOV R91, R61 ;  /* 0x0000003d005b7202 */ /* 0x000fe40000000f00 */
[----:B------:R-:W-:-:S07]  /*ce20*/  MOV R19, R93 ;  /* 0x0000005d00137202 */ /* 0x000fce0000000f00 */
[----:B------:R-:W-:Y:S05]  /*ce30*/  WARPSYNC.COLLECTIVE R88, `(.L_x_838) ;  /* 0x0000000058087348 */ /* 0x000fea0003c00000 */
[----:B------:R0:W1:Y:S02]  /*ce40*/  SHFL.IDX P0, R93, R91, R90, R89 ;  /* 0x0000005a5b5d7389 */ /* 0x0000640000000059 */
[----:B01----:R-:W-:Y:S05]  /*ce50*/  ENDCOLLECTIVE ;  /* 0x000000000000791b */ /* 0x003fea0003800000 */
.L_x_838:
[----:B------:R-:W-:Y:S02]  /*ce60*/  MOV R91, R62 ;  /* 0x0000003e005b7202 */ /* 0x000fe40000000f00 */
[----:B------:R-:W-:-:S07]  /*ce70*/  MOV R69, R93 ;  /* 0x0000005d00457202 */ /* 0x000fce0000000f00 */
[----:B------:R-:W-:Y:S05]  /*ce80*/  WARPSYNC.COLLECTIVE R88, `(.L_x_839) ;  /* 0x0000000058087348 */ /* 0x000fea0003c00000 */
[----:B------:R0:W1:Y:S02]  /*ce90*/  SHFL.IDX P0, R93, R91, R90, R89 ;  /* 0x0000005a5b5d7389 */ /* 0x0000640000000059 */
[----:B01----:R-:W-:Y:S05]  /*cea0*/  ENDCOLLECTIVE ;  /* 0x000000000000791b */ /* 0x003fea0003800000 */
.L_x_839:
[----:B------:R-:W-:Y:S02]  /*ceb0*/  MOV R91, R63 ;  /* 0x0000003f005b7202 */ /* 0x000fe40000000f00 */
[----:B------:R-:W-:-:S07]  /*cec0*/  MOV R71, R93 ;  /* 0x0000005d00477202 */ /* 0x000fce0000000f00 */
[----:B------:R-:W-:Y:S05]  /*ced0*/  WARPSYNC.COLLECTIVE R88, `(.L_x_840) ;  /* 0x0000000058087348 */ /* 0x000fea0003c00000 */
[----:B------:R0:W1:Y:S02]  /*cee0*/  SHFL.IDX P0, R93, R91, R90, R89 ;  /* 0x0000005a5b5d7389 */ /* 0x0000640000000059 */
[----:B01----:R-:W-:Y:S05]  /*cef0*/  ENDCOLLECTIVE ;  /* 0x000000000000791b */ /* 0x003fea0003800000 */
.L_x_840:
[----:B------:R-:W-:Y:S02]  /*cf00*/  MOV R91, R64 ;  /* 0x00000040005b7202 */ /* 0x000fe40000000f00 */
[----:B------:R-:W-:-:S07]  /*cf10*/  MOV R73, R93 ;  /* 0x0000005d00497202 */ /* 0x000fce0000000f00 */
[----:B------:R-:W-:Y:S05]  /*cf20*/  WARPSYNC.COLLECTIVE R88, `(.L_x_841) ;  /* 0x0000000058087348 */ /* 0x000fea0003c00000 */
[----:B------:R0:W1:Y:S02]  /*cf30*/  SHFL.IDX P0, R93, R91, R90, R89 ;  /* 0x0000005a5b5d7389 */ /* 0x0000640000000059 */
[----:B01----:R-:W-:Y:S05]  /*cf40*/  ENDCOLLECTIVE ;  /* 0x000000000000791b */ /* 0x003fea0003800000 */
.L_x_841:
[----:B------:R-:W-:Y:S02]  /*cf50*/  MOV R91, R65 ;  /* 0x00000041005b7202 */ /* 0x000fe40000000f00 */
[----:B------:R-:W-:-:S07]  /*cf60*/  MOV R4, R93 ;  /* 0x0000005d00047202 */ /* 0x000fce0000000f00 */
[----:B------:R-:W-:Y:S05]  /*cf70*/  WARPSYNC.COLLECTIVE R88, `(.L_x_842) ;  /* 0x0000000058087348 */ /* 0x000fea0003c00000 */
[----:B------:R0:W1:Y:S02]  /*cf80*/  SHFL.IDX P0, R93, R91, R90, R89 ;  /* 0x0000005a5b5d7389 */ /* 0x0000640000000059 */
[----:B01----:R-:W-:Y:S05]  /*cf90*/  ENDCOLLECTIVE ;  /* 0x000000000000791b */ /* 0x003fea0003800000 */
.L_x_842:
[CC--:B------:R-:W-:Y:S01]  /*cfa0*/  FFMA R70, R17.reuse, R5.reuse, R70 ;  /* 0x0000000511467223 */ /* 0x0c0fe20000000046 */
[C---:B------:R-:W-:Y:S01]  /*cfb0*/  FFMA R107, R16.reuse, R5, R107 ;  /* 0x00000005106b7223 */ /* 0x040fe2000000006b */
[CC--:B------:R-:W-:Y:S01]  /*cfc0*/  FFMA R96, R17.reuse, R4.reuse, R96 ;  /* 0x0000000411607223 */ /* 0x0c0fe20000000060 */
[C---:B------:R-:W-:Y:S01]  /*cfd0*/  FFMA R23, R16.reuse, R4, R23 ;  /* 0x0000000410177223 */ /* 0x040fe20000000017 */
[-C--:B------:R-:W-:Y:S01]  /*cfe0*/  FFMA R66, R17, R9.reuse, R66 ;  /* 0x0000000911427223 */ /* 0x080fe20000000042 */
[----:B------:R-:W-:Y:S01]  /*cff0*/  FFMA R105, R16, R9, R105 ;  /* 0x0000000910697223 */ /* 0x000fe20000000069 */
[----:B------:R-:W-:-:S05]  /*d000*/  MOV R5, R93 ;  /* 0x0000005d00057202 */ /* 0x000fca0000000f00 */
[-C--:B------:R-:W-:Y:S01]  /*d010*/  FFMA R24, R17, R5.reuse, R24 ;  /* 0x0000000511187223 */ /* 0x080fe20000000018 */
[----:B------:R-:W-:Y:S01]  /*d020*/  FFMA R25, R16, R5, R25 ;  /* 0x0000000510197223 */ /* 0x000fe20000000019 */
[----:B------:R-:W-:-:S05]  /*d030*/  IMAD.WIDE R4, R13, 0x4, R2 ;  /* 0x000000040d047825 */ /* 0x000fca00078e0202 */
[----:B------:R0:W5:Y:S04]  /*d040*/  LDG.E.CONSTANT R9, desc[UR4][R4.64] ;  /* 0x0000000404097981 */ /* 0x000168000c1e9900 */
[----:B------:R0:W5:Y:S01]  /*d050*/  LDG.E.CONSTANT R18, desc[UR4][R4.64+0x80] ;  /* 0x0000800404127981 */ /* 0x000162000c1e9900 */
[----:B------:R-:W-:-:S07]  /*d060*/  MOV R91, R67 ;  /* 0x00000043005b7202 */ /* 0x000fce0000000f00 */
[----:B0----5:R-:W-:Y:S05]  /*d070*/  WARPSYNC.COLLECTIVE R88, `(.L_x_843) ;  /* 0x0000000058087348 */ /* 0x021fea0003c00000 */
[----:B------:R1:W2:Y:S02]  /*d080*/  SHFL.IDX P0, R93, R91, R90, R89 ;  /* 0x0000005a5b5d7389 */ /* 0x0002a40000000059 */
[----:B012--5:R-:W-:Y:S05]  /*d090*/  ENDCOLLECTIVE ;  /* 0x000000000000791b */ /* 0x027fea0003800000 */
.L_x_843:
[-C--:B------:R-:W-:Y:S01]  /*d0a0*/  FFMA R86, R17, R69.reuse, R86 ;  /* 0x0000004511567223 */ /* 0x080fe20000000056 */
[----:B------:R-:W-:Y:S01]  /*d0b0*/  FFMA R99, R16, R69, R99 ;  /* 0x0000004510637223 */ /* 0x000fe20000000063 */
[----:B------:R-:W-:Y:S02]  /*d0c0*/  MOV R91, R12 ;  /* 0x0000000c005b7202 */ /* 0x000fe40000000f00 */
[----:B------:R-:W-:-:S07]  /*d0d0*/  MOV R69, R93 ;  /* 0x0000005d00457202 */ /* 0x000fce0000000f00 */
[----:B------:R-:W-:Y:S05]  /*d0e0*/  WARPSYNC.COLLECTIVE R88, `(.L_x_844) ;  /* 0x0000000058087348 */ /* 0x000fea0003c00000 */
[----:B------:R0:W1:Y:S02]  /*d0f0*/  SHFL.IDX P0, R93, R91, R90, R89 ;  /* 0x0000005a5b5d7389 */ /* 0x0000640000000059 */
[----:B01----:R-:W-:Y:S05]  /*d100*/  ENDCOLLECTIVE ;  /* 0x000000000000791b */ /* 0x003fea0003800000 */
.L_x_844:
[-C--:B------:R-:W-:Y:S01]  /*d110*/  FFMA R94, R17, R71.reuse, R94 ;  /* 0x00000047115e7223 */ /* 0x080fe2000000005e */
[----:B------:R-:W-:Y:S01]  /*d120*/  FFMA R97, R16, R71, R97 ;  /* 0x0000004710617223 */ /* 0x000fe20000000061 */
[----:B------:R-:W-:Y:S02]  /*d130*/  MOV R91, R0 ;  /* 0x00000000005b7202 */ /* 0x000fe40000000f00 */
[----:B------:R-:W-:-:S07]  /*d140*/  MOV R71, R93 ;  /* 0x0000005d00477202 */ /* 0x000fce0000000f00 */
[----:B------:R-:W-:Y:S05]  /*d150*/  WARPSYNC.COLLECTIVE R88, `(.L_x_845) ;  /* 0x0000000058087348 */ /* 0x000fea0003c00000 */
[----:B------:R0:W1:Y:S02]  /*d160*/  SHFL.IDX P0, R93, R91, R90, R89 ;  /* 0x0000005a5b5d7389 */ /* 0x0000640000000059 */
[----:B01----:R-:W-:Y:S05]  /*d170*/  ENDCOLLECTIVE ;  /* 0x000000000000791b */ /* 0x003fea0003800000 */
.L_x_845:
[----:B------:R-:W-:Y:S02]  /*d180*/  MOV R91, R51 ;  /* 0x00000033005b7202 */ /* 0x000fe40000000f00 */
[----:B------:R-:W-:-:S07]  /*d190*/  MOV R72, R93 ;  /* 0x0000005d00487202 */ /* 0x000fce0000000f00 */
[----:B------:R-:W-:Y:S05]  /*d1a0*/  WARPSYNC.COLLECTIVE R88, `(.L_x_846) ;  /* 0x0000000058087348 */ /* 0x000fea0003c00000 */
[----:B------:R0:W1:Y:S02]  /*d1b0*/  SHFL.IDX P0, R93, R91, R90, R89 ;  /* 0x0000005a5b5d7389 */ /* 0x0000640000000059 */
[----:B01----:R-:W-:Y:S05]  /*d1c0*/  ENDCOLLECTIVE ;  /* 0x000000000000791b */ /* 0x003fea0003800000 */
.L_x_846:
[-C--:B------:R-:W-:Y:S01]  /*d1d0*/  FFMA R98, R17, R73.reuse, R98 ;  /* 0x0000004911627223 */ /* 0x080fe20000000062 */
[----:B------:R-:W-:Y:S01]  /*d1e0*/  FFMA R95, R16, R73, R95 ;  /* 0x00000049105f7223 */ /* 0x000fe2000000005f */
[----:B------:R-:W-:Y:S02]  /*d1f0*/  MOV R91, R52 ;  /* 0x00000034005b7202 */ /* 0x000fe40000000f00 */
[----:B------:R-:W-:-:S07]  /*d200*/  MOV R73, R93 ;  /* 0x0000005d00497202 */ /* 0x000fce0000000f00 */
[----:B------:R-:W-:Y:S05]  /*d210*/  WARPSYNC.COLLECTIVE R88, `(.L_x_847) ;  /* 0x0000000058087348 */ /* 0x000fea0003c00000 */
[----:B------:R0:W1:Y:S02]  /*d220*/  SHFL.IDX P0, R93, R91, R90, R89 ;  /* 0x0000005a5b5d7389 */ /* 0x0000640000000059 */
[----:B01----:R-:W-:Y:S05]  /*d230*/  ENDCOLLECTIVE ;  /* 0x000000000000791b */ /* 0x003fea0003800000 */
.L_x_847:
[----:B------:R-:W-:Y:S02]  /*d240*/  MOV R91, R53 ;  /* 0x00000035005b7202 */ /* 0x000fe40000000f00 */
[----:B------:R-:W-:-:S07]  /*d250*/  MOV R75, R93 ;  /* 0x0000005d004b7202 */ /* 0x000fce0000000f00 */
[----:B------:R-:W-:Y:S05]  /*d260*/  WARPSYNC.COLLECTIVE R88, `(.L_x_848) ;  /* 0x0000000058087348 */ /* 0x000fea0003c00000 */
[----:B------:R0:W1:Y:S02]  /*d270*/  SHFL.IDX P0, R93, R91, R90, R89 ;  /* 0x0000005a5b5d7389 */ /* 0x0000640000000059 */
[----:B01----:R-:W-:Y:S05]  /*d280*/  ENDCOLLECTIVE ;  /* 0x000000000000791b */ /* 0x003fea0003800000 */
.L_x_848:
[----:B------:R-:W-:Y:S02]  /*d290*/  MOV R91, R54 ;  /* 0x00000036005b7202 */ /* 0x000fe40000000f00 */
[----:B------:R-:W-:-:S07]  /*d2a0*/  MOV R76, R93 ;  /* 0x0000005d004c7202 */ /* 0x000fce0000000f00 */
[----:B------:R-:W-:Y:S05]  /*d2b0*/  WARPSYNC.COLLECTIVE R88, `(.L_x_849) ;  /* 0x0000000058087348 */ /* 0x000fea0003c00000 */
[----:B------:R0:W1:Y:S02]  /*d2c0*/  SHFL.IDX P0, R93, R91, R90, R89 ;  /* 0x0000005a5b5d7389 */ /* 0x0000640000000059 */
[----:B01----:R-:W-:Y:S05]  /*d2d0*/  ENDCOLLECTIVE ;  /* 0x000000000000791b */ /* 0x003fea0003800000 */
.L_x_849:
[----:B------:R-:W-:Y:S02]  /*d2e0*/  MOV R91, R55 ;  /* 0x00000037005b7202 */ /* 0x000fe40000000f00 */
[----:B------:R-:W-:-:S07]  /*d2f0*/  MOV R77, R93 ;  /* 0x0000005d004d7202 */ /* 0x000fce0000000f00 */
[----:B------:R-:W-:Y:S05]  /*d300*/  WARPSYNC.COLLECTIVE R88, `(.L_x_850) ;  /* 0x0000000058087348 */ /* 0x000fea0003c00000 */
[----:B------:R0:W1:Y:S02]  /*d310*/  SHFL.IDX P0, R93, R91, R90, R89 ;  /* 0x0000005a5b5d7389 */ /* 0x0000640000000059 */
[----:B01----:R-:W-:Y:S05]  /*d320*/  ENDCOLLECTIVE ;  /* 0x000000000000791b */ /* 0x003fea0003800000 */
.L_x_850:
[----:B------:R-:W-:Y:S02]  /*d330*/  MOV R91, R56 ;  /* 0x00000038005b7202 */ /* 0x000fe40000000f00 */
[----:B------:R-:W-:-:S07]  /*d340*/  MOV R78, R93 ;  /* 0x0000005d004e7202 */ /* 0x000fce0000000f00 */
[----:B------:R-:W-:Y:S05]  /*d350*/  WARPSYNC.COLLECTIVE R88, `(.L_x_851) ;  /* 0x0000000058087348 */ /* 0x000fea0003c00000 */
[----:B------:R0:W1:Y:S02]  /*d360*/  SHFL.IDX P0, R93, R91, R90, R89 ;  /* 0x0000005a5b5d7389 */ /* 0x0000640000000059 */
[----:B01----:R-:W-:Y:S05]  /*d370*/  ENDCOLLECTIVE ;  /* 0x000000000000791b */ /* 0x003fea0003800000 */
.L_x_851:
[-C--:B------:R-:W-:Y:S01]  /*d380*/  FFMA R82, R17, R19.reuse, R82 ;  /* 0x0000001311527223 */ /* 0x080fe20000000052 */
[----:B------:R-:W-:Y:S01]  /*d390*/  FFMA R101, R16, R19, R101 ;  /* 0x0000001310657223 */ /* 0x000fe20000000065 */
[----:B------:R-:W-:Y:S02]  /*d3a0*/  MOV R91, R60 ;  /* 0x0000003c005b7202 */ /* 0x000fe40000000f00 */
[----:B------:R-:W-:-:S07]  /*d3b0*/  MOV R19, R93 ;  /* 0x0000005d00137202 */ /* 0x000fce0000000f00 */
[----:B------:R-:W-:Y:S05]  /*d3c0*/  WARPSYNC.COLLECTIVE R88, `(.L_x_852) ;  /* 0x0000000058087348 */ /* 0x000fea0003c00000 */
[----:B------:R0:W1:Y:S02]  /*d3d0*/  SHFL.IDX P0, R93, R91, R90, R89 ;  /* 0x0000005a5b5d7389 */ /* 0x0000640000000059 */
[----:B01----:R-:W-:Y:S05]  /*d3e0*/  ENDCOLLECTIVE ;  /* 0x000000000000791b */ /* 0x003fea0003800000 */
.L_x_852:
[-C--:B------:R-:W-:Y:S01]  /*d3f0*/  FFMA R84, R17, R15.reuse, R84 ;  /* 0x0000000f11547223 */ /* 0x080fe20000000054 */
[----:B------:R-:W-:Y:S01]  /*d400*/  FFMA R103, R16, R15, R103 ;  /* 0x0000000f10677223 */ /* 0x000fe20000000067 */
[----:B------:R-:W-:Y:S02]  /*d410*/  IADD3 R90, PT, PT, R10, 0x2, RZ ;  /* 0x000000020a5a7810 */ /* 0x000fe40007ffe0ff */
[----:B------:R-:W-:Y:S02]  /*d420*/  MOV R91, R20 ;  /* 0x00000014005b7202 */ /* 0x000fe40000000f00 */
[----:B------:R-:W-:-:S07]  /*d430*/  MOV R15, R93 ;  /* 0x0000005d000f7202 */ /* 0x000fce0000000f00 */
[----:B------:R-:W-:Y:S05]  /*d440*/  WARPSYNC.COLLECTIVE R88, `(.L_x_853) ;  /* 0x0000000058087348 */ /* 0x000fea0003c00000 */
[----:B------:R0:W1:Y:S02]  /*d450*/  SHFL.IDX P0, R93, R91, R90, R89 ;  /* 0x0000005a5b5d7389 */ /* 0x0000640000000059 */
[----:B01----:R-:W-:Y:S05]  /*d460*/  ENDCOLLECTIVE ;  /* 0x000000000000791b */ /* 0x003fea0003800000 */
.L_x_853:
[----:B------:R-:W-:Y:S01]  /*d470*/  MOV R91, R46 ;  /* 0x0000002e005b7202 */ /* 0x000fe20000000f00 */
[C---:B------:R-:W-:Y:S01]  /*d480*/  FFMA R13, R93.reuse, R9, R14 ;  /* 0x000000095d0d7223 */ /* 0x040fe2000000000e */
[----:B------:R-:W-:-:S07]  /*d490*/  FFMA R111, R93, R18, R111 ;  /* 0x000000125d6f7223 */ /* 0x000fce000000006f */
[----:B------:R-:W-:Y:S05]  /*d4a0*/  WARPSYNC.COLLECTIVE R88, `(.L_x_854) ;  /* 0x0000000058087348 */ /* 0x000fea0003c00000 */
[----:B------:R0:W1:Y:S02]  /*d4b0*/  SHFL.IDX P0, R93, R91, R90, R89 ;  /* 0x0000005a5b5d7389 */ /* 0x0000640000000059 */
[----:B01----:R-:W-:Y:S05]  /*d4c0*/  ENDCOLLECTIVE ;  /* 0x000000000000791b */ /* 0x003fea0003800000 */
.L_x_854:
[----:B------:R-:W-:Y:S02]  /*d4d0*/  MOV R91, R21 ;  /* 0x00000015005b7202 */ /* 0x000fe40000000f00 */
[----:B------:R-:W-:-:S07]  /*d4e0*/  MOV R8, R93 ;  /* 0x0000005d00087202 */ /* 0x000fce0000000f00 */
[----:B------:R-:W-:Y:S05]  /*d4f0*/  WARPSYNC.COLLECTIVE R88, `(.L_x_855) ;  /* 0x0000000058087348 */ /* 0x000fea0003c00000 */
[----:B------:R0:W1:Y:S02]  /*d500*/  SHFL.IDX P0, R93, R91, R90, R89 ;  /* 0x0000005a5b5d7389 */ /* 0x0000640000000059 */
[----:B01----:R-:W-:Y:S05]  /*d510*/  ENDCOLLECTIVE ;  /* 0x000000000000791b */ /* 0x003fea0003800000 */
.L_x_855:
[-C--:B------:R-:W-:Y:S01]  /*d520*/  FFMA R26, R17, R69.reuse, R26 ;  /* 0x00000045111a7223 */ /* 0x080fe2000000001a */
[----:B------:R-:W-:Y:S01]  /*d530*/  FFMA R27, R16, R69, R27 ;  /* 0x00000045101b7223 */ /* 0x000fe2000000001b */
[----:B------:R-:W-:Y:S02]  /*d540*/  MOV R91, R57 ;  /* 0x00000039005b7202 */ /* 0x000fe40000000f00 */
[----:B------:R-:W-:-:S07]  /*d550*/  MOV R69, R93 ;  /* 0x0000005d00457202 */ /* 0x000fce0000000f00 */
[----:B------:R-:W-:Y:S05]  /*d560*/  WARPSYNC.COLLECTIVE R88, `(.L_x_856) ;  /* 0x0000000058087348 */ /* 0x000fea0003c00000 */
[----:B------:R0:W1:Y:S02]  /*d570*/  SHFL.IDX P0, R93, R91, R90, R89 ;  /* 0x0000005a5b5d7389 */ /* 0x0000640000000059 */
[----:B01----:R-:W-:Y:S05]  /*d580*/  ENDCOLLECTIVE ;  /* 0x000000000000791b */ /* 0x003fea0003800000 */
.L_x_856:
[-C--:B------:R-:W-:Y:S01]  /*d590*/  FFMA R28, R17, R71.reuse, R28 ;  /* 0x00000047111c7223 */ /* 0x080fe2000000001c */
[----:B------:R-:W-:Y:S01]  /*d5a0*/  FFMA R29, R16, R71, R29 ;  /* 0x00000047101d7223 */ /* 0x000fe2000000001d */
[----:B------:R-:W-:Y:S02]  /*d5b0*/  MOV R91, R58 ;  /* 0x0000003a005b7202 */ /* 0x000fe40000000f00 */
[----:B------:R-:W-:-:S07]  /*d5c0*/  MOV R71, R93 ;  /* 0x0000005d00477202 */ /* 0x000fce0000000f00 */
[----:B------:R-:W-:Y:S05]  /*d5d0*/  WARPSYNC.COLLECTIVE R88, `(.L_x_857) ;  /* 0x0000000058087348 */ /* 0x000fea0003c00000 */
[----:B------:R0:W1:Y:S02]  /*d5e0*/  SHFL.IDX P0, R93, R91, R90, R89 ;  /* 0x0000005a5b5d7389 */ /* 0x0000640000000059 */
[----:B01----:R-:W-:Y:S05]  /*d5f0*/  ENDCOLLECTIVE ;  /* 0x000000000000791b */ /* 0x003fea0003800000 */
.L_x_857:
[-C--:B------:R-:W-:Y:S01]  /*d600*/  FFMA R32, R17, R73.reuse, R32 ;  /* 0x0000004911207223 */ /* 0x080fe20000000020 */
[----:B------:R-:W-:Y:S01]  /*d610*/  FFMA R33, R16, R73, R33 ;  /* 0x0000004910217223 */ /* 0x000fe20000000021 */
[----:B------:R-:W-:Y:S02]  /*d620*/  MOV R91, R59 ;  /* 0x0000003b005b7202 */ /* 0x000fe40000000f00 */
[----:B------:R-:W-:-:S07]  /*d630*/  MOV R73, R93 ;  /* 0x0000005d00497202 */ /* 0x000fce0000000f00 */
[----:B------:R-:W-:Y:S05]  /*d640*/  WARPSYNC.COLLECTIVE R88, `(.L_x_858) ;  /* 0x0000000058087348 */ /* 0x000fea0003c00000 */
[----:B------:R0:W1:Y:S02]  /*d650*/  SHFL.IDX P0, R93, R91, R90, R89 ;  /* 0x0000005a5b5d7389 */ /* 0x0000640000000059 */
[----:B01----:R-:W-:Y:S05]  /*d660*/  ENDCOLLECTIVE ;  /* 0x000000000000791b */ /* 0x003fea0003800000 */
.L_x_858:
[-C--:B------:R-:W-:Y:S01]  /*d670*/  FFMA R34, R17, R75.reuse, R34 ;  /* 0x0000004b11227223 */ /* 0x080fe20000000022 */
[----:B------:R-:W-:Y:S01]  /*d680*/  FFMA R35, R16, R75, R35 ;  /* 0x0000004b10237223 */ /* 0x000fe20000000023 */
[----:B------:R-:W-:Y:S02]  /*d690*/  MOV R91, R61 ;  /* 0x0000003d005b7202 */ /* 0x000fe40000000f00 */
[----:B------:R-:W-:-:S07]  /*d6a0*/  MOV R75, R93 ;  /* 0x0000005d004b7202 */ /* 0x000fce0000000f00 */
[----:B------:R-:W-:Y:S05]  /*d6b0*/  WARPSYNC.COLLECTIVE R88, `(.L_x_859) ;  /* 0x0000000058087348 */ /* 0x000fea0003c00000 */
[----:B------:R0:W1:Y:S02]  /*d6c0*/  SHFL.IDX P0, R93, R91, R90, R89 ;  /* 0x0000005a5b5d7389 */ /* 0x0000640000000059 */
[----:B01----:R-:W-:Y:S05]  /*d6d0*/  ENDCOLLECTIVE ;  /* 0x000000000000791b */ /* 0x003fea0003800000 */
.L_x_859:
[-C--:B------:R-:W-:Y:S01]  /*d6e0*/  FFMA R38, R17, R77.reuse, R38 ;  /* 0x0000004d11267223 */ /* 0x080fe20000000026 */
[----:B------:R-:W-:Y:S01]  /*d6f0*/  FFMA R39, R16, R77, R39 ;  /* 0x0000004d10277223 */ /* 0x000fe20000000027 */
[----:B------:R-:W-:Y:S02]  /*d700*/  MOV R91, R62 ;  /* 0x0000003e005b7202 */ /* 0x000fe40000000f00 */
[----:B------:R-:W-:-:S07]  /*d710*/  MOV R77, R93 ;  /* 0x0000005d004d7202 */ /* 0x000fce0000000f00 */
[----:B------:R-:W-:Y:S05]  /*d720*/  WARPSYNC.COLLECTIVE R88, `(.L_x_860) ;  /* 0x0000000058087348 */ /* 0x000fea0003c00000 */
[----:B------:R0:W1:Y:S02]  /*d730*/  SHFL.IDX P0, R93, R91, R90, R89 ;  /* 0x0000005a5b5d7389 */ /* 0x0000640000000059 */
[----:B01----:R-:W-:Y:S05]  /*d740*/  ENDCOLLECTIVE ;  /* 0x000000000000791b */ /* 0x003fea0003800000 */
.L_x_860:
[----:B------:R-:W-:Y:S02]  /*d750*/  MOV R91, R63 ;  /* 0x0000003f005b7202 */ /* 0x000fe40000000f00 */
[----:B------:R-:W-:-:S07]  /*d760*/  MOV R79, R93 ;  /* 0x0000005d004f7202 */ /* 0x000fce0000000f00 */
[----:B------:R-:W-:Y:S05]  /*d770*/  WARPSYNC.COLLECTIVE R88, `(.L_x_861) ;  /* 0x0000000058087348 */ /* 0x000fea0003c00000 */
[----:B------:R0:W1:Y:S02]  /*d780*/  SHFL.IDX P0, R93, R91, R90, R89 ;  /* 0x0000005a5b5d7389 */ /* 0x0000640000000059 */
[----:B01----:R-:W-:Y:S05]  /*d790*/  ENDCOLLECTIVE ;  /* 0x000000000000791b */ /* 0x003fea0003800000 */
.L_x_861:
[----:B------:R-:W-:Y:S02]  /*d7a0*/  MOV R91, R64 ;  /* 0x00000040005b7202 */ /* 0x000fe40000000f00 */
[----:B------:R-:W-:-:S07]  /*d7b0*/  MOV R81, R93 ;  /* 0x0000005d00517202 */ /* 0x000fce0000000f00 */
[----:B------:R-:W-:Y:S05]  /*d7c0*/  WARPSYNC.COLLECTIVE R88, `(.L_x_862) ;  /* 0x0000000058087348 */ /* 0x000fea0003c00000 */
[----:B------:R0:W1:Y:S02]  /*d7d0*/  SHFL.IDX P0, R93, R91, R90, R89 ;  /* 0x0000005a5b5d7389 */ /* 0x0000640000000059 */
[----:B01----:R-:W-:Y:S05]  /*d7e0*/  ENDCOLLECTIVE ;  /* 0x000000000000791b */ /* 0x003fea0003800000 */
.L_x_862:
[----:B------:R-:W-:-:S04]  /*d7f0*/  IMAD.WIDE R2, R11, 0x4, R2 ;  /* 0x000000040b027825 */ /* 0x000fc800078e0202 */
[C---:B------:R-:W-:Y:S01]  /*d800*/  FFMA R30, R17.reuse, R72, R30 ;  /* 0x00000048111e7223 */ /* 0x040fe2000000001e */
[C---:B------:R-:W-:Y:S01]  /*d810*/  FFMA R36, R17.reuse, R76, R36 ;  /* 0x0000004c11247223 */ /* 0x040fe20000000024 */
[C---:B------:R-:W-:Y:S01]  /*d820*/  FFMA R40, R17.reuse, R78, R40 ;  /* 0x0000004e11287223 */ /* 0x040fe20000000028 */
[CC--:B------:R-:W-:Y:S01]  /*d830*/  FFMA R42, R17.reuse, R19.reuse, R42 ;  /* 0x00000013112a7223 */ /* 0x0c0fe2000000002a */
[----:B------:R-:W-:Y:S01]  /*d840*/  FFMA R43, R16, R19, R43 ;  /* 0x00000013102b7223 */ /* 0x000fe2000000002b */
[----:B------:R-:W-:Y:S01]  /*d850*/  FFMA R17, R17, R15, R44 ;  /* 0x0000000f11117223 */ /* 0x000fe2000000002c */
        /* <DEDUP_REMOVED lines=8> */
.L_x_863:
[----:B------:R-:W-:Y:S01]  /*d8e0*/  FFMA R45, R16, R15, R45 ;  /* 0x0000000f102d7223 */ /* 0x000fe2000000002d */
[----:B------:R-:W-:Y:S01]  /*d8f0*/  FFMA R15, R9, R69, R70 ;  /* 0x00000045090f7223 */ /* 0x000fe20000000046 */
[----:B------:R-:W-:Y:S02]  /*d900*/  MOV R91, R67 ;  /* 0x00000043005b7202 */ /* 0x000fe40000000f00 */
[----:B------:R-:W-:-:S07]  /*d910*/  MOV R70, R93 ;  /* 0x0000005d00467202 */ /* 0x000fce0000000f00 */
[----:B------:R-:W-:Y:S05]  /*d920*/  WARPSYNC.COLLECTIVE R88, `(.L_x_864) ;  /* 0x0000000058087348 */ /* 0x000fea0003c00000 */
[----:B------:R0:W1:Y:S02]  /*d930*/  SHFL.IDX P0, R93, R91, R90, R89 ;  /* 0x0000005a5b5d7389 */ /* 0x0000640000000059 */
[----:B01----:R-:W-:Y:S05]  /*d940*/  ENDCOLLECTIVE ;  /* 0x000000000000791b */ /* 0x003fea0003800000 */
.L_x_864:
[----:B------:R-:W-:Y:S01]  /*d950*/  FFMA R31, R16, R72, R31 ;  /* 0x00000048101f7223 */ /* 0x000fe2000000001f */
[----:B------:R-:W-:Y:S02]  /*d960*/  MOV R91, R12 ;  /* 0x0000000c005b7202 */ /* 0x000fe40000000f00 */
[----:B------:R-:W-:-:S07]  /*d970*/  MOV R72, R93 ;  /* 0x0000005d00487202 */ /* 0x000fce0000000f00 */
[----:B------:R-:W-:Y:S05]  /*d980*/  WARPSYNC.COLLECTIVE R88, `(.L_x_865) ;  /* 0x0000000058087348 */ /* 0x000fea0003c00000 */
[----:B------:R0:W1:Y:S02]  /*d990*/  SHFL.IDX P0, R93, R91, R90, R89 ;  /* 0x0000005a5b5d7389 */ /* 0x0000640000000059 */
[----:B01----:R-:W-:Y:S05]  /*d9a0*/  ENDCOLLECTIVE ;  /* 0x000000000000791b */ /* 0x003fea0003800000 */
.L_x_865:
[----:B------:R-:W-:Y:S01]  /*d9b0*/  FFMA R5, R9, R8, R74 ;  /* 0x0000000809057223 */ /* 0x000fe2000000004a */
[----:B------:R-:W-:Y:S02]  /*d9c0*/  MOV R91, R0 ;  /* 0x00000000005b7202 */ /* 0x000fe40000000f00 */
[----:B------:R-:W-:-:S07]  /*d9d0*/  MOV R74, R93 ;  /* 0x0000005d004a7202 */ /* 0x000fce0000000f00 */
[----:B------:R-:W-:Y:S05]  /*d9e0*/  WARPSYNC.COLLECTIVE R88, `(.L_x_866) ;  /* 0x0000000058087348 */ /* 0x000fea0003c00000 */
[----:B------:R0:W1:Y:S02]  /*d9f0*/  SHFL.IDX P0, R93, R91, R90, R89 ;  /* 0x0000005a5b5d7389 */ /* 0x0000640000000059 */
[----:B01----:R-:W-:Y:S05]  /*da00*/  ENDCOLLECTIVE ;  /* 0x000000000000791b */ /* 0x003fea0003800000 */
.L_x_866:
[----:B------:R-:W-:Y:S01]  /*da10*/  FFMA R37, R16, R76, R37 ;  /* 0x0000004c10257223 */ /* 0x000fe20000000025 */
[----:B------:R-:W-:Y:S02]  /*da20*/  MOV R91, R51 ;  /* 0x00000033005b7202 */ /* 0x000fe40000000f00 */
[----:B------:R-:W-:-:S07]  /*da30*/  MOV R76, R93 ;  /* 0x0000005d004c7202 */ /* 0x000fce0000000f00 */
[----:B------:R-:W-:Y:S05]  /*da40*/  WARPSYNC.COLLECTIVE R88, `(.L_x_867) ;  /* 0x0000000058087348 */ /* 0x000fea0003c00000 */
[----:B------:R0:W1:Y:S02]  /*da50*/  SHFL.IDX P0, R93, R91, R90, R89 ;  /* 0x0000005a5b5d7389 */ /* 0x0000640000000059 */
[----:B01----:R-:W-:Y:S05]  /*da60*/  ENDCOLLECTIVE ;  /* 0x000000000000791b */ /* 0x003fea0003800000 */
.L_x_867:
[----:B------:R-:W-:Y:S01]  /*da70*/  FFMA R41, R16, R78, R41 ;  /* 0x0000004e10297223 */ /* 0x000fe20000000029 */
[----:B------:R-:W-:Y:S02]  /*da80*/  MOV R91, R52 ;  /* 0x00000034005b7202 */ /* 0x000fe40000000f00 */
[----:B------:R-:W-:-:S07]  /*da90*/  MOV R78, R93 ;  /* 0x0000005d004e7202 */ /* 0x000fce0000000f00 */
[----:B------:R-:W-:Y:S05]  /*daa0*/  WARPSYNC.COLLECTIVE R88, `(.L_x_868) ;  /* 0x0000000058087348 */ /* 0x000fea0003c00000 */
[----:B------:R0:W1:Y:S02]  /*dab0*/  SHFL.IDX P0, R93, R91, R90, R89 ;  /* 0x0000005a5b5d7389 */ /* 0x0000640000000059 */
[----:B01----:R-:W-:Y:S05]  /*dac0*/  ENDCOLLECTIVE ;  /* 0x000000000000791b */ /* 0x003fea0003800000 */
.L_x_868:
[----:B------:R-:W-:Y:S02]  /*dad0*/  MOV R91, R53 ;  /* 0x00000035005b7202 */ /* 0x000fe40000000f00 */
[----:B------:R-:W-:-:S07]  /*dae0*/  MOV R80, R93 ;  /* 0x0000005d00507202 */ /* 0x000fce0000000f00 */
[----:B------:R-:W-:Y:S05]  /*daf0*/  WARPSYNC.COLLECTIVE R88, `(.L_x_869) ;  /* 0x0000000058087348 */ /* 0x000fea0003c00000 */
[----:B------:R0:W1:Y:S02]  /*db00*/  SHFL.IDX P0, R93, R91, R90, R89 ;  /* 0x0000005a5b5d7389 */ /* 0x0000640000000059 */
[----:B01----:R-:W-:Y:S05]  /*db10*/  ENDCOLLECTIVE ;  /* 0x000000000000791b */ /* 0x003fea0003800000 */
.L_x_869:
[----:B------:R-:W-:Y:S01]  /*db20*/  FFMA R105, R18, R71, R105 ;  /* 0x0000004712697223 */ /* 0x000fe20000000069 */
[----:B------:R-:W-:Y:S01]  /*db30*/  FFMA R71, R9, R75, R82 ;  /* 0x0000004b09477223 */ /* 0x000fe20000000052 */
[----:B------:R-:W-:Y:S02]  /*db40*/  MOV R91, R54 ;  /* 0x00000036005b7202 */ /* 0x000fe40000000f00 */
[----:B------:R-:W-:-:S07]  /*db50*/  MOV R82, R93 ;  /* 0x0000005d00527202 */ /* 0x000fce0000000f00 */
[----:B------:R-:W-:Y:S05]  /*db60*/  WARPSYNC.COLLECTIVE R88, `(.L_x_870) ;  /* 0x0000000058087348 */ /* 0x000fea0003c00000 */
[----:B------:R0:W1:Y:S02]  /*db70*/  SHFL.IDX P0, R93, R91, R90, R89 ;  /* 0x0000005a5b5d7389 */ /* 0x0000640000000059 */
[----:B01----:R-:W-:Y:S05]  /*db80*/  ENDCOLLECTIVE ;  /* 0x000000000000791b */ /* 0x003fea0003800000 */
.L_x_870:
[----:B------:R-:W-:Y:S01]  /*db90*/  FFMA R107, R18, R69, R107 ;  /* 0x00000045126b7223 */ /* 0x000fe2000000006b */
[----:B------:R-:W-:Y:S01]  /*dba0*/  FFMA R69, R9, R73, R84 ;  /* 0x0000004909457223 */ /* 0x000fe20000000054 */
[----:B------:R-:W-:Y:S02]  /*dbb0*/  MOV R91, R55 ;  /* 0x00000037005b7202 */ /* 0x000fe40000000f00 */
[----:B------:R-:W-:-:S07]  /*dbc0*/  MOV R84, R93 ;  /* 0x0000005d00547202 */ /* 0x000fce0000000f00 */
[----:B------:R-:W-:Y:S05]  /*dbd0*/  WARPSYNC.COLLECTIVE R88, `(.L_x_871) ;  /* 0x0000000058087348 */ /* 0x000fea0003c00000 */
[----:B------:R0:W1:Y:S02]  /*dbe0*/  SHFL.IDX P0, R93, R91, R90, R89 ;  /* 0x0000005a5b5d7389 */ /* 0x0000640000000059 */
[----:B01----:R-:W-:Y:S05]  /*dbf0*/  ENDCOLLECTIVE ;  /* 0x000000000000791b */ /* 0x003fea0003800000 */
.L_x_871:
[----:B------:R-:W-:Y:S01]  /*dc00*/  FFMA R103, R18, R73, R103 ;  /* 0x0000004912677223 */ /* 0x000fe20000000067 */
[----:B------:R-:W-:Y:S01]  /*dc10*/  FFMA R73, R9, R77, R86 ;  /* 0x0000004d09497223 */ /* 0x000fe20000000056 */
[----:B------:R-:W-:Y:S02]  /*dc20*/  MOV R91, R56 ;  /* 0x00000038005b7202 */ /* 0x000fe40000000f00 */
[----:B------:R-:W-:-:S07]  /*dc30*/  MOV R86, R93 ;  /* 0x0000005d00567202 */ /* 0x000fce0000000f00 */
[----:B------:R-:W-:Y:S05]  /*dc40*/  WARPSYNC.COLLECTIVE R88, `(.L_x_872) ;  /* 0x0000000058087348 */ /* 0x000fea0003c00000 */
[----:B------:R0:W1:Y:S02]  /*dc50*/  SHFL.IDX P0, R93, R91, R90, R89 ;  /* 0x0000005a5b5d7389 */ /* 0x0000640000000059 */
[----:B01----:R-:W-:Y:S05]  /*dc60*/  ENDCOLLECTIVE ;  /* 0x000000000000791b */ /* 0x003fea0003800000 */
.L_x_872:
[----:B------:R-:W-:Y:S02]  /*dc70*/  MOV R91, R60 ;  /* 0x0000003c005b7202 */ /* 0x000fe40000000f00 */
[----:B------:R-:W-:-:S07]  /*dc80*/  MOV R16, R93 ;  /* 0x0000005d00107202 */ /* 0x000fce0000000f00 */
[----:B------:R-:W-:Y:S05]  /*dc90*/  WARPSYNC.COLLECTIVE R88, `(.L_x_873) ;  /* 0x0000000058087348 */ /* 0x000fea0003c00000 */
[----:B------:R0:W1:Y:S02]  /*dca0*/  SHFL.IDX P0, R93, R91, R90, R89 ;  /* 0x0000005a5b5d7389 */ /* 0x0000640000000059 */
[----:B01----:R-:W-:Y:S05]  /*dcb0*/  ENDCOLLECTIVE ;  /* 0x000000000000791b */ /* 0x003fea0003800000 */
.L_x_873:
[----:B------:R-:W-:Y:S01]  /*dcc0*/  FFMA R109, R18, R8, R109 ;  /* 0x00000008126d7223 */ /* 0x000fe2000000006d */
[----:B------:R-:W-:Y:S02]  /*dcd0*/  IADD3 R90, PT, PT, R10, 0x3, RZ ;  /* 0x000000030a5a7810 */ /* 0x000fe40007ffe0ff */
[----:B------:R-:W-:Y:S02]  /*dce0*/  MOV R91, R20 ;  /* 0x00000014005b7202 */ /* 0x000fe40000000f00 */
[----:B------:R-:W-:-:S07]  /*dcf0*/  MOV R8, R93 ;  /* 0x0000005d00087202 */ /* 0x000fce0000000f00 */
[----:B------:R-:W-:Y:S05]  /*dd00*/  WARPSYNC.COLLECTIVE R88, `(.L_x_874) ;  /* 0x0000000058087348 */ /* 0x000fea0003c00000 */
[----:B------:R0:W1:Y:S02]  /*dd10*/  SHFL.IDX P0, R93, R91, R90, R89 ;  /* 0x0000005a5b5d7389 */ /* 0x0000640000000059 */
[----:B01----:R-:W-:Y:S05]  /*dd20*/  ENDCOLLECTIVE ;  /* 0x000000000000791b */ /* 0x003fea0003800000 */
.L_x_874:
        /* <DEDUP_REMOVED lines=8> */
.L_x_875:
[C---:B------:R-:W-:Y:S01]  /*ddb0*/  FFMA R101, R18.reuse, R75, R101 ;  /* 0x0000004b12657223 */ /* 0x040fe20000000065 */
[C---:B------:R-:W-:Y:S01]  /*ddc0*/  FFMA R99, R18.reuse, R77, R99 ;  /* 0x0000004d12637223 */ /* 0x040fe20000000063 */
[CC--:B------:R-:W-:Y:S01]  /*ddd0*/  FFMA R75, R9.reuse, R79.reuse, R94 ;  /* 0x0000004f094b7223 */ /* 0x0c0fe2000000005e */
        /* <DEDUP_REMOVED lines=8> */
[----:B------:R-:W-:Y:S01]  /*de60*/  MOV R91, R21 ;  /* 0x00000015005b7202 */ /* 0x000fe20000000f00 */
[C---:B------:R-:W-:Y:S01]  /*de70*/  FFMA R115, R9.reuse, R80, R34 ;  /* 0x0000005009737223 */ /* 0x040fe20000000022 */
[C---:B------:R-:W-:Y:S01]  /*de80*/  FFMA R117, R9.reuse, R82, R36 ;  /* 0x0000005209757223 */ /* 0x040fe20000000024 */
[C---:B------:R-:W-:Y:S01]  /*de90*/  FFMA R119, R9.reuse, R84, R38 ;  /* 0x0000005409777223 */ /* 0x040fe20000000026 */
[C---:B------:R-:W-:Y:S01]  /*dea0*/  FFMA R121, R9.reuse, R86, R40 ;  /* 0x0000005609797223 */ /* 0x040fe20000000028 */
[C---:B------:R-:W-:Y:S01]  /*deb0*/  FFMA R123, R9.reuse, R16, R42 ;  /* 0x00000010097b7223 */ /* 0x040fe2000000002a */
[----:B------:R-:W-:Y:S01]  /*dec0*/  FFMA R17, R9, R8, R17 ;  /* 0x0000000809117223 */ /* 0x000fe20000000011 */
[----:B------:R-:W-:-:S07]  /*ded0*/  MOV R9, R93 ;  /* 0x0000005d00097202 */ /* 0x000fce0000000f00 */
[----:B------:R-:W-:Y:S05]  /*dee0*/  WARPSYNC.COLLECTIVE R88, `(.L_x_876) ;  /* 0x0000000058087348 */ /* 0x000fea0003c00000 */
[----:B------:R0:W1:Y:S02]  /*def0*/  SHFL.IDX P0, R93, R91, R90, R89 ;  /* 0x0000005a5b5d7389 */ /* 0x0000640000000059 */
[----:B01----:R-:W-:Y:S05]  /*df00*/  ENDCOLLECTIVE ;  /* 0x000000000000791b */ /* 0x003fea0003800000 */
.L_x_876:
[----:B------:R-:W-:Y:S02]  /*df10*/  MOV R91, R57 ;  /* 0x00000039005b7202 */ /* 0x000fe40000000f00 */
[----:B------:R-:W-:-:S07]  /*df20*/  MOV R10, R93 ;  /* 0x0000005d000a7202 */ /* 0x000fce0000000f00 */
[----:B------:R-:W-:Y:S05]  /*df30*/  WARPSYNC.COLLECTIVE R88, `(.L_x_877) ;  /* 0x0000000058087348 */ /* 0x000fea0003c00000 */
[----:B------:R0:W1:Y:S02]  /*df40*/  SHFL.IDX P0, R93, R91, R90, R89 ;  /* 0x0000005a5b5d7389 */ /* 0x0000640000000059 */
[----:B01----:R-:W-:Y:S05]  /*df50*/  ENDCOLLECTIVE ;  /* 0x000000000000791b */ /* 0x003fea0003800000 */
.L_x_877:
[----:B------:R-:W-:Y:S02]  /*df60*/  MOV R91, R58 ;  /* 0x0000003a005b7202 */ /* 0x000fe40000000f00 */
[----:B------:R-:W-:-:S07]  /*df70*/  MOV R2, R93 ;  /* 0x0000005d00027202 */ /* 0x000fce0000000f00 */
[----:B------:R-:W-:Y:S05]  /*df80*/  WARPSYNC.COLLECTIVE R88, `(.L_x_878) ;  /* 0x0000000058087348 */ /* 0x000fea0003c00000 */
[----:B------:R0:W1:Y:S02]  /*df90*/  SHFL.IDX P0, R93, R91, R90, R89 ;  /* 0x0000005a5b5d7389 */ /* 0x0000640000000059 */
[----:B01----:R-:W-:Y:S05]  /*dfa0*/  ENDCOLLECTIVE ;  /* 0x000000000000791b */ /* 0x003fea0003800000 */
.L_x_878:
[----:B------:R-:W-:Y:S02]  /*dfb0*/  MOV R91, R59 ;  /* 0x0000003b005b7202 */ /* 0x000fe40000000f00 */
[----:B------:R-:W-:-:S07]  /*dfc0*/  MOV R14, R93 ;  /* 0x0000005d000e7202 */ /* 0x000fce0000000f00 */
[----:B------:R-:W-:Y:S05]  /*dfd0*/  WARPSYNC.COLLECTIVE R88, `(.L_x_879) ;  /* 0x0000000058087348 */ /* 0x000fea0003c00000 */
[----:B------:R0:W1:Y:S02]  /*dfe0*/  SHFL.IDX P0, R93, R91, R90, R89 ;  /* 0x0000005a5b5d7389 */ /* 0x0000640000000059 */
[----:B01----:R-:W-:Y:S05]  /*dff0*/  ENDCOLLECTIVE ;  /* 0x000000000000791b */ /* 0x003fea0003800000 */
.L_x_879:
[----:B------:R-:W-:Y:S02]  /*e000*/  MOV R91, R61 ;  /* 0x0000003d005b7202 */ /* 0x000fe40000000f00 */
[----:B------:R-:W-:-:S07]  /*e010*/  MOV R24, R93 ;  /* 0x0000005d00187202 */ /* 0x000fce0000000f00 */
[----:B------:R-:W-:Y:S05]  /*e020*/  WARPSYNC.COLLECTIVE R88, `(.L_x_880) ;  /* 0x0000000058087348 */ /* 0x000fea0003c00000 */
[----:B------:R0:W1:Y:S02]  /*e030*/  SHFL.IDX P0, R93, R91, R90, R89 ;  /* 0x0000005a5b5d7389 */ /* 0x0000640000000059 */
[----:B01----:R-:W-:Y:S05]  /*e040*/  ENDCOLLECTIVE ;  /* 0x000000000000791b */ /* 0x003fea0003800000 */
.L_x_880:
[----:B------:R-:W-:Y:S02]  /*e050*/  MOV R91, R62 ;  /* 0x0000003e005b7202 */ /* 0x000fe40000000f00 */
[----:B------:R-:W-:-:S07]  /*e060*/  MOV R3, R93 ;  /* 0x0000005d00037202 */ /* 0x000fce0000000f00 */
[----:B------:R-:W-:Y:S05]  /*e070*/  WARPSYNC.COLLECTIVE R88, `(.L_x_881) ;  /* 0x0000000058087348 */ /* 0x000fea0003c00000 */
[----:B------:R0:W1:Y:S02]  /*e080*/  SHFL.IDX P0, R93, R91, R90, R89 ;  /* 0x0000005a5b5d7389 */ /* 0x0000640000000059 */
[----:B01----:R-:W-:Y:S05]  /*e090*/  ENDCOLLECTIVE ;  /* 0x000000000000791b */ /* 0x003fea0003800000 */
.L_x_881:
[----:B------:R-:W-:Y:S02]  /*e0a0*/  MOV R91, R63 ;  /* 0x0000003f005b7202 */ /* 0x000fe40000000f00 */
[----:B------:R-:W-:-:S07]  /*e0b0*/  MOV R11, R93 ;  /* 0x0000005d000b7202 */ /* 0x000fce0000000f00 */
[----:B------:R-:W-:Y:S05]  /*e0c0*/  WARPSYNC.COLLECTIVE R88, `(.L_x_882) ;  /* 0x0000000058087348 */ /* 0x000fea0003c00000 */
[----:B------:R0:W1:Y:S02]  /*e0d0*/  SHFL.IDX P0, R93, R91, R90, R89 ;  /* 0x0000005a5b5d7389 */ /* 0x0000640000000059 */
[----:B01----:R-:W-:Y:S05]  /*e0e0*/  ENDCOLLECTIVE ;  /* 0x000000000000791b */ /* 0x003fea0003800000 */
.L_x_882:
[----:B------:R-:W-:Y:S01]  /*e0f0*/  FFMA R45, R18, R8, R45 ;  /* 0x00000008122d7223 */ /* 0x000fe2000000002d */
[----:B------:R-:W-:Y:S02]  /*e100*/  MOV R91, R64 ;  /* 0x00000040005b7202 */ /* 0x000fe40000000f00 */
[----:B------:R-:W-:-:S07]  /*e110*/  MOV R8, R93 ;  /* 0x0000005d00087202 */ /* 0x000fce0000000f00 */
[----:B------:R-:W-:Y:S05]  /*e120*/  WARPSYNC.COLLECTIVE R88, `(.L_x_883) ;  /* 0x0000000058087348 */ /* 0x000fea0003c00000 */
[----:B------:R0:W1:Y:S02]  /*e130*/  SHFL.IDX P0, R93, R91, R90, R89 ;  /* 0x0000005a5b5d7389 */ /* 0x0000640000000059 */
[----:B01----:R-:W-:Y:S05]  /*e140*/  ENDCOLLECTIVE ;  /* 0x000000000000791b */ /* 0x003fea0003800000 */
.L_x_883:
[----:B------:R-:W-:Y:S01]  /*e150*/  FFMA R23, R18, R66, R23 ;  /* 0x0000004212177223 */ /* 0x000fe20000000017 */
[----:B------:R-:W-:Y:S01]  /*e160*/  MOV R91, R65 ;  /* 0x00000041005b7202 */ /* 0x000fe20000000f00 */
[-C--:B------:R-:W-:Y:S02]  /*e170*/  FFMA R96, R44, R93.reuse, R81 ;  /* 0x0000005d2c607223 */ /* 0x080fe40000000051 */
[----:B------:R-:W-:-:S07]  /*e180*/  FFMA R23, R4, R93, R23 ;  /* 0x0000005d04177223 */ /* 0x000fce0000000017 */
[----:B------:R-:W-:Y:S05]  /*e190*/  WARPSYNC.COLLECTIVE R88, `(.L_x_884) ;  /* 0x0000000058087348 */ /* 0x000fea0003c00000 */
[----:B------:R0:W1:Y:S02]  /*e1a0*/  SHFL.IDX P0, R93, R91, R90, R89 ;  /* 0x0000005a5b5d7389 */ /* 0x0000640000000059 */
[----:B01----:R-:W-:Y:S05]  /*e1b0*/  ENDCOLLECTIVE ;  /* 0x000000000000791b */ /* 0x003fea0003800000 */
.L_x_884:
[-C--:B------:R-:W-:Y:S01]  /*e1c0*/  FFMA R66, R44, R2.reuse, R19 ;  /* 0x000000022c427223 */ /* 0x080fe20000000013 */
[----:B------:R-:W-:Y:S01]  /*e1d0*/  FFMA R105, R4, R2, R105 ;  /* 0x0000000204697223 */ /* 0x000fe20000000069 */
[----:B------:R-:W-:Y:S02]  /*e1e0*/  MOV R91, R67 ;  /* 0x00000043005b7202 */ /* 0x000fe40000000f00 */
[----:B------:R-:W-:-:S07]  /*e1f0*/  MOV R2, R93 ;  /* 0x0000005d00027202 */ /* 0x000fce0000000f00 */
[----:B------:R-:W-:Y:S05]  /*e200*/  WARPSYNC.COLLECTIVE R88, `(.L_x_885) ;  /* 0x0000000058087348 */ /* 0x000fea0003c00000 */
[----:B------:R0:W1:Y:S02]  /*e210*/  SHFL.IDX P0, R93, R91, R90, R89 ;  /* 0x0000005a5b5d7389 */ /* 0x0000640000000059 */
[----:B01----:R-:W-:Y:S05]  /*e220*/  ENDCOLLECTIVE ;  /* 0x000000000000791b */ /* 0x003fea0003800000 */
.L_x_885:
        /* <DEDUP_REMOVED lines=8> */
.L_x_886:
        /* <DEDUP_REMOVED lines=8> */
.L_x_887:
[----:B------:R-:W-:Y:S01]  /*e330*/  FFMA R43, R18, R16, R43 ;  /* 0x00000010122b7223 */ /* 0x000fe2000000002b */
[----:B------:R-:W-:Y:S02]  /*e340*/  MOV R91, R51 ;  /* 0x00000033005b7202 */ /* 0x000fe40000000f00 */
[----:B------:R-:W-:-:S07]  /*e350*/  MOV R16, R93 ;  /* 0x0000005d00107202 */ /* 0x000fce0000000f00 */
[----:B------:R-:W-:Y:S05]  /*e360*/  WARPSYNC.COLLECTIVE R88, `(.L_x_888) ;  /* 0x0000000058087348 */ /* 0x000fea0003c00000 */
[----:B------:R0:W1:Y:S02]  /*e370*/  SHFL.IDX P0, R93, R91, R90, R89 ;  /* 0x0000005a5b5d7389 */ /* 0x0000640000000059 */
[----:B01----:R-:W-:Y:S05]  /*e380*/  ENDCOLLECTIVE ;  /* 0x000000000000791b */ /* 0x003fea0003800000 */
.L_x_888:
[C---:B------:R-:W-:Y:S01]  /*e390*/  FFMA R27, R18.reuse, R72, R27 ;  /* 0x00000048121b7223 */ /* 0x040fe2000000001b */
[C---:B------:R-:W-:Y:S01]  /*e3a0*/  FFMA R29, R18.reuse, R74, R29 ;  /* 0x0000004a121d7223 */ /* 0x040fe2000000001d */
        /* <DEDUP_REMOVED lines=9> */
.L_x_889:
[----:B------:R-:W-:Y:S02]  /*e440*/  MOV R91, R53 ;  /* 0x00000035005b7202 */ /* 0x000fe40000000f00 */
[----:B------:R-:W-:-:S07]  /*e450*/  MOV R36, R93 ;  /* 0x0000005d00247202 */ /* 0x000fce0000000f00 */
[----:B------:R-:W-:Y:S05]  /*e460*/  WARPSYNC.COLLECTIVE R88, `(.L_x_890) ;  /* 0x0000000058087348 */ /* 0x000fea0003c00000 */
[----:B------:R0:W1:Y:S02]  /*e470*/  SHFL.IDX P0, R93, R91, R90, R89 ;  /* 0x0000005a5b5d7389 */ /* 0x0000640000000059 */
[----:B01----:R-:W-:Y:S05]  /*e480*/  ENDCOLLECTIVE ;  /* 0x000000000000791b */ /* 0x003fea0003800000 */
.L_x_890:
[-C--:B------:R-:W-:Y:S01]  /*e490*/  FFMA R98, R44, R8.reuse, R77 ;  /* 0x000000082c627223 */ /* 0x080fe2000000004d */
[----:B------:R-:W-:Y:S01]  /*e4a0*/  FFMA R95, R4, R8, R95 ;  /* 0x00000008045f7223 */ /* 0x000fe2000000005f */
[----:B------:R-:W-:Y:S02]  /*e4b0*/  MOV R91, R54 ;  /* 0x00000036005b7202 */ /* 0x000fe40000000f00 */
[----:B------:R-:W-:-:S07]  /*e4c0*/  MOV R8, R93 ;  /* 0x0000005d00087202 */ /* 0x000fce0000000f00 */
[----:B------:R-:W-:Y:S05]  /*e4d0*/  WARPSYNC.COLLECTIVE R88, `(.L_x_891) ;  /* 0x0000000058087348 */ /* 0x000fea0003c00000 */
[----:B------:R0:W1:Y:S02]  /*e4e0*/  SHFL.IDX P0, R93, R91, R90, R89 ;  /* 0x0000005a5b5d7389 */ /* 0x0000640000000059 */
[----:B01----:R-:W-:Y:S05]  /*e4f0*/  ENDCOLLECTIVE ;  /* 0x000000000000791b */ /* 0x003fea0003800000 */
.L_x_891:
[----:B------:R-:W-:Y:S02]  /*e500*/  MOV R91, R55 ;  /* 0x00000037005b7202 */ /* 0x000fe40000000f00 */
[----:B------:R-:W-:-:S07]  /*e510*/  MOV R38, R93 ;  /* 0x0000005d00267202 */ /* 0x000fce0000000f00 */
[----:B------:R-:W-:Y:S05]  /*e520*/  WARPSYNC.COLLECTIVE R88, `(.L_x_892) ;  /* 0x0000000058087348 */ /* 0x000fea0003c00000 */
[----:B------:R0:W1:Y:S02]  /*e530*/  SHFL.IDX P0, R93, R91, R90, R89 ;  /* 0x0000005a5b5d7389 */ /* 0x0000640000000059 */
[----:B01----:R-:W-:Y:S05]  /*e540*/  ENDCOLLECTIVE ;  /* 0x000000000000791b */ /* 0x003fea0003800000 */
.L_x_892:
[----:B------:R-:W-:Y:S02]  /*e550*/  MOV R91, R56 ;  /* 0x00000038005b7202 */ /* 0x000fe40000000f00 */
[----:B------:R-:W-:-:S07]  /*e560*/  MOV R40, R93 ;  /* 0x0000005d00287202 */ /* 0x000fce0000000f00 */
[----:B------:R-:W-:Y:S05]  /*e570*/  WARPSYNC.COLLECTIVE R88, `(.L_x_893) ;  /* 0x0000000058087348 */ /* 0x000fea0003c00000 */
[----:B------:R0:W1:Y:S02]  /*e580*/  SHFL.IDX P0, R93, R91, R90, R89 ;  /* 0x0000005a5b5d7389 */ /* 0x0000640000000059 */
[----:B01----:R-:W-:Y:S05]  /*e590*/  ENDCOLLECTIVE ;  /* 0x000000000000791b */ /* 0x003fea0003800000 */
.L_x_893:
[----:B------:R-:W-:Y:S02]  /*e5a0*/  MOV R91, R60 ;  /* 0x0000003c005b7202 */ /* 0x000fe40000000f00 */
[----:B------:R-:W-:-:S07]  /*e5b0*/  MOV R42, R93 ;  /* 0x0000005d002a7202 */ /* 0x000fce0000000f00 */
[----:B------:R-:W-:Y:S05]  /*e5c0*/  WARPSYNC.COLLECTIVE R88, `(.L_x_894) ;  /* 0x0000000058087348 */ /* 0x000fea0003c00000 */
[----:B------:R0:W1:Y:S02]  /*e5d0*/  SHFL.IDX P0, R93, R91, R90, R89 ;  /* 0x0000005a5b5d7389 */ /* 0x0000640000000059 */
[----:B01----:R-:W-:Y:S05]  /*e5e0*/  ENDCOLLECTIVE ;  /* 0x000000000000791b */ /* 0x003fea0003800000 */
.L_x_894:
        /* <DEDUP_REMOVED lines=29> */
[----:B------:R-:W-:Y:S01]  /*e7c0*/  MOV R40, R121 ;  /* 0x0000007900287202 */ /* 0x000fe20000000f00 */
[----:B------:R-:W-:Y:S06]  /*e7d0*/  BRA `(.L_x_895) ;  /* 0xffffff6800487947 */ /* 0x000fec000383ffff */
.L_x_624:
        /* <DEDUP_REMOVED lines=8> */
.L_x_897:
[----:B------:R-:W-:Y:S05]  /*e860*/  BSYNC B1 ;  /* 0x0000000000017941 */ /* 0x000fea0003800000 */
.L_x_896:
        /* <DEDUP_REMOVED lines=12> */
.L_x_898:
[----:B------:R-:W-:Y:S02]  /*e930*/  MOV R91, R20 ;  /* 0x00000014005b7202 */ /* 0x000fe40000000f00 */
[----:B------:R-:W-:Y:S02]  /*e940*/  MOV R90, R49 ;  /* 0x00000031005a7202 */ /* 0x000fe40000000f00 */
[----:B------:R-:W-:-:S07]  /*e950*/  MOV R13, R93 ;  /* 0x0000005d000d7202 */ /* 0x000fce0000000f00 */
[----:B------:R-:W-:Y:S05]  /*e960*/  WARPSYNC.COLLECTIVE R88, `(.L_x_899) ;  /* 0x0000000058087348 */ /* 0x000fea0003c00000 */
[----:B------:R0:W1:Y:S02]  /*e970*/  SHFL.IDX P0, R93, R91, R90, R89 ;  /* 0x0000005a5b5d7389 */ /* 0x0000640000000059 */
[----:B01----:R-:W-:Y:S05]  /*e980*/  ENDCOLLECTIVE ;  /* 0x000000000000791b */ /* 0x003fea0003800000 */
.L_x_899:
[----:B------:R-:W-:-:S05]  /*e990*/  IMAD.WIDE R2, R13, 0x4, R2 ;  /* 0x000000040d027825 */ /* 0x000fca00078e0202 */
[----:B------:R0:W5:Y:S04]  /*e9a0*/  LDG.E.CONSTANT R5, desc[UR4][R2.64] ;  /* 0x0000000402057981 */ /* 0x000168000c1e9900 */
[----:B------:R0:W5:Y:S01]  /*e9b0*/  LDG.E.CONSTANT R4, desc[UR4][R2.64+0x80] ;  /* 0x0000800402047981 */ /* 0x000162000c1e9900 */
[----:B------:R-:W-:Y:S01]  /*e9c0*/  MOV R91, R46 ;  /* 0x0000002e005b7202 */ /* 0x000fe20000000f00 */
[C---:B------:R-:W-:Y:S01]  /*e9d0*/  FFMA R78, R93.reuse, R11, R78 ;  /* 0x0000000b5d4e7223 */ /* 0x040fe2000000004e */
[----:B------:R-:W-:-:S07]  /*e9e0*/  FFMA R111, R93, R10, R111 ;  /* 0x0000000a5d6f7223 */ /* 0x000fce000000006f */
[----:B0----5:R-:W-:Y:S05]  /*e9f0*/  WARPSYNC.COLLECTIVE R88, `(.L_x_900) ;  /* 0x0000000058087348 */ /* 0x021fea0003c00000 */
[----:B------:R1:W2:Y:S02]  /*ea00*/  SHFL.IDX P0, R93, R91, R90, R89 ;  /* 0x0000005a5b5d7389 */ /* 0x0002a40000000059 */
[----:B012--5:R-:W-:Y:S05]  /*ea10*/  ENDCOLLECTIVE ;  /* 0x000000000000791b */ /* 0x027fea0003800000 */
.L_x_900:
[----:B------:R-:W-:Y:S02]  /*ea20*/  MOV R91, R21 ;  /* 0x00000015005b7202 */ /* 0x000fe40000000f00 */
[----:B------:R-:W-:-:S07]  /*ea30*/  MOV R14, R93 ;  /* 0x0000005d000e7202 */ /* 0x000fce0000000f00 */
[----:B------:R-:W-:Y:S05]  /*ea40*/  WARPSYNC.COLLECTIVE R88, `(.L_x_901) ;  /* 0x0000000058087348 */ /* 0x000fea0003c00000 */
[----:B------:R0:W1:Y:S02]  /*ea50*/  SHFL.IDX P0, R93, R91, R90, R89 ;  /* 0x0000005a5b5d7389 */ /* 0x0000640000000059 */
[----:B01----:R-:W-:Y:S05]  /*ea60*/  ENDCOLLECTIVE ;  /* 0x000000000000791b */ /* 0x003fea0003800000 */
.L_x_901:
[-C--:B------:R-:W-:Y:S01]  /*ea70*/  FFMA R74, R11, R14.reuse, R74 ;  /* 0x0000000e0b4a7223 */ /* 0x080fe2000000004a */
[----:B------:R-:W-:Y:S01]  /*ea80*/  FFMA R109, R10, R14, R109 ;  /* 0x0000000e0a6d7223 */ /* 0x000fe2000000006d */
[----:B------:R-:W-:Y:S02]  /*ea90*/  MOV R91, R57 ;  /* 0x00000039005b7202 */ /* 0x000fe40000000f00 */
[----:B------:R-:W-:-:S07]  /*eaa0*/  MOV R15, R93 ;  /* 0x0000005d000f7202 */ /* 0x000fce0000000f00 */
[----:B------:R-:W-:Y:S05]  /*eab0*/  WARPSYNC.COLLECTIVE R88, `(.L_x_902) ;  /* 0x0000000058087348 */ /* 0x000fea0003c00000 */
[----:B------:R0:W1:Y:S02]  /*eac0*/  SHFL.IDX P0, R93, R91, R90, R89 ;  /* 0x0000005a5b5d7389 */ /* 0x0000640000000059 */
[----:B01----:R-:W-:Y:S05]  /*ead0*/  ENDCOLLECTIVE ;  /* 0x000000000000791b */ /* 0x003fea0003800000 */
.L_x_902:
[-C--:B------:R-:W-:Y:S01]  /*eae0*/  FFMA R70, R11, R15.reuse, R70 ;  /* 0x0000000f0b467223 */ /* 0x080fe20000000046 */
[----:B------:R-:W-:Y:S01]  /*eaf0*/  FFMA R107, R10, R15, R107 ;  /* 0x0000000f0a6b7223 */ /* 0x000fe2000000006b */
[----:B------:R-:W-:Y:S02]  /*eb00*/  MOV R91, R58 ;  /* 0x0000003a005b7202 */ /* 0x000fe40000000f00 */
[----:B------:R-:W-:-:S07]  /*eb10*/  MOV R17, R93 ;  /* 0x0000005d00117202 */ /* 0x000fce0000000f00 */
[----:B------:R-:W-:Y:S05]  /*eb20*/  WARPSYNC.COLLECTIVE R88, `(.L_x_903) ;  /* 0x0000000058087348 */ /* 0x000fea0003c00000 */
[----:B------:R0:W1:Y:S02]  /*eb30*/  SHFL.IDX P0, R93, R91, R90, R89 ;  /* 0x0000005a5b5d7389 */ /* 0x0000640000000059 */
[----:B01----:R-:W-:Y:S05]  /*eb40*/  ENDCOLLECTIVE ;  /* 0x000000000000791b */ /* 0x003fea0003800000 */
.L_x_903:
[-C--:B------:R-:W-:Y:S01]  /*eb50*/  FFMA R66, R11, R17.reuse, R66 ;  /* 0x000000110b427223 */ /* 0x080fe20000000042 */
[----:B------:R-:W-:Y:S01]  /*eb60*/  FFMA R105, R10, R17, R105 ;  /* 0x000000110a697223 */ /* 0x000fe20000000069 */
[----:B------:R-:W-:Y:S02]  /*eb70*/  MOV R91, R59 ;  /* 0x0000003b005b7202 */ /* 0x000fe40000000f00 */
[----:B------:R-:W-:-:S07]  /*eb80*/  MOV R19, R93 ;  /* 0x0000005d00137202 */ /* 0x000fce0000000f00 */
[----:B------:R-:W-:Y:S05]  /*eb90*/  WARPSYNC.COLLECTIVE R88, `(.L_x_904) ;  /* 0x0000000058087348 */ /* 0x000fea0003c00000 */
[----:B------:R0:W1:Y:S02]  /*eba0*/  SHFL.IDX P0, R93, R91, R90, R89 ;  /* 0x0000005a5b5d7389 */ /* 0x0000640000000059 */
[----:B01----:R-:W-:Y:S05]  /*ebb0*/  ENDCOLLECTIVE ;  /* 0x000000000000791b */ /* 0x003fea0003800000 */
.L_x_904:
[-C--:B------:R-:W-:Y:S01]  /*ebc0*/  FFMA R84, R11, R19.reuse, R84 ;  /* 0x000000130b547223 */ /* 0x080fe20000000054 */
[----:B------:R-:W-:Y:S01]  /*ebd0*/  FFMA R103, R10, R19, R103 ;  /* 0x000000130a677223 */ /* 0x000fe20000000067 */
[----:B------:R-:W-:Y:S02]  /*ebe0*/  MOV R91, R61 ;  /* 0x0000003d005b7202 */ /* 0x000fe40000000f00 */
[----:B------:R-:W-:-:S07]  /*ebf0*/  MOV R69, R93 ;  /* 0x0000005d00457202 */ /* 0x000fce0000000f00 */
[----:B------:R-:W-:Y:S05]  /*ec00*/  WARPSYNC.COLLECTIVE R88, `(.L_x_905) ;  /* 0x0000000058087348 */ /* 0x000fea0003c00000 */
[----:B------:R0:W1:Y:S02]  /*ec10*/  SHFL.IDX P0, R93, R91, R90, R89 ;  /* 0x0000005a5b5d7389 */ /* 0x0000640000000059 */
[----:B01----:R-:W-:Y:S05]  /*ec20*/  ENDCOLLECTIVE ;  /* 0x000000000000791b */ /* 0x003fea0003800000 */
.L_x_905:
[-C--:B------:R-:W-:Y:S01]  /*ec30*/  FFMA R82, R11, R69.reuse, R82 ;  /* 0x000000450b527223 */ /* 0x080fe20000000052 */
[----:B------:R-:W-:Y:S01]  /*ec40*/  FFMA R101, R10, R69, R101 ;  /* 0x000000450a657223 */ /* 0x000fe20000000065 */
[----:B------:R-:W-:Y:S02]  /*ec50*/  MOV R91, R62 ;  /* 0x0000003e005b7202 */ /* 0x000fe40000000f00 */
[----:B------:R-:W-:-:S07]  /*ec60*/  MOV R17, R93 ;  /* 0x0000005d00117202 */ /* 0x000fce0000000f00 */
[----:B------:R-:W-:Y:S05]  /*ec70*/  WARPSYNC.COLLECTIVE R88, `(.L_x_906) ;  /* 0x0000000058087348 */ /* 0x000fea0003c00000 */
[----:B------:R0:W1:Y:S02]  /*ec80*/  SHFL.IDX P0, R93, R91, R90, R89 ;  /* 0x0000005a5b5d7389 */ /* 0x0000640000000059 */
[----:B01----:R-:W-:Y:S05]  /*ec90*/  ENDCOLLECTIVE ;  /* 0x000000000000791b */ /* 0x003fea0003800000 */
.L_x_906:
[-C--:B------:R-:W-:Y:S01]  /*eca0*/  FFMA R86, R11, R17.reuse, R86 ;  /* 0x000000110b567223 */ /* 0x080fe20000000056 */
[----:B------:R-:W-:Y:S01]  /*ecb0*/  FFMA R99, R10, R17, R99 ;  /* 0x000000110a637223 */ /* 0x000fe20000000063 */
[----:B------:R-:W-:Y:S02]  /*ecc0*/  MOV R91, R63 ;  /* 0x0000003f005b7202 */ /* 0x000fe40000000f00 */
[----:B------:R-:W-:-:S07]  /*ecd0*/  MOV R18, R93 ;  /* 0x0000005d00127202 */ /* 0x000fce0000000f00 */
[----:B------:R-:W-:Y:S05]  /*ece0*/  WARPSYNC.COLLECTIVE R88, `(.L_x_907) ;  /* 0x0000000058087348 */ /* 0x000fea0003c00000 */
[----:B------:R0:W1:Y:S02]  /*ecf0*/  SHFL.IDX P0, R93, R91, R90, R89 ;  /* 0x0000005a5b5d7389 */ /* 0x0000640000000059 */
[----:B01----:R-:W-:Y:S05]  /*ed00*/  ENDCOLLECTIVE ;  /* 0x000000000000791b */ /* 0x003fea0003800000 */
.L_x_907:
[-C--:B------:R-:W-:Y:S01]  /*ed10*/  FFMA R94, R11, R18.reuse, R94 ;  /* 0x000000120b5e7223 */ /* 0x080fe2000000005e */
[----:B------:R-:W-:Y:S01]  /*ed20*/  FFMA R97, R10, R18, R97 ;  /* 0x000000120a617223 */ /* 0x000fe20000000061 */
[----:B------:R-:W-:Y:S02]  /*ed30*/  MOV R91, R64 ;  /* 0x00000040005b7202 */ /* 0x000fe40000000f00 */
[----:B------:R-:W-:-:S07]  /*ed40*/  MOV R19, R93 ;  /* 0x0000005d00137202 */ /* 0x000fce0000000f00 */
[----:B------:R-:W-:Y:S05]  /*ed50*/  WARPSYNC.COLLECTIVE R88, `(.L_x_908) ;  /* 0x0000000058087348 */ /* 0x000fea0003c00000 */
[----:B------:R0:W1:Y:S02]  /*ed60*/  SHFL.IDX P0, R93, R91, R90, R89 ;  /* 0x0000005a5b5d7389 */ /* 0x0000640000000059 */
[----:B01----:R-:W-:Y:S05]  /*ed70*/  ENDCOLLECTIVE ;  /* 0x000000000000791b */ /* 0x003fea0003800000 */
.L_x_908:
[-C--:B------:R-:W-:Y:S01]  /*ed80*/  FFMA R98, R11, R19.reuse, R98 ;  /* 0x000000130b627223 */ /* 0x080fe20000000062 */
[----:B------:R-:W-:Y:S01]  /*ed90*/  FFMA R95, R10, R19, R95 ;  /* 0x000000130a5f7223 */ /* 0x000fe2000000005f */
[----:B------:R-:W-:Y:S02]  /*eda0*/  MOV R91, R65 ;  /* 0x00000041005b7202 */ /* 0x000fe40000000f00 */
[----:B------:R-:W-:-:S07]  /*edb0*/  MOV R22, R93 ;  /* 0x0000005d00167202 */ /* 0x000fce0000000f00 */
[----:B------:R-:W-:Y:S05]  /*edc0*/  WARPSYNC.COLLECTIVE R88, `(.L_x_909) ;  /* 0x0000000058087348 */ /* 0x000fea0003c00000 */
[----:B------:R0:W1:Y:S02]  /*edd0*/  SHFL.IDX P0, R93, R91, R90, R89 ;  /* 0x0000005a5b5d7389 */ /* 0x0000640000000059 */
[----:B01----:R-:W-:Y:S05]  /*ede0*/  ENDCOLLECTIVE ;  /* 0x000000000000791b */ /* 0x003fea0003800000 */
.L_x_909:
[-C--:B------:R-:W-:Y:S01]  /*edf0*/  FFMA R96, R11, R22.reuse, R96 ;  /* 0x000000160b607223 */ /* 0x080fe20000000060 */
[----:B------:R-:W-:Y:S01]  /*ee00*/  FFMA R23, R10, R22, R23 ;  /* 0x000000160a177223 */ /* 0x000fe20000000017 */
[----:B------:R-:W-:Y:S02]  /*ee10*/  MOV R91, R67 ;  /* 0x00000043005b7202 */ /* 0x000fe40000000f00 */
[----:B------:R-:W-:-:S07]  /*ee20*/  MOV R68, R93 ;  /* 0x0000005d00447202 */ /* 0x000fce0000000f00 */
[----:B------:R-:W-:Y:S05]  /*ee30*/  WARPSYNC.COLLECTIVE R88, `(.L_x_910) ;  /* 0x0000000058087348 */ /* 0x000fea0003c00000 */
[----:B------:R0:W1:Y:S02]  /*ee40*/  SHFL.IDX P0, R93, R91, R90, R89 ;  /* 0x0000005a5b5d7389 */ /* 0x0000640000000059 */
[----:B01----:R-:W-:Y:S05]  /*ee50*/  ENDCOLLECTIVE ;  /* 0x000000000000791b */ /* 0x003fea0003800000 */
.L_x_910:
[-C--:B------:R-:W-:Y:S01]  /*ee60*/  FFMA R24, R11, R68.reuse, R24 ;  /* 0x000000440b187223 */ /* 0x080fe20000000018 */
[----:B------:R-:W-:Y:S01]  /*ee70*/  FFMA R25, R10, R68, R25 ;  /* 0x000000440a197223 */ /* 0x000fe20000000019 */
[----:B------:R-:W-:Y:S02]  /*ee80*/  MOV R91, R12 ;  /* 0x0000000c005b7202 */ /* 0x000fe40000000f00 */
[----:B------:R-:W-:-:S07]  /*ee90*/  MOV R69, R93 ;  /* 0x0000005d00457202 */ /* 0x000fce0000000f00 */
[----:B------:R-:W-:Y:S05]  /*eea0*/  WARPSYNC.COLLECTIVE R88, `(.L_x_911) ;  /* 0x0000000058087348 */ /* 0x000fea0003c00000 */
[----:B------:R0:W1:Y:S02]  /*eeb0*/  SHFL.IDX P0, R93, R91, R90, R89 ;  /* 0x0000005a5b5d7389 */ /* 0x0000640000000059 */
[----:B01----:R-:W-:Y:S05]  /*eec0*/  ENDCOLLECTIVE ;  /* 0x000000000000791b */ /* 0x003fea0003800000 */
.L_x_911:
[-C--:B------:R-:W-:Y:S01]  /*eed0*/  FFMA R26, R11, R69.reuse, R26 ;  /* 0x000000450b1a7223 */ /* 0x080fe2000000001a */
[----:B------:R-:W-:Y:S01]  /*eee0*/  FFMA R27, R10, R69, R27 ;  /* 0x000000450a1b7223 */ /* 0x000fe2000000001b */
[----:B------:R-:W-:Y:S02]  /*eef0*/  MOV R91, R0 ;  /* 0x00000000005b7202 */ /* 0x000fe40000000f00 */
[----:B------:R-:W-:-:S07]  /*ef00*/  MOV R71, R93 ;  /* 0x0000005d00477202 */ /* 0x000fce0000000f00 */
[----:B------:R-:W-:Y:S05]  /*ef10*/  WARPSYNC.COLLECTIVE R88, `(.L_x_912) ;  /* 0x0000000058087348 */ /* 0x000fea0003c00000 */
[----:B------:R0:W1:Y:S02]  /*ef20*/  SHFL.IDX P0, R93, R91, R90, R89 ;  /* 0x0000005a5b5d7389 */ /* 0x0000640000000059 */
[----:B01----:R-:W-:Y:S05]  /*ef30*/  ENDCOLLECTIVE ;  /* 0x000000000000791b */ /* 0x003fea0003800000 */
.L_x_912:
[-C--:B------:R-:W-:Y:S01]  /*ef40*/  FFMA R28, R11, R71.reuse, R28 ;  /* 0x000000470b1c7223 */ /* 0x080fe2000000001c */
[----:B------:R-:W-:Y:S01]  /*ef50*/  FFMA R29, R10, R71, R29 ;  /* 0x000000470a1d7223 */ /* 0x000fe2000000001d */
[----:B------:R-:W-:Y:S02]  /*ef60*/  MOV R91, R51 ;  /* 0x00000033005b7202 */ /* 0x000fe40000000f00 */
[----:B------:R-:W-:-:S07]  /*ef70*/  MOV R72, R93 ;  /* 0x0000005d00487202 */ /* 0x000fce0000000f00 */
[----:B------:R-:W-:Y:S05]  /*ef80*/  WARPSYNC.COLLECTIVE R88, `(.L_x_913) ;  /* 0x0000000058087348 */ /* 0x000fea0003c00000 */
[----:B------:R0:W1:Y:S02]  /*ef90*/  SHFL.IDX P0, R93, R91, R90, R89 ;  /* 0x0000005a5b5d7389 */ /* 0x0000640000000059 */
[----:B01----:R-:W-:Y:S05]  /*efa0*/  ENDCOLLECTIVE ;  /* 0x000000000000791b */ /* 0x003fea0003800000 */
.L_x_913:
[-C--:B------:R-:W-:Y:S01]  /*efb0*/  FFMA R30, R11, R72.reuse, R30 ;  /* 0x000000480b1e7223 */ /* 0x080fe2000000001e */
[----:B------:R-:W-:Y:S01]  /*efc0*/  FFMA R31, R10, R72, R31 ;  /* 0x000000480a1f7223 */ /* 0x000fe2000000001f */
[----:B------:R-:W-:Y:S02]  /*efd0*/  MOV R91, R52 ;  /* 0x00000034005b7202 */ /* 0x000fe40000000f00 */
[----:B------:R-:W-:-:S07]  /*efe0*/  MOV R73, R93 ;  /* 0x0000005d00497202 */ /* 0x000fce0000000f00 */
[----:B------:R-:W-:Y:S05]  /*eff0*/  WARPSYNC.COLLECTIVE R88, `(.L_x_914) ;  /* 0x0000000058087348 */ /* 0x000fea0003c00000 */
[----:B------:R0:W1:Y:S02]  /*f000*/  SHFL.IDX P0, R93, R91, R90, R89 ;  /* 0x0000005a5b5d7389 */ /* 0x0000640000000059 */
[----:B01----:R-:W-:Y:S05]  /*f010*/  ENDCOLLECTIVE ;  /* 0x000000000000791b */ /* 0x003fea0003800000 */
.L_x_914:
[-C--:B------:R-:W-:Y:S01]  /*f020*/  FFMA R32, R11, R73.reuse, R32 ;  /* 0x000000490b207223 */ /* 0x080fe20000000020 */
[----:B------:R-:W-:Y:S01]  /*f030*/  FFMA R33, R10, R73, R33 ;  /* 0x000000490a217223 */ /* 0x000fe20000000021 */
[----:B------:R-:W-:Y:S02]  /*f040*/  MOV R91, R53 ;  /* 0x00000035005b7202 */ /* 0x000fe40000000f00 */
[----:B------:R-:W-:-:S07]  /*f050*/  MOV R75, R93 ;  /* 0x0000005d004b7202 */ /* 0x000fce0000000f00 */
[----:B------:R-:W-:Y:S05]  /*f060*/  WARPSYNC.COLLECTIVE R88, `(.L_x_915) ;  /* 0x0000000058087348 */ /* 0x000fea0003c00000 */
[----:B------:R0:W1:Y:S02]  /*f070*/  SHFL.IDX P0, R93, R91, R90, R89 ;  /* 0x0000005a5b5d7389 */ /* 0x0000640000000059 */
[----:B01----:R-:W-:Y:S05]  /*f080*/  ENDCOLLECTIVE ;  /* 0x000000000000791b */ /* 0x003fea0003800000 */
.L_x_915:
[-C--:B------:R-:W-:Y:S01]  /*f090*/  FFMA R34, R11, R75.reuse, R34 ;  /* 0x0000004b0b227223 */ /* 0x080fe20000000022 */
[----:B------:R-:W-:Y:S01]  /*f0a0*/  FFMA R35, R10, R75, R35 ;  /* 0x0000004b0a237223 */ /* 0x000fe20000000023 */
[----:B------:R-:W-:Y:S02]  /*f0b0*/  MOV R91, R54 ;  /* 0x00000036005b7202 */ /* 0x000fe40000000f00 */
[----:B------:R-:W-:-:S07]  /*f0c0*/  MOV R76, R93 ;  /* 0x0000005d004c7202 */ /* 0x000fce0000000f00 */
[----:B------:R-:W-:Y:S05]  /*f0d0*/  WARPSYNC.COLLECTIVE R88, `(.L_x_916) ;  /* 0x0000000058087348 */ /* 0x000fea0003c00000 */
[----:B------:R0:W1:Y:S02]  /*f0e0*/  SHFL.IDX P0, R93, R91, R90, R89 ;  /* 0x0000005a5b5d7389 */ /* 0x0000640000000059 */
[----:B01----:R-:W-:Y:S05]  /*f0f0*/  ENDCOLLECTIVE ;  /* 0x000000000000791b */ /* 0x003fea0003800000 */
.L_x_916:
[-C--:B------:R-:W-:Y:S01]  /*f100*/  FFMA R36, R11, R76.reuse, R36 ;  /* 0x0000004c0b247223 */ /* 0x080fe20000000024 */
[----:B------:R-:W-:Y:S01]  /*f110*/  FFMA R37, R10, R76, R37 ;  /* 0x0000004c0a257223 */ /* 0x000fe20000000025 */
[----:B------:R-:W-:Y:S02]  /*f120*/  MOV R91, R55 ;  /* 0x00000037005b7202 */ /* 0x000fe40000000f00 */
[----:B------:R-:W-:-:S07]  /*f130*/  MOV R16, R93 ;  /* 0x0000005d00107202 */ /* 0x000fce0000000f00 */
[----:B------:R-:W-:Y:S05]  /*f140*/  WARPSYNC.COLLECTIVE R88, `(.L_x_917) ;  /* 0x0000000058087348 */ /* 0x000fea0003c00000 */
[----:B------:R0:W1:Y:S02]  /*f150*/  SHFL.IDX P0, R93, R91, R90, R89 ;  /* 0x0000005a5b5d7389 */ /* 0x0000640000000059 */
[----:B01----:R-:W-:Y:S05]  /*f160*/  ENDCOLLECTIVE ;  /* 0x000000000000791b */ /* 0x003fea0003800000 */
.L_x_917:
[-C--:B------:R-:W-:Y:S01]  /*f170*/  FFMA R38, R11, R16.reuse, R38 ;  /* 0x000000100b267223 */ /* 0x080fe20000000026 */
[----:B------:R-:W-:Y:S01]  /*f180*/  FFMA R39, R10, R16, R39 ;  /* 0x000000100a277223 */ /* 0x000fe20000000027 */
[----:B------:R-:W-:Y:S02]  /*f190*/  MOV R91, R56 ;  /* 0x00000038005b7202 */ /* 0x000fe40000000f00 */
[----:B------:R-:W-:-:S07]  /*f1a0*/  MOV R15, R93 ;  /* 0x0000005d000f7202 */ /* 0x000fce0000000f00 */
[----:B------:R-:W-:Y:S05]  /*f1b0*/  WARPSYNC.COLLECTIVE R88, `(.L_x_918) ;  /* 0x0000000058087348 */ /* 0x000fea0003c00000 */
[----:B------:R0:W1:Y:S02]  /*f1c0*/  SHFL.IDX P0, R93, R91, R90, R89 ;  /* 0x0000005a5b5d7389 */ /* 0x0000640000000059 */
[----:B01----:R-:W-:Y:S05]  /*f1d0*/  ENDCOLLECTIVE ;  /* 0x000000000000791b */ /* 0x003fea0003800000 */
.L_x_918:
[-C--:B------:R-:W-:Y:S01]  /*f1e0*/  FFMA R40, R11, R15.reuse, R40 ;  /* 0x0000000f0b287223 */ /* 0x080fe20000000028 */
[----:B------:R-:W-:Y:S01]  /*f1f0*/  FFMA R15, R10, R15, R41 ;  /* 0x0000000f0a0f7223 */ /* 0x000fe20000000029 */
[----:B------:R-:W-:Y:S02]  /*f200*/  MOV R91, R60 ;  /* 0x0000003c005b7202 */ /* 0x000fe40000000f00 */
[----:B------:R-:W-:-:S07]  /*f210*/  MOV R14, R93 ;  /* 0x0000005d000e7202 */ /* 0x000fce0000000f00 */
[----:B------:R-:W-:Y:S05]  /*f220*/  WARPSYNC.COLLECTIVE R88, `(.L_x_919) ;  /* 0x0000000058087348 */ /* 0x000fea0003c00000 */
[----:B------:R0:W1:Y:S02]  /*f230*/  SHFL.IDX P0, R93, R91, R90, R89 ;  /* 0x0000005a5b5d7389 */ /* 0x0000640000000059 */
[----:B01----:R-:W-:Y:S05]  /*f240*/  ENDCOLLECTIVE ;  /* 0x000000000000791b */ /* 0x003fea0003800000 */
.L_x_919:
[CC--:B------:R-:W-:Y:S01]  /*f250*/  FFMA R42, R11.reuse, R14.reuse, R42 ;  /* 0x0000000e0b2a7223 */ /* 0x0c0fe2000000002a */
[C---:B------:R-:W-:Y:S01]  /*f260*/  FFMA R43, R10.reuse, R14, R43 ;  /* 0x0000000e0a2b7223 */ /* 0x040fe2000000002b */
[----:B------:R-:W-:Y:S02]  /*f270*/  MOV R91, R20 ;  /* 0x00000014005b7202 */ /* 0x000fe40000000f00 */
[----:B------:R-:W-:Y:S01]  /*f280*/  MOV R90, R8 ;  /* 0x00000008005a7202 */ /* 0x000fe20000000f00 */
[-C--:B------:R-:W-:Y:S01]  /*f290*/  FFMA R44, R11, R93.reuse, R44 ;  /* 0x0000005d0b2c7223 */ /* 0x080fe2000000002c */
[----:B------:R-:W-:-:S07]  /*f2a0*/  FFMA R45, R10, R93, R45 ;  /* 0x0000005d0a2d7223 */ /* 0x000fce000000002d */
[----:B------:R-:W-:Y:S05]  /*f2b0*/  WARPSYNC.COLLECTIVE R88, `(.L_x_920) ;  /* 0x0000000058087348 */ /* 0x000fea0003c00000 */
[----:B------:R0:W1:Y:S02]  /*f2c0*/  SHFL.IDX P0, R93, R91, R90, R89 ;  /* 0x0000005a5b5d7389 */ /* 0x0000640000000059 */
[----:B01----:R-:W-:Y:S05]  /*f2d0*/  ENDCOLLECTIVE ;  /* 0x000000000000791b */ /* 0x003fea0003800000 */
.L_x_920:
[----:B------:R-:W-:Y:S02]  /*f2e0*/  MOV R91, R46 ;  /* 0x0000002e005b7202 */ /* 0x000fe40000000f00 */
[----:B------:R-:W-:-:S07]  /*f2f0*/  MOV R11, R93 ;  /* 0x0000005d000b7202 */ /* 0x000fce0000000f00 */
[----:B------:R-:W-:Y:S05]  /*f300*/  WARPSYNC.COLLECTIVE R88, `(.L_x_921) ;  /* 0x0000000058087348 */ /* 0x000fea0003c00000 */
[----:B------:R0:W1:Y:S02]  /*f310*/  SHFL.IDX P0, R93, R91, R90, R89 ;  /* 0x0000005a5b5d7389 */ /* 0x0000640000000059 */
[----:B01----:R-:W-:Y:S05]  /*f320*/  ENDCOLLECTIVE ;  /* 0x000000000000791b */ /* 0x003fea0003800000 */
.L_x_921:
[----:B------:R-:W-:Y:S02]  /*f330*/  MOV R91, R21 ;  /* 0x00000015005b7202 */ /* 0x000fe40000000f00 */
[----:B------:R-:W-:-:S07]  /*f340*/  MOV R13, R93 ;  /* 0x0000005d000d7202 */ /* 0x000fce0000000f00 */
[----:B------:R-:W-:Y:S05]  /*f350*/  WARPSYNC.COLLECTIVE R88, `(.L_x_922) ;  /* 0x0000000058087348 */ /* 0x000fea0003c00000 */
[----:B------:R0:W1:Y:S02]  /*f360*/  SHFL.IDX P0, R93, R91, R90, R89 ;  /* 0x0000005a5b5d7389 */ /* 0x0000640000000059 */
[----:B01----:R-:W-:Y:S05]  /*f370*/  ENDCOLLECTIVE ;  /* 0x000000000000791b */ /* 0x003fea0003800000 */
.L_x_922:
[----:B------:R-:W-:Y:S02]  /*f380*/  MOV R91, R57 ;  /* 0x00000039005b7202 */ /* 0x000fe40000000f00 */
[----:B------:R-:W-:-:S07]  /*f390*/  MOV R17, R93 ;  /* 0x0000005d00117202 */ /* 0x000fce0000000f00 */
[----:B------:R-:W-:Y:S05]  /*f3a0*/  WARPSYNC.COLLECTIVE R88, `(.L_x_923) ;  /* 0x0000000058087348 */ /* 0x000fea0003c00000 */
[----:B------:R0:W1:Y:S02]  /*f3b0*/  SHFL.IDX P0, R93, R91, R90, R89 ;  /* 0x0000005a5b5d7389 */ /* 0x0000640000000059 */
[----:B01----:R-:W-:Y:S05]  /*f3c0*/  ENDCOLLECTIVE ;  /* 0x000000000000791b */ /* 0x003fea0003800000 */
.L_x_923:
[----:B------:R-:W-:Y:S02]  /*f3d0*/  MOV R91, R58 ;  /* 0x0000003a005b7202 */ /* 0x000fe40000000f00 */
[----:B------:R-:W-:-:S07]  /*f3e0*/  MOV R3, R93 ;  /* 0x0000005d00037202 */ /* 0x000fce0000000f00 */
[----:B------:R-:W-:Y:S05]  /*f3f0*/  WARPSYNC.COLLECTIVE R88, `(.L_x_924) ;  /* 0x0000000058087348 */ /* 0x000fea0003c00000 */
[----:B------:R0:W1:Y:S02]  /*f400*/  SHFL.IDX P0, R93, R91, R90, R89 ;  /* 0x0000005a5b5d7389 */ /* 0x0000640000000059 */
[----:B01----:R-:W-:Y:S05]  /*f410*/  ENDCOLLECTIVE ;  /* 0x000000000000791b */ /* 0x003fea0003800000 */
.L_x_924:
[----:B------:R-:W-:Y:S02]  /*f420*/  MOV R91, R59 ;  /* 0x0000003b005b7202 */ /* 0x000fe40000000f00 */
[----:B------:R-:W-:-:S07]  /*f430*/  MOV R2, R93 ;  /* 0x0000005d00027202 */ /* 0x000fce0000000f00 */
[----:B------:R-:W-:Y:S05]  /*f440*/  WARPSYNC.COLLECTIVE R88, `(.L_x_925) ;  /* 0x0000000058087348 */ /* 0x000fea0003c00000 */
[----:B------:R0:W1:Y:S02]  /*f450*/  SHFL.IDX P0, R93, R91, R90, R89 ;  /* 0x0000005a5b5d7389 */ /* 0x0000640000000059 */
[----:B01----:R-:W-:Y:S05]  /*f460*/  ENDCOLLECTIVE ;  /* 0x000000000000791b */ /* 0x003fea0003800000 */
.L_x_925:
[----:B------:R-:W-:Y:S02]  /*f470*/  MOV R91, R61 ;  /* 0x0000003d005b7202 */ /* 0x000fe40000000f00 */
[----:B------:R-:W-:-:S07]  /*f480*/  MOV R19, R93 ;  /* 0x0000005d00137202 */ /* 0x000fce0000000f00 */
[----:B------:R-:W-:Y:S05]  /*f490*/  WARPSYNC.COLLECTIVE R88, `(.L_x_926) ;  /* 0x0000000058087348 */ /* 0x000fea0003c00000 */
[----:B------:R0:W1:Y:S02]  /*f4a0*/  SHFL.IDX P0, R93, R91, R90, R89 ;  /* 0x0000005a5b5d7389 */ /* 0x0000640000000059 */
[----:B01----:R-:W-:Y:S05]  /*f4b0*/  ENDCOLLECTIVE ;  /* 0x000000000000791b */ /* 0x003fea0003800000 */
.L_x_926:
[----:B------:R-:W-:Y:S02]  /*f4c0*/  MOV R91, R62 ;  /* 0x0000003e005b7202 */ /* 0x000fe40000000f00 */
[----:B------:R-:W-:-:S07]  /*f4d0*/  MOV R16, R93 ;  /* 0x0000005d00107202 */ /* 0x000fce0000000f00 */
[----:B------:R-:W-:Y:S05]  /*f4e0*/  WARPSYNC.COLLECTIVE R88, `(.L_x_927) ;  /* 0x0000000058087348 */ /* 0x000fea0003c00000 */
[----:B------:R0:W1:Y:S02]  /*f4f0*/  SHFL.IDX P0, R93, R91, R90, R89 ;  /* 0x0000005a5b5d7389 */ /* 0x0000640000000059 */
[----:B01----:R-:W-:Y:S05]  /*f500*/  ENDCOLLECTIVE ;  /* 0x000000000000791b */ /* 0x003fea0003800000 */
.L_x_927:
[----:B------:R-:W-:Y:S01]  /*f510*/  MOV R91, R63 ;  /* 0x0000003f005b7202 */ /* 0x000fe20000000f00 */
[-C--:B------:R-:W-:Y:S01]  /*f520*/  FFMA R94, R5, R93.reuse, R94 ;  /* 0x0000005d055e7223 */ /* 0x080fe2000000005e */
[----:B------:R-:W-:-:S07]  /*f530*/  FFMA R97, R4, R93, R97 ;  /* 0x0000005d04617223 */ /* 0x000fce0000000061 */
[----:B------:R-:W-:Y:S05]  /*f540*/  WARPSYNC.COLLECTIVE R88, `(.L_x_928) ;  /* 0x0000000058087348 */ /* 0x000fea0003c00000 */
[----:B------:R0:W1:Y:S02]  /*f550*/  SHFL.IDX P0, R93, R91, R90, R89 ;  /* 0x0000005a5b5d7389 */ /* 0x0000640000000059 */
[----:B01----:R-:W-:Y:S05]  /*f560*/  ENDCOLLECTIVE ;  /* 0x000000000000791b */ /* 0x003fea0003800000 */
.L_x_928:
[----:B------:R-:W-:Y:S02]  /*f570*/  MOV R91, R64 ;  /* 0x00000040005b7202 */ /* 0x000fe40000000f00 */
[----:B------:R-:W-:-:S07]  /*f580*/  MOV R10, R93 ;  /* 0x0000005d000a7202 */ /* 0x000fce0000000f00 */
[----:B------:R-:W-:Y:S05]  /*f590*/  WARPSYNC.COLLECTIVE R88, `(.L_x_929) ;  /* 0x0000000058087348 */ /* 0x000fea0003c00000 */
[----:B------:R0:W1:Y:S02]  /*f5a0*/  SHFL.IDX P0, R93, R91, R90, R89 ;  /* 0x0000005a5b5d7389 */ /* 0x0000640000000059 */
[----:B01----:R-:W-:Y:S05]  /*f5b0*/  ENDCOLLECTIVE ;  /* 0x000000000000791b */ /* 0x003fea0003800000 */
.L_x_929:
[C---:B------:R-:W-:Y:S01]  /*f5c0*/  FFMA R78, R11.reuse, R5, R78 ;  /* 0x000000050b4e7223 */ /* 0x040fe2000000004e */
[----:B------:R-:W-:Y:S01]  /*f5d0*/  FFMA R111, R11, R4, R111 ;  /* 0x000000040b6f7223 */ /* 0x000fe2000000006f */
[----:B------:R-:W-:Y:S02]  /*f5e0*/  MOV R91, R65 ;  /* 0x00000041005b7202 */ /* 0x000fe40000000f00 */
[----:B------:R-:W-:-:S07]  /*f5f0*/  MOV R11, R93 ;  /* 0x0000005d000b7202 */ /* 0x000fce0000000f00 */
[----:B------:R-:W-:Y:S05]  /*f600*/  WARPSYNC.COLLECTIVE R88, `(.L_x_930) ;  /* 0x0000000058087348 */ /* 0x000fea0003c00000 */
[----:B------:R0:W1:Y:S02]  /*f610*/  SHFL.IDX P0, R93, R91, R90, R89 ;  /* 0x0000005a5b5d7389 */ /* 0x0000640000000059 */
[----:B01----:R-:W-:Y:S05]  /*f620*/  ENDCOLLECTIVE ;  /* 0x000000000000791b */ /* 0x003fea0003800000 */
.L_x_930:
[-C--:B------:R-:W-:Y:S01]  /*f630*/  FFMA R66, R5, R3.reuse, R66 ;  /* 0x0000000305427223 */ /* 0x080fe20000000042 */
[----:B------:R-:W-:Y:S01]  /*f640*/  FFMA R105, R4, R3, R105 ;  /* 0x0000000304697223 */ /* 0x000fe20000000069 */
[----:B------:R-:W-:Y:S02]  /*f650*/  MOV R91, R67 ;  /* 0x00000043005b7202 */ /* 0x000fe40000000f00 */
[----:B------:R-:W-:-:S07]  /*f660*/  MOV R3, R93 ;  /* 0x0000005d00037202 */ /* 0x000fce0000000f00 */
[----:B------:R-:W-:Y:S05]  /*f670*/  WARPSYNC.COLLECTIVE R88, `(.L_x_931) ;  /* 0x0000000058087348 */ /* 0x000fea0003c00000 */
[----:B------:R0:W1:Y:S02]  /*f680*/  SHFL.IDX P0, R93, R91, R90, R89 ;  /* 0x0000005a5b5d7389 */ /* 0x0000640000000059 */
[----:B01----:R-:W-:Y:S05]  /*f690*/  ENDCOLLECTIVE ;  /* 0x000000000000791b */ /* 0x003fea0003800000 */
.L_x_931:
[-C--:B------:R-:W-:Y:S01]  /*f6a0*/  FFMA R74, R5, R13.reuse, R74 ;  /* 0x0000000d054a7223 */ /* 0x080fe2000000004a */
[----:B------:R-:W-:Y:S01]  /*f6b0*/  FFMA R109, R4, R13, R109 ;  /* 0x0000000d046d7223 */ /* 0x000fe2000000006d */
[----:B------:R-:W-:Y:S02]  /*f6c0*/  MOV R91, R12 ;  /* 0x0000000c005b7202 */ /* 0x000fe40000000f00 */
[----:B------:R-:W-:-:S07]  /*f6d0*/  MOV R13, R93 ;  /* 0x0000005d000d7202 */ /* 0x000fce0000000f00 */
[----:B------:R-:W-:Y:S05]  /*f6e0*/  WARPSYNC.COLLECTIVE R88, `(.L_x_932) ;  /* 0x0000000058087348 */ /* 0x000fea0003c00000 */
[----:B------:R0:W1:Y:S02]  /*f6f0*/  SHFL.IDX P0, R93, R91, R90, R89 ;  /* 0x0000005a5b5d7389 */ /* 0x0000640000000059 */
[----:B01----:R-:W-:Y:S05]  /*f700*/  ENDCOLLECTIVE ;  /* 0x000000000000791b */ /* 0x003fea0003800000 */
.L_x_932:
[-C--:B------:R-:W-:Y:S01]  /*f710*/  FFMA R70, R5, R17.reuse, R70 ;  /* 0x0000001105467223 */ /* 0x080fe20000000046 */
[----:B------:R-:W-:Y:S01]  /*f720*/  FFMA R107, R4, R17, R107 ;  /* 0x00000011046b7223 */ /* 0x000fe2000000006b */
[----:B------:R-:W-:Y:S02]  /*f730*/  MOV R91, R0 ;  /* 0x00000000005b7202 */ /* 0x000fe40000000f00 */
[----:B------:R-:W-:-:S07]  /*f740*/  MOV R17, R93 ;  /* 0x0000005d00117202 */ /* 0x000fce0000000f00 */
[----:B------:R-:W-:Y:S05]  /*f750*/  WARPSYNC.COLLECTIVE R88, `(.L_x_933) ;  /* 0x0000000058087348 */ /* 0x000fea0003c00000 */
[----:B------:R0:W1:Y:S02]  /*f760*/  SHFL.IDX P0, R93, R91, R90, R89 ;  /* 0x0000005a5b5d7389 */ /* 0x0000640000000059 */
[----:B01----:R-:W-:Y:S05]  /*f770*/  ENDCOLLECTIVE ;  /* 0x000000000000791b */ /* 0x003fea0003800000 */
.L_x_933:
[----:B------:R-:W-:Y:S02]  /*f780*/  MOV R91, R51 ;  /* 0x00000033005b7202 */ /* 0x000fe40000000f00 */
[----:B------:R-:W-:-:S07]  /*f790*/  MOV R41, R93 ;  /* 0x0000005d00297202 */ /* 0x000fce0000000f00 */
[----:B------:R-:W-:Y:S05]  /*f7a0*/  WARPSYNC.COLLECTIVE R88, `(.L_x_934) ;  /* 0x0000000058087348 */ /* 0x000fea0003c00000 */
[----:B------:R0:W1:Y:S02]  /*f7b0*/  SHFL.IDX P0, R93, R91, R90, R89 ;  /* 0x0000005a5b5d7389 */ /* 0x0000640000000059 */
[----:B01----:R-:W-:Y:S05]  /*f7c0*/  ENDCOLLECTIVE ;  /* 0x000000000000791b */ /* 0x003fea0003800000 */
.L_x_934:
[-C--:B------:R-:W-:Y:S01]  /*f7d0*/  FFMA R82, R5, R19.reuse, R82 ;  /* 0x0000001305527223 */ /* 0x080fe20000000052 */
[----:B------:R-:W-:Y:S01]  /*f7e0*/  FFMA R101, R4, R19, R101 ;  /* 0x0000001304657223 */ /* 0x000fe20000000065 */
[----:B------:R-:W-:Y:S02]  /*f7f0*/  MOV R91, R52 ;  /* 0x00000034005b7202 */ /* 0x000fe40000000f00 */
[----:B------:R-:W-:-:S07]  /*f800*/  MOV R19, R93 ;  /* 0x0000005d00137202 */ /* 0x000fce0000000f00 */
[----:B------:R-:W-:Y:S05]  /*f810*/  WARPSYNC.COLLECTIVE R88, `(.L_x_935) ;  /* 0x0000000058087348 */ /* 0x000fea0003c00000 */
[----:B------:R0:W1:Y:S02]  /*f820*/  SHFL.IDX P0, R93, R91, R90, R89 ;  /* 0x0000005a5b5d7389 */ /* 0x0000640000000059 */
[----:B01----:R-:W-:Y:S05]  /*f830*/  ENDCOLLECTIVE ;  /* 0x000000000000791b */ /* 0x003fea0003800000 */
.L_x_935:
[----:B------:R-:W-:Y:S02]  /*f840*/  MOV R91, R53 ;  /* 0x00000035005b7202 */ /* 0x000fe40000000f00 */
[----:B------:R-:W-:-:S07]  /*f850*/  MOV R49, R93 ;  /* 0x0000005d00317202 */ /* 0x000fce0000000f00 */
[----:B------:R-:W-:Y:S05]  /*f860*/  WARPSYNC.COLLECTIVE R88, `(.L_x_936) ;  /* 0x0000000058087348 */ /* 0x000fea0003c00000 */
[----:B------:R0:W1:Y:S02]  /*f870*/  SHFL.IDX P0, R93, R91, R90, R89 ;  /* 0x0000005a5b5d7389 */ /* 0x0000640000000059 */
[----:B01----:R-:W-:Y:S05]  /*f880*/  ENDCOLLECTIVE ;  /* 0x000000000000791b */ /* 0x003fea0003800000 */
.L_x_936:
[----:B------:R-:W-:Y:S02]  /*f890*/  MOV R91, R54 ;  /* 0x00000036005b7202 */ /* 0x000fe40000000f00 */
[----:B------:R-:W-:-:S07]  /*f8a0*/  MOV R69, R93 ;  /* 0x0000005d00457202 */ /* 0x000fce0000000f00 */
[----:B------:R-:W-:Y:S05]  /*f8b0*/  WARPSYNC.COLLECTIVE R88, `(.L_x_937) ;  /* 0x0000000058087348 */ /* 0x000fea0003c00000 */
[----:B------:R0:W1:Y:S02]  /*f8c0*/  SHFL.IDX P0, R93, R91, R90, R89 ;  /* 0x0000005a5b5d7389 */ /* 0x0000640000000059 */
[----:B01----:R-:W-:Y:S05]  /*f8d0*/  ENDCOLLECTIVE ;  /* 0x000000000000791b */ /* 0x003fea0003800000 */
.L_x_937:
[----:B------:R-:W-:Y:S02]  /*f8e0*/  MOV R91, R55 ;  /* 0x00000037005b7202 */ /* 0x000fe40000000f00 */
[----:B------:R-:W-:-:S07]  /*f8f0*/  MOV R71, R93 ;  /* 0x0000005d00477202 */ /* 0x000fce0000000f00 */
[----:B------:R-:W-:Y:S05]  /*f900*/  WARPSYNC.COLLECTIVE R88, `(.L_x_938) ;  /* 0x0000000058087348 */ /* 0x000fea0003c00000 */
[----:B------:R0:W1:Y:S02]  /*f910*/  SHFL.IDX P0, R93, R91, R90, R89 ;  /* 0x0000005a5b5d7389 */ /* 0x0000640000000059 */
[----:B01----:R-:W-:Y:S05]  /*f920*/  ENDCOLLECTIVE ;  /* 0x000000000000791b */ /* 0x003fea0003800000 */
.L_x_938:
[----:B------:R-:W-:Y:S02]  /*f930*/  MOV R91, R56 ;  /* 0x00000038005b7202 */ /* 0x000fe40000000f00 */
[----:B------:R-:W-:-:S07]  /*f940*/  MOV R73, R93 ;  /* 0x0000005d00497202 */ /* 0x000fce0000000f00 */
[----:B------:R-:W-:Y:S05]  /*f950*/  WARPSYNC.COLLECTIVE R88, `(.L_x_939) ;  /* 0x0000000058087348 */ /* 0x000fea0003c00000 */
[----:B------:R0:W1:Y:S02]  /*f960*/  SHFL.IDX P0, R93, R91, R90, R89 ;  /* 0x0000005a5b5d7389 */ /* 0x0000640000000059 */
[----:B01----:R-:W-:Y:S05]  /*f970*/  ENDCOLLECTIVE ;  /* 0x000000000000791b */ /* 0x003fea0003800000 */
.L_x_939:
[----:B------:R-:W-:Y:S01]  /*f980*/  MOV R91, R60 ;  /* 0x0000003c005b7202 */ /* 0x000fe20000000f00 */
[-C--:B------:R-:W-:Y:S01]  /*f990*/  FFMA R42, R5, R93.reuse, R42 ;  /* 0x0000005d052a7223 */ /* 0x080fe2000000002a */
[----:B------:R-:W-:-:S07]  /*f9a0*/  FFMA R43, R4, R93, R43 ;  /* 0x0000005d042b7223 */ /* 0x000fce000000002b */
[----:B------:R-:W-:Y:S05]  /*f9b0*/  WARPSYNC.COLLECTIVE R88, `(.L_x_940) ;  /* 0x0000000058087348 */ /* 0x000fea0003c00000 */
[----:B------:R0:W1:Y:S02]  /*f9c0*/  SHFL.IDX P0, R93, R91, R90, R89 ;  /* 0x0000005a5b5d7389 */ /* 0x0000640000000059 */
[----:B01----:R-:W-:Y:S05]  /*f9d0*/  ENDCOLLECTIVE ;  /* 0x000000000000791b */ /* 0x003fea0003800000 */
.L_x_940:
        /* <DEDUP_REMOVED lines=26> */
[----:B------:R-:W-:Y:S06]  /*fb80*/  BRA `(.L_x_941) ;  /* 0xffffff5c00a87947 */ /* 0x000fec000383ffff */
.L_x_627:
[----:B------:R-:W-:Y:S01]  /*fb90*/  HFMA2 R89, -RZ, RZ, 0, 1.847743988037109375e-06 ;  /* 0x0000001fff597431 */ /* 0x000fe200000001ff */
[----:B------:R-:W-:Y:S01]  /*fba0*/  BSSY B1, `(.L_x_942) ;  /* 0x0000006000017945 */ /* 0x000fe20003800000 */
[----:B------:R-:W-:Y:S02]  /*fbb0*/  MOV R91, R7 ;  /* 0x00000007005b7202 */ /* 0x000fe40000000f00 */
[----:B------:R-:W-:-:S07]  /*fbc0*/  MOV R88, 0xffffffff ;  /* 0xffffffff00587802 */ /* 0x000fce0000000f00 */
[----:B-----5:R-:W-:Y:S05]  /*fbd0*/  WARPSYNC.COLLECTIVE R88, `(.L_x_943) ;  /* 0x0000000058087348 */ /* 0x020fea0003c00000 */
[----:B------:R0:W1:Y:S02]  /*fbe0*/  SHFL.IDX P0, R93, R91, R90, R89 ;  /* 0x0000005a5b5d7389 */ /* 0x0000640000000059 */
[----:B01---5:R-:W-:Y:S05]  /*fbf0*/  ENDCOLLECTIVE ;  /* 0x000000000000791b */ /* 0x023fea0003800000 */
.L_x_943:
[----:B------:R-:W-:Y:S05]  /*fc00*/  BSYNC B1 ;  /* 0x0000000000017941 */ /* 0x000fea0003800000 */
.L_x_942:
        /* <DEDUP_REMOVED lines=8> */
.L_x_944:
[----:B------:R0:W5:Y:S04]  /*fc90*/  LDG.E.CONSTANT R5, desc[UR4][R2.64] ;  /* 0x0000000402057981 */ /* 0x000168000c1e9900 */
[----:B------:R0:W5:Y:S01]  /*fca0*/  LDG.E.CONSTANT R4, desc[UR4][R2.64+0x80] ;  /* 0x0000800402047981 */ /* 0x000162000c1e9900 */
[----:B------:R-:W-:Y:S02]  /*fcb0*/  MOV R91, R46 ;  /* 0x0000002e005b7202 */ /* 0x000fe40000000f00 */
[----:B------:R-:W-:-:S07]  /*fcc0*/  MOV R9, R93 ;  /* 0x0000005d00097202 */ /* 0x000fce0000000f00 */
[----:B0----5:R-:W-:Y:S05]  /*fcd0*/  WARPSYNC.COLLECTIVE R88, `(.L_x_945) ;  /* 0x0000000058087348 */ /* 0x021fea0003c00000 */
[----:B------:R1:W2:Y:S02]  /*fce0*/  SHFL.IDX P0, R93, R91, R90, R89 ;  /* 0x0000005a5b5d7389 */ /* 0x0002a40000000059 */
[----:B012--5:R-:W-:Y:S05]  /*fcf0*/  ENDCOLLECTIVE ;  /* 0x000000000000791b */ /* 0x027fea0003800000 */
.L_x_945:
[----:B------:R-:W-:Y:S02]  /*fd00*/  MOV R91, R21 ;  /* 0x00000015005b7202 */ /* 0x000fe40000000f00 */
[----:B------:R-:W-:-:S07]  /*fd10*/  MOV R46, R93 ;  /* 0x0000005d002e7202 */ /* 0x000fce0000000f00 */
[----:B------:R-:W-:Y:S05]  /*fd20*/  WARPSYNC.COLLECTIVE R88, `(.L_x_946) ;  /* 0x0000000058087348 */ /* 0x000fea0003c00000 */
[----:B------:R0:W1:Y:S02]  /*fd30*/  SHFL.IDX P0, R93, R91, R90, R89 ;  /* 0x0000005a5b5d7389 */ /* 0x0000640000000059 */
[----:B01----:R-:W-:Y:S05]  /*fd40*/  ENDCOLLECTIVE ;  /* 0x000000000000791b */ /* 0x003fea0003800000 */
.L_x_946:
[----:B------:R-:W-:Y:S02]  /*fd50*/  MOV R91, R57 ;  /* 0x00000039005b7202 */ /* 0x000fe40000000f00 */
[----:B------:R-:W-:-:S07]  /*fd60*/  MOV R21, R93 ;  /* 0x0000005d00157202 */ /* 0x000fce0000000f00 */
[----:B------:R-:W-:Y:S05]  /*fd70*/  WARPSYNC.COLLECTIVE R88, `(.L_x_947) ;  /* 0x0000000058087348 */ /* 0x000fea0003c00000 */
[----:B------:R0:W1:Y:S02]  /*fd80*/  SHFL.IDX P0, R93, R91, R90, R89 ;  /* 0x0000005a5b5d7389 */ /* 0x0000640000000059 */
[----:B01----:R-:W-:Y:S05]  /*fd90*/  ENDCOLLECTIVE ;  /* 0x000000000000791b */ /* 0x003fea0003800000 */
.L_x_947:
[----:B------:R-:W-:Y:S02]  /*fda0*/  MOV R91, R58 ;  /* 0x0000003a005b7202 */ /* 0x000fe40000000f00 */
[----:B------:R-:W-:-:S07]  /*fdb0*/  MOV R57, R93 ;  /* 0x0000005d00397202 */ /* 0x000fce0000000f00 */
[----:B------:R-:W-:Y:S05]  /*fdc0*/  WARPSYNC.COLLECTIVE R88, `(.L_x_948) ;  /* 0x0000000058087348 */ /* 0x000fea0003c00000 */
[----:B------:R0:W1:Y:S02]  /*fdd0*/  SHFL.IDX P0, R93, R91, R90, R89 ;  /* 0x0000005a5b5d7389 */ /* 0x0000640000000059 */
[----:B01----:R-:W-:Y:S05]  /*fde0*/  ENDCOLLECTIVE ;  /* 0x000000000000791b */ /* 0x003fea0003800000 */
.L_x_948:
[----:B------:R-:W-:Y:S02]  /*fdf0*/  MOV R91, R59 ;  /* 0x0000003b005b7202 */ /* 0x000fe40000000f00 */
[----:B------:R-:W-:-:S07]  /*fe00*/  MOV R11, R93 ;  /* 0x0000005d000b7202 */ /* 0x000fce0000000f00 */
[----:B------:R-:W-:Y:S05]  /*fe10*/  WARPSYNC.COLLECTIVE R88, `(.L_x_949) ;  /* 0x0000000058087348 */ /* 0x000fea0003c00000 */
[----:B------:R0:W1:Y:S02]  /*fe20*/  SHFL.IDX P0, R93, R91, R90, R89 ;  /* 0x0000005a5b5d7389 */ /* 0x0000640000000059 */
[----:B01----:R-:W-:Y:S05]  /*fe30*/  ENDCOLLECTIVE ;  /* 0x000000000000791b */ /* 0x003fea0003800000 */
.L_x_949:
[----:B------:R-:W-:Y:S02]  /*fe40*/  MOV R91, R61 ;  /* 0x0000003d005b7202 */ /* 0x000fe40000000f00 */
[----:B------:R-:W-:-:S07]  /*fe50*/  MOV R59, R93 ;  /* 0x0000005d003b7202 */ /* 0x000fce0000000f00 */
[----:B------:R-:W-:Y:S05]  /*fe60*/  WARPSYNC.COLLECTIVE R88, `(.L_x_950) ;  /* 0x0000000058087348 */ /* 0x000fea0003c00000 */
[----:B------:R0:W1:Y:S02]  /*fe70*/  SHFL.IDX P0, R93, R91, R90, R89 ;  /* 0x0000005a5b5d7389 */ /* 0x0000640000000059 */
[----:B01----:R-:W-:Y:S05]  /*fe80*/  ENDCOLLECTIVE ;  /* 0x000000000000791b */ /* 0x003fea0003800000 */
.L_x_950:
[----:B------:R-:W-:Y:S02]  /*fe90*/  MOV R91, R62 ;  /* 0x0000003e005b7202 */ /* 0x000fe40000000f00 */
[----:B------:R-:W-:-:S07]  /*fea0*/  MOV R61, R93 ;  /* 0x0000005d003d7202 */ /* 0x000fce0000000f00 */
[----:B------:R-:W-:Y:S05]  /*feb0*/  WARPSYNC.COLLECTIVE R88, `(.L_x_951) ;  /* 0x0000000058087348 */ /* 0x000fea0003c00000 */
[----:B------:R0:W1:Y:S02]  /*fec0*/  SHFL.IDX P0, R93, R91, R90, R89 ;  /* 0x0000005a5b5d7389 */ /* 0x0000640000000059 */
[----:B01----:R-:W-:Y:S05]  /*fed0*/  ENDCOLLECTIVE ;  /* 0x000000000000791b */ /* 0x003fea0003800000 */
.L_x_951:
[----:B------:R-:W-:Y:S02]  /*fee0*/  MOV R91, R63 ;  /* 0x0000003f005b7202 */ /* 0x000fe40000000f00 */
[----:B------:R-:W-:-:S07]  /*fef0*/  MOV R7, R93 ;  /* 0x0000005d00077202 */ /* 0x000fce0000000f00 */
[----:B------:R-:W-:Y:S05]  /*ff00*/  WARPSYNC.COLLECTIVE R88, `(.L_x_952) ;  /* 0x0000000058087348 */ /* 0x000fea0003c00000 */
[----:B------:R0:W1:Y:S02]  /*ff10*/  SHFL.IDX P0, R93, R91, R90, R89 ;  /* 0x0000005a5b5d7389 */ /* 0x0000640000000059 */
[----:B01----:R-:W-:Y:S05]  /*ff20*/  ENDCOLLECTIVE ;  /* 0x000000000000791b */ /* 0x003fea0003800000 */
.L_x_952:
[----:B------:R-:W-:Y:S02]  /*ff30*/  MOV R91, R64 ;  /* 0x00000040005b7202 */ /* 0x000fe40000000f00 */
[----:B------:R-:W-:-:S07]  /*ff40*/  MOV R63, R93 ;  /* 0x0000005d003f7202 */ /* 0x000fce0000000f00 */
[----:B------:R-:W-:Y:S05]  /*ff50*/  WARPSYNC.COLLECTIVE R88, `(.L_x_953) ;  /* 0x0000000058087348 */ /* 0x000fea0003c00000 */
[----:B------:R0:W1:Y:S02]  /*ff60*/  SHFL.IDX P0, R93, R91, R90, R89 ;  /* 0x0000005a5b5d7389 */ /* 0x0000640000000059 */
[----:B01----:R-:W-:Y:S05]  /*ff70*/  ENDCOLLECTIVE ;  /* 0x000000000000791b */ /* 0x003fea0003800000 */
.L_x_953:
[----:B------:R-:W-:Y:S02]  /*ff80*/  MOV R91, R65 ;  /* 0x00000041005b7202 */ /* 0x000fe40000000f00 */
[----:B------:R-:W-:-:S07]  /*ff90*/  MOV R13, R93 ;  /* 0x0000005d000d7202 */ /* 0x000fce0000000f00 */
[----:B------:R-:W-:Y:S05]  /*ffa0*/  WARPSYNC.COLLECTIVE R88, `(.L_x_954) ;  /* 0x0000000058087348 */ /* 0x000fea0003c00000 */
[----:B------:R0:W1:Y:S02]  /*ffb0*/  SHFL.IDX P0, R93, R91, R90, R89 ;  /* 0x0000005a5b5d7389 */ /* 0x0000640000000059 */
[----:B01----:R-:W-:Y:S05]  /*ffc0*/  ENDCOLLECTIVE ;  /* 0x000000000000791b */ /* 0x003fea0003800000 */
.L_x_954:
[----:B------:R-:W-:Y:S02]  /*ffd0*/  MOV R91, R67 ;  /* 0x00000043005b7202 */ /* 0x000fe40000000f00 */
[----:B------:R-:W-:-:S07]  /*ffe0*/  MOV R65, R93 ;  /* 0x0000005d00417202 */ /* 0x000fce0000000f00 */
[----:B------:R-:W-:Y:S05]  /*fff0*/  WARPSYNC.COLLECTIVE R88, `(.L_x_955) ;  /* 0x0000000058087348 */ /* 0x000fea0003c00000 */
[----:B------:R0:W1:Y:S02]  /*10000*/  SHFL.IDX P0, R93, R91, R90, R89 ;  /* 0x0000005a5b5d7389 */ /* 0x0000640000000059 */
[----:B01----:R-:W-:Y:S05]  /*10010*/  ENDCOLLECTIVE ;  /* 0x000000000000791b */ /* 0x003fea0003800000 */
.L_x_955:
        /* <DEDUP_REMOVED lines=12> */
.L_x_956:
        /* <DEDUP_REMOVED lines=22> */
.L_x_957:
[-C--:B------:R-:W-:Y:S01]  /*10240*/  FFMA R28, R5, R3.reuse, R28 ;  /* 0x00000003051c7223 */ /* 0x080fe2000000001c */
[----:B------:R-:W-:Y:S01]  /*10250*/  FFMA R29, R4, R3, R29 ;  /* 0x00000003041d7223 */ /* 0x000fe2000000001d */
[----:B------:R-:W-:Y:S02]  /*10260*/  MOV R91, R51 ;  /* 0x00000033005b7202 */ /* 0x000fe40000000f00 */
[----:B------:R-:W-:-:S07]  /*10270*/  MOV R15, R93 ;  /* 0x0000005d000f7202 */ /* 0x000fce0000000f00 */
[----:B------:R-:W-:Y:S05]  /*10280*/  WARPSYNC.COLLECTIVE R88, `(.L_x_958) ;  /* 0x0000000058087348 */ /* 0x000fea0003c00000 */
[----:B------:R0:W1:Y:S02]  /*10290*/  SHFL.IDX P0, R93, R91, R90, R89 ;  /* 0x0000005a5b5d7389 */ /* 0x0000640000000059 */
[----:B01----:R-:W-:Y:S05]  /*102a0*/  ENDCOLLECTIVE ;  /* 0x000000000000791b */ /* 0x003fea0003800000 */
.L_x_958:
[-C--:B------:R-:W-:Y:S01]  /*102b0*/  FFMA R30, R5, R15.reuse, R30 ;  /* 0x0000000f051e7223 */ /* 0x080fe2000000001e */
[----:B------:R-:W-:Y:S01]  /*102c0*/  FFMA R31, R4, R15, R31 ;  /* 0x0000000f041f7223 */ /* 0x000fe2000000001f */
[----:B------:R-:W-:Y:S02]  /*102d0*/  MOV R91, R52 ;  /* 0x00000034005b7202 */ /* 0x000fe40000000f00 */
[----:B------:R-:W-:-:S07]  /*102e0*/  MOV R51, R93 ;  /* 0x0000005d00337202 */ /* 0x000fce0000000f00 */
[----:B------:R-:W-:Y:S05]  /*102f0*/  WARPSYNC.COLLECTIVE R88, `(.L_x_959) ;  /* 0x0000000058087348 */ /* 0x000fea0003c00000 */
[----:B------:R0:W1:Y:S02]  /*10300*/  SHFL.IDX P0, R93, R91, R90, R89 ;  /* 0x0000005a5b5d7389 */ /* 0x0000640000000059 */
[----:B01----:R-:W-:Y:S05]  /*10310*/  ENDCOLLECTIVE ;  /* 0x000000000000791b */ /* 0x003fea0003800000 */
.L_x_959:
[-C--:B------:R-:W-:Y:S01]  /*10320*/  FFMA R32, R5, R51.reuse, R32 ;  /* 0x0000003305207223 */ /* 0x080fe20000000020 */
[----:B------:R-:W-:Y:S01]  /*10330*/  FFMA R33, R4, R51, R33 ;  /* 0x0000003304217223 */ /* 0x000fe20000000021 */
[----:B------:R-:W-:Y:S02]  /*10340*/  MOV R91, R53 ;  /* 0x00000035005b7202 */ /* 0x000fe40000000f00 */
[----:B------:R-:W-:-:S07]  /*10350*/  MOV R17, R93 ;  /* 0x0000005d00117202 */ /* 0x000fce0000000f00 */
[----:B------:R-:W-:Y:S05]  /*10360*/  WARPSYNC.COLLECTIVE R88, `(.L_x_960) ;  /* 0x0000000058087348 */ /* 0x000fea0003c00000 */
[----:B------:R0:W1:Y:S02]  /*10370*/  SHFL.IDX P0, R93, R91, R90, R89 ;  /* 0x0000005a5b5d7389 */ /* 0x0000640000000059 */
[----:B01----:R-:W-:Y:S05]  /*10380*/  ENDCOLLECTIVE ;  /* 0x000000000000791b */ /* 0x003fea0003800000 */
.L_x_960:
[-C--:B------:R-:W-:Y:S01]  /*10390*/  FFMA R34, R5, R17.reuse, R34 ;  /* 0x0000001105227223 */ /* 0x080fe20000000022 */
[----:B------:R-:W-:Y:S01]  /*103a0*/  FFMA R35, R4, R17, R35 ;  /* 0x0000001104237223 */ /* 0x000fe20000000023 */
[----:B------:R-:W-:Y:S02]  /*103b0*/  MOV R91, R54 ;  /* 0x00000036005b7202 */ /* 0x000fe40000000f00 */
[----:B------:R-:W-:-:S07]  /*103c0*/  MOV R53, R93 ;  /* 0x0000005d00357202 */ /* 0x000fce0000000f00 */
[----:B------:R-:W-:Y:S05]  /*103d0*/  WARPSYNC.COLLECTIVE R88, `(.L_x_961) ;  /* 0x0000000058087348 */ /* 0x000fea0003c00000 */
[----:B------:R0:W1:Y:S02]  /*103e0*/  SHFL.IDX P0, R93, R91, R90, R89 ;  /* 0x0000005a5b5d7389 */ /* 0x0000640000000059 */
[----:B01----:R-:W-:Y:S05]  /*103f0*/  ENDCOLLECTIVE ;  /* 0x000000000000791b */ /* 0x003fea0003800000 */
.L_x_961:
[-C--:B------:R-:W-:Y:S01]  /*10400*/  FFMA R36, R5, R53.reuse, R36 ;  /* 0x0000003505247223 */ /* 0x080fe20000000024 */
[----:B------:R-:W-:Y:S01]  /*10410*/  FFMA R37, R4, R53, R37 ;  /* 0x0000003504257223 */ /* 0x000fe20000000025 */
[----:B------:R-:W-:Y:S02]  /*10420*/  MOV R91, R55 ;  /* 0x00000037005b7202 */ /* 0x000fe40000000f00 */
[----:B------:R-:W-:-:S07]  /*10430*/  MOV R19, R93 ;  /* 0x0000005d00137202 */ /* 0x000fce0000000f00 */
[----:B------:R-:W-:Y:S05]  /*10440*/  WARPSYNC.COLLECTIVE R88, `(.L_x_962) ;  /* 0x0000000058087348 */ /* 0x000fea0003c00000 */
[----:B------:R0:W1:Y:S02]  /*10450*/  SHFL.IDX P0, R93, R91, R90, R89 ;  /* 0x0000005a5b5d7389 */ /* 0x0000640000000059 */
[----:B01----:R-:W-:Y:S05]  /*10460*/  ENDCOLLECTIVE ;  /* 0x000000000000791b */ /* 0x003fea0003800000 */
.L_x_962:
[-C--:B------:R-:W-:Y:S01]  /*10470*/  FFMA R38, R5, R19.reuse, R38 ;  /* 0x0000001305267223 */ /* 0x080fe20000000026 */
[----:B------:R-:W-:Y:S01]  /*10480*/  FFMA R39, R4, R19, R39 ;  /* 0x0000001304277223 */ /* 0x000fe20000000027 */
[----:B------:R-:W-:Y:S02]  /*10490*/  MOV R91, R56 ;  /* 0x00000038005b7202 */ /* 0x000fe40000000f00 */
[----:B------:R-:W-:-:S07]  /*104a0*/  MOV R55, R93 ;  /* 0x0000005d00377202 */ /* 0x000fce0000000f00 */
[----:B------:R-:W-:Y:S05]  /*104b0*/  WARPSYNC.COLLECTIVE R88, `(.L_x_963) ;  /* 0x0000000058087348 */ /* 0x000fea0003c00000 */
[----:B------:R0:W1:Y:S02]  /*104c0*/  SHFL.IDX P0, R93, R91, R90, R89 ;  /* 0x0000005a5b5d7389 */ /* 0x0000640000000059 */
[----:B01----:R-:W-:Y:S05]  /*104d0*/  ENDCOLLECTIVE ;  /* 0x000000000000791b */ /* 0x003fea0003800000 */
.L_x_963:
[-C--:B------:R-:W-:Y:S01]  /*104e0*/  FFMA R40, R5, R55.reuse, R40 ;  /* 0x0000003705287223 */ /* 0x080fe20000000028 */
[----:B------:R-:W-:Y:S01]  /*104f0*/  FFMA R41, R4, R55, R41 ;  /* 0x0000003704297223 */ /* 0x000fe20000000029 */
[----:B------:R-:W-:Y:S02]  /*10500*/  MOV R91, R60 ;  /* 0x0000003c005b7202 */ /* 0x000fe40000000f00 */
[----:B------:R-:W-:-:S07]  /*10510*/  MOV R49, R93 ;  /* 0x0000005d00317202 */ /* 0x000fce0000000f00 */
[----:B------:R-:W-:Y:S05]  /*10520*/  WARPSYNC.COLLECTIVE R88, `(.L_x_964) ;  /* 0x0000000058087348 */ /* 0x000fea0003c00000 */
[----:B------:R0:W1:Y:S02]  /*10530*/  SHFL.IDX P0, R93, R91, R90, R89 ;  /* 0x0000005a5b5d7389 */ /* 0x0000640000000059 */
[----:B01----:R-:W-:Y:S05]  /*10540*/  ENDCOLLECTIVE ;  /* 0x000000000000791b */ /* 0x003fea0003800000 */
.L_x_964:
[-C--:B------:R-:W-:Y:S01]  /*10550*/  FFMA R42, R5, R49.reuse, R42 ;  /* 0x00000031052a7223 */ /* 0x080fe2000000002a */
[----:B------:R-:W-:Y:S01]  /*10560*/  FFMA R43, R4, R49, R43 ;  /* 0x00000031042b7223 */ /* 0x000fe2000000002b */
[----:B------:R-:W-:Y:S06]  /*10570*/  BRA `(.L_x_965) ;  /* 0xffffff5800587947 */ /* 0x000fec000383ffff */
.L_x_966:
        /* <DEDUP_REMOVED lines=16> */
.L_x_3252:


//--------------------- .text._Z12_spmm_conv_4PKfPfiiPKiS3_S3_S0_ --------------------------
	.section	.text._Z12_spmm_conv_4PKfPfiiPKiS3_S3_S0_,"ax",@progbits
	.align	128
        .global         _Z12_spmm_conv_4PKfPfiiPKiS3_S3_S0_
        .type           _Z12_spmm_conv_4PKfPfiiPKiS3_S3_S0_,@function
        .size           _Z12_spmm_conv_4PKfPfiiPKiS3_S3_S0_,(.L_x_3253 - _Z12_spmm_conv_4PKfPfiiPKiS3_S3_S0_)
        .other          _Z12_spmm_conv_4PKfPfiiPKiS3_S3_S0_,@"STO_CUDA_ENTRY STV_DEFAULT"
_Z12_spmm_conv_4PKfPfiiPKiS3_S3_S0_:
.text._Z12_spmm_conv_4PKfPfiiPKiS3_S3_S0_:
        /* <DEDUP_REMOVED lines=76> */
.L_x_972:
        /* <DEDUP_REMOVED lines=124> */
.L_x_970:
[----:B------:R-:W-:Y:S05]  /*0c80*/  BSYNC.RECONVERGENT B1 ;  /* 0x0000000000017941 */ /* 0x000fea0003800200 */
.L_x_969:
        /* <DEDUP_REMOVED lines=809> */
.L_x_1249:
        /* <DEDUP_REMOVED lines=8> */
.L_x_968:
[----:B------:R-:W-:Y:S05]  /*3fa0*/  BSYNC B0 ;  /* 0x0000000000007941 */ /* 0x000fea0003800000 */
.L_x_967:
        /* <DEDUP_REMOVED lines=133> */
.L_x_974:
[----:B------:R-:W-:Y:S05]  /*4800*/  BSYNC.RECONVERGENT B0 ;  /* 0x0000000000007941 */ /* 0x000fea0003800200 */
.L_x_973:
        /* <DEDUP_REMOVED lines=669> */
.L_x_1383:
[-C--:B------:R-:W-:Y:S01]  /*71e0*/  FFMA R76, R47, R123.reuse, R44 ;  /* 0x0000007b2f4c7223 */ /* 0x080fe2000000002c */
[----:B------:R-:W-:-:S07]  /*71f0*/  FFMA R0, R43, R123, R0 ;  /* 0x0000007b2b007223 */ /* 0x000fce0000000000 */
.L_x_976:
[----:B------:R-:W-:Y:S05]  /*7200*/  BSYNC B0 ;  /* 0x0000000000007941 */ /* 0x000fea0003800000 */
.L_x_975:
        /* <DEDUP_REMOVED lines=264> */
.L_x_1451:
[-C--:B------:R-:W-:Y:S01]  /*8290*/  FFMA R76, R43, R123.reuse, R76 ;  /* 0x0000007b2b4c7223 */ /* 0x080fe2000000004c */
[----:B------:R-:W-:Y:S01]  /*82a0*/  FFMA R0, R4, R123, R33 ;  /* 0x0000007b04007223 */ /* 0x000fe20000000021 */
[----:B------:R-:W-:Y:S02]  /*82b0*/  MOV R80, R136 ;  /* 0x0000008800507202 */ /* 0x000fe40000000f00 */
[----:B------:R-:W-:-:S07]  /*82c0*/  MOV R78, R125 ;  /* 0x0000007d004e7202 */ /* 0x000fce0000000f00 */
.L_x_979:
[----:B------:R-:W-:Y:S05]  /*82d0*/  BSYNC B0 ;  /* 0x0000000000007941 */ /* 0x000fea0003800000 */
.L_x_978:
        /* <DEDUP_REMOVED lines=105> */
.L_x_1486:
[-C--:B------:R-:W-:Y:S01]  /*8970*/  FFMA R76, R4, R123.reuse, R76 ;  /* 0x0000007b044c7223 */ /* 0x080fe2000000004c */
[----:B------:R-:W-:-:S07]  /*8980*/  FFMA R0, R3, R123, R0 ;  /* 0x0000007b03007223 */ /* 0x000fce0000000000 */
.L_x_982:
[----:B------:R-:W-:Y:S05]  /*8990*/  BSYNC B0 ;  /* 0x0000000000007941 */ /* 0x000fea0003800000 */
.L_x_981:
        /* <DEDUP_REMOVED lines=165> */
.L_x_971:
        /* <DEDUP_REMOVED lines=8> */
.L_x_985:
[----:B------:R-:W-:Y:S05]  /*9470*/  BSYNC B1 ;  /* 0x0000000000017941 */ /* 0x000fea0003800000 */
.L_x_984:
        /* <DEDUP_REMOVED lines=17> */
.L_x_986:
[----:B------:R-:W-:Y:S02]  /*9590*/  IADD3 R85, PT, PT, R139, 0x7, RZ ;  /* 0x000000078b557810 */ /* 0x000fe40007ffe0ff */
[----:B------:R-:W-:Y:S02]  /*95a0*/  MOV R89, R133 ;  /* 0x0000008500597202 */ /* 0x000fe40000000f00 */
[----:B------:R-:W-:-:S07]  /*95b0*/  MOV R11, R123 ;  /* 0x0000007b000b7202 */ /* 0x000fce0000000f00 */
[----:B------:R-:W-:Y:S05]  /*95c0*/  WARPSYNC.COLLECTIVE R91, `(.L_x_987) ;  /* 0x000000005b087348 */ /* 0x000fea0003c00000 */
[----:B------:R0:W1:Y:S02]  /*95d0*/  SHFL.IDX P0, R123, R88, R89, R90 ;  /* 0x00000059587b7389 */ /* 0x000064000000005a */
[----:B01----:R-:W-:Y:S05]  /*95e0*/  ENDCOLLECTIVE ;  /* 0x000000000000791b */ /* 0x003fea0003800000 */
.L_x_987:
[----:B------:R-:W-:Y:S02]  /*95f0*/  MOV R89, R131 ;  /* 0x0000008300597202 */ /* 0x000fe40000000f00 */
[----:B------:R-:W-:-:S07]  /*9600*/  MOV R83, R123 ;  /* 0x0000007b00537202 */ /* 0x000fce0000000f00 */
[----:B------:R-:W-:Y:S05]  /*9610*/  WARPSYNC.COLLECTIVE R91, `(.L_x_988) ;  /* 0x000000005b087348 */ /* 0x000fea0003c00000 */
[----:B------:R0:W1:Y:S02]  /*9620*/  SHFL.IDX P0, R123, R88, R89, R90 ;  /* 0x00000059587b7389 */ /* 0x000064000000005a */
[----:B01----:R-:W-:Y:S05]  /*9630*/  ENDCOLLECTIVE ;  /* 0x000000000000791b */ /* 0x003fea0003800000 */
.L_x_988:
[----:B------:R-:W-:Y:S02]  /*9640*/  MOV R89, R129 ;  /* 0x0000008100597202 */ /* 0x000fe40000000f00 */
[----:B------:R-:W-:-:S07]  /*9650*/  MOV R79, R123 ;  /* 0x0000007b004f7202 */ /* 0x000fce0000000f00 */
[----:B------:R-:W-:Y:S05]  /*9660*/  WARPSYNC.COLLECTIVE R91, `(.L_x_989) ;  /* 0x000000005b087348 */ /* 0x000fea0003c00000 */
[----:B------:R0:W1:Y:S02]  /*9670*/  SHFL.IDX P0, R123, R88, R89, R90 ;  /* 0x00000059587b7389 */ /* 0x000064000000005a */
[----:B01----:R-:W-:Y:S05]  /*9680*/  ENDCOLLECTIVE ;  /* 0x000000000000791b */ /* 0x003fea0003800000 */
.L_x_989:
[----:B------:R-:W-:Y:S02]  /*9690*/  MOV R89, R127 ;  /* 0x0000007f00597202 */ /* 0x000fe40000000f00 */
[----:B------:R-:W-:-:S07]  /*96a0*/  MOV R49, R123 ;  /* 0x0000007b00317202 */ /* 0x000fce0000000f00 */
[----:B------:R-:W-:Y:S05]  /*96b0*/  WARPSYNC.COLLECTIVE R91, `(.L_x_990) ;  /* 0x000000005b087348 */ /* 0x000fea0003c00000 */
[----:B------:R0:W1:Y:S02]  /*96c0*/  SHFL.IDX P0, R123, R88, R89, R90 ;  /* 0x00000059587b7389 */ /* 0x000064000000005a */
[----:B01----:R-:W-:Y:S05]  /*96d0*/  ENDCOLLECTIVE ;  /* 0x000000000000791b */ /* 0x003fea0003800000 */
.L_x_990:
[----:B------:R-:W-:Y:S02]  /*96e0*/  MOV R89, R125 ;  /* 0x0000007d00597202 */ /* 0x000fe40000000f00 */
[----:B------:R-:W-:-:S07]  /*96f0*/  MOV R47, R123 ;  /* 0x0000007b002f7202 */ /* 0x000fce0000000f00 */
[----:B------:R-:W-:Y:S05]  /*9700*/  WARPSYNC.COLLECTIVE R91, `(.L_x_991) ;  /* 0x000000005b087348 */ /* 0x000fea0003c00000 */
[----:B------:R0:W1:Y:S02]  /*9710*/  SHFL.IDX P0, R123, R88, R89, R90 ;  /* 0x00000059587b7389 */ /* 0x000064000000005a */
[----:B01----:R-:W-:Y:S05]  /*9720*/  ENDCOLLECTIVE ;  /* 0x000000000000791b */ /* 0x003fea0003800000 */
.L_x_991:
[----:B------:R-:W-:Y:S02]  /*9730*/  MOV R89, R85 ;  /* 0x0000005500597202 */ /* 0x000fe40000000f00 */
[----:B------:R-:W-:-:S07]  /*9740*/  MOV R45, R123 ;  /* 0x0000007b002d7202 */ /* 0x000fce0000000f00 */
[----:B------:R-:W-:Y:S05]  /*9750*/  WARPSYNC.COLLECTIVE R91, `(.L_x_992) ;  /* 0x000000005b087348 */ /* 0x000fea0003c00000 */
[----:B------:R0:W1:Y:S02]  /*9760*/  SHFL.IDX P0, R123, R88, R89, R90 ;  /* 0x00000059587b7389 */ /* 0x000064000000005a */
[----:B01----:R-:W-:Y:S05]  /*9770*/  ENDCOLLECTIVE ;  /* 0x000000000000791b */ /* 0x003fea0003800000 */
.L_x_992:
[----:B------:R-:W-:Y:S02]  /*9780*/  MOV R88, R43 ;  /* 0x0000002b00587202 */ /* 0x000fe40000000f00 */
[----:B------:R-:W-:Y:S02]  /*9790*/  MOV R89, R139 ;  /* 0x0000008b00597202 */ /* 0x000fe40000000f00 */
[----:B------:R-:W-:-:S07]  /*97a0*/  MOV R7, R123 ;  /* 0x0000007b00077202 */ /* 0x000fce0000000f00 */
[----:B------:R-:W-:Y:S05]  /*97b0*/  WARPSYNC.COLLECTIVE R91, `(.L_x_993) ;  /* 0x000000005b087348 */ /* 0x000fea0003c00000 */
[----:B------:R0:W1:Y:S02]  /*97c0*/  SHFL.IDX P0, R123, R88, R89, R90 ;  /* 0x00000059587b7389 */ /* 0x000064000000005a */
[----:B01----:R-:W-:Y:S05]  /*97d0*/  ENDCOLLECTIVE ;  /* 0x000000000000791b */ /* 0x003fea0003800000 */
.L_x_993:
[----:B------:R-:W-:Y:S02]  /*97e0*/  MOV R88, R33 ;  /* 0x0000002100587202 */ /* 0x000fe40000000f00 */
[----:B------:R-:W-:-:S07]  /*97f0*/  MOV R124, R123 ;  /* 0x0000007b007c7202 */ /* 0x000fce0000000f00 */
[----:B------:R-:W-:Y:S05]  /*9800*/  WARPSYNC.COLLECTIVE R91, `(.L_x_994) ;  /* 0x000000005b087348 */ /* 0x000fea0003c00000 */
[----:B------:R0:W1:Y:S02]  /*9810*/  SHFL.IDX P0, R123, R88, R89, R90 ;  /* 0x00000059587b7389 */ /* 0x000064000000005a */
[----:B01----:R-:W-:Y:S05]  /*9820*/  ENDCOLLECTIVE ;  /* 0x000000000000791b */ /* 0x003fea0003800000 */
.L_x_994:
[----:B------:R-:W-:Y:S02]  /*9830*/  MOV R88, R27 ;  /* 0x0000001b00587202 */ /* 0x000fe40000000f00 */
[----:B------:R-:W-:-:S07]  /*9840*/  MOV R145, R123 ;  /* 0x0000007b00917202 */ /* 0x000fce0000000f00 */
[----:B------:R-:W-:Y:S05]  /*9850*/  WARPSYNC.COLLECTIVE R91, `(.L_x_995) ;  /* 0x000000005b087348 */ /* 0x000fea0003c00000 */
[----:B------:R0:W1:Y:S02]  /*9860*/  SHFL.IDX P0, R123, R88, R89, R90 ;  /* 0x00000059587b7389 */ /* 0x000064000000005a */
[----:B01----:R-:W-:Y:S05]  /*9870*/  ENDCOLLECTIVE ;  /* 0x000000000000791b */ /* 0x003fea0003800000 */
.L_x_995:
[----:B------:R-:W-:Y:S02]  /*9880*/  MOV R88, R12 ;  /* 0x0000000c00587202 */ /* 0x000fe40000000f00 */
[----:B------:R-:W-:-:S07]  /*9890*/  MOV R126, R123 ;  /* 0x0000007b007e7202 */ /* 0x000fce0000000f00 */
[----:B------:R-:W-:Y:S05]  /*98a0*/  WARPSYNC.COLLECTIVE R91, `(.L_x_996) ;  /* 0x000000005b087348 */ /* 0x000fea0003c00000 */
[----:B------:R0:W1:Y:S02]  /*98b0*/  SHFL.IDX P0, R123, R88, R89, R90 ;  /* 0x00000059587b7389 */ /* 0x000064000000005a */
[----:B01----:R-:W-:Y:S05]  /*98c0*/  ENDCOLLECTIVE ;  /* 0x000000000000791b */ /* 0x003fea0003800000 */
.L_x_996:
[----:B------:R-:W-:Y:S02]  /*98d0*/  MOV R88, R13 ;  /* 0x0000000d00587202 */ /* 0x000fe40000000f00 */
[----:B------:R-:W-:-:S07]  /*98e0*/  MOV R128, R123 ;  /* 0x0000007b00807202 */ /* 0x000fce0000000f00 */
[----:B------:R-:W-:Y:S05]  /*98f0*/  WARPSYNC.COLLECTIVE R91, `(.L_x_997) ;  /* 0x000000005b087348 */ /* 0x000fea0003c00000 */
[----:B------:R0:W1:Y:S02]  /*9900*/  SHFL.IDX P0, R123, R88, R89, R90 ;  /* 0x00000059587b7389 */ /* 0x000064000000005a */
[----:B01----:R-:W-:Y:S05]  /*9910*/  ENDCOLLECTIVE ;  /* 0x000000000000791b */ /* 0x003fea0003800000 */
.L_x_997:
        /* <DEDUP_REMOVED lines=13> */
.L_x_998:
        /* <DEDUP_REMOVED lines=8> */
.L_x_999:
[----:B------:R-:W-:Y:S02]  /*9a70*/  MOV R88, R16 ;  /* 0x0000001000587202 */ /* 0x000fe40000000f00 */
[----:B------:R-:W-:-:S07]  /*9a80*/  MOV R122, R123 ;  /* 0x0000007b007a7202 */ /* 0x000fce0000000f00 */
[----:B------:R-:W-:Y:S05]  /*9a90*/  WARPSYNC.COLLECTIVE R91, `(.L_x_1000) ;  /* 0x000000005b087348 */ /* 0x000fea0003c00000 */
[----:B------:R0:W1:Y:S02]  /*9aa0*/  SHFL.IDX P0, R123, R88, R89, R90 ;  /* 0x00000059587b7389 */ /* 0x000064000000005a */
[----:B01----:R-:W-:Y:S05]  /*9ab0*/  ENDCOLLECTIVE ;  /* 0x000000000000791b */ /* 0x003fea0003800000 */
.L_x_1000:
[-C--:B------:R-:W-:Y:S01]  /*9ac0*/  FFMA R155, R137, R122.reuse, R60 ;  /* 0x0000007a899b7223 */ /* 0x080fe2000000003c */
[----:B------:R-:W-:Y:S01]  /*9ad0*/  FFMA R59, R46, R122, R59 ;  /* 0x0000007a2e3b7223 */ /* 0x000fe2000000003b */
[----:B------:R-:W-:Y:S02]  /*9ae0*/  MOV R88, R17 ;  /* 0x0000001100587202 */ /* 0x000fe40000000f00 */
[----:B------:R-:W-:-:S07]  /*9af0*/  MOV R132, R123 ;  /* 0x0000007b00847202 */ /* 0x000fce0000000f00 */
[----:B------:R-:W-:Y:S05]  /*9b00*/  WARPSYNC.COLLECTIVE R91, `(.L_x_1001) ;  /* 0x000000005b087348 */ /* 0x000fea0003c00000 */
[----:B------:R0:W1:Y:S02]  /*9b10*/  SHFL.IDX P0, R123, R88, R89, R90 ;  /* 0x00000059587b7389 */ /* 0x000064000000005a */
[----:B01----:R-:W-:Y:S05]  /*9b20*/  ENDCOLLECTIVE ;  /* 0x000000000000791b */ /* 0x003fea0003800000 */
.L_x_1001:
        /* <DEDUP_REMOVED lines=8> */
.L_x_1002:
[----:B------:R-:W-:Y:S02]  /*9bb0*/  MOV R88, R19 ;  /* 0x0000001300587202 */ /* 0x000fe40000000f00 */
[----:B------:R-:W-:-:S07]  /*9bc0*/  MOV R10, R123 ;  /* 0x0000007b000a7202 */ /* 0x000fce0000000f00 */
[----:B------:R-:W-:Y:S05]  /*9bd0*/  WARPSYNC.COLLECTIVE R91, `(.L_x_1003) ;  /* 0x000000005b087348 */ /* 0x000fea0003c00000 */
[----:B------:R0:W1:Y:S02]  /*9be0*/  SHFL.IDX P0, R123, R88, R89, R90 ;  /* 0x00000059587b7389 */ /* 0x000064000000005a */
[----:B01----:R-:W-:Y:S05]  /*9bf0*/  ENDCOLLECTIVE ;  /* 0x000000000000791b */ /* 0x003fea0003800000 */
.L_x_1003:
[-C--:B------:R-:W-:Y:S01]  /*9c00*/  FFMA R65, R46, R10.reuse, R65 ;  /* 0x0000000a2e417223 */ /* 0x080fe20000000041 */
[----:B------:R-:W-:Y:S01]  /*9c10*/  FFMA R161, R137, R10, R66 ;  /* 0x0000000a89a17223 */ /* 0x000fe20000000042 */
[----:B------:R-:W-:Y:S02]  /*9c20*/  MOV R88, R20 ;  /* 0x0000001400587202 */ /* 0x000fe40000000f00 */
[----:B------:R-:W-:-:S07]  /*9c30*/  MOV R48, R123 ;  /* 0x0000007b00307202 */ /* 0x000fce0000000f00 */
[----:B------:R-:W-:Y:S05]  /*9c40*/  WARPSYNC.COLLECTIVE R91, `(.L_x_1004) ;  /* 0x000000005b087348 */ /* 0x000fea0003c00000 */
[----:B------:R0:W1:Y:S02]  /*9c50*/  SHFL.IDX P0, R123, R88, R89, R90 ;  /* 0x00000059587b7389 */ /* 0x000064000000005a */
[----:B01----:R-:W-:Y:S05]  /*9c60*/  ENDCOLLECTIVE ;  /* 0x000000000000791b */ /* 0x003fea0003800000 */
.L_x_1004:
[-C--:B------:R-:W-:Y:S01]  /*9c70*/  FFMA R67, R46, R48.reuse, R67 ;  /* 0x000000302e437223 */ /* 0x080fe20000000043 */
[----:B------:R-:W-:Y:S01]  /*9c80*/  FFMA R163, R137, R48, R68 ;  /* 0x0000003089a37223 */ /* 0x000fe20000000044 */
[----:B------:R-:W-:Y:S02]  /*9c90*/  MOV R88, R21 ;  /* 0x0000001500587202 */ /* 0x000fe40000000f00 */
[----:B------:R-:W-:-:S07]  /*9ca0*/  MOV R50, R123 ;  /* 0x0000007b00327202 */ /* 0x000fce0000000f00 */
[----:B------:R-:W-:Y:S05]  /*9cb0*/  WARPSYNC.COLLECTIVE R91, `(.L_x_1005) ;  /* 0x000000005b087348 */ /* 0x000fea0003c00000 */
[----:B------:R0:W1:Y:S02]  /*9cc0*/  SHFL.IDX P0, R123, R88, R89, R90 ;  /* 0x00000059587b7389 */ /* 0x000064000000005a */
[----:B01----:R-:W-:Y:S05]  /*9cd0*/  ENDCOLLECTIVE ;  /* 0x000000000000791b */ /* 0x003fea0003800000 */
.L_x_1005:
[-C--:B------:R-:W-:Y:S01]  /*9ce0*/  FFMA R69, R46, R50.reuse, R69 ;  /* 0x000000322e457223 */ /* 0x080fe20000000045 */
[----:B------:R-:W-:Y:S01]  /*9cf0*/  FFMA R165, R137, R50, R70 ;  /* 0x0000003289a57223 */ /* 0x000fe20000000046 */
[----:B------:R-:W-:Y:S02]  /*9d00*/  MOV R88, R22 ;  /* 0x0000001600587202 */ /* 0x000fe40000000f00 */
[----:B------:R-:W-:-:S07]  /*9d10*/  MOV R52, R123 ;  /* 0x0000007b00347202 */ /* 0x000fce0000000f00 */
[----:B------:R-:W-:Y:S05]  /*9d20*/  WARPSYNC.COLLECTIVE R91, `(.L_x_1006) ;  /* 0x000000005b087348 */ /* 0x000fea0003c00000 */
[----:B------:R0:W1:Y:S02]  /*9d30*/  SHFL.IDX P0, R123, R88, R89, R90 ;  /* 0x00000059587b7389 */ /* 0x000064000000005a */
[----:B01----:R-:W-:Y:S05]  /*9d40*/  ENDCOLLECTIVE ;  /* 0x000000000000791b */ /* 0x003fea0003800000 */
.L_x_1006:
[-C--:B------:R-:W-:Y:S01]  /*9d50*/  FFMA R71, R46, R52.reuse, R71 ;  /* 0x000000342e477223 */ /* 0x080fe20000000047 */
[----:B------:R-:W-:Y:S01]  /*9d60*/  FFMA R72, R137, R52, R72 ;  /* 0x0000003489487223 */ /* 0x000fe20000000048 */
[----:B------:R-:W-:Y:S02]  /*9d70*/  MOV R88, R23 ;  /* 0x0000001700587202 */ /* 0x000fe40000000f00 */
[----:B------:R-:W-:-:S07]  /*9d80*/  MOV R54, R123 ;  /* 0x0000007b00367202 */ /* 0x000fce0000000f00 */
[----:B------:R-:W-:Y:S05]  /*9d90*/  WARPSYNC.COLLECTIVE R91, `(.L_x_1007) ;  /* 0x000000005b087348 */ /* 0x000fea0003c00000 */
[----:B------:R0:W1:Y:S02]  /*9da0*/  SHFL.IDX P0, R123, R88, R89, R90 ;  /* 0x00000059587b7389 */ /* 0x000064000000005a */
[----:B01----:R-:W-:Y:S05]  /*9db0*/  ENDCOLLECTIVE ;  /* 0x000000000000791b */ /* 0x003fea0003800000 */
.L_x_1007:
[-C--:B------:R-:W-:Y:S01]  /*9dc0*/  FFMA R73, R46, R54.reuse, R73 ;  /* 0x000000362e497223 */ /* 0x080fe20000000049 */
[----:B------:R-:W-:Y:S01]  /*9dd0*/  FFMA R74, R137, R54, R74 ;  /* 0x00000036894a7223 */ /* 0x000fe2000000004a */
[----:B------:R-:W-:Y:S02]  /*9de0*/  MOV R88, R24 ;  /* 0x0000001800587202 */ /* 0x000fe40000000f00 */
[----:B------:R-:W-:-:S07]  /*9df0*/  MOV R56, R123 ;  /* 0x0000007b00387202 */ /* 0x000fce0000000f00 */
[----:B------:R-:W-:Y:S05]  /*9e00*/  WARPSYNC.COLLECTIVE R91, `(.L_x_1008) ;  /* 0x000000005b087348 */ /* 0x000fea0003c00000 */
[----:B------:R0:W1:Y:S02]  /*9e10*/  SHFL.IDX P0, R123, R88, R89, R90 ;  /* 0x00000059587b7389 */ /* 0x000064000000005a */
[----:B01----:R-:W-:Y:S05]  /*9e20*/  ENDCOLLECTIVE ;  /* 0x000000000000791b */ /* 0x003fea0003800000 */
.L_x_1008:
[-C--:B------:R-:W-:Y:S01]  /*9e30*/  FFMA R75, R46, R56.reuse, R75 ;  /* 0x000000382e4b7223 */ /* 0x080fe2000000004b */
[----:B------:R-:W-:Y:S01]  /*9e40*/  FFMA R92, R137, R56, R92 ;  /* 0x00000038895c7223 */ /* 0x000fe2000000005c */
[----:B------:R-:W-:Y:S02]  /*9e50*/  MOV R88, R25 ;  /* 0x0000001900587202 */ /* 0x000fe40000000f00 */
[----:B------:R-:W-:-:S07]  /*9e60*/  MOV R58, R123 ;  /* 0x0000007b003a7202 */ /* 0x000fce0000000f00 */
[----:B------:R-:W-:Y:S05]  /*9e70*/  WARPSYNC.COLLECTIVE R91, `(.L_x_1009) ;  /* 0x000000005b087348 */ /* 0x000fea0003c00000 */
[----:B------:R0:W1:Y:S02]  /*9e80*/  SHFL.IDX P0, R123, R88, R89, R90 ;  /* 0x00000059587b7389 */ /* 0x000064000000005a */
[----:B01----:R-:W-:Y:S05]  /*9e90*/  ENDCOLLECTIVE ;  /* 0x000000000000791b */ /* 0x003fea0003800000 */
.L_x_1009:
        /* <DEDUP_REMOVED lines=8> */
.L_x_1010:
[----:B------:R-:W-:Y:S02]  /*9f20*/  MOV R88, R28 ;  /* 0x0000001c00587202 */ /* 0x000fe40000000f00 */
[----:B------:R-:W-:-:S07]  /*9f30*/  MOV R10, R123 ;  /* 0x0000007b000a7202 */ /* 0x000fce0000000f00 */
[----:B------:R-:W-:Y:S05]  /*9f40*/  WARPSYNC.COLLECTIVE R91, `(.L_x_1011) ;  /* 0x000000005b087348 */ /* 0x000fea0003c00000 */
[----:B------:R0:W1:Y:S02]  /*9f50*/  SHFL.IDX P0, R123, R88, R89, R90 ;  /* 0x00000059587b7389 */ /* 0x000064000000005a */
[----:B01----:R-:W-:Y:S05]  /*9f60*/  ENDCOLLECTIVE ;  /* 0x000000000000791b */ /* 0x003fea0003800000 */
.L_x_1011:
[-C--:B------:R-:W-:Y:S01]  /*9f70*/  FFMA R97, R46, R10.reuse, R97 ;  /* 0x0000000a2e617223 */ /* 0x080fe20000000061 */
[----:B------:R-:W-:Y:S01]  /*9f80*/  FFMA R98, R137, R10, R98 ;  /* 0x0000000a89627223 */ /* 0x000fe20000000062 */
[----:B------:R-:W-:Y:S02]  /*9f90*/  MOV R88, R29 ;  /* 0x0000001d00587202 */ /* 0x000fe40000000f00 */
[----:B------:R-:W-:-:S07]  /*9fa0*/  MOV R48, R123 ;  /* 0x0000007b00307202 */ /* 0x000fce0000000f00 */
[----:B------:R-:W-:Y:S05]  /*9fb0*/  WARPSYNC.COLLECTIVE R91, `(.L_x_1012) ;  /* 0x000000005b087348 */ /* 0x000fea0003c00000 */
[----:B------:R0:W1:Y:S02]  /*9fc0*/  SHFL.IDX P0, R123, R88, R89, R90 ;  /* 0x00000059587b7389 */ /* 0x000064000000005a */
[----:B01----:R-:W-:Y:S05]  /*9fd0*/  ENDCOLLECTIVE ;  /* 0x000000000000791b */ /* 0x003fea0003800000 */
.L_x_1012:
[-C--:B------:R-:W-:Y:S01]  /*9fe0*/  FFMA R99, R46, R48.reuse, R99 ;  /* 0x000000302e637223 */ /* 0x080fe20000000063 */
[----:B------:R-:W-:Y:S01]  /*9ff0*/  FFMA R100, R137, R48, R100 ;  /* 0x0000003089647223 */ /* 0x000fe20000000064 */
[----:B------:R-:W-:Y:S02]  /*a000*/  MOV R88, R30 ;  /* 0x0000001e00587202 */ /* 0x000fe40000000f00 */
[----:B------:R-:W-:-:S07]  /*a010*/  MOV R50, R123 ;  /* 0x0000007b00327202 */ /* 0x000fce0000000f00 */
[----:B------:R-:W-:Y:S05]  /*a020*/  WARPSYNC.COLLECTIVE R91, `(.L_x_1013) ;  /* 0x000000005b087348 */ /* 0x000fea0003c00000 */
[----:B------:R0:W1:Y:S02]  /*a030*/  SHFL.IDX P0, R123, R88, R89, R90 ;  /* 0x00000059587b7389 */ /* 0x000064000000005a */
[----:B01----:R-:W-:Y:S05]  /*a040*/  ENDCOLLECTIVE ;  /* 0x000000000000791b */ /* 0x003fea0003800000 */
.L_x_1013:
[-C--:B------:R-:W-:Y:S01]  /*a050*/  FFMA R101, R46, R50.reuse, R101 ;  /* 0x000000322e657223 */ /* 0x080fe20000000065 */
[----:B------:R-:W-:Y:S01]  /*a060*/  FFMA R102, R137, R50, R102 ;  /* 0x0000003289667223 */ /* 0x000fe20000000066 */
[----:B------:R-:W-:Y:S02]  /*a070*/  MOV R88, R31 ;  /* 0x0000001f00587202 */ /* 0x000fe40000000f00 */
[----:B------:R-:W-:-:S07]  /*a080*/  MOV R52, R123 ;  /* 0x0000007b00347202 */ /* 0x000fce0000000f00 */
[----:B------:R-:W-:Y:S05]  /*a090*/  WARPSYNC.COLLECTIVE R91, `(.L_x_1014) ;  /* 0x000000005b087348 */ /* 0x000fea0003c00000 */
[----:B------:R0:W1:Y:S02]  /*a0a0*/  SHFL.IDX P0, R123, R88, R89, R90 ;  /* 0x00000059587b7389 */ /* 0x000064000000005a */
[----:B01----:R-:W-:Y:S05]  /*a0b0*/  ENDCOLLECTIVE ;  /* 0x000000000000791b */ /* 0x003fea0003800000 */
.L_x_1014:
[-C--:B------:R-:W-:Y:S01]  /*a0c0*/  FFMA R103, R46, R52.reuse, R103 ;  /* 0x000000342e677223 */ /* 0x080fe20000000067 */
[----:B------:R-:W-:Y:S01]  /*a0d0*/  FFMA R104, R137, R52, R104 ;  /* 0x0000003489687223 */ /* 0x000fe20000000068 */
[----:B------:R-:W-:Y:S02]  /*a0e0*/  MOV R88, R32 ;  /* 0x0000002000587202 */ /* 0x000fe40000000f00 */
[----:B------:R-:W-:-:S07]  /*a0f0*/  MOV R54, R123 ;  /* 0x0000007b00367202 */ /* 0x000fce0000000f00 */
[----:B------:R-:W-:Y:S05]  /*a100*/  WARPSYNC.COLLECTIVE R91, `(.L_x_1015) ;  /* 0x000000005b087348 */ /* 0x000fea0003c00000 */
[----:B------:R0:W1:Y:S02]  /*a110*/  SHFL.IDX P0, R123, R88, R89, R90 ;  /* 0x00000059587b7389 */ /* 0x000064000000005a */
[----:B01----:R-:W-:Y:S05]  /*a120*/  ENDCOLLECTIVE ;  /* 0x000000000000791b */ /* 0x003fea0003800000 */
.L_x_1015:
[-C--:B------:R-:W-:Y:S01]  /*a130*/  FFMA R105, R46, R54.reuse, R105 ;  /* 0x000000362e697223 */ /* 0x080fe20000000069 */
[----:B------:R-:W-:Y:S01]  /*a140*/  FFMA R106, R137, R54, R106 ;  /* 0x00000036896a7223 */ /* 0x000fe2000000006a */
[----:B------:R-:W-:Y:S02]  /*a150*/  MOV R88, R34 ;  /* 0x0000002200587202 */ /* 0x000fe40000000f00 */
[----:B------:R-:W-:-:S07]  /*a160*/  MOV R56, R123 ;  /* 0x0000007b00387202 */ /* 0x000fce0000000f00 */
[----:B------:R-:W-:Y:S05]  /*a170*/  WARPSYNC.COLLECTIVE R91, `(.L_x_1016) ;  /* 0x000000005b087348 */ /* 0x000fea0003c00000 */
[----:B------:R0:W1:Y:S02]  /*a180*/  SHFL.IDX P0, R123, R88, R89, R90 ;  /* 0x00000059587b7389 */ /* 0x000064000000005a */
[----:B01----:R-:W-:Y:S05]  /*a190*/  ENDCOLLECTIVE ;  /* 0x000000000000791b */ /* 0x003fea0003800000 */
.L_x_1016:
[-C--:B------:R-:W-:Y:S01]  /*a1a0*/  FFMA R107, R46, R56.reuse, R107 ;  /* 0x000000382e6b7223 */ /* 0x080fe2000000006b */
[----:B------:R-:W-:Y:S01]  /*a1b0*/  FFMA R108, R137, R56, R108 ;  /* 0x00000038896c7223 */ /* 0x000fe2000000006c */
[----:B------:R-:W-:Y:S02]  /*a1c0*/  MOV R88, R35 ;  /* 0x0000002300587202 */ /* 0x000fe40000000f00 */
[----:B------:R-:W-:-:S07]  /*a1d0*/  MOV R58, R123 ;  /* 0x0000007b003a7202 */ /* 0x000fce0000000f00 */
[----:B------:R-:W-:Y:S05]  /*a1e0*/  WARPSYNC.COLLECTIVE R91, `(.L_x_1017) ;  /* 0x000000005b087348 */ /* 0x000fea0003c00000 */
[----:B------:R0:W1:Y:S02]  /*a1f0*/  SHFL.IDX P0, R123, R88, R89, R90 ;  /* 0x00000059587b7389 */ /* 0x000064000000005a */
[----:B01----:R-:W-:Y:S05]  /*a200*/  ENDCOLLECTIVE ;  /* 0x000000000000791b */ /* 0x003fea0003800000 */
.L_x_1017:
        /* <DEDUP_REMOVED lines=8> */
.L_x_1018:
[----:B------:R-:W-:Y:S02]  /*a290*/  MOV R88, R37 ;  /* 0x0000002500587202 */ /* 0x000fe40000000f00 */
[----:B------:R-:W-:-:S07]  /*a2a0*/  MOV R10, R123 ;  /* 0x0000007b000a7202 */ /* 0x000fce0000000f00 */
[----:B------:R-:W-:Y:S05]  /*a2b0*/  WARPSYNC.COLLECTIVE R91, `(.L_x_1019) ;  /* 0x000000005b087348 */ /* 0x000fea0003c00000 */
[----:B------:R0:W1:Y:S02]  /*a2c0*/  SHFL.IDX P0, R123, R88, R89, R90 ;  /* 0x00000059587b7389 */ /* 0x000064000000005a */
[----:B01----:R-:W-:Y:S05]  /*a2d0*/  ENDCOLLECTIVE ;  /* 0x000000000000791b */ /* 0x003fea0003800000 */
.L_x_1019:
        /* <DEDUP_REMOVED lines=10> */
.L_x_1020:
[-C--:B------:R-:W-:Y:S01]  /*a380*/  FFMA R116, R137, R48.reuse, R116 ;  /* 0x0000003089747223 */ /* 0x080fe20000000074 */
[----:B------:R-:W-:Y:S01]  /*a390*/  FFMA R115, R46, R48, R115 ;  /* 0x000000302e737223 */ /* 0x000fe20000000073 */
[----:B------:R-:W-:Y:S02]  /*a3a0*/  MOV R88, R39 ;  /* 0x0000002700587202 */ /* 0x000fe40000000f00 */
[----:B------:R-:W-:-:S07]  /*a3b0*/  MOV R50, R123 ;  /* 0x0000007b00327202 */ /* 0x000fce0000000f00 */
[----:B------:R-:W-:Y:S05]  /*a3c0*/  WARPSYNC.COLLECTIVE R91, `(.L_x_1021) ;  /* 0x000000005b087348 */ /* 0x000fea0003c00000 */
[----:B------:R0:W1:Y:S02]  /*a3d0*/  SHFL.IDX P0, R123, R88, R89, R90 ;  /* 0x00000059587b7389 */ /* 0x000064000000005a */
[----:B01----:R-:W-:Y:S05]  /*a3e0*/  ENDCOLLECTIVE ;  /* 0x000000000000791b */ /* 0x003fea0003800000 */
.L_x_1021:
[-C--:B------:R-:W-:Y:S01]  /*a3f0*/  FFMA R118, R137, R50.reuse, R118 ;  /* 0x0000003289767223 */ /* 0x080fe20000000076 */
[----:B------:R-:W-:Y:S01]  /*a400*/  FFMA R117, R46, R50, R117 ;  /* 0x000000322e757223 */ /* 0x000fe20000000075 */
[----:B------:R-:W-:Y:S02]  /*a410*/  MOV R88, R40 ;  /* 0x0000002800587202 */ /* 0x000fe40000000f00 */
[----:B------:R-:W-:-:S07]  /*a420*/  MOV R52, R123 ;  /* 0x0000007b00347202 */ /* 0x000fce0000000f00 */
[----:B------:R-:W-:Y:S05]  /*a430*/  WARPSYNC.COLLECTIVE R91, `(.L_x_1022) ;  /* 0x000000005b087348 */ /* 0x000fea0003c00000 */
[----:B------:R0:W1:Y:S02]  /*a440*/  SHFL.IDX P0, R123, R88, R89, R90 ;  /* 0x00000059587b7389 */ /* 0x000064000000005a */
[----:B01----:R-:W-:Y:S05]  /*a450*/  ENDCOLLECTIVE ;  /* 0x000000000000791b */ /* 0x003fea0003800000 */
.L_x_1022:
[-C--:B------:R-:W-:Y:S01]  /*a460*/  FFMA R120, R137, R52.reuse, R120 ;  /* 0x0000003489787223 */ /* 0x080fe20000000078 */
[----:B------:R-:W-:Y:S01]  /*a470*/  FFMA R119, R46, R52, R119 ;  /* 0x000000342e777223 */ /* 0x000fe20000000077 */
[----:B------:R-:W-:Y:S02]  /*a480*/  MOV R88, R41 ;  /* 0x0000002900587202 */ /* 0x000fe40000000f00 */
[----:B------:R-:W-:-:S07]  /*a490*/  MOV R54, R123 ;  /* 0x0000007b00367202 */ /* 0x000fce0000000f00 */
[----:B------:R-:W-:Y:S05]  /*a4a0*/  WARPSYNC.COLLECTIVE R91, `(.L_x_1023) ;  /* 0x000000005b087348 */ /* 0x000fea0003c00000 */
[----:B------:R0:W1:Y:S02]  /*a4b0*/  SHFL.IDX P0, R123, R88, R89, R90 ;  /* 0x00000059587b7389 */ /* 0x000064000000005a */
[----:B01----:R-:W-:Y:S05]  /*a4c0*/  ENDCOLLECTIVE ;  /* 0x000000000000791b */ /* 0x003fea0003800000 */
.L_x_1023:
[-C--:B------:R-:W-:Y:S01]  /*a4d0*/  FFMA R87, R137, R54.reuse, R87 ;  /* 0x0000003689577223 */ /* 0x080fe20000000057 */
[----:B------:R-:W-:Y:S01]  /*a4e0*/  FFMA R121, R46, R54, R121 ;  /* 0x000000362e797223 */ /* 0x000fe20000000079 */
[----:B------:R-:W-:Y:S02]  /*a4f0*/  MOV R88, R42 ;  /* 0x0000002a00587202 */ /* 0x000fe40000000f00 */
[----:B------:R-:W-:-:S07]  /*a500*/  MOV R56, R123 ;  /* 0x0000007b00387202 */ /* 0x000fce0000000f00 */
[----:B------:R-:W-:Y:S05]  /*a510*/  WARPSYNC.COLLECTIVE R91, `(.L_x_1024) ;  /* 0x000000005b087348 */ /* 0x000fea0003c00000 */
[----:B------:R0:W1:Y:S02]  /*a520*/  SHFL.IDX P0, R123, R88, R89, R90 ;  /* 0x00000059587b7389 */ /* 0x000064000000005a */
[----:B01----:R-:W-:Y:S05]  /*a530*/  ENDCOLLECTIVE ;  /* 0x000000000000791b */ /* 0x003fea0003800000 */
.L_x_1024:
        /* <DEDUP_REMOVED lines=8> */
.L_x_1025:
        /* <DEDUP_REMOVED lines=8> */
.L_x_1026:
[----:B------:R-:W-:Y:S02]  /*a640*/  MOV R88, R27 ;  /* 0x0000001b00587202 */ /* 0x000fe40000000f00 */
[----:B------:R-:W-:-:S07]  /*a650*/  MOV R0, R123 ;  /* 0x0000007b00007202 */ /* 0x000fce0000000f00 */
[----:B------:R-:W-:Y:S05]  /*a660*/  WARPSYNC.COLLECTIVE R91, `(.L_x_1027) ;  /* 0x000000005b087348 */ /* 0x000fea0003c00000 */
[----:B------:R0:W1:Y:S02]  /*a670*/  SHFL.IDX P0, R123, R88, R89, R90 ;  /* 0x00000059587b7389 */ /* 0x000064000000005a */
[----:B01----:R-:W-:Y:S05]  /*a680*/  ENDCOLLECTIVE ;  /* 0x000000000000791b */ /* 0x003fea0003800000 */
.L_x_1027:
[----:B------:R-:W-:Y:S02]  /*a690*/  MOV R88, R12 ;  /* 0x0000000c00587202 */ /* 0x000fe40000000f00 */
[----:B------:R-:W-:-:S07]  /*a6a0*/  MOV R10, R123 ;  /* 0x0000007b000a7202 */ /* 0x000fce0000000f00 */
[----:B------:R-:W-:Y:S05]  /*a6b0*/  WARPSYNC.COLLECTIVE R91, `(.L_x_1028) ;  /* 0x000000005b087348 */ /* 0x000fea0003c00000 */
[----:B------:R0:W1:Y:S02]  /*a6c0*/  SHFL.IDX P0, R123, R88, R89, R90 ;  /* 0x00000059587b7389 */ /* 0x000064000000005a */
[----:B01----:R-:W-:Y:S05]  /*a6d0*/  ENDCOLLECTIVE ;  /* 0x000000000000791b */ /* 0x003fea0003800000 */
.L_x_1028:
[----:B------:R-:W-:Y:S02]  /*a6e0*/  MOV R88, R13 ;  /* 0x0000000d00587202 */ /* 0x000fe40000000f00 */
[----:B------:R-:W-:-:S07]  /*a6f0*/  MOV R48, R123 ;  /* 0x0000007b00307202 */ /* 0x000fce0000000f00 */
[----:B------:R-:W-:Y:S05]  /*a700*/  WARPSYNC.COLLECTIVE R91, `(.L_x_1029) ;  /* 0x000000005b087348 */ /* 0x000fea0003c00000 */
[----:B------:R0:W1:Y:S02]  /*a710*/  SHFL.IDX P0, R123, R88, R89, R90 ;  /* 0x00000059587b7389 */ /* 0x000064000000005a */
[----:B01----:R-:W-:Y:S05]  /*a720*/  ENDCOLLECTIVE ;  /* 0x000000000000791b */ /* 0x003fea0003800000 */
.L_x_1029:
[----:B------:R-:W-:Y:S02]  /*a730*/  MOV R88, R14 ;  /* 0x0000000e00587202 */ /* 0x000fe40000000f00 */
[----:B------:R-:W-:-:S07]  /*a740*/  MOV R50, R123 ;  /* 0x0000007b00327202 */ /* 0x000fce0000000f00 */
[----:B------:R-:W-:Y:S05]  /*a750*/  WARPSYNC.COLLECTIVE R91, `(.L_x_1030) ;  /* 0x000000005b087348 */ /* 0x000fea0003c00000 */
[----:B------:R0:W1:Y:S02]  /*a760*/  SHFL.IDX P0, R123, R88, R89, R90 ;  /* 0x00000059587b7389 */ /* 0x000064000000005a */
[----:B01----:R-:W-:Y:S05]  /*a770*/  ENDCOLLECTIVE ;  /* 0x000000000000791b */ /* 0x003fea0003800000 */
.L_x_1030:
[----:B------:R-:W-:Y:S02]  /*a780*/  MOV R88, R15 ;  /* 0x0000000f00587202 */ /* 0x000fe40000000f00 */
[----:B------:R-:W-:-:S07]  /*a790*/  MOV R52, R123 ;  /* 0x0000007b00347202 */ /* 0x000fce0000000f00 */
[----:B------:R-:W-:Y:S05]  /*a7a0*/  WARPSYNC.COLLECTIVE R91, `(.L_x_1031) ;  /* 0x000000005b087348 */ /* 0x000fea0003c00000 */
[----:B------:R0:W1:Y:S02]  /*a7b0*/  SHFL.IDX P0, R123, R88, R89, R90 ;  /* 0x00000059587b7389 */ /* 0x000064000000005a */
[----:B01----:R-:W-:Y:S05]  /*a7c0*/  ENDCOLLECTIVE ;  /* 0x000000000000791b */ /* 0x003fea0003800000 */
.L_x_1031:
[----:B------:R-:W-:Y:S02]  /*a7d0*/  MOV R88, R16 ;  /* 0x0000001000587202 */ /* 0x000fe40000000f00 */
[----:B------:R-:W-:-:S07]  /*a7e0*/  MOV R54, R123 ;  /* 0x0000007b00367202 */ /* 0x000fce0000000f00 */
[----:B------:R-:W-:Y:S05]  /*a7f0*/  WARPSYNC.COLLECTIVE R91, `(.L_x_1032) ;  /* 0x000000005b087348 */ /* 0x000fea0003c00000 */
[----:B------:R0:W1:Y:S02]  /*a800*/  SHFL.IDX P0, R123, R88, R89, R90 ;  /* 0x00000059587b7389 */ /* 0x000064000000005a */
[----:B01----:R-:W-:Y:S05]  /*a810*/  ENDCOLLECTIVE ;  /* 0x000000000000791b */ /* 0x003fea0003800000 */
.L_x_1032:
[----:B------:R-:W-:Y:S02]  /*a820*/  MOV R88, R17 ;  /* 0x0000001100587202 */ /* 0x000fe40000000f00 */
[----:B------:R-:W-:-:S07]  /*a830*/  MOV R56, R123 ;  /* 0x0000007b00387202 */ /* 0x000fce0000000f00 */
[----:B------:R-:W-:Y:S05]  /*a840*/  WARPSYNC.COLLECTIVE R91, `(.L_x_1033) ;  /* 0x000000005b087348 */ /* 0x000fea0003c00000 */
[----:B------:R0:W1:Y:S02]  /*a850*/  SHFL.IDX P0, R123, R88, R89, R90 ;  /* 0x00000059587b7389 */ /* 0x000064000000005a */
[----:B01----:R-:W-:Y:S05]  /*a860*/  ENDCOLLECTIVE ;  /* 0x000000000000791b */ /* 0x003fea0003800000 */
.L_x_1033:
[----:B------:R-:W-:Y:S02]  /*a870*/  MOV R88, R18 ;  /* 0x0000001200587202 */ /* 0x000fe40000000f00 */
[----:B------:R-:W-:-:S07]  /*a880*/  MOV R11, R123 ;  /* 0x0000007b000b7202 */ /* 0x000fce0000000f00 */
[----:B------:R-:W-:Y:S05]  /*a890*/  WARPSYNC.COLLECTIVE R91, `(.L_x_1034) ;  /* 0x000000005b087348 */ /* 0x000fea0003c00000 */
[----:B------:R0:W1:Y:S02]  /*a8a0*/  SHFL.IDX P0, R123, R88, R89, R90 ;  /* 0x00000059587b7389 */ /* 0x000064000000005a */
[----:B01----:R-:W-:Y:S05]  /*a8b0*/  ENDCOLLECTIVE ;  /* 0x000000000000791b */ /* 0x003fea0003800000 */
.L_x_1034:
[----:B------:R-:W-:Y:S01]  /*a8c0*/  MOV R88, R19 ;  /* 0x0000001300587202 */ /* 0x000fe20000000f00 */
[-C--:B------:R-:W-:Y:S01]  /*a8d0*/  FFMA R65, R84, R123.reuse, R65 ;  /* 0x0000007b54417223 */ /* 0x080fe20000000041 */
[----:B------:R-:W-:-:S07]  /*a8e0*/  FFMA R161, R86, R123, R161 ;  /* 0x0000007b56a17223 */ /* 0x000fce00000000a1 */
[----:B------:R-:W-:Y:S05]  /*a8f0*/  WARPSYNC.COLLECTIVE R91, `(.L_x_1035) ;  /* 0x000000005b087348 */ /* 0x000fea0003c00000 */
[----:B------:R0:W1:Y:S02]  /*a900*/  SHFL.IDX P0, R123, R88, R89, R90 ;  /* 0x00000059587b7389 */ /* 0x000064000000005a */
[----:B01----:R-:W-:Y:S05]  /*a910*/  ENDCOLLECTIVE ;  /* 0x000000000000791b */ /* 0x003fea0003800000 */
.L_x_1035:
[-C--:B------:R-:W-:Y:S01]  /*a920*/  FFMA R143, R84, R0.reuse, R143 ;  /* 0x00000000548f7223 */ /* 0x080fe2000000008f */
[----:B------:R-:W-:Y:S01]  /*a930*/  FFMA R145, R86, R0, R145 ;  /* 0x0000000056917223 */ /* 0x000fe20000000091 */
[----:B------:R-:W-:Y:S02]  /*a940*/  MOV R88, R20 ;  /* 0x0000001400587202 */ /* 0x000fe40000000f00 */
[----:B------:R-:W-:-:S07]  /*a950*/  MOV R0, R123 ;  /* 0x0000007b00007202 */ /* 0x000fce0000000f00 */
[----:B------:R-:W-:Y:S05]  /*a960*/  WARPSYNC.COLLECTIVE R91, `(.L_x_1036) ;  /* 0x000000005b087348 */ /* 0x000fea0003c00000 */
[----:B------:R0:W1:Y:S02]  /*a970*/  SHFL.IDX P0, R123, R88, R89, R90 ;  /* 0x00000059587b7389 */ /* 0x000064000000005a */
[----:B01----:R-:W-:Y:S05]  /*a980*/  ENDCOLLECTIVE ;  /* 0x000000000000791b */ /* 0x003fea0003800000 */
.L_x_1036:
[-C--:B------:R-:W-:Y:S01]  /*a990*/  FFMA R51, R84, R10.reuse, R51 ;  /* 0x0000000a54337223 */ /* 0x080fe20000000033 */
[----:B------:R-:W-:Y:S01]  /*a9a0*/  FFMA R147, R86, R10, R147 ;  /* 0x0000000a56937223 */ /* 0x000fe20000000093 */
[----:B------:R-:W-:Y:S02]  /*a9b0*/  MOV R88, R21 ;  /* 0x0000001500587202 */ /* 0x000fe40000000f00 */
[----:B------:R-:W-:-:S07]  /*a9c0*/  MOV R10, R123 ;  /* 0x0000007b000a7202 */ /* 0x000fce0000000f00 */
[----:B------:R-:W-:Y:S05]  /*a9d0*/  WARPSYNC.COLLECTIVE R91, `(.L_x_1037) ;  /* 0x000000005b087348 */ /* 0x000fea0003c00000 */
[----:B------:R0:W1:Y:S02]  /*a9e0*/  SHFL.IDX P0, R123, R88, R89, R90 ;  /* 0x00000059587b7389 */ /* 0x000064000000005a */
[----:B01----:R-:W-:Y:S05]  /*a9f0*/  ENDCOLLECTIVE ;  /* 0x000000000000791b */ /* 0x003fea0003800000 */
.L_x_1037:
[-C--:B------:R-:W-:Y:S01]  /*aa00*/  FFMA R63, R84, R11.reuse, R63 ;  /* 0x0000000b543f7223 */ /* 0x080fe2000000003f */
[----:B------:R-:W-:Y:S01]  /*aa10*/  FFMA R159, R86, R11, R159 ;  /* 0x0000000b569f7223 */ /* 0x000fe2000000009f */
[----:B------:R-:W-:Y:S02]  /*aa20*/  MOV R88, R22 ;  /* 0x0000001600587202 */ /* 0x000fe40000000f00 */
[----:B------:R-:W-:-:S07]  /*aa30*/  MOV R11, R123 ;  /* 0x0000007b000b7202 */ /* 0x000fce0000000f00 */
[----:B------:R-:W-:Y:S05]  /*aa40*/  WARPSYNC.COLLECTIVE R91, `(.L_x_1038) ;  /* 0x000000005b087348 */ /* 0x000fea0003c00000 */
[----:B------:R0:W1:Y:S02]  /*aa50*/  SHFL.IDX P0, R123, R88, R89, R90 ;  /* 0x00000059587b7389 */ /* 0x000064000000005a */
[----:B01----:R-:W-:Y:S05]  /*aa60*/  ENDCOLLECTIVE ;  /* 0x000000000000791b */ /* 0x003fea0003800000 */
.L_x_1038:
[-C--:B------:R-:W-:Y:S01]  /*aa70*/  FFMA R53, R84, R48.reuse, R53 ;  /* 0x0000003054357223 */ /* 0x080fe20000000035 */
[----:B------:R-:W-:Y:S01]  /*aa80*/  FFMA R149, R86, R48, R149 ;  /* 0x0000003056957223 */ /* 0x000fe20000000095 */
[----:B------:R-:W-:Y:S02]  /*aa90*/  MOV R88, R23 ;  /* 0x0000001700587202 */ /* 0x000fe40000000f00 */
[----:B------:R-:W-:-:S07]  /*aaa0*/  MOV R48, R123 ;  /* 0x0000007b00307202 */ /* 0x000fce0000000f00 */
[----:B------:R-:W-:Y:S05]  /*aab0*/  WARPSYNC.COLLECTIVE R91, `(.L_x_1039) ;  /* 0x000000005b087348 */ /* 0x000fea0003c00000 */
[----:B------:R0:W1:Y:S02]  /*aac0*/  SHFL.IDX P0, R123, R88, R89, R90 ;  /* 0x00000059587b7389 */ /* 0x000064000000005a */
[----:B01----:R-:W-:Y:S05]  /*aad0*/  ENDCOLLECTIVE ;  /* 0x000000000000791b */ /* 0x003fea0003800000 */
.L_x_1039:
[-C--:B------:R-:W-:Y:S01]  /*aae0*/  FFMA R55, R84, R50.reuse, R55 ;  /* 0x0000003254377223 */ /* 0x080fe20000000037 */
[----:B------:R-:W-:Y:S01]  /*aaf0*/  FFMA R151, R86, R50, R151 ;  /* 0x0000003256977223 */ /* 0x000fe20000000097 */
[----:B------:R-:W-:Y:S02]  /*ab00*/  MOV R88, R24 ;  /* 0x0000001800587202 */ /* 0x000fe40000000f00 */
[----:B------:R-:W-:-:S07]  /*ab10*/  MOV R50, R123 ;  /* 0x0000007b00327202 */ /* 0x000fce0000000f00 */
[----:B------:R-:W-:Y:S05]  /*ab20*/  WARPSYNC.COLLECTIVE R91, `(.L_x_1040) ;  /* 0x000000005b087348 */ /* 0x000fea0003c00000 */
[----:B------:R0:W1:Y:S02]  /*ab30*/  SHFL.IDX P0, R123, R88, R89, R90 ;  /* 0x00000059587b7389 */ /* 0x000064000000005a */
[----:B01----:R-:W-:Y:S05]  /*ab40*/  ENDCOLLECTIVE ;  /* 0x000000000000791b */ /* 0x003fea0003800000 */
.L_x_1040:
[-C--:B------:R-:W-:Y:S01]  /*ab50*/  FFMA R57, R84, R52.reuse, R57 ;  /* 0x0000003454397223 */ /* 0x080fe20000000039 */
[----:B------:R-:W-:Y:S01]  /*ab60*/  FFMA R153, R86, R52, R153 ;  /* 0x0000003456997223 */ /* 0x000fe20000000099 */
[----:B------:R-:W-:Y:S02]  /*ab70*/  MOV R88, R25 ;  /* 0x0000001900587202 */ /* 0x000fe40000000f00 */
[----:B------:R-:W-:-:S07]  /*ab80*/  MOV R52, R123 ;  /* 0x0000007b00347202 */ /* 0x000fce0000000f00 */
[----:B------:R-:W-:Y:S05]  /*ab90*/  WARPSYNC.COLLECTIVE R91, `(.L_x_1041) ;  /* 0x000000005b087348 */ /* 0x000fea0003c00000 */
[----:B------:R0:W1:Y:S02]  /*aba0*/  SHFL.IDX P0, R123, R88, R89, R90 ;  /* 0x00000059587b7389 */ /* 0x000064000000005a */
[----:B01----:R-:W-:Y:S05]  /*abb0*/  ENDCOLLECTIVE ;  /* 0x000000000000791b */ /* 0x003fea0003800000 */
.L_x_1041:
[-C--:B------:R-:W-:Y:S01]  /*abc0*/  FFMA R59, R84, R54.reuse, R59 ;  /* 0x00000036543b7223 */ /* 0x080fe2000000003b */
[----:B------:R-:W-:Y:S01]  /*abd0*/  FFMA R155, R86, R54, R155 ;  /* 0x00000036569b7223 */ /* 0x000fe2000000009b */
[----:B------:R-:W-:Y:S02]  /*abe0*/  MOV R88, R26 ;  /* 0x0000001a00587202 */ /* 0x000fe40000000f00 */
[----:B------:R-:W-:-:S07]  /*abf0*/  MOV R54, R123 ;  /* 0x0000007b00367202 */ /* 0x000fce0000000f00 */
[----:B------:R-:W-:Y:S05]  /*ac00*/  WARPSYNC.COLLECTIVE R91, `(.L_x_1042) ;  /* 0x000000005b087348 */ /* 0x000fea0003c00000 */
[----:B------:R0:W1:Y:S02]  /*ac10*/  SHFL.IDX P0, R123, R88, R89, R90 ;  /* 0x00000059587b7389 */ /* 0x000064000000005a */
[----:B01----:R-:W-:Y:S05]  /*ac20*/  ENDCOLLECTIVE ;  /* 0x000000000000791b */ /* 0x003fea0003800000 */
.L_x_1042:
[-C--:B------:R-:W-:Y:S01]  /*ac30*/  FFMA R61, R84, R56.reuse, R61 ;  /* 0x00000038543d7223 */ /* 0x080fe2000000003d */
[----:B------:R-:W-:Y:S01]  /*ac40*/  FFMA R157, R86, R56, R157 ;  /* 0x00000038569d7223 */ /* 0x000fe2000000009d */
[----:B------:R-:W-:Y:S02]  /*ac50*/  MOV R88, R28 ;  /* 0x0000001c00587202 */ /* 0x000fe40000000f00 */
[----:B------:R-:W-:-:S07]  /*ac60*/  MOV R56, R123 ;  /* 0x0000007b00387202 */ /* 0x000fce0000000f00 */
[----:B------:R-:W-:Y:S05]  /*ac70*/  WARPSYNC.COLLECTIVE R91, `(.L_x_1043) ;  /* 0x000000005b087348 */ /* 0x000fea0003c00000 */
[----:B------:R0:W1:Y:S02]  /*ac80*/  SHFL.IDX P0, R123, R88, R89, R90 ;  /* 0x00000059587b7389 */ /* 0x000064000000005a */
[----:B01----:R-:W-:Y:S05]  /*ac90*/  ENDCOLLECTIVE ;  /* 0x000000000000791b */ /* 0x003fea0003800000 */
.L_x_1043:
[----:B------:R-:W-:Y:S02]  /*aca0*/  MOV R88, R29 ;  /* 0x0000001d00587202 */ /* 0x000fe40000000f00 */
[----:B------:R-:W-:-:S07]  /*acb0*/  MOV R58, R123 ;  /* 0x0000007b003a7202 */ /* 0x000fce0000000f00 */
[----:B------:R-:W-:Y:S05]  /*acc0*/  WARPSYNC.COLLECTIVE R91, `(.L_x_1044) ;  /* 0x000000005b087348 */ /* 0x000fea0003c00000 */
[----:B------:R0:W1:Y:S02]  /*acd0*/  SHFL.IDX P0, R123, R88, R89, R90 ;  /* 0x00000059587b7389 */ /* 0x000064000000005a */
[----:B01----:R-:W-:Y:S05]  /*ace0*/  ENDCOLLECTIVE ;  /* 0x000000000000791b */ /* 0x003fea0003800000 */
.L_x_1044:
[----:B------:R-:W-:Y:S02]  /*acf0*/  MOV R88, R30 ;  /* 0x0000001e00587202 */ /* 0x000fe40000000f00 */
[----:B------:R-:W-:-:S07]  /*ad00*/  MOV R60, R123 ;  /* 0x0000007b003c7202 */ /* 0x000fce0000000f00 */
[----:B------:R-:W-:Y:S05]  /*ad10*/  WARPSYNC.COLLECTIVE R91, `(.L_x_1045) ;  /* 0x000000005b087348 */ /* 0x000fea0003c00000 */
[----:B------:R0:W1:Y:S02]  /*ad20*/  SHFL.IDX P0, R123, R88, R89, R90 ;  /* 0x00000059587b7389 */ /* 0x000064000000005a */
[----:B01----:R-:W-:Y:S05]  /*ad30*/  ENDCOLLECTIVE ;  /* 0x000000000000791b */ /* 0x003fea0003800000 */
.L_x_1045:
[----:B------:R-:W-:Y:S01]  /*ad40*/  MOV R88, R31 ;  /* 0x0000001f00587202 */ /* 0x000fe20000000f00 */
[-C--:B------:R-:W-:Y:S01]  /*ad50*/  FFMA R103, R84, R123.reuse, R103 ;  /* 0x0000007b54677223 */ /* 0x080fe20000000067 */
[----:B------:R-:W-:-:S07]  /*ad60*/  FFMA R104, R86, R123, R104 ;  /* 0x0000007b56687223 */ /* 0x000fce0000000068 */
[----:B------:R-:W-:Y:S05]  /*ad70*/  WARPSYNC.COLLECTIVE R91, `(.L_x_1046) ;  /* 0x000000005b087348 */ /* 0x000fea0003c00000 */
[----:B------:R0:W1:Y:S02]  /*ad80*/  SHFL.IDX P0, R123, R88, R89, R90 ;  /* 0x00000059587b7389 */ /* 0x000064000000005a */
[----:B01----:R-:W-:Y:S05]  /*ad90*/  ENDCOLLECTIVE ;  /* 0x000000000000791b */ /* 0x003fea0003800000 */
.L_x_1046:
[-C--:B------:R-:W-:Y:S01]  /*ada0*/  FFMA R71, R84, R11.reuse, R71 ;  /* 0x0000000b54477223 */ /* 0x080fe20000000047 */
[----:B------:R-:W-:Y:S01]  /*adb0*/  FFMA R72, R86, R11, R72 ;  /* 0x0000000b56487223 */ /* 0x000fe20000000048 */
[----:B------:R-:W-:Y:S02]  /*adc0*/  MOV R88, R32 ;  /* 0x0000002000587202 */ /* 0x000fe40000000f00 */
[----:B------:R-:W-:-:S07]  /*add0*/  MOV R11, R123 ;  /* 0x0000007b000b7202 */ /* 0x000fce0000000f00 */
[----:B------:R-:W-:Y:S05]  /*ade0*/  WARPSYNC.COLLECTIVE R91, `(.L_x_1047) ;  /* 0x000000005b087348 */ /* 0x000fea0003c00000 */
[----:B------:R0:W1:Y:S02]  /*adf0*/  SHFL.IDX P0, R123, R88, R89, R90 ;  /* 0x00000059587b7389 */ /* 0x000064000000005a */
[----:B01----:R-:W-:Y:S05]  /*ae00*/  ENDCOLLECTIVE ;  /* 0x000000000000791b */ /* 0x003fea0003800000 */
.L_x_1047:
        /* <DEDUP_REMOVED lines=14> */
.L_x_1048:
[-C--:B------:R-:W-:Y:S01]  /*aef0*/  FFMA R69, R84, R10.reuse, R69 ;  /* 0x0000000a54457223 */ /* 0x080fe20000000045 */
[----:B------:R-:W-:Y:S01]  /*af00*/  FFMA R165, R86, R10, R165 ;  /* 0x0000000a56a57223 */ /* 0x000fe200000000a5 */
[----:B------:R-:W-:Y:S02]  /*af10*/  MOV R88, R35 ;  /* 0x0000002300587202 */ /* 0x000fe40000000f00 */
[----:B------:R-:W-:-:S07]  /*af20*/  MOV R10, R123 ;  /* 0x0000007b000a7202 */ /* 0x000fce0000000f00 */
[----:B------:R-:W-:Y:S05]  /*af30*/  WARPSYNC.COLLECTIVE R91, `(.L_x_1049) ;  /* 0x000000005b087348 */ /* 0x000fea0003c00000 */
[----:B------:R0:W1:Y:S02]  /*af40*/  SHFL.IDX P0, R123, R88, R89, R90 ;  /* 0x00000059587b7389 */ /* 0x000064000000005a */
[----:B01----:R-:W-:Y:S05]  /*af50*/  ENDCOLLECTIVE ;  /* 0x000000000000791b */ /* 0x003fea0003800000 */
.L_x_1049:
[-C--:B------:R-:W-:Y:S01]  /*af60*/  FFMA R73, R84, R48.reuse, R73 ;  /* 0x0000003054497223 */ /* 0x080fe20000000049 */
[----:B------:R-:W-:Y:S01]  /*af70*/  FFMA R74, R86, R48, R74 ;  /* 0x00000030564a7223 */ /* 0x000fe2000000004a */
[----:B------:R-:W-:Y:S02]  /*af80*/  MOV R88, R36 ;  /* 0x0000002400587202 */ /* 0x000fe40000000f00 */
[----:B------:R-:W-:-:S07]  /*af90*/  MOV R48, R123 ;  /* 0x0000007b00307202 */ /* 0x000fce0000000f00 */
[----:B------:R-:W-:Y:S05]  /*afa0*/  WARPSYNC.COLLECTIVE R91, `(.L_x_1050) ;  /* 0x000000005b087348 */ /* 0x000fea0003c00000 */
[----:B------:R0:W1:Y:S02]  /*afb0*/  SHFL.IDX P0, R123, R88, R89, R90 ;  /* 0x00000059587b7389 */ /* 0x000064000000005a */
[----:B01----:R-:W-:Y:S05]  /*afc0*/  ENDCOLLECTIVE ;  /* 0x000000000000791b */ /* 0x003fea0003800000 */
.L_x_1050:
[-C--:B------:R-:W-:Y:S01]  /*afd0*/  FFMA R75, R84, R50.reuse, R75 ;  /* 0x00000032544b7223 */ /* 0x080fe2000000004b */
[----:B------:R-:W-:Y:S01]  /*afe0*/  FFMA R92, R86, R50, R92 ;  /* 0x00000032565c7223 */ /* 0x000fe2000000005c */
[----:B------:R-:W-:Y:S02]  /*aff0*/  MOV R88, R37 ;  /* 0x0000002500587202 */ /* 0x000fe40000000f00 */
[----:B------:R-:W-:-:S07]  /*b000*/  MOV R50, R123 ;  /* 0x0000007b00327202 */ /* 0x000fce0000000f00 */
[----:B------:R-:W-:Y:S05]  /*b010*/  WARPSYNC.COLLECTIVE R91, `(.L_x_1051) ;  /* 0x000000005b087348 */ /* 0x000fea0003c00000 */
[----:B------:R0:W1:Y:S02]  /*b020*/  SHFL.IDX P0, R123, R88, R89, R90 ;  /* 0x00000059587b7389 */ /* 0x000064000000005a */
[----:B01----:R-:W-:Y:S05]  /*b030*/  ENDCOLLECTIVE ;  /* 0x000000000000791b */ /* 0x003fea0003800000 */
.L_x_1051:
[-C--:B------:R-:W-:Y:S01]  /*b040*/  FFMA R93, R84, R52.reuse, R93 ;  /* 0x00000034545d7223 */ /* 0x080fe2000000005d */
[----:B------:R-:W-:Y:S01]  /*b050*/  FFMA R94, R86, R52, R94 ;  /* 0x00000034565e7223 */ /* 0x000fe2000000005e */
[----:B------:R-:W-:Y:S02]  /*b060*/  MOV R88, R38 ;  /* 0x0000002600587202 */ /* 0x000fe40000000f00 */
[----:B------:R-:W-:-:S07]  /*b070*/  MOV R52, R123 ;  /* 0x0000007b00347202 */ /* 0x000fce0000000f00 */
[----:B------:R-:W-:Y:S05]  /*b080*/  WARPSYNC.COLLECTIVE R91, `(.L_x_1052) ;  /* 0x000000005b087348 */ /* 0x000fea0003c00000 */
[----:B------:R0:W1:Y:S02]  /*b090*/  SHFL.IDX P0, R123, R88, R89, R90 ;  /* 0x00000059587b7389 */ /* 0x000064000000005a */
[----:B01----:R-:W-:Y:S05]  /*b0a0*/  ENDCOLLECTIVE ;  /* 0x000000000000791b */ /* 0x003fea0003800000 */
.L_x_1052:
[-C--:B------:R-:W-:Y:S01]  /*b0b0*/  FFMA R95, R84, R54.reuse, R95 ;  /* 0x00000036545f7223 */ /* 0x080fe2000000005f */
[----:B------:R-:W-:Y:S01]  /*b0c0*/  FFMA R96, R86, R54, R96 ;  /* 0x0000003656607223 */ /* 0x000fe20000000060 */
[----:B------:R-:W-:Y:S02]  /*b0d0*/  MOV R88, R39 ;  /* 0x0000002700587202 */ /* 0x000fe40000000f00 */
[----:B------:R-:W-:-:S07]  /*b0e0*/  MOV R54, R123 ;  /* 0x0000007b00367202 */ /* 0x000fce0000000f00 */
[----:B------:R-:W-:Y:S05]  /*b0f0*/  WARPSYNC.COLLECTIVE R91, `(.L_x_1053) ;  /* 0x000000005b087348 */ /* 0x000fea0003c00000 */
[----:B------:R0:W1:Y:S02]  /*b100*/  SHFL.IDX P0, R123, R88, R89, R90 ;  /* 0x00000059587b7389 */ /* 0x000064000000005a */
[----:B01----:R-:W-:Y:S05]  /*b110*/  ENDCOLLECTIVE ;  /* 0x000000000000791b */ /* 0x003fea0003800000 */
.L_x_1053:
[-C--:B------:R-:W-:Y:S01]  /*b120*/  FFMA R97, R84, R56.reuse, R97 ;  /* 0x0000003854617223 */ /* 0x080fe20000000061 */
[----:B------:R-:W-:Y:S01]  /*b130*/  FFMA R98, R86, R56, R98 ;  /* 0x0000003856627223 */ /* 0x000fe20000000062 */
[----:B------:R-:W-:Y:S02]  /*b140*/  MOV R88, R40 ;  /* 0x0000002800587202 */ /* 0x000fe40000000f00 */
[----:B------:R-:W-:-:S07]  /*b150*/  MOV R56, R123 ;  /* 0x0000007b00387202 */ /* 0x000fce0000000f00 */
[----:B------:R-:W-:Y:S05]  /*b160*/  WARPSYNC.COLLECTIVE R91, `(.L_x_1054) ;  /* 0x000000005b087348 */ /* 0x000fea0003c00000 */
[----:B------:R0:W1:Y:S02]  /*b170*/  SHFL.IDX P0, R123, R88, R89, R90 ;  /* 0x00000059587b7389 */ /* 0x000064000000005a */
[----:B01----:R-:W-:Y:S05]  /*b180*/  ENDCOLLECTIVE ;  /* 0x000000000000791b */ /* 0x003fea0003800000 */
.L_x_1054:
[-C--:B------:R-:W-:Y:S01]  /*b190*/  FFMA R99, R84, R58.reuse, R99 ;  /* 0x0000003a54637223 */ /* 0x080fe20000000063 */
[----:B------:R-:W-:Y:S01]  /*b1a0*/  FFMA R100, R86, R58, R100 ;  /* 0x0000003a56647223 */ /* 0x000fe20000000064 */
[----:B------:R-:W-:Y:S02]  /*b1b0*/  MOV R88, R41 ;  /* 0x0000002900587202 */ /* 0x000fe40000000f00 */
[----:B------:R-:W-:-:S07]  /*b1c0*/  MOV R58, R123 ;  /* 0x0000007b003a7202 */ /* 0x000fce0000000f00 */
[----:B------:R-:W-:Y:S05]  /*b1d0*/  WARPSYNC.COLLECTIVE R91, `(.L_x_1055) ;  /* 0x000000005b087348 */ /* 0x000fea0003c00000 */
[----:B------:R0:W1:Y:S02]  /*b1e0*/  SHFL.IDX P0, R123, R88, R89, R90 ;  /* 0x00000059587b7389 */ /* 0x000064000000005a */
[----:B01----:R-:W-:Y:S05]  /*b1f0*/  ENDCOLLECTIVE ;  /* 0x000000000000791b */ /* 0x003fea0003800000 */
.L_x_1055:
[-C--:B------:R-:W-:Y:S01]  /*b200*/  FFMA R101, R84, R60.reuse, R101 ;  /* 0x0000003c54657223 */ /* 0x080fe20000000065 */
[----:B------:R-:W-:Y:S01]  /*b210*/  FFMA R102, R86, R60, R102 ;  /* 0x0000003c56667223 */ /* 0x000fe20000000066 */
[----:B------:R-:W-:Y:S02]  /*b220*/  MOV R88, R42 ;  /* 0x0000002a00587202 */ /* 0x000fe40000000f00 */
[----:B------:R-:W-:-:S07]  /*b230*/  MOV R60, R123 ;  /* 0x0000007b003c7202 */ /* 0x000fce0000000f00 */
[----:B------:R-:W-:Y:S05]  /*b240*/  WARPSYNC.COLLECTIVE R91, `(.L_x_1056) ;  /* 0x000000005b087348 */ /* 0x000fea0003c00000 */
[----:B------:R0:W1:Y:S02]  /*b250*/  SHFL.IDX P0, R123, R88, R89, R90 ;  /* 0x00000059587b7389 */ /* 0x000064000000005a */
[----:B01----:R-:W-:Y:S05]  /*b260*/  ENDCOLLECTIVE ;  /* 0x000000000000791b */ /* 0x003fea0003800000 */
.L_x_1056:
[----:B------:R-:W-:Y:S02]  /*b270*/  MOV R88, R43 ;  /* 0x0000002b00587202 */ /* 0x000fe40000000f00 */
[----:B------:R-:W-:Y:S02]  /*b280*/  MOV R89, R133 ;  /* 0x0000008500597202 */ /* 0x000fe40000000f00 */
[----:B------:R-:W-:-:S07]  /*b290*/  MOV R62, R123 ;  /* 0x0000007b003e7202 */ /* 0x000fce0000000f00 */
[----:B------:R-:W-:Y:S05]  /*b2a0*/  WARPSYNC.COLLECTIVE R91, `(.L_x_1057) ;  /* 0x000000005b087348 */ /* 0x000fea0003c00000 */
[----:B------:R0:W1:Y:S02]  /*b2b0*/  SHFL.IDX P0, R123, R88, R89, R90 ;  /* 0x00000059587b7389 */ /* 0x000064000000005a */
[----:B01----:R-:W-:Y:S05]  /*b2c0*/  ENDCOLLECTIVE ;  /* 0x000000000000791b */ /* 0x003fea0003800000 */
.L_x_1057:
[-C--:B------:R-:W-:Y:S01]  /*b2d0*/  FFMA R111, R84, R48.reuse, R111 ;  /* 0x00000030546f7223 */ /* 0x080fe2000000006f */
[----:B------:R-:W-:Y:S01]  /*b2e0*/  FFMA R112, R86, R48, R112 ;  /* 0x0000003056707223 */ /* 0x000fe20000000070 */
[----:B------:R-:W-:Y:S02]  /*b2f0*/  MOV R88, R33 ;  /* 0x0000002100587202 */ /* 0x000fe40000000f00 */
[----:B------:R-:W-:-:S07]  /*b300*/  MOV R48, R123 ;  /* 0x0000007b00307202 */ /* 0x000fce0000000f00 */
[----:B------:R-:W-:Y:S05]  /*b310*/  WARPSYNC.COLLECTIVE R91, `(.L_x_1058) ;  /* 0x000000005b087348 */ /* 0x000fea0003c00000 */
[----:B------:R0:W1:Y:S02]  /*b320*/  SHFL.IDX P0, R123, R88, R89, R90 ;  /* 0x00000059587b7389 */ /* 0x000064000000005a */
[----:B01----:R-:W-:Y:S05]  /*b330*/  ENDCOLLECTIVE ;  /* 0x000000000000791b */ /* 0x003fea0003800000 */
.L_x_1058:
[----:B------:R-:W-:Y:S01]  /*b340*/  MOV R88, R27 ;  /* 0x0000001b00587202 */ /* 0x000fe20000000f00 */
[-C--:B------:R-:W-:Y:S01]  /*b350*/  FFMA R145, R11, R123.reuse, R145 ;  /* 0x0000007b0b917223 */ /* 0x080fe20000000091 */
[----:B------:R-:W-:-:S07]  /*b360*/  FFMA R143, R0, R123, R143 ;  /* 0x0000007b008f7223 */ /* 0x000fce000000008f */
[----:B------:R-:W-:Y:S05]  /*b370*/  WARPSYNC.COLLECTIVE R91, `(.L_x_1059) ;  /* 0x000000005b087348 */ /* 0x000fea0003c00000 */
[----:B------:R0:W1:Y:S02]  /*b380*/  SHFL.IDX P0, R123, R88, R89, R90 ;  /* 0x00000059587b7389 */ /* 0x000064000000005a */
[----:B01----:R-:W-:Y:S05]  /*b390*/  ENDCOLLECTIVE ;  /* 0x000000000000791b */ /* 0x003fea0003800000 */
.L_x_1059:
[-C--:B------:R-:W-:Y:S01]  /*b3a0*/  FFMA R113, R84, R50.reuse, R113 ;  /* 0x0000003254717223 */ /* 0x080fe20000000071 */
[----:B------:R-:W-:Y:S01]  /*b3b0*/  FFMA R114, R86, R50, R114 ;  /* 0x0000003256727223 */ /* 0x000fe20000000072 */
[----:B------:R-:W-:Y:S02]  /*b3c0*/  MOV R88, R12 ;  /* 0x0000000c00587202 */ /* 0x000fe40000000f00 */
[----:B------:R-:W-:-:S07]  /*b3d0*/  MOV R50, R123 ;  /* 0x0000007b00327202 */ /* 0x000fce0000000f00 */
[----:B------:R-:W-:Y:S05]  /*b3e0*/  WARPSYNC.COLLECTIVE R91, `(.L_x_1060) ;  /* 0x000000005b087348 */ /* 0x000fea0003c00000 */
[----:B------:R0:W1:Y:S02]  /*b3f0*/  SHFL.IDX P0, R123, R88, R89, R90 ;  /* 0x00000059587b7389 */ /* 0x000064000000005a */
[----:B01----:R-:W-:Y:S05]  /*b400*/  ENDCOLLECTIVE ;  /* 0x000000000000791b */ /* 0x003fea0003800000 */
.L_x_1060:
[-C--:B------:R-:W-:Y:S01]  /*b410*/  FFMA R115, R84, R52.reuse, R115 ;  /* 0x0000003454737223 */ /* 0x080fe20000000073 */
[----:B------:R-:W-:Y:S01]  /*b420*/  FFMA R116, R86, R52, R116 ;  /* 0x0000003456747223 */ /* 0x000fe20000000074 */
[----:B------:R-:W-:Y:S02]  /*b430*/  MOV R88, R13 ;  /* 0x0000000d00587202 */ /* 0x000fe40000000f00 */
[----:B------:R-:W-:-:S07]  /*b440*/  MOV R52, R123 ;  /* 0x0000007b00347202 */ /* 0x000fce0000000f00 */
[----:B------:R-:W-:Y:S05]  /*b450*/  WARPSYNC.COLLECTIVE R91, `(.L_x_1061) ;  /* 0x000000005b087348 */ /* 0x000fea0003c00000 */
[----:B------:R0:W1:Y:S02]  /*b460*/  SHFL.IDX P0, R123, R88, R89, R90 ;  /* 0x00000059587b7389 */ /* 0x000064000000005a */
[----:B01----:R-:W-:Y:S05]  /*b470*/  ENDCOLLECTIVE ;  /* 0x000000000000791b */ /* 0x003fea0003800000 */
.L_x_1061:
[-C--:B------:R-:W-:Y:S01]  /*b480*/  FFMA R117, R84, R54.reuse, R117 ;  /* 0x0000003654757223 */ /* 0x080fe20000000075 */
[----:B------:R-:W-:Y:S01]  /*b490*/  FFMA R118, R86, R54, R118 ;  /* 0x0000003656767223 */ /* 0x000fe20000000076 */
[----:B------:R-:W-:Y:S02]  /*b4a0*/  MOV R88, R14 ;  /* 0x0000000e00587202 */ /* 0x000fe40000000f00 */
[----:B------:R-:W-:-:S07]  /*b4b0*/  MOV R54, R123 ;  /* 0x0000007b00367202 */ /* 0x000fce0000000f00 */
[----:B------:R-:W-:Y:S05]  /*b4c0*/  WARPSYNC.COLLECTIVE R91, `(.L_x_1062) ;  /* 0x000000005b087348 */ /* 0x000fea0003c00000 */
[----:B------:R0:W1:Y:S02]  /*b4d0*/  SHFL.IDX P0, R123, R88, R89, R90 ;  /* 0x00000059587b7389 */ /* 0x000064000000005a */
[----:B01----:R-:W-:Y:S05]  /*b4e0*/  ENDCOLLECTIVE ;  /* 0x000000000000791b */ /* 0x003fea0003800000 */
.L_x_1062:
[-C--:B------:R-:W-:Y:S01]  /*b4f0*/  FFMA R119, R84, R56.reuse, R119 ;  /* 0x0000003854777223 */ /* 0x080fe20000000077 */
[----:B------:R-:W-:Y:S01]  /*b500*/  FFMA R120, R86, R56, R120 ;  /* 0x0000003856787223 */ /* 0x000fe20000000078 */
[----:B------:R-:W-:Y:S02]  /*b510*/  MOV R88, R15 ;  /* 0x0000000f00587202 */ /* 0x000fe40000000f00 */
[----:B------:R-:W-:-:S07]  /*b520*/  MOV R56, R123 ;  /* 0x0000007b00387202 */ /* 0x000fce0000000f00 */
[----:B------:R-:W-:Y:S05]  /*b530*/  WARPSYNC.COLLECTIVE R91, `(.L_x_1063) ;  /* 0x000000005b087348 */ /* 0x000fea0003c00000 */
[----:B------:R0:W1:Y:S02]  /*b540*/  SHFL.IDX P0, R123, R88, R89, R90 ;  /* 0x00000059587b7389 */ /* 0x000064000000005a */
[----:B01----:R-:W-:Y:S05]  /*b550*/  ENDCOLLECTIVE ;  /* 0x000000000000791b */ /* 0x003fea0003800000 */
.L_x_1063:
        /* <DEDUP_REMOVED lines=9> */
.L_x_1064:
[-C--:B------:R-:W-:Y:S01]  /*b5f0*/  FFMA R80, R84, R60.reuse, R80 ;  /* 0x0000003c54507223 */ /* 0x080fe20000000050 */
[----:B------:R-:W-:Y:S01]  /*b600*/  FFMA R78, R86, R60, R78 ;  /* 0x0000003c564e7223 */ /* 0x000fe2000000004e */
[----:B------:R-:W-:Y:S02]  /*b610*/  MOV R88, R17 ;  /* 0x0000001100587202 */ /* 0x000fe40000000f00 */
[----:B------:R-:W-:-:S07]  /*b620*/  MOV R60, R123 ;  /* 0x0000007b003c7202 */ /* 0x000fce0000000f00 */
[----:B------:R-:W-:Y:S05]  /*b630*/  WARPSYNC.COLLECTIVE R91, `(.L_x_1065) ;  /* 0x000000005b087348 */ /* 0x000fea0003c00000 */
[----:B------:R0:W1:Y:S02]  /*b640*/  SHFL.IDX P0, R123, R88, R89, R90 ;  /* 0x00000059587b7389 */ /* 0x000064000000005a */
[----:B01----:R-:W-:Y:S05]  /*b650*/  ENDCOLLECTIVE ;  /* 0x000000000000791b */ /* 0x003fea0003800000 */
.L_x_1065:
[-C--:B------:R-:W-:Y:S01]  /*b660*/  FFMA R46, R84, R62.reuse, R46 ;  /* 0x0000003e542e7223 */ /* 0x080fe2000000002e */
[----:B------:R-:W-:Y:S01]  /*b670*/  FFMA R86, R86, R62, R137 ;  /* 0x0000003e56567223 */ /* 0x000fe20000000089 */
[----:B------:R-:W-:Y:S02]  /*b680*/  MOV R88, R18 ;  /* 0x0000001200587202 */ /* 0x000fe40000000f00 */
[----:B------:R-:W-:-:S07]  /*b690*/  MOV R62, R123 ;  /* 0x0000007b003e7202 */ /* 0x000fce0000000f00 */
[----:B------:R-:W-:Y:S05]  /*b6a0*/  WARPSYNC.COLLECTIVE R91, `(.L_x_1066) ;  /* 0x000000005b087348 */ /* 0x000fea0003c00000 */
[----:B------:R0:W1:Y:S02]  /*b6b0*/  SHFL.IDX P0, R123, R88, R89, R90 ;  /* 0x00000059587b7389 */ /* 0x000064000000005a */
[----:B01----:R-:W-:Y:S05]  /*b6c0*/  ENDCOLLECTIVE ;  /* 0x000000000000791b */ /* 0x003fea0003800000 */
.L_x_1066:
[----:B------:R-:W-:Y:S01]  /*b6d0*/  MOV R88, R19 ;  /* 0x0000001300587202 */ /* 0x000fe20000000f00 */
[-C--:B------:R-:W-:Y:S01]  /*b6e0*/  FFMA R65, R0, R123.reuse, R65 ;  /* 0x0000007b00417223 */ /* 0x080fe20000000041 */
[----:B------:R-:W-:-:S07]  /*b6f0*/  FFMA R161, R11, R123, R161 ;  /* 0x0000007b0ba17223 */ /* 0x000fce00000000a1 */
[----:B------:R-:W-:Y:S05]  /*b700*/  WARPSYNC.COLLECTIVE R91, `(.L_x_1067) ;  /* 0x000000005b087348 */ /* 0x000fea0003c00000 */
[----:B------:R0:W1:Y:S02]  /*b710*/  SHFL.IDX P0, R123, R88, R89, R90 ;  /* 0x00000059587b7389 */ /* 0x000064000000005a */
[----:B01----:R-:W-:Y:S05]  /*b720*/  ENDCOLLECTIVE ;  /* 0x000000000000791b */ /* 0x003fea0003800000 */
.L_x_1067:
[C---:B------:R-:W-:Y:S01]  /*b730*/  FFMA R81, R48.reuse, R0, R81 ;  /* 0x0000000030517223 */ /* 0x040fe20000000051 */
[----:B------:R-:W-:Y:S01]  /*b740*/  FFMA R77, R48, R11, R77 ;  /* 0x0000000b304d7223 */ /* 0x000fe2000000004d */
[----:B------:R-:W-:Y:S02]  /*b750*/  MOV R88, R20 ;  /* 0x0000001400587202 */ /* 0x000fe40000000f00 */
[----:B------:R-:W-:-:S07]  /*b760*/  MOV R48, R123 ;  /* 0x0000007b00307202 */ /* 0x000fce0000000f00 */
[----:B------:R-:W-:Y:S05]  /*b770*/  WARPSYNC.COLLECTIVE R91, `(.L_x_1068) ;  /* 0x000000005b087348 */ /* 0x000fea0003c00000 */
[----:B------:R0:W1:Y:S02]  /*b780*/  SHFL.IDX P0, R123, R88, R89, R90 ;  /* 0x00000059587b7389 */ /* 0x000064000000005a */
[----:B01----:R-:W-:Y:S05]  /*b790*/  ENDCOLLECTIVE ;  /* 0x000000000000791b */ /* 0x003fea0003800000 */
.L_x_1068:
[-C--:B------:R-:W-:Y:S01]  /*b7a0*/  FFMA R51, R0, R50.reuse, R51 ;  /* 0x0000003200337223 */ /* 0x080fe20000000033 */
[----:B------:R-:W-:Y:S01]  /*b7b0*/  FFMA R147, R11, R50, R147 ;  /* 0x000000320b937223 */ /* 0x000fe20000000093 */
[----:B------:R-:W-:Y:S02]  /*b7c0*/  MOV R88, R21 ;  /* 0x0000001500587202 */ /* 0x000fe40000000f00 */
[----:B------:R-:W-:-:S07]  /*b7d0*/  MOV R50, R123 ;  /* 0x0000007b00327202 */ /* 0x000fce0000000f00 */
[----:B------:R-:W-:Y:S05]  /*b7e0*/  WARPSYNC.COLLECTIVE R91, `(.L_x_1069) ;  /* 0x000000005b087348 */ /* 0x000fea0003c00000 */
[----:B------:R0:W1:Y:S02]  /*b7f0*/  SHFL.IDX P0, R123, R88, R89, R90 ;  /* 0x00000059587b7389 */ /* 0x000064000000005a */
[----:B01----:R-:W-:Y:S05]  /*b800*/  ENDCOLLECTIVE ;  /* 0x000000000000791b */ /* 0x003fea0003800000 */
.L_x_1069:
[-C--:B------:R-:W-:Y:S01]  /*b810*/  FFMA R53, R0, R52.reuse, R53 ;  /* 0x0000003400357223 */ /* 0x080fe20000000035 */
[----:B------:R-:W-:Y:S01]  /*b820*/  FFMA R149, R11, R52, R149 ;  /* 0x000000340b957223 */ /* 0x000fe20000000095 */
[----:B------:R-:W-:Y:S02]  /*b830*/  MOV R88, R22 ;  /* 0x0000001600587202 */ /* 0x000fe40000000f00 */
[----:B------:R-:W-:-:S07]  /*b840*/  MOV R52, R123 ;  /* 0x0000007b00347202 */ /* 0x000fce0000000f00 */
[----:B------:R-:W-:Y:S05]  /*b850*/  WARPSYNC.COLLECTIVE R91, `(.L_x_1070) ;  /* 0x000000005b087348 */ /* 0x000fea0003c00000 */
[----:B------:R0:W1:Y:S02]  /*b860*/  SHFL.IDX P0, R123, R88, R89, R90 ;  /* 0x00000059587b7389 */ /* 0x000064000000005a */
[----:B01----:R-:W-:Y:S05]  /*b870*/  ENDCOLLECTIVE ;  /* 0x000000000000791b */ /* 0x003fea0003800000 */
.L_x_1070:
[-C--:B------:R-:W-:Y:S01]  /*b880*/  FFMA R55, R0, R54.reuse, R55 ;  /* 0x0000003600377223 */ /* 0x080fe20000000037 */
[----:B------:R-:W-:Y:S01]  /*b890*/  FFMA R151, R11, R54, R151 ;  /* 0x000000360b977223 */ /* 0x000fe20000000097 */
[----:B------:R-:W-:Y:S02]  /*b8a0*/  MOV R88, R23 ;  /* 0x0000001700587202 */ /* 0x000fe40000000f00 */
[----:B------:R-:W-:-:S07]  /*b8b0*/  MOV R54, R123 ;  /* 0x0000007b00367202 */ /* 0x000fce0000000f00 */
[----:B------:R-:W-:Y:S05]  /*b8c0*/  WARPSYNC.COLLECTIVE R91, `(.L_x_1071) ;  /* 0x000000005b087348 */ /* 0x000fea0003c00000 */
[----:B------:R0:W1:Y:S02]  /*b8d0*/  SHFL.IDX P0, R123, R88, R89, R90 ;  /* 0x00000059587b7389 */ /* 0x000064000000005a */
[----:B01----:R-:W-:Y:S05]  /*b8e0*/  ENDCOLLECTIVE ;  /* 0x000000000000791b */ /* 0x003fea0003800000 */
.L_x_1071:
[-C--:B------:R-:W-:Y:S01]  /*b8f0*/  FFMA R57, R0, R56.reuse, R57 ;  /* 0x0000003800397223 */ /* 0x080fe20000000039 */
[----:B------:R-:W-:Y:S01]  /*b900*/  FFMA R153, R11, R56, R153 ;  /* 0x000000380b997223 */ /* 0x000fe20000000099 */
[----:B------:R-:W-:Y:S02]  /*b910*/  MOV R88, R24 ;  /* 0x0000001800587202 */ /* 0x000fe40000000f00 */
[----:B------:R-:W-:-:S07]  /*b920*/  MOV R56, R123 ;  /* 0x0000007b00387202 */ /* 0x000fce0000000f00 */
[----:B------:R-:W-:Y:S05]  /*b930*/  WARPSYNC.COLLECTIVE R91, `(.L_x_1072) ;  /* 0x000000005b087348 */ /* 0x000fea0003c00000 */
[----:B------:R0:W1:Y:S02]  /*b940*/  SHFL.IDX P0, R123, R88, R89, R90 ;  /* 0x00000059587b7389 */ /* 0x000064000000005a */
[----:B01----:R-:W-:Y:S05]  /*b950*/  ENDCOLLECTIVE ;  /* 0x000000000000791b */ /* 0x003fea0003800000 */
.L_x_1072:
[-C--:B------:R-:W-:Y:S01]  /*b960*/  FFMA R59, R0, R58.reuse, R59 ;  /* 0x0000003a003b7223 */ /* 0x080fe2000000003b */
[----:B------:R-:W-:Y:S01]  /*b970*/  FFMA R155, R11, R58, R155 ;  /* 0x0000003a0b9b7223 */ /* 0x000fe2000000009b */
[----:B------:R-:W-:Y:S02]  /*b980*/  MOV R88, R25 ;  /* 0x0000001900587202 */ /* 0x000fe40000000f00 */
[----:B------:R-:W-:-:S07]  /*b990*/  MOV R58, R123 ;  /* 0x0000007b003a7202 */ /* 0x000fce0000000f00 */
[----:B------:R-:W-:Y:S05]  /*b9a0*/  WARPSYNC.COLLECTIVE R91, `(.L_x_1073) ;  /* 0x000000005b087348 */ /* 0x000fea0003c00000 */
[----:B------:R0:W1:Y:S02]  /*b9b0*/  SHFL.IDX P0, R123, R88, R89, R90 ;  /* 0x00000059587b7389 */ /* 0x000064000000005a */
[----:B01----:R-:W-:Y:S05]  /*b9c0*/  ENDCOLLECTIVE ;  /* 0x000000000000791b */ /* 0x003fea0003800000 */
.L_x_1073:
[-C--:B------:R-:W-:Y:S01]  /*b9d0*/  FFMA R61, R0, R60.reuse, R61 ;  /* 0x0000003c003d7223 */ /* 0x080fe2000000003d */
[----:B------:R-:W-:Y:S01]  /*b9e0*/  FFMA R157, R11, R60, R157 ;  /* 0x0000003c0b9d7223 */ /* 0x000fe2000000009d */
[----:B------:R-:W-:Y:S02]  /*b9f0*/  MOV R88, R26 ;  /* 0x0000001a00587202 */ /* 0x000fe40000000f00 */
[----:B------:R-:W-:-:S07]  /*ba00*/  MOV R60, R123 ;  /* 0x0000007b003c7202 */ /* 0x000fce0000000f00 */
[----:B------:R-:W-:Y:S05]  /*ba10*/  WARPSYNC.COLLECTIVE R91, `(.L_x_1074) ;  /* 0x000000005b087348 */ /* 0x000fea0003c00000 */
[----:B------:R0:W1:Y:S02]  /*ba20*/  SHFL.IDX P0, R123, R88, R89, R90 ;  /* 0x00000059587b7389 */ /* 0x000064000000005a */
[----:B01----:R-:W-:Y:S05]  /*ba30*/  ENDCOLLECTIVE ;  /* 0x000000000000791b */ /* 0x003fea0003800000 */
.L_x_1074:
[-C--:B------:R-:W-:Y:S01]  /*ba40*/  FFMA R63, R0, R62.reuse, R63 ;  /* 0x0000003e003f7223 */ /* 0x080fe2000000003f */
[----:B------:R-:W-:Y:S01]  /*ba50*/  FFMA R159, R11, R62, R159 ;  /* 0x0000003e0b9f7223 */ /* 0x000fe2000000009f */
[----:B------:R-:W-:Y:S02]  /*ba60*/  MOV R88, R28 ;  /* 0x0000001c00587202 */ /* 0x000fe40000000f00 */
[----:B------:R-:W-:-:S07]  /*ba70*/  MOV R62, R123 ;  /* 0x0000007b003e7202 */ /* 0x000fce0000000f00 */
[----:B------:R-:W-:Y:S05]  /*ba80*/  WARPSYNC.COLLECTIVE R91, `(.L_x_1075) ;  /* 0x000000005b087348 */ /* 0x000fea0003c00000 */
[----:B------:R0:W1:Y:S02]  /*ba90*/  SHFL.IDX P0, R123, R88, R89, R90 ;  /* 0x00000059587b7389 */ /* 0x000064000000005a */
[----:B01----:R-:W-:Y:S05]  /*baa0*/  ENDCOLLECTIVE ;  /* 0x000000000000791b */ /* 0x003fea0003800000 */
.L_x_1075:
[----:B------:R-:W-:Y:S02]  /*bab0*/  MOV R88, R29 ;  /* 0x0000001d00587202 */ /* 0x000fe40000000f00 */
[----:B------:R-:W-:-:S07]  /*bac0*/  MOV R64, R123 ;  /* 0x0000007b00407202 */ /* 0x000fce0000000f00 */
[----:B------:R-:W-:Y:S05]  /*bad0*/  WARPSYNC.COLLECTIVE R91, `(.L_x_1076) ;  /* 0x000000005b087348 */ /* 0x000fea0003c00000 */
[----:B------:R0:W1:Y:S02]  /*bae0*/  SHFL.IDX P0, R123, R88, R89, R90 ;  /* 0x00000059587b7389 */ /* 0x000064000000005a */
[----:B01----:R-:W-:Y:S05]  /*baf0*/  ENDCOLLECTIVE ;  /* 0x000000000000791b */ /* 0x003fea0003800000 */
.L_x_1076:
[----:B------:R-:W-:Y:S02]  /*bb00*/  MOV R88, R30 ;  /* 0x0000001e00587202 */ /* 0x000fe40000000f00 */
[----:B------:R-:W-:-:S07]  /*bb10*/  MOV R66, R123 ;  /* 0x0000007b00427202 */ /* 0x000fce0000000f00 */
[----:B------:R-:W-:Y:S05]  /*bb20*/  WARPSYNC.COLLECTIVE R91, `(.L_x_1077) ;  /* 0x000000005b087348 */ /* 0x000fea0003c00000 */
[----:B------:R0:W1:Y:S02]  /*bb30*/  SHFL.IDX P0, R123, R88, R89, R90 ;  /* 0x00000059587b7389 */ /* 0x000064000000005a */
[----:B01----:R-:W-:Y:S05]  /*bb40*/  ENDCOLLECTIVE ;  /* 0x000000000000791b */ /* 0x003fea0003800000 */
.L_x_1077:
[----:B------:R-:W-:Y:S01]  /*bb50*/  MOV R88, R31 ;  /* 0x0000001f00587202 */ /* 0x000fe20000000f00 */
[-C--:B------:R-:W-:Y:S01]  /*bb60*/  FFMA R103, R0, R123.reuse, R103 ;  /* 0x0000007b00677223 */ /* 0x080fe20000000067 */
[----:B------:R-:W-:-:S07]  /*bb70*/  FFMA R104, R11, R123, R104 ;  /* 0x0000007b0b687223 */ /* 0x000fce0000000068 */
[----:B------:R-:W-:Y:S05]  /*bb80*/  WARPSYNC.COLLECTIVE R91, `(.L_x_1078) ;  /* 0x000000005b087348 */ /* 0x000fea0003c00000 */
[----:B------:R0:W1:Y:S02]  /*bb90*/  SHFL.IDX P0, R123, R88, R89, R90 ;  /* 0x00000059587b7389 */ /* 0x000064000000005a */
[----:B01----:R-:W-:Y:S05]  /*bba0*/  ENDCOLLECTIVE ;  /* 0x000000000000791b */ /* 0x003fea0003800000 */
.L_x_1078:
[-C--:B------:R-:W-:Y:S01]  /*bbb0*/  FFMA R67, R0, R48.reuse, R67 ;  /* 0x0000003000437223 */ /* 0x080fe20000000043 */
[----:B------:R-:W-:Y:S01]  /*bbc0*/  FFMA R163, R11, R48, R163 ;  /* 0x000000300ba37223 */ /* 0x000fe200000000a3 */
[----:B------:R-:W-:Y:S02]  /*bbd0*/  MOV R88, R32 ;  /* 0x0000002000587202 */ /* 0x000fe40000000f00 */
[----:B------:R-:W-:-:S07]  /*bbe0*/  MOV R48, R123 ;  /* 0x0000007b00307202 */ /* 0x000fce0000000f00 */
[----:B------:R-:W-:Y:S05]  /*bbf0*/  WARPSYNC.COLLECTIVE R91, `(.L_x_1079) ;  /* 0x000000005b087348 */ /* 0x000fea0003c00000 */
[----:B------:R0:W1:Y:S02]  /*bc00*/  SHFL.IDX P0, R123, R88, R89, R90 ;  /* 0x00000059587b7389 */ /* 0x000064000000005a */
[----:B01----:R-:W-:Y:S05]  /*bc10*/  ENDCOLLECTIVE ;  /* 0x000000000000791b */ /* 0x003fea0003800000 */
.L_x_1079:
[-C--:B------:R-:W-:Y:S01]  /*bc20*/  FFMA R69, R0, R50.reuse, R69 ;  /* 0x0000003200457223 */ /* 0x080fe20000000045 */
[----:B------:R-:W-:Y:S01]  /*bc30*/  FFMA R165, R11, R50, R165 ;  /* 0x000000320ba57223 */ /* 0x000fe200000000a5 */
[----:B------:R-:W-:Y:S02]  /*bc40*/  MOV R88, R34 ;  /* 0x0000002200587202 */ /* 0x000fe40000000f00 */
[----:B------:R-:W-:-:S07]  /*bc50*/  MOV R50, R123 ;  /* 0x0000007b00327202 */ /* 0x000fce0000000f00 */
[----:B------:R-:W-:Y:S05]  /*bc60*/  WARPSYNC.COLLECTIVE R91, `(.L_x_1080) ;  /* 0x000000005b087348 */ /* 0x000fea0003c00000 */
[----:B------:R0:W1:Y:S02]  /*bc70*/  SHFL.IDX P0, R123, R88, R89, R90 ;  /* 0x00000059587b7389 */ /* 0x000064000000005a */
[----:B01----:R-:W-:Y:S05]  /*bc80*/  ENDCOLLECTIVE ;  /* 0x000000000000791b */ /* 0x003fea0003800000 */
.L_x_1080:
[-C--:B------:R-:W-:Y:S01]  /*bc90*/  FFMA R71, R0, R52.reuse, R71 ;  /* 0x0000003400477223 */ /* 0x080fe20000000047 */
[----:B------:R-:W-:Y:S01]  /*bca0*/  FFMA R72, R11, R52, R72 ;  /* 0x000000340b487223 */ /* 0x000fe20000000048 */
[----:B------:R-:W-:Y:S02]  /*bcb0*/  MOV R88, R35 ;  /* 0x0000002300587202 */ /* 0x000fe40000000f00 */
[----:B------:R-:W-:-:S07]  /*bcc0*/  MOV R52, R123 ;  /* 0x0000007b00347202 */ /* 0x000fce0000000f00 */
[----:B------:R-:W-:Y:S05]  /*bcd0*/  WARPSYNC.COLLECTIVE R91, `(.L_x_1081) ;  /* 0x000000005b087348 */ /* 0x000fea0003c00000 */
[----:B------:R0:W1:Y:S02]  /*bce0*/  SHFL.IDX P0, R123, R88, R89, R90 ;  /* 0x00000059587b7389 */ /* 0x000064000000005a */
[----:B01----:R-:W-:Y:S05]  /*bcf0*/  ENDCOLLECTIVE ;  /* 0x000000000000791b */ /* 0x003fea0003800000 */
.L_x_1081:
[-C--:B------:R-:W-:Y:S01]  /*bd00*/  FFMA R73, R0, R54.reuse, R73 ;  /* 0x0000003600497223 */ /* 0x080fe20000000049 */
[----:B------:R-:W-:Y:S01]  /*bd10*/  FFMA R74, R11, R54, R74 ;  /* 0x000000360b4a7223 */ /* 0x000fe2000000004a */
[----:B------:R-:W-:Y:S02]  /*bd20*/  MOV R88, R36 ;  /* 0x0000002400587202 */ /* 0x000fe40000000f00 */
[----:B------:R-:W-:-:S07]  /*bd30*/  MOV R54, R123 ;  /* 0x0000007b00367202 */ /* 0x000fce0000000f00 */
[----:B------:R-:W-:Y:S05]  /*bd40*/  WARPSYNC.COLLECTIVE R91, `(.L_x_1082) ;  /* 0x000000005b087348 */ /* 0x000fea0003c00000 */
[----:B------:R0:W1:Y:S02]  /*bd50*/  SHFL.IDX P0, R123, R88, R89, R90 ;  /* 0x00000059587b7389 */ /* 0x000064000000005a */
[----:B01----:R-:W-:Y:S05]  /*bd60*/  ENDCOLLECTIVE ;  /* 0x000000000000791b */ /* 0x003fea0003800000 */
.L_x_1082:
[-C--:B------:R-:W-:Y:S01]  /*bd70*/  FFMA R75, R0, R56.reuse, R75 ;  /* 0x00000038004b7223 */ /* 0x080fe2000000004b */
[----:B------:R-:W-:Y:S01]  /*bd80*/  FFMA R92, R11, R56, R92 ;  /* 0x000000380b5c7223 */ /* 0x000fe2000000005c */
[----:B------:R-:W-:Y:S02]  /*bd90*/  MOV R88, R37 ;  /* 0x0000002500587202 */ /* 0x000fe40000000f00 */
[----:B------:R-:W-:-:S07]  /*bda0*/  MOV R56, R123 ;  /* 0x0000007b00387202 */ /* 0x000fce0000000f00 */
[----:B------:R-:W-:Y:S05]  /*bdb0*/  WARPSYNC.COLLECTIVE R91, `(.L_x_1083) ;  /* 0x000000005b087348 */ /* 0x000fea0003c00000 */
[----:B------:R0:W1:Y:S02]  /*bdc0*/  SHFL.IDX P0, R123, R88, R89, R90 ;  /* 0x00000059587b7389 */ /* 0x000064000000005a */
[----:B01----:R-:W-:Y:S05]  /*bdd0*/  ENDCOLLECTIVE ;  /* 0x000000000000791b */ /* 0x003fea0003800000 */
.L_x_1083:
[-C--:B------:R-:W-:Y:S01]  /*bde0*/  FFMA R93, R0, R58.reuse, R93 ;  /* 0x0000003a005d7223 */ /* 0x080fe2000000005d */
[----:B------:R-:W-:Y:S01]  /*bdf0*/  FFMA R94, R11, R58, R94 ;  /* 0x0000003a0b5e7223 */ /* 0x000fe2000000005e */
[----:B------:R-:W-:Y:S02]  /*be00*/  MOV R88, R38 ;  /* 0x0000002600587202 */ /* 0x000fe40000000f00 */
[----:B------:R-:W-:-:S07]  /*be10*/  MOV R58, R123 ;  /* 0x0000007b003a7202 */ /* 0x000fce0000000f00 */
[----:B------:R-:W-:Y:S05]  /*be20*/  WARPSYNC.COLLECTIVE R91, `(.L_x_1084) ;  /* 0x000000005b087348 */ /* 0x000fea0003c00000 */
[----:B------:R0:W1:Y:S02]  /*be30*/  SHFL.IDX P0, R123, R88, R89, R90 ;  /* 0x00000059587b7389 */ /* 0x000064000000005a */
[----:B01----:R-:W-:Y:S05]  /*be40*/  ENDCOLLECTIVE ;  /* 0x000000000000791b */ /* 0x003fea0003800000 */
.L_x_1084:
[-C--:B------:R-:W-:Y:S01]  /*be50*/  FFMA R95, R0, R60.reuse, R95 ;  /* 0x0000003c005f7223 */ /* 0x080fe2000000005f */
[----:B------:R-:W-:Y:S01]  /*be60*/  FFMA R96, R11, R60, R96 ;  /* 0x0000003c0b607223 */ /* 0x000fe20000000060 */
[----:B------:R-:W-:Y:S02]  /*be70*/  MOV R88, R39 ;  /* 0x0000002700587202 */ /* 0x000fe40000000f00 */
[----:B------:R-:W-:-:S07]  /*be80*/  MOV R60, R123 ;  /* 0x0000007b003c7202 */ /* 0x000fce0000000f00 */
[----:B------:R-:W-:Y:S05]  /*be90*/  WARPSYNC.COLLECTIVE R91, `(.L_x_1085) ;  /* 0x000000005b087348 */ /* 0x000fea0003c00000 */
[----:B------:R0:W1:Y:S02]  /*bea0*/  SHFL.IDX P0, R123, R88, R89, R90 ;  /* 0x00000059587b7389 */ /* 0x000064000000005a */
[----:B01----:R-:W-:Y:S05]  /*beb0*/  ENDCOLLECTIVE ;  /* 0x000000000000791b */ /* 0x003fea0003800000 */
.L_x_1085:
[-C--:B------:R-:W-:Y:S01]  /*bec0*/  FFMA R97, R0, R62.reuse, R97 ;  /* 0x0000003e00617223 */ /* 0x080fe20000000061 */
[----:B------:R-:W-:Y:S01]  /*bed0*/  FFMA R98, R11, R62, R98 ;  /* 0x0000003e0b627223 */ /* 0x000fe20000000062 */
[----:B------:R-:W-:Y:S02]  /*bee0*/  MOV R88, R40 ;  /* 0x0000002800587202 */ /* 0x000fe40000000f00 */
[----:B------:R-:W-:-:S07]  /*bef0*/  MOV R62, R123 ;  /* 0x0000007b003e7202 */ /* 0x000fce0000000f00 */
[----:B------:R-:W-:Y:S05]  /*bf00*/  WARPSYNC.COLLECTIVE R91, `(.L_x_1086) ;  /* 0x000000005b087348 */ /* 0x000fea0003c00000 */
[----:B------:R0:W1:Y:S02]  /*bf10*/  SHFL.IDX P0, R123, R88, R89, R90 ;  /* 0x00000059587b7389 */ /* 0x000064000000005a */
[----:B01----:R-:W-:Y:S05]  /*bf20*/  ENDCOLLECTIVE ;  /* 0x000000000000791b */ /* 0x003fea0003800000 */
.L_x_1086:
[-C--:B------:R-:W-:Y:S01]  /*bf30*/  FFMA R99, R0, R64.reuse, R99 ;  /* 0x0000004000637223 */ /* 0x080fe20000000063 */
[----:B------:R-:W-:Y:S01]  /*bf40*/  FFMA R100, R11, R64, R100 ;  /* 0x000000400b647223 */ /* 0x000fe20000000064 */
[----:B------:R-:W-:Y:S02]  /*bf50*/  MOV R88, R41 ;  /* 0x0000002900587202 */ /* 0x000fe40000000f00 */
[----:B------:R-:W-:-:S07]  /*bf60*/  MOV R64, R123 ;  /* 0x0000007b00407202 */ /* 0x000fce0000000f00 */
[----:B------:R-:W-:Y:S05]  /*bf70*/  WARPSYNC.COLLECTIVE R91, `(.L_x_1087) ;  /* 0x000000005b087348 */ /* 0x000fea0003c00000 */
[----:B------:R0:W1:Y:S02]  /*bf80*/  SHFL.IDX P0, R123, R88, R89, R90 ;  /* 0x00000059587b7389 */ /* 0x000064000000005a */
[----:B01----:R-:W-:Y:S05]  /*bf90*/  ENDCOLLECTIVE ;  /* 0x000000000000791b */ /* 0x003fea0003800000 */
.L_x_1087:
[----:B------:R-:W-:Y:S02]  /*bfa0*/  MOV R88, R42 ;  /* 0x0000002a00587202 */ /* 0x000fe40000000f00 */
[----:B------:R-:W-:-:S07]  /*bfb0*/  MOV R83, R123 ;  /* 0x0000007b00537202 */ /* 0x000fce0000000f00 */
[----:B------:R-:W-:Y:S05]  /*bfc0*/  WARPSYNC.COLLECTIVE R91, `(.L_x_1088) ;  /* 0x000000005b087348 */ /* 0x000fea0003c00000 */
[----:B------:R0:W1:Y:S02]  /*bfd0*/  SHFL.IDX P0, R123, R88, R89, R90 ;  /* 0x00000059587b7389 */ /* 0x000064000000005a */
[----:B01----:R-:W-:Y:S05]  /*bfe0*/  ENDCOLLECTIVE ;  /* 0x000000000000791b */ /* 0x003fea0003800000 */
.L_x_1088:
        /* <DEDUP_REMOVED lines=21> */
.L_x_1089:
[----:B------:R-:W-:Y:S01]  /*c140*/  FFMA R106, R11, R48, R106 ;  /* 0x000000300b6a7223 */ /* 0x000fe2000000006a */
[----:B------:R-:W-:Y:S02]  /*c150*/  MOV R88, R33 ;  /* 0x0000002100587202 */ /* 0x000fe40000000f00 */
[----:B------:R-:W-:-:S07]  /*c160*/  MOV R48, R123 ;  /* 0x0000007b00307202 */ /* 0x000fce0000000f00 */
[----:B------:R-:W-:Y:S05]  /*c170*/  WARPSYNC.COLLECTIVE R91, `(.L_x_1090) ;  /* 0x000000005b087348 */ /* 0x000fea0003c00000 */
[----:B------:R0:W1:Y:S02]  /*c180*/  SHFL.IDX P0, R123, R88, R89, R90 ;  /* 0x00000059587b7389 */ /* 0x000064000000005a */
[----:B01----:R-:W-:Y:S05]  /*c190*/  ENDCOLLECTIVE ;  /* 0x000000000000791b */ /* 0x003fea0003800000 */
.L_x_1090:
        /* <DEDUP_REMOVED lines=13> */
.L_x_1091:
[----:B------:R-:W-:Y:S02]  /*c270*/  MOV R88, R12 ;  /* 0x0000000c00587202 */ /* 0x000fe40000000f00 */
[----:B------:R-:W-:-:S07]  /*c280*/  MOV R50, R123 ;  /* 0x0000007b00327202 */ /* 0x000fce0000000f00 */
[----:B------:R-:W-:Y:S05]  /*c290*/  WARPSYNC.COLLECTIVE R91, `(.L_x_1092) ;  /* 0x000000005b087348 */ /* 0x000fea0003c00000 */
[----:B------:R0:W1:Y:S02]  /*c2a0*/  SHFL.IDX P0, R123, R88, R89, R90 ;  /* 0x00000059587b7389 */ /* 0x000064000000005a */
[----:B01----:R-:W-:Y:S05]  /*c2b0*/  ENDCOLLECTIVE ;  /* 0x000000000000791b */ /* 0x003fea0003800000 */
.L_x_1092:
[----:B------:R-:W-:Y:S02]  /*c2c0*/  MOV R88, R13 ;  /* 0x0000000d00587202 */ /* 0x000fe40000000f00 */
[----:B------:R-:W-:-:S07]  /*c2d0*/  MOV R52, R123 ;  /* 0x0000007b00347202 */ /* 0x000fce0000000f00 */
[----:B------:R-:W-:Y:S05]  /*c2e0*/  WARPSYNC.COLLECTIVE R91, `(.L_x_1093) ;  /* 0x000000005b087348 */ /* 0x000fea0003c00000 */
[----:B------:R0:W1:Y:S02]  /*c2f0*/  SHFL.IDX P0, R123, R88, R89, R90 ;  /* 0x00000059587b7389 */ /* 0x000064000000005a */
[----:B01----:R-:W-:Y:S05]  /*c300*/  ENDCOLLECTIVE ;  /* 0x000000000000791b */ /* 0x003fea0003800000 */
.L_x_1093:
[----:B------:R-:W-:Y:S02]  /*c310*/  MOV R88, R14 ;  /* 0x0000000e00587202 */ /* 0x000fe40000000f00 */
[----:B------:R-:W-:-:S07]  /*c320*/  MOV R54, R123 ;  /* 0x0000007b00367202 */ /* 0x000fce0000000f00 */
[----:B------:R-:W-:Y:S05]  /*c330*/  WARPSYNC.COLLECTIVE R91, `(.L_x_1094) ;  /* 0x000000005b087348 */ /* 0x000fea0003c00000 */
[----:B------:R0:W1:Y:S02]  /*c340*/  SHFL.IDX P0, R123, R88, R89, R90 ;  /* 0x00000059587b7389 */ /* 0x000064000000005a */
[----:B01----:R-:W-:Y:S05]  /*c350*/  ENDCOLLECTIVE ;  /* 0x000000000000791b */ /* 0x003fea0003800000 */
.L_x_1094:
[----:B------:R-:W-:Y:S02]  /*c360*/  MOV R88, R15 ;  /* 0x0000000f00587202 */ /* 0x000fe40000000f00 */
[----:B------:R-:W-:-:S07]  /*c370*/  MOV R56, R123 ;  /* 0x0000007b00387202 */ /* 0x000fce0000000f00 */
[----:B------:R-:W-:Y:S05]  /*c380*/  WARPSYNC.COLLECTIVE R91, `(.L_x_1095) ;  /* 0x000000005b087348 */ /* 0x000fea0003c00000 */
[----:B------:R0:W1:Y:S02]  /*c390*/  SHFL.IDX P0, R123, R88, R89, R90 ;  /* 0x00000059587b7389 */ /* 0x000064000000005a */
[----:B01----:R-:W-:Y:S05]  /*c3a0*/  ENDCOLLECTIVE ;  /* 0x000000000000791b */ /* 0x003fea0003800000 */
.L_x_1095:
[----:B------:R-:W-:Y:S02]  /*c3b0*/  MOV R88, R16 ;  /* 0x0000001000587202 */ /* 0x000fe40000000f00 */
[----:B------:R-:W-:-:S07]  /*c3c0*/  MOV R58, R123 ;  /* 0x0000007b003a7202 */ /* 0x000fce0000000f00 */
[----:B------:R-:W-:Y:S05]  /*c3d0*/  WARPSYNC.COLLECTIVE R91, `(.L_x_1096) ;  /* 0x000000005b087348 */ /* 0x000fea0003c00000 */
[----:B------:R0:W1:Y:S02]  /*c3e0*/  SHFL.IDX P0, R123, R88, R89, R90 ;  /* 0x00000059587b7389 */ /* 0x000064000000005a */
[----:B01----:R-:W-:Y:S05]  /*c3f0*/  ENDCOLLECTIVE ;  /* 0x000000000000791b */ /* 0x003fea0003800000 */
.L_x_1096:
[----:B------:R-:W-:Y:S02]  /*c400*/  MOV R88, R17 ;  /* 0x0000001100587202 */ /* 0x000fe40000000f00 */
[----:B------:R-:W-:-:S07]  /*c410*/  MOV R60, R123 ;  /* 0x0000007b003c7202 */ /* 0x000fce0000000f00 */
[----:B------:R-:W-:Y:S05]  /*c420*/  WARPSYNC.COLLECTIVE R91, `(.L_x_1097) ;  /* 0x000000005b087348 */ /* 0x000fea0003c00000 */
[----:B------:R0:W1:Y:S02]  /*c430*/  SHFL.IDX P0, R123, R88, R89, R90 ;  /* 0x00000059587b7389 */ /* 0x000064000000005a */
[----:B01----:R-:W-:Y:S05]  /*c440*/  ENDCOLLECTIVE ;  /* 0x000000000000791b */ /* 0x003fea0003800000 */
.L_x_1097:
[----:B------:R-:W-:Y:S02]  /*c450*/  MOV R88, R18 ;  /* 0x0000001200587202 */ /* 0x000fe40000000f00 */
[----:B------:R-:W-:-:S07]  /*c460*/  MOV R62, R123 ;  /* 0x0000007b003e7202 */ /* 0x000fce0000000f00 */
[----:B------:R-:W-:Y:S05]  /*c470*/  WARPSYNC.COLLECTIVE R91, `(.L_x_1098) ;  /* 0x000000005b087348 */ /* 0x000fea0003c00000 */
[----:B------:R0:W1:Y:S02]  /*c480*/  SHFL.IDX P0, R123, R88, R89, R90 ;  /* 0x00000059587b7389 */ /* 0x000064000000005a */
[----:B01----:R-:W-:Y:S05]  /*c490*/  ENDCOLLECTIVE ;  /* 0x000000000000791b */ /* 0x003fea0003800000 */
.L_x_1098:
[----:B------:R-:W-:Y:S01]  /*c4a0*/  MOV R88, R19 ;  /* 0x0000001300587202 */ /* 0x000fe20000000f00 */
[-C--:B------:R-:W-:Y:S01]  /*c4b0*/  FFMA R65, R46, R123.reuse, R65 ;  /* 0x0000007b2e417223 */ /* 0x080fe20000000041 */
[----:B------:R-:W-:-:S07]  /*c4c0*/  FFMA R161, R79, R123, R161 ;  /* 0x0000007b4fa17223 */ /* 0x000fce00000000a1 */
[----:B------:R-:W-:Y:S05]  /*c4d0*/  WARPSYNC.COLLECTIVE R91, `(.L_x_1099) ;  /* 0x000000005b087348 */ /* 0x000fea0003c00000 */
[----:B------:R0:W1:Y:S02]  /*c4e0*/  SHFL.IDX P0, R123, R88, R89, R90 ;  /* 0x00000059587b7389 */ /* 0x000064000000005a */
[----:B01----:R-:W-:Y:S05]  /*c4f0*/  ENDCOLLECTIVE ;  /* 0x000000000000791b */ /* 0x003fea0003800000 */
.L_x_1099:
[C---:B------:R-:W-:Y:S01]  /*c500*/  FFMA R81, R48.reuse, R46, R81 ;  /* 0x0000002e30517223 */ /* 0x040fe20000000051 */
[----:B------:R-:W-:Y:S01]  /*c510*/  FFMA R77, R48, R79, R77 ;  /* 0x0000004f304d7223 */ /* 0x000fe2000000004d */
[----:B------:R-:W-:Y:S02]  /*c520*/  MOV R88, R20 ;  /* 0x0000001400587202 */ /* 0x000fe40000000f00 */
[----:B------:R-:W-:-:S07]  /*c530*/  MOV R48, R123 ;  /* 0x0000007b00307202 */ /* 0x000fce0000000f00 */
[----:B------:R-:W-:Y:S05]  /*c540*/  WARPSYNC.COLLECTIVE R91, `(.L_x_1100) ;  /* 0x000000005b087348 */ /* 0x000fea0003c00000 */
[----:B------:R0:W1:Y:S02]  /*c550*/  SHFL.IDX P0, R123, R88, R89, R90 ;  /* 0x00000059587b7389 */ /* 0x000064000000005a */
[----:B01----:R-:W-:Y:S05]  /*c560*/  ENDCOLLECTIVE ;  /* 0x000000000000791b */ /* 0x003fea0003800000 */
.L_x_1100:
[-C--:B------:R-:W-:Y:S01]  /*c570*/  FFMA R51, R46, R50.reuse, R51 ;  /* 0x000000322e337223 */ /* 0x080fe20000000033 */
[----:B------:R-:W-:Y:S01]  /*c580*/  FFMA R147, R79, R50, R147 ;  /* 0x000000324f937223 */ /* 0x000fe20000000093 */
[----:B------:R-:W-:Y:S02]  /*c590*/  MOV R88, R21 ;  /* 0x0000001500587202 */ /* 0x000fe40000000f00 */
[----:B------:R-:W-:-:S07]  /*c5a0*/  MOV R50, R123 ;  /* 0x0000007b00327202 */ /* 0x000fce0000000f00 */
[----:B------:R-:W-:Y:S05]  /*c5b0*/  WARPSYNC.COLLECTIVE R91, `(.L_x_1101) ;  /* 0x000000005b087348 */ /* 0x000fea0003c00000 */
[----:B------:R0:W1:Y:S02]  /*c5c0*/  SHFL.IDX P0, R123, R88, R89, R90 ;  /* 0x00000059587b7389 */ /* 0x000064000000005a */
[----:B01----:R-:W-:Y:S05]  /*c5d0*/  ENDCOLLECTIVE ;  /* 0x000000000000791b */ /* 0x003fea0003800000 */
.L_x_1101:
[-C--:B------:R-:W-:Y:S01]  /*c5e0*/  FFMA R53, R46, R52.reuse, R53 ;  /* 0x000000342e357223 */ /* 0x080fe20000000035 */
[----:B------:R-:W-:Y:S01]  /*c5f0*/  FFMA R149, R79, R52, R149 ;  /* 0x000000344f957223 */ /* 0x000fe20000000095 */
[----:B------:R-:W-:Y:S02]  /*c600*/  MOV R88, R22 ;  /* 0x0000001600587202 */ /* 0x000fe40000000f00 */
[----:B------:R-:W-:-:S07]  /*c610*/  MOV R52, R123 ;  /* 0x0000007b00347202 */ /* 0x000fce0000000f00 */
[----:B------:R-:W-:Y:S05]  /*c620*/  WARPSYNC.COLLECTIVE R91, `(.L_x_1102) ;  /* 0x000000005b087348 */ /* 0x000fea0003c00000 */
[----:B------:R0:W1:Y:S02]  /*c630*/  SHFL.IDX P0, R123, R88, R89, R90 ;  /* 0x00000059587b7389 */ /* 0x000064000000005a */
[----:B01----:R-:W-:Y:S05]  /*c640*/  ENDCOLLECTIVE ;  /* 0x000000000000791b */ /* 0x003fea0003800000 */
.L_x_1102:
[-C--:B------:R-:W-:Y:S01]  /*c650*/  FFMA R55, R46, R54.reuse, R55 ;  /* 0x000000362e377223 */ /* 0x080fe20000000037 */
[----:B------:R-:W-:Y:S01]  /*c660*/  FFMA R151, R79, R54, R151 ;  /* 0x000000364f977223 */ /* 0x000fe20000000097 */
[----:B------:R-:W-:Y:S02]  /*c670*/  MOV R88, R23 ;  /* 0x0000001700587202 */ /* 0x000fe40000000f00 */
[----:B------:R-:W-:-:S07]  /*c680*/  MOV R54, R123 ;  /* 0x0000007b00367202 */ /* 0x000fce0000000f00 */
[----:B------:R-:W-:Y:S05]  /*c690*/  WARPSYNC.COLLECTIVE R91, `(.L_x_1103) ;  /* 0x000000005b087348 */ /* 0x000fea0003c00000 */
[----:B------:R0:W1:Y:S02]  /*c6a0*/  SHFL.IDX P0, R123, R88, R89, R90 ;  /* 0x00000059587b7389 */ /* 0x000064000000005a */
[----:B01----:R-:W-:Y:S05]  /*c6b0*/  ENDCOLLECTIVE ;  /* 0x000000000000791b */ /* 0x003fea0003800000 */
.L_x_1103:
[-C--:B------:R-:W-:Y:S01]  /*c6c0*/  FFMA R57, R46, R56.reuse, R57 ;  /* 0x000000382e397223 */ /* 0x080fe20000000039 */
[----:B------:R-:W-:Y:S01]  /*c6d0*/  FFMA R153, R79, R56, R153 ;  /* 0x000000384f997223 */ /* 0x000fe20000000099 */
[----:B------:R-:W-:Y:S02]  /*c6e0*/  MOV R88, R24 ;  /* 0x0000001800587202 */ /* 0x000fe40000000f00 */
[----:B------:R-:W-:-:S07]  /*c6f0*/  MOV R56, R123 ;  /* 0x0000007b00387202 */ /* 0x000fce0000000f00 */
[----:B------:R-:W-:Y:S05]  /*c700*/  WARPSYNC.COLLECTIVE R91, `(.L_x_1104) ;  /* 0x000000005b087348 */ /* 0x000fea0003c00000 */
[----:B------:R0:W1:Y:S02]  /*c710*/  SHFL.IDX P0, R123, R88, R89, R90 ;  /* 0x00000059587b7389 */ /* 0x000064000000005a */
[----:B01----:R-:W-:Y:S05]  /*c720*/  ENDCOLLECTIVE ;  /* 0x000000000000791b */ /* 0x003fea0003800000 */
.L_x_1104:
[-C--:B------:R-:W-:Y:S01]  /*c730*/  FFMA R59, R46, R58.reuse, R59 ;  /* 0x0000003a2e3b7223 */ /* 0x080fe2000000003b */
[----:B------:R-:W-:Y:S01]  /*c740*/  FFMA R155, R79, R58, R155 ;  /* 0x0000003a4f9b7223 */ /* 0x000fe2000000009b */
[----:B------:R-:W-:Y:S02]  /*c750*/  MOV R88, R25 ;  /* 0x0000001900587202 */ /* 0x000fe40000000f00 */
[----:B------:R-:W-:-:S07]  /*c760*/  MOV R58, R123 ;  /* 0x0000007b003a7202 */ /* 0x000fce0000000f00 */
[----:B------:R-:W-:Y:S05]  /*c770*/  WARPSYNC.COLLECTIVE R91, `(.L_x_1105) ;  /* 0x000000005b087348 */ /* 0x000fea0003c00000 */
[----:B------:R0:W1:Y:S02]  /*c780*/  SHFL.IDX P0, R123, R88, R89, R90 ;  /* 0x00000059587b7389 */ /* 0x000064000000005a */
[----:B01----:R-:W-:Y:S05]  /*c790*/  ENDCOLLECTIVE ;  /* 0x000000000000791b */ /* 0x003fea0003800000 */
.L_x_1105:
[-C--:B------:R-:W-:Y:S01]  /*c7a0*/  FFMA R61, R46, R60.reuse, R61 ;  /* 0x0000003c2e3d7223 */ /* 0x080fe2000000003d */
[----:B------:R-:W-:Y:S01]  /*c7b0*/  FFMA R157, R79, R60, R157 ;  /* 0x0000003c4f9d7223 */ /* 0x000fe2000000009d */
[----:B------:R-:W-:Y:S02]  /*c7c0*/  MOV R88, R26 ;  /* 0x0000001a00587202 */ /* 0x000fe40000000f00 */
[----:B------:R-:W-:-:S07]  /*c7d0*/  MOV R60, R123 ;  /* 0x0000007b003c7202 */ /* 0x000fce0000000f00 */
[----:B------:R-:W-:Y:S05]  /*c7e0*/  WARPSYNC.COLLECTIVE R91, `(.L_x_1106) ;  /* 0x000000005b087348 */ /* 0x000fea0003c00000 */
[----:B------:R0:W1:Y:S02]  /*c7f0*/  SHFL.IDX P0, R123, R88, R89, R90 ;  /* 0x00000059587b7389 */ /* 0x000064000000005a */
[----:B01----:R-:W-:Y:S05]  /*c800*/  ENDCOLLECTIVE ;  /* 0x000000000000791b */ /* 0x003fea0003800000 */
.L_x_1106:
[-C--:B------:R-:W-:Y:S01]  /*c810*/  FFMA R63, R46, R62.reuse, R63 ;  /* 0x0000003e2e3f7223 */ /* 0x080fe2000000003f */
[----:B------:R-:W-:Y:S01]  /*c820*/  FFMA R159, R79, R62, R159 ;  /* 0x0000003e4f9f7223 */ /* 0x000fe2000000009f */
[----:B------:R-:W-:Y:S02]  /*c830*/  MOV R88, R28 ;  /* 0x0000001c00587202 */ /* 0x000fe40000000f00 */
[----:B------:R-:W-:-:S07]  /*c840*/  MOV R62, R123 ;  /* 0x0000007b003e7202 */ /* 0x000fce0000000f00 */
[----:B------:R-:W-:Y:S05]  /*c850*/  WARPSYNC.COLLECTIVE R91, `(.L_x_1107) ;  /* 0x000000005b087348 */ /* 0x000fea0003c00000 */
[----:B------:R0:W1:Y:S02]  /*c860*/  SHFL.IDX P0, R123, R88, R89, R90 ;  /* 0x00000059587b7389 */ /* 0x000064000000005a */
[----:B01----:R-:W-:Y:S05]  /*c870*/  ENDCOLLECTIVE ;  /* 0x000000000000791b */ /* 0x003fea0003800000 */
.L_x_1107:
[----:B------:R-:W-:Y:S01]  /*c880*/  FFMA R10, R11, R64, R10 ;  /* 0x000000400b0a7223 */ /* 0x000fe2000000000a */
[----:B------:R-:W-:Y:S02]  /*c890*/  MOV R88, R29 ;  /* 0x0000001d00587202 */ /* 0x000fe40000000f00 */
[----:B------:R-:W-:-:S07]  /*c8a0*/  MOV R64, R123 ;  /* 0x0000007b00407202 */ /* 0x000fce0000000f00 */
[----:B------:R-:W-:Y:S05]  /*c8b0*/  WARPSYNC.COLLECTIVE R91, `(.L_x_1108) ;  /* 0x000000005b087348 */ /* 0x000fea0003c00000 */
[----:B------:R0:W1:Y:S02]  /*c8c0*/  SHFL.IDX P0, R123, R88, R89, R90 ;  /* 0x00000059587b7389 */ /* 0x000064000000005a */
[----:B01----:R-:W-:Y:S05]  /*c8d0*/  ENDCOLLECTIVE ;  /* 0x000000000000791b */ /* 0x003fea0003800000 */
.L_x_1108:
[----:B------:R-:W-:Y:S01]  /*c8e0*/  FFMA R102, R11, R66, R102 ;  /* 0x000000420b667223 */ /* 0x000fe20000000066 */
[----:B------:R-:W-:Y:S02]  /*c8f0*/  MOV R88, R30 ;  /* 0x0000001e00587202 */ /* 0x000fe40000000f00 */
[----:B------:R-:W-:-:S07]  /*c900*/  MOV R66, R123 ;  /* 0x0000007b00427202 */ /* 0x000fce0000000f00 */
[----:B------:R-:W-:Y:S05]  /*c910*/  WARPSYNC.COLLECTIVE R91, `(.L_x_1109) ;  /* 0x000000005b087348 */ /* 0x000fea0003c00000 */
[----:B------:R0:W1:Y:S02]  /*c920*/  SHFL.IDX P0, R123, R88, R89, R90 ;  /* 0x00000059587b7389 */ /* 0x000064000000005a */
[----:B01----:R-:W-:Y:S05]  /*c930*/  ENDCOLLECTIVE ;  /* 0x000000000000791b */ /* 0x003fea0003800000 */
.L_x_1109:
[----:B------:R-:W-:Y:S01]  /*c940*/  MOV R88, R31 ;  /* 0x0000001f00587202 */ /* 0x000fe20000000f00 */
[-C--:B------:R-:W-:Y:S01]  /*c950*/  FFMA R103, R46, R123.reuse, R103 ;  /* 0x0000007b2e677223 */ /* 0x080fe20000000067 */
[----:B------:R-:W-:-:S07]  /*c960*/  FFMA R104, R79, R123, R104 ;  /* 0x0000007b4f687223 */ /* 0x000fce0000000068 */
[----:B------:R-:W-:Y:S05]  /*c970*/  WARPSYNC.COLLECTIVE R91, `(.L_x_1110) ;  /* 0x000000005b087348 */ /* 0x000fea0003c00000 */
[----:B------:R0:W1:Y:S02]  /*c980*/  SHFL.IDX P0, R123, R88, R89, R90 ;  /* 0x00000059587b7389 */ /* 0x000064000000005a */
[----:B01----:R-:W-:Y:S05]  /*c990*/  ENDCOLLECTIVE ;  /* 0x000000000000791b */ /* 0x003fea0003800000 */
.L_x_1110:
[C---:B------:R-:W-:Y:S01]  /*c9a0*/  FFMA R78, R11.reuse, R83, R78 ;  /* 0x000000530b4e7223 */ /* 0x040fe2000000004e */
[----:B------:R-:W-:Y:S01]  /*c9b0*/  FFMA R86, R11, R87, R86 ;  /* 0x000000570b567223 */ /* 0x000fe20000000056 */
[----:B------:R-:W-:Y:S02]  /*c9c0*/  MOV R88, R32 ;  /* 0x0000002000587202 */ /* 0x000fe40000000f00 */
[----:B------:R-:W-:-:S07]  /*c9d0*/  MOV R11, R123 ;  /* 0x0000007b000b7202 */ /* 0x000fce0000000f00 */
[----:B------:R-:W-:Y:S05]  /*c9e0*/  WARPSYNC.COLLECTIVE R91, `(.L_x_1111) ;  /* 0x000000005b087348 */ /* 0x000fea0003c00000 */
[----:B------:R0:W1:Y:S02]  /*c9f0*/  SHFL.IDX P0, R123, R88, R89, R90 ;  /* 0x00000059587b7389 */ /* 0x000064000000005a */
[----:B01----:R-:W-:Y:S05]  /*ca00*/  ENDCOLLECTIVE ;  /* 0x000000000000791b */ /* 0x003fea0003800000 */
.L_x_1111:
[-C--:B------:R-:W-:Y:S01]  /*ca10*/  FFMA R67, R46, R48.reuse, R67 ;  /* 0x000000302e437223 */ /* 0x080fe20000000043 */
[----:B------:R-:W-:Y:S01]  /*ca20*/  FFMA R163, R79, R48, R163 ;  /* 0x000000304fa37223 */ /* 0x000fe200000000a3 */
[----:B------:R-:W-:Y:S02]  /*ca30*/  MOV R88, R34 ;  /* 0x0000002200587202 */ /* 0x000fe40000000f00 */
[----:B------:R-:W-:-:S07]  /*ca40*/  MOV R48, R123 ;  /* 0x0000007b00307202 */ /* 0x000fce0000000f00 */
[----:B------:R-:W-:Y:S05]  /*ca50*/  WARPSYNC.COLLECTIVE R91, `(.L_x_1112) ;  /* 0x000000005b087348 */ /* 0x000fea0003c00000 */
[----:B------:R0:W1:Y:S02]  /*ca60*/  SHFL.IDX P0, R123, R88, R89, R90 ;  /* 0x00000059587b7389 */ /* 0x000064000000005a */
[----:B01----:R-:W-:Y:S05]  /*ca70*/  ENDCOLLECTIVE ;  /* 0x000000000000791b */ /* 0x003fea0003800000 */
.L_x_1112:
[-C--:B------:R-:W-:Y:S01]  /*ca80*/  FFMA R69, R46, R50.reuse, R69 ;  /* 0x000000322e457223 */ /* 0x080fe20000000045 */
[----:B------:R-:W-:Y:S01]  /*ca90*/  FFMA R165, R79, R50, R165 ;  /* 0x000000324fa57223 */ /* 0x000fe200000000a5 */
[----:B------:R-:W-:Y:S02]  /*caa0*/  MOV R88, R35 ;  /* 0x0000002300587202 */ /* 0x000fe40000000f00 */
[----:B------:R-:W-:-:S07]  /*cab0*/  MOV R50, R123 ;  /* 0x0000007b00327202 */ /* 0x000fce0000000f00 */
[----:B------:R-:W-:Y:S05]  /*cac0*/  WARPSYNC.COLLECTIVE R91, `(.L_x_1113) ;  /* 0x000000005b087348 */ /* 0x000fea0003c00000 */
[----:B------:R0:W1:Y:S02]  /*cad0*/  SHFL.IDX P0, R123, R88, R89, R90 ;  /* 0x00000059587b7389 */ /* 0x000064000000005a */
[----:B01----:R-:W-:Y:S05]  /*cae0*/  ENDCOLLECTIVE ;  /* 0x000000000000791b */ /* 0x003fea0003800000 */
.L_x_1113:
[-C--:B------:R-:W-:Y:S01]  /*caf0*/  FFMA R71, R46, R52.reuse, R71 ;  /* 0x000000342e477223 */ /* 0x080fe20000000047 */
[----:B------:R-:W-:Y:S01]  /*cb00*/  FFMA R72, R79, R52, R72 ;  /* 0x000000344f487223 */ /* 0x000fe20000000048 */
[----:B------:R-:W-:Y:S02]  /*cb10*/  MOV R88, R36 ;  /* 0x0000002400587202 */ /* 0x000fe40000000f00 */
[----:B------:R-:W-:-:S07]  /*cb20*/  MOV R52, R123 ;  /* 0x0000007b00347202 */ /* 0x000fce0000000f00 */
[----:B------:R-:W-:Y:S05]  /*cb30*/  WARPSYNC.COLLECTIVE R91, `(.L_x_1114) ;  /* 0x000000005b087348 */ /* 0x000fea0003c00000 */
[----:B------:R0:W1:Y:S02]  /*cb40*/  SHFL.IDX P0, R123, R88, R89, R90 ;  /* 0x00000059587b7389 */ /* 0x000064000000005a */
[----:B01----:R-:W-:Y:S05]  /*cb50*/  ENDCOLLECTIVE ;  /* 0x000000000000791b */ /* 0x003fea0003800000 */
.L_x_1114:
[-C--:B------:R-:W-:Y:S01]  /*cb60*/  FFMA R73, R46, R54.reuse, R73 ;  /* 0x000000362e497223 */ /* 0x080fe20000000049 */
[----:B------:R-:W-:Y:S01]  /*cb70*/  FFMA R74, R79, R54, R74 ;  /* 0x000000364f4a7223 */ /* 0x000fe2000000004a */
[----:B------:R-:W-:Y:S02]  /*cb80*/  MOV R88, R37 ;  /* 0x0000002500587202 */ /* 0x000fe40000000f00 */
[----:B------:R-:W-:-:S07]  /*cb90*/  MOV R54, R123 ;  /* 0x0000007b00367202 */ /* 0x000fce0000000f00 */
[----:B------:R-:W-:Y:S05]  /*cba0*/  WARPSYNC.COLLECTIVE R91, `(.L_x_1115) ;  /* 0x000000005b087348 */ /* 0x000fea0003c00000 */
[----:B------:R0:W1:Y:S02]  /*cbb0*/  SHFL.IDX P0, R123, R88, R89, R90 ;  /* 0x00000059587b7389 */ /* 0x000064000000005a */
[----:B01----:R-:W-:Y:S05]  /*cbc0*/  ENDCOLLECTIVE ;  /* 0x000000000000791b */ /* 0x003fea0003800000 */
.L_x_1115:
[-C--:B------:R-:W-:Y:S01]  /*cbd0*/  FFMA R75, R46, R56.reuse, R75 ;  /* 0x000000382e4b7223 */ /* 0x080fe2000000004b */
[----:B------:R-:W-:Y:S01]  /*cbe0*/  FFMA R92, R79, R56, R92 ;  /* 0x000000384f5c7223 */ /* 0x000fe2000000005c */
[----:B------:R-:W-:Y:S02]  /*cbf0*/  MOV R88, R38 ;  /* 0x0000002600587202 */ /* 0x000fe40000000f00 */
[----:B------:R-:W-:-:S07]  /*cc00*/  MOV R56, R123 ;  /* 0x0000007b00387202 */ /* 0x000fce0000000f00 */
[----:B------:R-:W-:Y:S05]  /*cc10*/  WARPSYNC.COLLECTIVE R91, `(.L_x_1116) ;  /* 0x000000005b087348 */ /* 0x000fea0003c00000 */
[----:B------:R0:W1:Y:S02]  /*cc20*/  SHFL.IDX P0, R123, R88, R89, R90 ;  /* 0x00000059587b7389 */ /* 0x000064000000005a */
[----:B01----:R-:W-:Y:S05]  /*cc30*/  ENDCOLLECTIVE ;  /* 0x000000000000791b */ /* 0x003fea0003800000 */
.L_x_1116:
[-C--:B------:R-:W-:Y:S01]  /*cc40*/  FFMA R93, R46, R58.reuse, R93 ;  /* 0x0000003a2e5d7223 */ /* 0x080fe2000000005d */
[----:B------:R-:W-:Y:S01]  /*cc50*/  FFMA R94, R79, R58, R94 ;  /* 0x0000003a4f5e7223 */ /* 0x000fe2000000005e */
[----:B------:R-:W-:Y:S02]  /*cc60*/  MOV R88, R39 ;  /* 0x0000002700587202 */ /* 0x000fe40000000f00 */
[----:B------:R-:W-:-:S07]  /*cc70*/  MOV R58, R123 ;  /* 0x0000007b003a7202 */ /* 0x000fce0000000f00 */
[----:B------:R-:W-:Y:S05]  /*cc80*/  WARPSYNC.COLLECTIVE R91, `(.L_x_1117) ;  /* 0x000000005b087348 */ /* 0x000fea0003c00000 */
[----:B------:R0:W1:Y:S02]  /*cc90*/  SHFL.IDX P0, R123, R88, R89, R90 ;  /* 0x00000059587b7389 */ /* 0x000064000000005a */
[----:B01----:R-:W-:Y:S05]  /*cca0*/  ENDCOLLECTIVE ;  /* 0x000000000000791b */ /* 0x003fea0003800000 */
.L_x_1117:
[-C--:B------:R-:W-:Y:S01]  /*ccb0*/  FFMA R95, R46, R60.reuse, R95 ;  /* 0x0000003c2e5f7223 */ /* 0x080fe2000000005f */
[----:B------:R-:W-:Y:S01]  /*ccc0*/  FFMA R96, R79, R60, R96 ;  /* 0x0000003c4f607223 */ /* 0x000fe20000000060 */
[----:B------:R-:W-:Y:S02]  /*ccd0*/  MOV R88, R40 ;  /* 0x0000002800587202 */ /* 0x000fe40000000f00 */
[----:B------:R-:W-:-:S07]  /*cce0*/  MOV R60, R123 ;  /* 0x0000007b003c7202 */ /* 0x000fce0000000f00 */
[----:B------:R-:W-:Y:S05]  /*ccf0*/  WARPSYNC.COLLECTIVE R91, `(.L_x_1118) ;  /* 0x000000005b087348 */ /* 0x000fea0003c00000 */
[----:B------:R0:W1:Y:S02]  /*cd00*/  SHFL.IDX P0, R123, R88, R89, R90 ;  /* 0x00000059587b7389 */ /* 0x000064000000005a */
[----:B01----:R-:W-:Y:S05]  /*cd10*/  ENDCOLLECTIVE ;  /* 0x000000000000791b */ /* 0x003fea0003800000 */
.L_x_1118:
[-C--:B------:R-:W-:Y:S01]  /*cd20*/  FFMA R97, R46, R62.reuse, R97 ;  /* 0x0000003e2e617223 */ /* 0x080fe20000000061 */
[----:B------:R-:W-:Y:S01]  /*cd30*/  FFMA R98, R79, R62, R98 ;  /* 0x0000003e4f627223 */ /* 0x000fe20000000062 */
[----:B------:R-:W-:Y:S02]  /*cd40*/  MOV R88, R41 ;  /* 0x0000002900587202 */ /* 0x000fe40000000f00 */
[----:B------:R-:W-:-:S07]  /*cd50*/  MOV R62, R123 ;  /* 0x0000007b003e7202 */ /* 0x000fce0000000f00 */
[----:B------:R-:W-:Y:S05]  /*cd60*/  WARPSYNC.COLLECTIVE R91, `(.L_x_1119) ;  /* 0x000000005b087348 */ /* 0x000fea0003c00000 */
[----:B------:R0:W1:Y:S02]  /*cd70*/  SHFL.IDX P0, R123, R88, R89, R90 ;  /* 0x00000059587b7389 */ /* 0x000064000000005a */
[----:B01----:R-:W-:Y:S05]  /*cd80*/  ENDCOLLECTIVE ;  /* 0x000000000000791b */ /* 0x003fea0003800000 */
.L_x_1119:
[----:B------:R-:W-:Y:S02]  /*cd90*/  MOV R88, R42 ;  /* 0x0000002a00587202 */ /* 0x000fe40000000f00 */
[----:B------:R-:W-:-:S07]  /*cda0*/  MOV R83, R123 ;  /* 0x0000007b00537202 */ /* 0x000fce0000000f00 */
[----:B------:R-:W-:Y:S05]  /*cdb0*/  WARPSYNC.COLLECTIVE R91, `(.L_x_1120) ;  /* 0x000000005b087348 */ /* 0x000fea0003c00000 */
[----:B------:R0:W1:Y:S02]  /*cdc0*/  SHFL.IDX P0, R123, R88, R89, R90 ;  /* 0x00000059587b7389 */ /* 0x000064000000005a */
[----:B01----:R-:W-:Y:S05]  /*cdd0*/  ENDCOLLECTIVE ;  /* 0x000000000000791b */ /* 0x003fea0003800000 */
.L_x_1120:
        /* <DEDUP_REMOVED lines=24> */
.L_x_1121:
[----:B------:R-:W-:Y:S01]  /*cf60*/  FFMA R110, R79, R50, R110 ;  /* 0x000000324f6e7223 */ /* 0x000fe2000000006e */
[----:B------:R-:W-:Y:S02]  /*cf70*/  MOV R88, R33 ;  /* 0x0000002100587202 */ /* 0x000fe40000000f00 */
[----:B------:R-:W-:-:S07]  /*cf80*/  MOV R50, R123 ;  /* 0x0000007b00327202 */ /* 0x000fce0000000f00 */
[----:B------:R-:W-:Y:S05]  /*cf90*/  WARPSYNC.COLLECTIVE R91, `(.L_x_1122) ;  /* 0x000000005b087348 */ /* 0x000fea0003c00000 */
[----:B------:R0:W1:Y:S02]  /*cfa0*/  SHFL.IDX P0, R123, R88, R89, R90 ;  /* 0x00000059587b7389 */ /* 0x000064000000005a */
[----:B01----:R-:W-:Y:S05]  /*cfb0*/  ENDCOLLECTIVE ;  /* 0x000000000000791b */ /* 0x003fea0003800000 */
.L_x_1122:
        /* <DEDUP_REMOVED lines=12> */
.L_x_1123:
[----:B------:R-:W-:Y:S02]  /*d080*/  MOV R88, R12 ;  /* 0x0000000c00587202 */ /* 0x000fe40000000f00 */
[----:B------:R-:W-:-:S07]  /*d090*/  MOV R48, R123 ;  /* 0x0000007b00307202 */ /* 0x000fce0000000f00 */
[----:B------:R-:W-:Y:S05]  /*d0a0*/  WARPSYNC.COLLECTIVE R91, `(.L_x_1124) ;  /* 0x000000005b087348 */ /* 0x000fea0003c00000 */
[----:B------:R0:W1:Y:S02]  /*d0b0*/  SHFL.IDX P0, R123, R88, R89, R90 ;  /* 0x00000059587b7389 */ /* 0x000064000000005a */
[----:B01----:R-:W-:Y:S05]  /*d0c0*/  ENDCOLLECTIVE ;  /* 0x000000000000791b */ /* 0x003fea0003800000 */
.L_x_1124:
[----:B------:R-:W-:Y:S02]  /*d0d0*/  MOV R88, R13 ;  /* 0x0000000d00587202 */ /* 0x000fe40000000f00 */
[----:B------:R-:W-:-:S07]  /*d0e0*/  MOV R52, R123 ;  /* 0x0000007b00347202 */ /* 0x000fce0000000f00 */
[----:B------:R-:W-:Y:S05]  /*d0f0*/  WARPSYNC.COLLECTIVE R91, `(.L_x_1125) ;  /* 0x000000005b087348 */ /* 0x000fea0003c00000 */
[----:B------:R0:W1:Y:S02]  /*d100*/  SHFL.IDX P0, R123, R88, R89, R90 ;  /* 0x00000059587b7389 */ /* 0x000064000000005a */
[----:B01----:R-:W-:Y:S05]  /*d110*/  ENDCOLLECTIVE ;  /* 0x000000000000791b */ /* 0x003fea0003800000 */
.L_x_1125:
[----:B------:R-:W-:Y:S02]  /*d120*/  MOV R88, R14 ;  /* 0x0000000e00587202 */ /* 0x000fe40000000f00 */
[----:B------:R-:W-:-:S07]  /*d130*/  MOV R54, R123 ;  /* 0x0000007b00367202 */ /* 0x000fce0000000f00 */
[----:B------:R-:W-:Y:S05]  /*d140*/  WARPSYNC.COLLECTIVE R91, `(.L_x_1126) ;  /* 0x000000005b087348 */ /* 0x000fea0003c00000 */
[----:B------:R0:W1:Y:S02]  /*d150*/  SHFL.IDX P0, R123, R88, R89, R90 ;  /* 0x00000059587b7389 */ /* 0x000064000000005a */
[----:B01----:R-:W-:Y:S05]  /*d160*/  ENDCOLLECTIVE ;  /* 0x000000000000791b */ /* 0x003fea0003800000 */
.L_x_1126:
[----:B------:R-:W-:Y:S02]  /*d170*/  MOV R88, R15 ;  /* 0x0000000f00587202 */ /* 0x000fe40000000f00 */
[----:B------:R-:W-:-:S07]  /*d180*/  MOV R56, R123 ;  /* 0x0000007b00387202 */ /* 0x000fce0000000f00 */
[----:B------:R-:W-:Y:S05]  /*d190*/  WARPSYNC.COLLECTIVE R91, `(.L_x_1127) ;  /* 0x000000005b087348 */ /* 0x000fea0003c00000 */
[----:B------:R0:W1:Y:S02]  /*d1a0*/  SHFL.IDX P0, R123, R88, R89, R90 ;  /* 0x00000059587b7389 */ /* 0x000064000000005a */
[----:B01----:R-:W-:Y:S05]  /*d1b0*/  ENDCOLLECTIVE ;  /* 0x000000000000791b */ /* 0x003fea0003800000 */
.L_x_1127:
[----:B------:R-:W-:Y:S02]  /*d1c0*/  MOV R88, R16 ;  /* 0x0000001000587202 */ /* 0x000fe40000000f00 */
[----:B------:R-:W-:-:S07]  /*d1d0*/  MOV R58, R123 ;  /* 0x0000007b003a7202 */ /* 0x000fce0000000f00 */
[----:B------:R-:W-:Y:S05]  /*d1e0*/  WARPSYNC.COLLECTIVE R91, `(.L_x_1128) ;  /* 0x000000005b087348 */ /* 0x000fea0003c00000 */
[----:B------:R0:W1:Y:S02]  /*d1f0*/  SHFL.IDX P0, R123, R88, R89, R90 ;  /* 0x00000059587b7389 */ /* 0x000064000000005a */
[----:B01----:R-:W-:Y:S05]  /*d200*/  ENDCOLLECTIVE ;  /* 0x000000000000791b */ /* 0x003fea0003800000 */
.L_x_1128:
[----:B------:R-:W-:Y:S02]  /*d210*/  MOV R88, R17 ;  /* 0x0000001100587202 */ /* 0x000fe40000000f00 */
[----:B------:R-:W-:-:S07]  /*d220*/  MOV R60, R123 ;  /* 0x0000007b003c7202 */ /* 0x000fce0000000f00 */
[----:B------:R-:W-:Y:S05]  /*d230*/  WARPSYNC.COLLECTIVE R91, `(.L_x_1129) ;  /* 0x000000005b087348 */ /* 0x000fea0003c00000 */
[----:B------:R0:W1:Y:S02]  /*d240*/  SHFL.IDX P0, R123, R88, R89, R90 ;  /* 0x00000059587b7389 */ /* 0x000064000000005a */
[----:B01----:R-:W-:Y:S05]  /*d250*/  ENDCOLLECTIVE ;  /* 0x000000000000791b */ /* 0x003fea0003800000 */
.L_x_1129:
[----:B------:R-:W-:Y:S02]  /*d260*/  MOV R88, R18 ;  /* 0x0000001200587202 */ /* 0x000fe40000000f00 */
[----:B------:R-:W-:-:S07]  /*d270*/  MOV R62, R123 ;  /* 0x0000007b003e7202 */ /* 0x000fce0000000f00 */
[----:B------:R-:W-:Y:S05]  /*d280*/  WARPSYNC.COLLECTIVE R91, `(.L_x_1130) ;  /* 0x000000005b087348 */ /* 0x000fea0003c00000 */
[----:B------:R0:W1:Y:S02]  /*d290*/  SHFL.IDX P0, R123, R88, R89, R90 ;  /* 0x00000059587b7389 */ /* 0x000064000000005a */
[----:B01----:R-:W-:Y:S05]  /*d2a0*/  ENDCOLLECTIVE ;  /* 0x000000000000791b */ /* 0x003fea0003800000 */
.L_x_1130:
[----:B------:R-:W-:Y:S01]  /*d2b0*/  MOV R88, R19 ;  /* 0x0000001300587202 */ /* 0x000fe20000000f00 */
[-C--:B------:R-:W-:Y:S01]  /*d2c0*/  FFMA R65, R46, R123.reuse, R65 ;  /* 0x0000007b2e417223 */ /* 0x080fe20000000041 */
[----:B------:R-:W-:-:S07]  /*d2d0*/  FFMA R161, R11, R123, R161 ;  /* 0x0000007b0ba17223 */ /* 0x000fce00000000a1 */
[----:B------:R-:W-:Y:S05]  /*d2e0*/  WARPSYNC.COLLECTIVE R91, `(.L_x_1131) ;  /* 0x000000005b087348 */ /* 0x000fea0003c00000 */
[----:B------:R0:W1:Y:S02]  /*d2f0*/  SHFL.IDX P0, R123, R88, R89, R90 ;  /* 0x00000059587b7389 */ /* 0x000064000000005a */
[----:B01----:R-:W-:Y:S05]  /*d300*/  ENDCOLLECTIVE ;  /* 0x000000000000791b */ /* 0x003fea0003800000 */
.L_x_1131:
[-C--:B------:R-:W-:Y:S01]  /*d310*/  FFMA R51, R46, R48.reuse, R51 ;  /* 0x000000302e337223 */ /* 0x080fe20000000033 */
[----:B------:R-:W-:Y:S01]  /*d320*/  FFMA R147, R11, R48, R147 ;  /* 0x000000300b937223 */ /* 0x000fe20000000093 */
[----:B------:R-:W-:Y:S02]  /*d330*/  MOV R88, R20 ;  /* 0x0000001400587202 */ /* 0x000fe40000000f00 */
[----:B------:R-:W-:-:S07]  /*d340*/  MOV R48, R123 ;  /* 0x0000007b00307202 */ /* 0x000fce0000000f00 */
[----:B------:R-:W-:Y:S05]  /*d350*/  WARPSYNC.COLLECTIVE R91, `(.L_x_1132) ;  /* 0x000000005b087348 */ /* 0x000fea0003c00000 */
[----:B------:R0:W1:Y:S02]  /*d360*/  SHFL.IDX P0, R123, R88, R89, R90 ;  /* 0x00000059587b7389 */ /* 0x000064000000005a */
[----:B01----:R-:W-:Y:S05]  /*d370*/  ENDCOLLECTIVE ;  /* 0x000000000000791b */ /* 0x003fea0003800000 */
.L_x_1132:
[C---:B------:R-:W-:Y:S01]  /*d380*/  FFMA R81, R50.reuse, R46, R81 ;  /* 0x0000002e32517223 */ /* 0x040fe20000000051 */
[----:B------:R-:W-:Y:S01]  /*d390*/  FFMA R77, R50, R11, R77 ;  /* 0x0000000b324d7223 */ /* 0x000fe2000000004d */
[----:B------:R-:W-:Y:S02]  /*d3a0*/  MOV R88, R21 ;  /* 0x0000001500587202 */ /* 0x000fe40000000f00 */
[----:B------:R-:W-:-:S07]  /*d3b0*/  MOV R50, R123 ;  /* 0x0000007b00327202 */ /* 0x000fce0000000f00 */
[----:B------:R-:W-:Y:S05]  /*d3c0*/  WARPSYNC.COLLECTIVE R91, `(.L_x_1133) ;  /* 0x000000005b087348 */ /* 0x000fea0003c00000 */
[----:B------:R0:W1:Y:S02]  /*d3d0*/  SHFL.IDX P0, R123, R88, R89, R90 ;  /* 0x00000059587b7389 */ /* 0x000064000000005a */
[----:B01----:R-:W-:Y:S05]  /*d3e0*/  ENDCOLLECTIVE ;  /* 0x000000000000791b */ /* 0x003fea0003800000 */
.L_x_1133:
[-C--:B------:R-:W-:Y:S01]  /*d3f0*/  FFMA R53, R46, R52.reuse, R53 ;  /* 0x000000342e357223 */ /* 0x080fe20000000035 */
[----:B------:R-:W-:Y:S01]  /*d400*/  FFMA R149, R11, R52, R149 ;  /* 0x000000340b957223 */ /* 0x000fe20000000095 */
[----:B------:R-:W-:Y:S02]  /*d410*/  MOV R88, R22 ;  /* 0x0000001600587202 */ /* 0x000fe40000000f00 */
[----:B------:R-:W-:-:S07]  /*d420*/  MOV R52, R123 ;  /* 0x0000007b00347202 */ /* 0x000fce0000000f00 */
[----:B------:R-:W-:Y:S05]  /*d430*/  WARPSYNC.COLLECTIVE R91, `(.L_x_1134) ;  /* 0x000000005b087348 */ /* 0x000fea0003c00000 */
[----:B------:R0:W1:Y:S02]  /*d440*/  SHFL.IDX P0, R123, R88, R89, R90 ;  /* 0x00000059587b7389 */ /* 0x000064000000005a */
[----:B01----:R-:W-:Y:S05]  /*d450*/  ENDCOLLECTIVE ;  /* 0x000000000000791b */ /* 0x003fea0003800000 */
.L_x_1134:
[-C--:B------:R-:W-:Y:S01]  /*d460*/  FFMA R55, R46, R54.reuse, R55 ;  /* 0x000000362e377223 */ /* 0x080fe20000000037 */
[----:B------:R-:W-:Y:S01]  /*d470*/  FFMA R151, R11, R54, R151 ;  /* 0x000000360b977223 */ /* 0x000fe20000000097 */
[----:B------:R-:W-:Y:S02]  /*d480*/  MOV R88, R23 ;  /* 0x0000001700587202 */ /* 0x000fe40000000f00 */
[----:B------:R-:W-:-:S07]  /*d490*/  MOV R54, R123 ;  /* 0x0000007b00367202 */ /* 0x000fce0000000f00 */
[----:B------:R-:W-:Y:S05]  /*d4a0*/  WARPSYNC.COLLECTIVE R91, `(.L_x_1135) ;  /* 0x000000005b087348 */ /* 0x000fea0003c00000 */
[----:B------:R0:W1:Y:S02]  /*d4b0*/  SHFL.IDX P0, R123, R88, R89, R90 ;  /* 0x00000059587b7389 */ /* 0x000064000000005a */
[----:B01----:R-:W-:Y:S05]  /*d4c0*/  ENDCOLLECTIVE ;  /* 0x000000000000791b */ /* 0x003fea0003800000 */
.L_x_1135:
[-C--:B------:R-:W-:Y:S01]  /*d4d0*/  FFMA R57, R46, R56.reuse, R57 ;  /* 0x000000382e397223 */ /* 0x080fe20000000039 */
[----:B------:R-:W-:Y:S01]  /*d4e0*/  FFMA R153, R11, R56, R153 ;  /* 0x000000380b997223 */ /* 0x000fe20000000099 */
[----:B------:R-:W-:Y:S02]  /*d4f0*/  MOV R88, R24 ;  /* 0x0000001800587202 */ /* 0x000fe40000000f00 */
[----:B------:R-:W-:-:S07]  /*d500*/  MOV R56, R123 ;  /* 0x0000007b00387202 */ /* 0x000fce0000000f00 */
[----:B------:R-:W-:Y:S05]  /*d510*/  WARPSYNC.COLLECTIVE R91, `(.L_x_1136) ;  /* 0x000000005b087348 */ /* 0x000fea0003c00000 */
[----:B------:R0:W1:Y:S02]  /*d520*/  SHFL.IDX P0, R123, R88, R89, R90 ;  /* 0x00000059587b7389 */ /* 0x000064000000005a */
[----:B01----:R-:W-:Y:S05]  /*d530*/  ENDCOLLECTIVE ;  /* 0x000000000000791b */ /* 0x003fea0003800000 */
.L_x_1136:
[-C--:B------:R-:W-:Y:S01]  /*d540*/  FFMA R59, R46, R58.reuse, R59 ;  /* 0x0000003a2e3b7223 */ /* 0x080fe2000000003b */
[----:B------:R-:W-:Y:S01]  /*d550*/  FFMA R155, R11, R58, R155 ;  /* 0x0000003a0b9b7223 */ /* 0x000fe2000000009b */
[----:B------:R-:W-:Y:S02]  /*d560*/  MOV R88, R25 ;  /* 0x0000001900587202 */ /* 0x000fe40000000f00 */
[----:B------:R-:W-:-:S07]  /*d570*/  MOV R58, R123 ;  /* 0x0000007b003a7202 */ /* 0x000fce0000000f00 */
[----:B------:R-:W-:Y:S05]  /*d580*/  WARPSYNC.COLLECTIVE R91, `(.L_x_1137) ;  /* 0x000000005b087348 */ /* 0x000fea0003c00000 */
[----:B------:R0:W1:Y:S02]  /*d590*/  SHFL.IDX P0, R123, R88, R89, R90 ;  /* 0x00000059587b7389 */ /* 0x000064000000005a */
[----:B01----:R-:W-:Y:S05]  /*d5a0*/  ENDCOLLECTIVE ;  /* 0x000000000000791b */ /* 0x003fea0003800000 */
.L_x_1137:
[-C--:B------:R-:W-:Y:S01]  /*d5b0*/  FFMA R61, R46, R60.reuse, R61 ;  /* 0x0000003c2e3d7223 */ /* 0x080fe2000000003d */
[----:B------:R-:W-:Y:S01]  /*d5c0*/  FFMA R157, R11, R60, R157 ;  /* 0x0000003c0b9d7223 */ /* 0x000fe2000000009d */
[----:B------:R-:W-:Y:S02]  /*d5d0*/  MOV R88, R26 ;  /* 0x0000001a00587202 */ /* 0x000fe40000000f00 */
[----:B------:R-:W-:-:S07]  /*d5e0*/  MOV R60, R123 ;  /* 0x0000007b003c7202 */ /* 0x000fce0000000f00 */
[----:B------:R-:W-:Y:S05]  /*d5f0*/  WARPSYNC.COLLECTIVE R91, `(.L_x_1138) ;  /* 0x000000005b087348 */ /* 0x000fea0003c00000 */
[----:B------:R0:W1:Y:S02]  /*d600*/  SHFL.IDX P0, R123, R88, R89, R90 ;  /* 0x00000059587b7389 */ /* 0x000064000000005a */
[----:B01----:R-:W-:Y:S05]  /*d610*/  ENDCOLLECTIVE ;  /* 0x000000000000791b */ /* 0x003fea0003800000 */
.L_x_1138:
[-C--:B------:R-:W-:Y:S01]  /*d620*/  FFMA R63, R46, R62.reuse, R63 ;  /* 0x0000003e2e3f7223 */ /* 0x080fe2000000003f */
[----:B------:R-:W-:Y:S01]  /*d630*/  FFMA R159, R11, R62, R159 ;  /* 0x0000003e0b9f7223 */ /* 0x000fe2000000009f */
[----:B------:R-:W-:Y:S02]  /*d640*/  MOV R88, R28 ;  /* 0x0000001c00587202 */ /* 0x000fe40000000f00 */
[----:B------:R-:W-:-:S07]  /*d650*/  MOV R62, R123 ;  /* 0x0000007b003e7202 */ /* 0x000fce0000000f00 */
[----:B------:R-:W-:Y:S05]  /*d660*/  WARPSYNC.COLLECTIVE R91, `(.L_x_1139) ;  /* 0x000000005b087348 */ /* 0x000fea0003c00000 */
[----:B------:R0:W1:Y:S02]  /*d670*/  SHFL.IDX P0, R123, R88, R89, R90 ;  /* 0x00000059587b7389 */ /* 0x000064000000005a */
[----:B01----:R-:W-:Y:S05]  /*d680*/  ENDCOLLECTIVE ;  /* 0x000000000000791b */ /* 0x003fea0003800000 */
.L_x_1139:
[----:B------:R-:W-:Y:S01]  /*d690*/  FFMA R100, R79, R64, R100 ;  /* 0x000000404f647223 */ /* 0x000fe20000000064 */
[----:B------:R-:W-:Y:S02]  /*d6a0*/  MOV R88, R29 ;  /* 0x0000001d00587202 */ /* 0x000fe40000000f00 */
[----:B------:R-:W-:-:S07]  /*d6b0*/  MOV R64, R123 ;  /* 0x0000007b00407202 */ /* 0x000fce0000000f00 */
[----:B------:R-:W-:Y:S05]  /*d6c0*/  WARPSYNC.COLLECTIVE R91, `(.L_x_1140) ;  /* 0x000000005b087348 */ /* 0x000fea0003c00000 */
[----:B------:R0:W1:Y:S02]  /*d6d0*/  SHFL.IDX P0, R123, R88, R89, R90 ;  /* 0x00000059587b7389 */ /* 0x000064000000005a */
[----:B01----:R-:W-:Y:S05]  /*d6e0*/  ENDCOLLECTIVE ;  /* 0x000000000000791b */ /* 0x003fea0003800000 */
.L_x_1140:
[----:B------:R-:W-:Y:S01]  /*d6f0*/  FFMA R102, R79, R66, R102 ;  /* 0x000000424f667223 */ /* 0x000fe20000000066 */
[----:B------:R-:W-:Y:S02]  /*d700*/  MOV R88, R30 ;  /* 0x0000001e00587202 */ /* 0x000fe40000000f00 */
[----:B------:R-:W-:-:S07]  /*d710*/  MOV R66, R123 ;  /* 0x0000007b00427202 */ /* 0x000fce0000000f00 */
[----:B------:R-:W-:Y:S05]  /*d720*/  WARPSYNC.COLLECTIVE R91, `(.L_x_1141) ;  /* 0x000000005b087348 */ /* 0x000fea0003c00000 */
[----:B------:R0:W1:Y:S02]  /*d730*/  SHFL.IDX P0, R123, R88, R89, R90 ;  /* 0x00000059587b7389 */ /* 0x000064000000005a */
[----:B01----:R-:W-:Y:S05]  /*d740*/  ENDCOLLECTIVE ;  /* 0x000000000000791b */ /* 0x003fea0003800000 */
.L_x_1141:
[----:B------:R-:W-:Y:S01]  /*d750*/  MOV R88, R31 ;  /* 0x0000001f00587202 */ /* 0x000fe20000000f00 */
[-C--:B------:R-:W-:Y:S01]  /*d760*/  FFMA R103, R46, R123.reuse, R103 ;  /* 0x0000007b2e677223 */ /* 0x080fe20000000067 */
[----:B------:R-:W-:-:S07]  /*d770*/  FFMA R104, R11, R123, R104 ;  /* 0x0000007b0b687223 */ /* 0x000fce0000000068 */
[----:B------:R-:W-:Y:S05]  /*d780*/  WARPSYNC.COLLECTIVE R91, `(.L_x_1142) ;  /* 0x000000005b087348 */ /* 0x000fea0003c00000 */
[----:B------:R0:W1:Y:S02]  /*d790*/  SHFL.IDX P0, R123, R88, R89, R90 ;  /* 0x00000059587b7389 */ /* 0x000064000000005a */
[----:B01----:R-:W-:Y:S05]  /*d7a0*/  ENDCOLLECTIVE ;  /* 0x000000000000791b */ /* 0x003fea0003800000 */
.L_x_1142:
[-C--:B------:R-:W-:Y:S01]  /*d7b0*/  FFMA R67, R46, R48.reuse, R67 ;  /* 0x000000302e437223 */ /* 0x080fe20000000043 */
[----:B------:R-:W-:Y:S01]  /*d7c0*/  FFMA R163, R11, R48, R163 ;  /* 0x000000300ba37223 */ /* 0x000fe200000000a3 */
[----:B------:R-:W-:Y:S02]  /*d7d0*/  MOV R88, R32 ;  /* 0x0000002000587202 */ /* 0x000fe40000000f00 */
[----:B------:R-:W-:-:S07]  /*d7e0*/  MOV R48, R123 ;  /* 0x0000007b00307202 */ /* 0x000fce0000000f00 */
[----:B------:R-:W-:Y:S05]  /*d7f0*/  WARPSYNC.COLLECTIVE R91, `(.L_x_1143) ;  /* 0x000000005b087348 */ /* 0x000fea0003c00000 */
[----:B------:R0:W1:Y:S02]  /*d800*/  SHFL.IDX P0, R123, R88, R89, R90 ;  /* 0x00000059587b7389 */ /* 0x000064000000005a */
[----:B01----:R-:W-:Y:S05]  /*d810*/  ENDCOLLECTIVE ;  /* 0x000000000000791b */ /* 0x003fea0003800000 */
.L_x_1143:
[----:B------:R-:W-:Y:S02]  /*d820*/  MOV R88, R34 ;  /* 0x0000002200587202 */ /* 0x000fe40000000f00 */
[----:B------:R-:W-:-:S07]  /*d830*/  MOV R49, R123 ;  /* 0x0000007b00317202 */ /* 0x000fce0000000f00 */
[----:B------:R-:W-:Y:S05]  /*d840*/  WARPSYNC.COLLECTIVE R91, `(.L_x_1144) ;  /* 0x000000005b087348 */ /* 0x000fea0003c00000 */
[----:B------:R0:W1:Y:S02]  /*d850*/  SHFL.IDX P0, R123, R88, R89, R90 ;  /* 0x00000059587b7389 */ /* 0x000064000000005a */
[----:B01----:R-:W-:Y:S05]  /*d860*/  ENDCOLLECTIVE ;  /* 0x000000000000791b */ /* 0x003fea0003800000 */
.L_x_1144:
[-C--:B------:R-:W-:Y:S01]  /*d870*/  FFMA R69, R46, R50.reuse, R69 ;  /* 0x000000322e457223 */ /* 0x080fe20000000045 */
[----:B------:R-:W-:Y:S01]  /*d880*/  FFMA R165, R11, R50, R165 ;  /* 0x000000320ba57223 */ /* 0x000fe200000000a5 */
[----:B------:R-:W-:Y:S02]  /*d890*/  MOV R88, R35 ;  /* 0x0000002300587202 */ /* 0x000fe40000000f00 */
[----:B------:R-:W-:-:S07]  /*d8a0*/  MOV R50, R123 ;  /* 0x0000007b00327202 */ /* 0x000fce0000000f00 */
[----:B------:R-:W-:Y:S05]  /*d8b0*/  WARPSYNC.COLLECTIVE R91, `(.L_x_1145) ;  /* 0x000000005b087348 */ /* 0x000fea0003c00000 */
[----:B------:R0:W1:Y:S02]  /*d8c0*/  SHFL.IDX P0, R123, R88, R89, R90 ;  /* 0x00000059587b7389 */ /* 0x000064000000005a */
[----:B01----:R-:W-:Y:S05]  /*d8d0*/  ENDCOLLECTIVE ;  /* 0x000000000000791b */ /* 0x003fea0003800000 */
.L_x_1145:
[-C--:B------:R-:W-:Y:S01]  /*d8e0*/  FFMA R71, R46, R52.reuse, R71 ;  /* 0x000000342e477223 */ /* 0x080fe20000000047 */
[----:B------:R-:W-:Y:S01]  /*d8f0*/  FFMA R72, R11, R52, R72 ;  /* 0x000000340b487223 */ /* 0x000fe20000000048 */
[----:B------:R-:W-:Y:S02]  /*d900*/  MOV R88, R36 ;  /* 0x0000002400587202 */ /* 0x000fe40000000f00 */
[----:B------:R-:W-:-:S07]  /*d910*/  MOV R52, R123 ;  /* 0x0000007b00347202 */ /* 0x000fce0000000f00 */
[----:B------:R-:W-:Y:S05]  /*d920*/  WARPSYNC.COLLECTIVE R91, `(.L_x_1146) ;  /* 0x000000005b087348 */ /* 0x000fea0003c00000 */
[----:B------:R0:W1:Y:S02]  /*d930*/  SHFL.IDX P0, R123, R88, R89, R90 ;  /* 0x00000059587b7389 */ /* 0x000064000000005a */
[----:B01----:R-:W-:Y:S05]  /*d940*/  ENDCOLLECTIVE ;  /* 0x000000000000791b */ /* 0x003fea0003800000 */
.L_x_1146:
[-C--:B------:R-:W-:Y:S01]  /*d950*/  FFMA R73, R46, R54.reuse, R73 ;  /* 0x000000362e497223 */ /* 0x080fe20000000049 */
[----:B------:R-:W-:Y:S01]  /*d960*/  FFMA R74, R11, R54, R74 ;  /* 0x000000360b4a7223 */ /* 0x000fe2000000004a */
[----:B------:R-:W-:Y:S02]  /*d970*/  MOV R88, R37 ;  /* 0x0000002500587202 */ /* 0x000fe40000000f00 */
[----:B------:R-:W-:-:S07]  /*d980*/  MOV R54, R123 ;  /* 0x0000007b00367202 */ /* 0x000fce0000000f00 */
[----:B------:R-:W-:Y:S05]  /*d990*/  WARPSYNC.COLLECTIVE R91, `(.L_x_1147) ;  /* 0x000000005b087348 */ /* 0x000fea0003c00000 */
[----:B------:R0:W1:Y:S02]  /*d9a0*/  SHFL.IDX P0, R123, R88, R89, R90 ;  /* 0x00000059587b7389 */ /* 0x000064000000005a */
[----:B01----:R-:W-:Y:S05]  /*d9b0*/  ENDCOLLECTIVE ;  /* 0x000000000000791b */ /* 0x003fea0003800000 */
.L_x_1147:
[-C--:B------:R-:W-:Y:S01]  /*d9c0*/  FFMA R75, R46, R56.reuse, R75 ;  /* 0x000000382e4b7223 */ /* 0x080fe2000000004b */
[----:B------:R-:W-:Y:S01]  /*d9d0*/  FFMA R92, R11, R56, R92 ;  /* 0x000000380b5c7223 */ /* 0x000fe2000000005c */
[----:B------:R-:W-:Y:S02]  /*d9e0*/  MOV R88, R38 ;  /* 0x0000002600587202 */ /* 0x000fe40000000f00 */
[----:B------:R-:W-:-:S07]  /*d9f0*/  MOV R56, R123 ;  /* 0x0000007b00387202 */ /* 0x000fce0000000f00 */
[----:B------:R-:W-:Y:S05]  /*da00*/  WARPSYNC.COLLECTIVE R91, `(.L_x_1148) ;  /* 0x000000005b087348 */ /* 0x000fea0003c00000 */
[----:B------:R0:W1:Y:S02]  /*da10*/  SHFL.IDX P0, R123, R88, R89, R90 ;  /* 0x00000059587b7389 */ /* 0x000064000000005a */
[----:B01----:R-:W-:Y:S05]  /*da20*/  ENDCOLLECTIVE ;  /* 0x000000000000791b */ /* 0x003fea0003800000 */
.L_x_1148:
[-C--:B------:R-:W-:Y:S01]  /*da30*/  FFMA R93, R46, R58.reuse, R93 ;  /* 0x0000003a2e5d7223 */ /* 0x080fe2000000005d */
[----:B------:R-:W-:Y:S01]  /*da40*/  FFMA R94, R11, R58, R94 ;  /* 0x0000003a0b5e7223 */ /* 0x000fe2000000005e */
[----:B------:R-:W-:Y:S02]  /*da50*/  MOV R88, R39 ;  /* 0x0000002700587202 */ /* 0x000fe40000000f00 */
[----:B------:R-:W-:-:S07]  /*da60*/  MOV R58, R123 ;  /* 0x0000007b003a7202 */ /* 0x000fce0000000f00 */
[----:B------:R-:W-:Y:S05]  /*da70*/  WARPSYNC.COLLECTIVE R91, `(.L_x_1149) ;  /* 0x000000005b087348 */ /* 0x000fea0003c00000 */
[----:B------:R0:W1:Y:S02]  /*da80*/  SHFL.IDX P0, R123, R88, R89, R90 ;  /* 0x00000059587b7389 */ /* 0x000064000000005a */
[----:B01----:R-:W-:Y:S05]  /*da90*/  ENDCOLLECTIVE ;  /* 0x000000000000791b */ /* 0x003fea0003800000 */
.L_x_1149:
[-C--:B------:R-:W-:Y:S01]  /*daa0*/  FFMA R95, R46, R60.reuse, R95 ;  /* 0x0000003c2e5f7223 */ /* 0x080fe2000000005f */
[----:B------:R-:W-:Y:S01]  /*dab0*/  FFMA R96, R11, R60, R96 ;  /* 0x0000003c0b607223 */ /* 0x000fe20000000060 */
[----:B------:R-:W-:Y:S02]  /*dac0*/  MOV R88, R40 ;  /* 0x0000002800587202 */ /* 0x000fe40000000f00 */
[----:B------:R-:W-:-:S07]  /*dad0*/  MOV R60, R123 ;  /* 0x0000007b003c7202 */ /* 0x000fce0000000f00 */
[----:B------:R-:W-:Y:S05]  /*dae0*/  WARPSYNC.COLLECTIVE R91, `(.L_x_1150) ;  /* 0x000000005b087348 */ /* 0x000fea0003c00000 */
[----:B------:R0:W1:Y:S02]  /*daf0*/  SHFL.IDX P0, R123, R88, R89, R90 ;  /* 0x00000059587b7389 */ /* 0x000064000000005a */
[----:B01----:R-:W-:Y:S05]  /*db00*/  ENDCOLLECTIVE ;  /* 0x000000000000791b */ /* 0x003fea0003800000 */
.L_x_1150:
[-C--:B------:R-:W-:Y:S01]  /*db10*/  FFMA R97, R46, R62.reuse, R97 ;  /* 0x0000003e2e617223 */ /* 0x080fe20000000061 */
[----:B------:R-:W-:Y:S01]  /*db20*/  FFMA R98, R11, R62, R98 ;  /* 0x0000003e0b627223 */ /* 0x000fe20000000062 */
[----:B------:R-:W-:Y:S02]  /*db30*/  MOV R88, R41 ;  /* 0x0000002900587202 */ /* 0x000fe40000000f00 */
[----:B------:R-:W-:-:S07]  /*db40*/  MOV R62, R123 ;  /* 0x0000007b003e7202 */ /* 0x000fce0000000f00 */
[----:B------:R-:W-:Y:S05]  /*db50*/  WARPSYNC.COLLECTIVE R91, `(.L_x_1151) ;  /* 0x000000005b087348 */ /* 0x000fea0003c00000 */
[----:B------:R0:W1:Y:S02]  /*db60*/  SHFL.IDX P0, R123, R88, R89, R90 ;  /* 0x00000059587b7389 */ /* 0x000064000000005a */
[----:B01----:R-:W-:Y:S05]  /*db70*/  ENDCOLLECTIVE ;  /* 0x000000000000791b */ /* 0x003fea0003800000 */
.L_x_1151:
[C---:B------:R-:W-:Y:S01]  /*db80*/  FFMA R78, R79.reuse, R83, R78 ;  /* 0x000000534f4e7223 */ /* 0x040fe2000000004e */
[----:B------:R-:W-:Y:S01]  /*db90*/  FFMA R86, R79, R87, R86 ;  /* 0x000000574f567223 */ /* 0x000fe20000000056 */
[----:B------:R-:W-:Y:S02]  /*dba0*/  MOV R88, R42 ;  /* 0x0000002a00587202 */ /* 0x000fe40000000f00 */
[----:B------:R-:W-:-:S07]  /*dbb0*/  MOV R79, R123 ;  /* 0x0000007b004f7202 */ /* 0x000fce0000000f00 */
[----:B------:R-:W-:Y:S05]  /*dbc0*/  WARPSYNC.COLLECTIVE R91, `(.L_x_1152) ;  /* 0x000000005b087348 */ /* 0x000fea0003c00000 */
[----:B------:R0:W1:Y:S02]  /*dbd0*/  SHFL.IDX P0, R123, R88, R89, R90 ;  /* 0x00000059587b7389 */ /* 0x000064000000005a */
[----:B01----:R-:W-:Y:S05]  /*dbe0*/  ENDCOLLECTIVE ;  /* 0x000000000000791b */ /* 0x003fea0003800000 */
.L_x_1152:
        /* <DEDUP_REMOVED lines=24> */
.L_x_1153:
[----:B------:R-:W-:Y:S01]  /*dd70*/  FFMA R110, R11, R50, R110 ;  /* 0x000000320b6e7223 */ /* 0x000fe2000000006e */
[----:B------:R-:W-:Y:S02]  /*dd80*/  MOV R88, R33 ;  /* 0x0000002100587202 */ /* 0x000fe40000000f00 */
[----:B------:R-:W-:-:S07]  /*dd90*/  MOV R50, R123 ;  /* 0x0000007b00327202 */ /* 0x000fce0000000f00 */
[----:B------:R-:W-:Y:S05]  /*dda0*/  WARPSYNC.COLLECTIVE R91, `(.L_x_1154) ;  /* 0x000000005b087348 */ /* 0x000fea0003c00000 */
[----:B------:R0:W1:Y:S02]  /*ddb0*/  SHFL.IDX P0, R123, R88, R89, R90 ;  /* 0x00000059587b7389 */ /* 0x000064000000005a */
[----:B01----:R-:W-:Y:S05]  /*ddc0*/  ENDCOLLECTIVE ;  /* 0x000000000000791b */ /* 0x003fea0003800000 */
.L_x_1154:
        /* <DEDUP_REMOVED lines=12> */
.L_x_1155:
[----:B------:R-:W-:Y:S02]  /*de90*/  MOV R88, R12 ;  /* 0x0000000c00587202 */ /* 0x000fe40000000f00 */
[----:B------:R-:W-:-:S07]  /*dea0*/  MOV R48, R123 ;  /* 0x0000007b00307202 */ /* 0x000fce0000000f00 */
[----:B------:R-:W-:Y:S05]  /*deb0*/  WARPSYNC.COLLECTIVE R91, `(.L_x_1156) ;  /* 0x000000005b087348 */ /* 0x000fea0003c00000 */
[----:B------:R0:W1:Y:S02]  /*dec0*/  SHFL.IDX P0, R123, R88, R89, R90 ;  /* 0x00000059587b7389 */ /* 0x000064000000005a */
[----:B01----:R-:W-:Y:S05]  /*ded0*/  ENDCOLLECTIVE ;  /* 0x000000000000791b */ /* 0x003fea0003800000 */
.L_x_1156:
[----:B------:R-:W-:Y:S02]  /*dee0*/  MOV R88, R13 ;  /* 0x0000000d00587202 */ /* 0x000fe40000000f00 */
[----:B------:R-:W-:-:S07]  /*def0*/  MOV R52, R123 ;  /* 0x0000007b00347202 */ /* 0x000fce0000000f00 */
[----:B------:R-:W-:Y:S05]  /*df00*/  WARPSYNC.COLLECTIVE R91, `(.L_x_1157) ;  /* 0x000000005b087348 */ /* 0x000fea0003c00000 */
[----:B------:R0:W1:Y:S02]  /*df10*/  SHFL.IDX P0, R123, R88, R89, R90 ;  /* 0x00000059587b7389 */ /* 0x000064000000005a */
[----:B01----:R-:W-:Y:S05]  /*df20*/  ENDCOLLECTIVE ;  /* 0x000000000000791b */ /* 0x003fea0003800000 */
.L_x_1157:
[----:B------:R-:W-:Y:S02]  /*df30*/  MOV R88, R14 ;  /* 0x0000000e00587202 */ /* 0x000fe40000000f00 */
[----:B------:R-:W-:-:S07]  /*df40*/  MOV R54, R123 ;  /* 0x0000007b00367202 */ /* 0x000fce0000000f00 */
[----:B------:R-:W-:Y:S05]  /*df50*/  WARPSYNC.COLLECTIVE R91, `(.L_x_1158) ;  /* 0x000000005b087348 */ /* 0x000fea0003c00000 */
[----:B------:R0:W1:Y:S02]  /*df60*/  SHFL.IDX P0, R123, R88, R89, R90 ;  /* 0x00000059587b7389 */ /* 0x000064000000005a */
[----:B01----:R-:W-:Y:S05]  /*df70*/  ENDCOLLECTIVE ;  /* 0x000000000000791b */ /* 0x003fea0003800000 */
.L_x_1158:
[----:B------:R-:W-:Y:S02]  /*df80*/  MOV R88, R15 ;  /* 0x0000000f00587202 */ /* 0x000fe40000000f00 */
[----:B------:R-:W-:-:S07]  /*df90*/  MOV R56, R123 ;  /* 0x0000007b00387202 */ /* 0x000fce0000000f00 */
[----:B------:R-:W-:Y:S05]  /*dfa0*/  WARPSYNC.COLLECTIVE R91, `(.L_x_1159) ;  /* 0x000000005b087348 */ /* 0x000fea0003c00000 */
[----:B------:R0:W1:Y:S02]  /*dfb0*/  SHFL.IDX P0, R123, R88, R89, R90 ;  /* 0x00000059587b7389 */ /* 0x000064000000005a */
[----:B01----:R-:W-:Y:S05]  /*dfc0*/  ENDCOLLECTIVE ;  /* 0x000000000000791b */ /* 0x003fea0003800000 */
.L_x_1159:
[----:B------:R-:W-:Y:S02]  /*dfd0*/  MOV R88, R16 ;  /* 0x0000001000587202 */ /* 0x000fe40000000f00 */
[----:B------:R-:W-:-:S07]  /*dfe0*/  MOV R58, R123 ;  /* 0x0000007b003a7202 */ /* 0x000fce0000000f00 */
[----:B------:R-:W-:Y:S05]  /*dff0*/  WARPSYNC.COLLECTIVE R91, `(.L_x_1160) ;  /* 0x000000005b087348 */ /* 0x000fea0003c00000 */
[----:B------:R0:W1:Y:S02]  /*e000*/  SHFL.IDX P0, R123, R88, R89, R90 ;  /* 0x00000059587b7389 */ /* 0x000064000000005a */
[----:B01----:R-:W-:Y:S05]  /*e010*/  ENDCOLLECTIVE ;  /* 0x000000000000791b */ /* 0x003fea0003800000 */
.L_x_1160:
[----:B------:R-:W-:Y:S02]  /*e020*/  MOV R88, R17 ;  /* 0x0000001100587202 */ /* 0x000fe40000000f00 */
[----:B------:R-:W-:-:S07]  /*e030*/  MOV R60, R123 ;  /* 0x0000007b003c7202 */ /* 0x000fce0000000f00 */
[----:B------:R-:W-:Y:S05]  /*e040*/  WARPSYNC.COLLECTIVE R91, `(.L_x_1161) ;  /* 0x000000005b087348 */ /* 0x000fea0003c00000 */
[----:B------:R0:W1:Y:S02]  /*e050*/  SHFL.IDX P0, R123, R88, R89, R90 ;  /* 0x00000059587b7389 */ /* 0x000064000000005a */
[----:B01----:R-:W-:Y:S05]  /*e060*/  ENDCOLLECTIVE ;  /* 0x000000000000791b */ /* 0x003fea0003800000 */
.L_x_1161:
[----:B------:R-:W-:Y:S02]  /*e070*/  MOV R88, R18 ;  /* 0x0000001200587202 */ /* 0x000fe40000000f00 */
[----:B------:R-:W-:-:S07]  /*e080*/  MOV R62, R123 ;  /* 0x0000007b003e7202 */ /* 0x000fce0000000f00 */
[----:B------:R-:W-:Y:S05]  /*e090*/  WARPSYNC.COLLECTIVE R91, `(.L_x_1162) ;  /* 0x000000005b087348 */ /* 0x000fea0003c00000 */
[----:B------:R0:W1:Y:S02]  /*e0a0*/  SHFL.IDX P0, R123, R88, R89, R90 ;  /* 0x00000059587b7389 */ /* 0x000064000000005a */
[----:B01----:R-:W-:Y:S05]  /*e0b0*/  ENDCOLLECTIVE ;  /* 0x000000000000791b */ /* 0x003fea0003800000 */
.L_x_1162:
[----:B------:R-:W-:Y:S01]  /*e0c0*/  MOV R88, R19 ;  /* 0x0000001300587202 */ /* 0x000fe20000000f00 */
[-C--:B------:R-:W-:Y:S01]  /*e0d0*/  FFMA R65, R46, R123.reuse, R65 ;  /* 0x0000007b2e417223 */ /* 0x080fe20000000041 */
[----:B------:R-:W-:-:S07]  /*e0e0*/  FFMA R161, R47, R123, R161 ;  /* 0x0000007b2fa17223 */ /* 0x000fce00000000a1 */
[----:B------:R-:W-:Y:S05]  /*e0f0*/  WARPSYNC.COLLECTIVE R91, `(.L_x_1163) ;  /* 0x000000005b087348 */ /* 0x000fea0003c00000 */
[----:B------:R0:W1:Y:S02]  /*e100*/  SHFL.IDX P0, R123, R88, R89, R90 ;  /* 0x00000059587b7389 */ /* 0x000064000000005a */
[----:B01----:R-:W-:Y:S05]  /*e110*/  ENDCOLLECTIVE ;  /* 0x000000000000791b */ /* 0x003fea0003800000 */
.L_x_1163:
[-C--:B------:R-:W-:Y:S01]  /*e120*/  FFMA R51, R46, R48.reuse, R51 ;  /* 0x000000302e337223 */ /* 0x080fe20000000033 */
[----:B------:R-:W-:Y:S01]  /*e130*/  FFMA R147, R47, R48, R147 ;  /* 0x000000302f937223 */ /* 0x000fe20000000093 */
[----:B------:R-:W-:Y:S02]  /*e140*/  MOV R88, R20 ;  /* 0x0000001400587202 */ /* 0x000fe40000000f00 */
[----:B------:R-:W-:-:S07]  /*e150*/  MOV R48, R123 ;  /* 0x0000007b00307202 */ /* 0x000fce0000000f00 */
[----:B------:R-:W-:Y:S05]  /*e160*/  WARPSYNC.COLLECTIVE R91, `(.L_x_1164) ;  /* 0x000000005b087348 */ /* 0x000fea0003c00000 */
[----:B------:R0:W1:Y:S02]  /*e170*/  SHFL.IDX P0, R123, R88, R89, R90 ;  /* 0x00000059587b7389 */ /* 0x000064000000005a */
[----:B01----:R-:W-:Y:S05]  /*e180*/  ENDCOLLECTIVE ;  /* 0x000000000000791b */ /* 0x003fea0003800000 */
.L_x_1164:
[C---:B------:R-:W-:Y:S01]  /*e190*/  FFMA R81, R50.reuse, R46, R81 ;  /* 0x0000002e32517223 */ /* 0x040fe20000000051 */
[----:B------:R-:W-:Y:S01]  /*e1a0*/  FFMA R77, R50, R47, R77 ;  /* 0x0000002f324d7223 */ /* 0x000fe2000000004d */
[----:B------:R-:W-:Y:S02]  /*e1b0*/  MOV R88, R21 ;  /* 0x0000001500587202 */ /* 0x000fe40000000f00 */
[----:B------:R-:W-:-:S07]  /*e1c0*/  MOV R50, R123 ;  /* 0x0000007b00327202 */ /* 0x000fce0000000f00 */
[----:B------:R-:W-:Y:S05]  /*e1d0*/  WARPSYNC.COLLECTIVE R91, `(.L_x_1165) ;  /* 0x000000005b087348 */ /* 0x000fea0003c00000 */
[----:B------:R0:W1:Y:S02]  /*e1e0*/  SHFL.IDX P0, R123, R88, R89, R90 ;  /* 0x00000059587b7389 */ /* 0x000064000000005a */
[----:B01----:R-:W-:Y:S05]  /*e1f0*/  ENDCOLLECTIVE ;  /* 0x000000000000791b */ /* 0x003fea0003800000 */
.L_x_1165:
[-C--:B------:R-:W-:Y:S01]  /*e200*/  FFMA R53, R46, R52.reuse, R53 ;  /* 0x000000342e357223 */ /* 0x080fe20000000035 */
[----:B------:R-:W-:Y:S01]  /*e210*/  FFMA R149, R47, R52, R149 ;  /* 0x000000342f957223 */ /* 0x000fe20000000095 */
[----:B------:R-:W-:Y:S02]  /*e220*/  MOV R88, R22 ;  /* 0x0000001600587202 */ /* 0x000fe40000000f00 */
[----:B------:R-:W-:-:S07]  /*e230*/  MOV R52, R123 ;  /* 0x0000007b00347202 */ /* 0x000fce0000000f00 */
[----:B------:R-:W-:Y:S05]  /*e240*/  WARPSYNC.COLLECTIVE R91, `(.L_x_1166) ;  /* 0x000000005b087348 */ /* 0x000fea0003c00000 */
[----:B------:R0:W1:Y:S02]  /*e250*/  SHFL.IDX P0, R123, R88, R89, R90 ;  /* 0x00000059587b7389 */ /* 0x000064000000005a */
[----:B01----:R-:W-:Y:S05]  /*e260*/  ENDCOLLECTIVE ;  /* 0x000000000000791b */ /* 0x003fea0003800000 */
.L_x_1166:
[-C--:B------:R-:W-:Y:S01]  /*e270*/  FFMA R55, R46, R54.reuse, R55 ;  /* 0x000000362e377223 */ /* 0x080fe20000000037 */
[----:B------:R-:W-:Y:S01]  /*e280*/  FFMA R151, R47, R54, R151 ;  /* 0x000000362f977223 */ /* 0x000fe20000000097 */
[----:B------:R-:W-:Y:S02]  /*e290*/  MOV R88, R23 ;  /* 0x0000001700587202 */ /* 0x000fe40000000f00 */
[----:B------:R-:W-:-:S07]  /*e2a0*/  MOV R54, R123 ;  /* 0x0000007b00367202 */ /* 0x000fce0000000f00 */
[----:B------:R-:W-:Y:S05]  /*e2b0*/  WARPSYNC.COLLECTIVE R91, `(.L_x_1167) ;  /* 0x000000005b087348 */ /* 0x000fea0003c00000 */
[----:B------:R0:W1:Y:S02]  /*e2c0*/  SHFL.IDX P0, R123, R88, R89, R90 ;  /* 0x00000059587b7389 */ /* 0x000064000000005a */
[----:B01----:R-:W-:Y:S05]  /*e2d0*/  ENDCOLLECTIVE ;  /* 0x000000000000791b */ /* 0x003fea0003800000 */
.L_x_1167:
[-C--:B------:R-:W-:Y:S01]  /*e2e0*/  FFMA R57, R46, R56.reuse, R57 ;  /* 0x000000382e397223 */ /* 0x080fe20000000039 */
[----:B------:R-:W-:Y:S01]  /*e2f0*/  FFMA R153, R47, R56, R153 ;  /* 0x000000382f997223 */ /* 0x000fe20000000099 */
[----:B------:R-:W-:Y:S02]  /*e300*/  MOV R88, R24 ;  /* 0x0000001800587202 */ /* 0x000fe40000000f00 */
[----:B------:R-:W-:-:S07]  /*e310*/  MOV R56, R123 ;  /* 0x0000007b00387202 */ /* 0x000fce0000000f00 */
[----:B------:R-:W-:Y:S05]  /*e320*/  WARPSYNC.COLLECTIVE R91, `(.L_x_1168) ;  /* 0x000000005b087348 */ /* 0x000fea0003c00000 */
[----:B------:R0:W1:Y:S02]  /*e330*/  SHFL.IDX P0, R123, R88, R89, R90 ;  /* 0x00000059587b7389 */ /* 0x000064000000005a */
[----:B01----:R-:W-:Y:S05]  /*e340*/  ENDCOLLECTIVE ;  /* 0x000000000000791b */ /* 0x003fea0003800000 */
.L_x_1168:
[-C--:B------:R-:W-:Y:S01]  /*e350*/  FFMA R59, R46, R58.reuse, R59 ;  /* 0x0000003a2e3b7223 */ /* 0x080fe2000000003b */
[----:B------:R-:W-:Y:S01]  /*e360*/  FFMA R155, R47, R58, R155 ;  /* 0x0000003a2f9b7223 */ /* 0x000fe2000000009b */
[----:B------:R-:W-:Y:S02]  /*e370*/  MOV R88, R25 ;  /* 0x0000001900587202 */ /* 0x000fe40000000f00 */
[----:B------:R-:W-:-:S07]  /*e380*/  MOV R58, R123 ;  /* 0x0000007b003a7202 */ /* 0x000fce0000000f00 */
[----:B------:R-:W-:Y:S05]  /*e390*/  WARPSYNC.COLLECTIVE R91, `(.L_x_1169) ;  /* 0x000000005b087348 */ /* 0x000fea0003c00000 */
[----:B------:R0:W1:Y:S02]  /*e3a0*/  SHFL.IDX P0, R123, R88, R89, R90 ;  /* 0x00000059587b7389 */ /* 0x000064000000005a */
[----:B01----:R-:W-:Y:S05]  /*e3b0*/  ENDCOLLECTIVE ;  /* 0x000000000000791b */ /* 0x003fea0003800000 */
.L_x_1169:
[-C--:B------:R-:W-:Y:S01]  /*e3c0*/  FFMA R61, R46, R60.reuse, R61 ;  /* 0x0000003c2e3d7223 */ /* 0x080fe2000000003d */
[----:B------:R-:W-:Y:S01]  /*e3d0*/  FFMA R157, R47, R60, R157 ;  /* 0x0000003c2f9d7223 */ /* 0x000fe2000000009d */
[----:B------:R-:W-:Y:S02]  /*e3e0*/  MOV R88, R26 ;  /* 0x0000001a00587202 */ /* 0x000fe40000000f00 */
[----:B------:R-:W-:-:S07]  /*e3f0*/  MOV R60, R123 ;  /* 0x0000007b003c7202 */ /* 0x000fce0000000f00 */
[----:B------:R-:W-:Y:S05]  /*e400*/  WARPSYNC.COLLECTIVE R91, `(.L_x_1170) ;  /* 0x000000005b087348 */ /* 0x000fea0003c00000 */
[----:B------:R0:W1:Y:S02]  /*e410*/  SHFL.IDX P0, R123, R88, R89, R90 ;  /* 0x00000059587b7389 */ /* 0x000064000000005a */
[----:B01----:R-:W-:Y:S05]  /*e420*/  ENDCOLLECTIVE ;  /* 0x000000000000791b */ /* 0x003fea0003800000 */
.L_x_1170:
[-C--:B------:R-:W-:Y:S01]  /*e430*/  FFMA R63, R46, R62.reuse, R63 ;  /* 0x0000003e2e3f7223 */ /* 0x080fe2000000003f */
[----:B------:R-:W-:Y:S01]  /*e440*/  FFMA R159, R47, R62, R159 ;  /* 0x0000003e2f9f7223 */ /* 0x000fe2000000009f */
[----:B------:R-:W-:Y:S02]  /*e450*/  MOV R88, R28 ;  /* 0x0000001c00587202 */ /* 0x000fe40000000f00 */
[----:B------:R-:W-:-:S07]  /*e460*/  MOV R62, R123 ;  /* 0x0000007b003e7202 */ /* 0x000fce0000000f00 */
[----:B------:R-:W-:Y:S05]  /*e470*/  WARPSYNC.COLLECTIVE R91, `(.L_x_1171) ;  /* 0x000000005b087348 */ /* 0x000fea0003c00000 */
[----:B------:R0:W1:Y:S02]  /*e480*/  SHFL.IDX P0, R123, R88, R89, R90 ;  /* 0x00000059587b7389 */ /* 0x000064000000005a */
[----:B01----:R-:W-:Y:S05]  /*e490*/  ENDCOLLECTIVE ;  /* 0x000000000000791b */ /* 0x003fea0003800000 */
.L_x_1171:
[----:B------:R-:W-:Y:S01]  /*e4a0*/  FFMA R100, R11, R64, R100 ;  /* 0x000000400b647223 */ /* 0x000fe20000000064 */
[----:B------:R-:W-:Y:S02]  /*e4b0*/  MOV R88, R29 ;  /* 0x0000001d00587202 */ /* 0x000fe40000000f00 */
[----:B------:R-:W-:-:S07]  /*e4c0*/  MOV R64, R123 ;  /* 0x0000007b00407202 */ /* 0x000fce0000000f00 */
[----:B------:R-:W-:Y:S05]  /*e4d0*/  WARPSYNC.COLLECTIVE R91, `(.L_x_1172) ;  /* 0x000000005b087348 */ /* 0x000fea0003c00000 */
[----:B------:R0:W1:Y:S02]  /*e4e0*/  SHFL.IDX P0, R123, R88, R89, R90 ;  /* 0x00000059587b7389 */ /* 0x000064000000005a */
[----:B01----:R-:W-:Y:S05]  /*e4f0*/  ENDCOLLECTIVE ;  /* 0x000000000000791b */ /* 0x003fea0003800000 */
.L_x_1172:
[----:B------:R-:W-:Y:S01]  /*e500*/  FFMA R102, R11, R66, R102 ;  /* 0x000000420b667223 */ /* 0x000fe20000000066 */
[----:B------:R-:W-:Y:S02]  /*e510*/  MOV R88, R30 ;  /* 0x0000001e00587202 */ /* 0x000fe40000000f00 */
[----:B------:R-:W-:-:S07]  /*e520*/  MOV R66, R123 ;  /* 0x0000007b00427202 */ /* 0x000fce0000000f00 */
[----:B------:R-:W-:Y:S05]  /*e530*/  WARPSYNC.COLLECTIVE R91, `(.L_x_1173) ;  /* 0x000000005b087348 */ /* 0x000fea0003c00000 */
[----:B------:R0:W1:Y:S02]  /*e540*/  SHFL.IDX P0, R123, R88, R89, R90 ;  /* 0x00000059587b7389 */ /* 0x000064000000005a */
[----:B01----:R-:W-:Y:S05]  /*e550*/  ENDCOLLECTIVE ;  /* 0x000000000000791b */ /* 0x003fea0003800000 */
.L_x_1173:
[----:B------:R-:W-:Y:S01]  /*e560*/  MOV R88, R31 ;  /* 0x0000001f00587202 */ /* 0x000fe20000000f00 */
[-C--:B------:R-:W-:Y:S01]  /*e570*/  FFMA R103, R46, R123.reuse, R103 ;  /* 0x0000007b2e677223 */ /* 0x080fe20000000067 */
[----:B------:R-:W-:-:S07]  /*e580*/  FFMA R104, R47, R123, R104 ;  /* 0x0000007b2f687223 */ /* 0x000fce0000000068 */
[----:B------:R-:W-:Y:S05]  /*e590*/  WARPSYNC.COLLECTIVE R91, `(.L_x_1174) ;  /* 0x000000005b087348 */ /* 0x000fea0003c00000 */
[----:B------:R0:W1:Y:S02]  /*e5a0*/  SHFL.IDX P0, R123, R88, R89, R90 ;  /* 0x00000059587b7389 */ /* 0x000064000000005a */
[----:B01----:R-:W-:Y:S05]  /*e5b0*/  ENDCOLLECTIVE ;  /* 0x000000000000791b */ /* 0x003fea0003800000 */
.L_x_1174:
[C---:B------:R-:W-:Y:S01]  /*e5c0*/  FFMA R78, R11.reuse, R79, R78 ;  /* 0x0000004f0b4e7223 */ /* 0x040fe2000000004e */
[----:B------:R-:W-:Y:S01]  /*e5d0*/  FFMA R86, R11, R83, R86 ;  /* 0x000000530b567223 */ /* 0x000fe20000000056 */
[----:B------:R-:W-:Y:S02]  /*e5e0*/  MOV R88, R32 ;  /* 0x0000002000587202 */ /* 0x000fe40000000f00 */
[----:B------:R-:W-:-:S07]  /*e5f0*/  MOV R11, R123 ;  /* 0x0000007b000b7202 */ /* 0x000fce0000000f00 */
[----:B------:R-:W-:Y:S05]  /*e600*/  WARPSYNC.COLLECTIVE R91, `(.L_x_1175) ;  /* 0x000000005b087348 */ /* 0x000fea0003c00000 */
[----:B------:R0:W1:Y:S02]  /*e610*/  SHFL.IDX P0, R123, R88, R89, R90 ;  /* 0x00000059587b7389 */ /* 0x000064000000005a */
[----:B01----:R-:W-:Y:S05]  /*e620*/  ENDCOLLECTIVE ;  /* 0x000000000000791b */ /* 0x003fea0003800000 */
.L_x_1175:
[-C--:B------:R-:W-:Y:S01]  /*e630*/  FFMA R67, R46, R48.reuse, R67 ;  /* 0x000000302e437223 */ /* 0x080fe20000000043 */
[----:B------:R-:W-:Y:S01]  /*e640*/  FFMA R163, R47, R48, R163 ;  /* 0x000000302fa37223 */ /* 0x000fe200000000a3 */
[----:B------:R-:W-:Y:S02]  /*e650*/  MOV R88, R34 ;  /* 0x0000002200587202 */ /* 0x000fe40000000f00 */
[----:B------:R-:W-:-:S07]  /*e660*/  MOV R48, R123 ;  /* 0x0000007b00307202 */ /* 0x000fce0000000f00 */
[----:B------:R-:W-:Y:S05]  /*e670*/  WARPSYNC.COLLECTIVE R91, `(.L_x_1176) ;  /* 0x000000005b087348 */ /* 0x000fea0003c00000 */
[----:B------:R0:W1:Y:S02]  /*e680*/  SHFL.IDX P0, R123, R88, R89, R90 ;  /* 0x00000059587b7389 */ /* 0x000064000000005a */
[----:B01----:R-:W-:Y:S05]  /*e690*/  ENDCOLLECTIVE ;  /* 0x000000000000791b */ /* 0x003fea0003800000 */
.L_x_1176:
[-C--:B------:R-:W-:Y:S01]  /*e6a0*/  FFMA R69, R46, R50.reuse, R69 ;  /* 0x000000322e457223 */ /* 0x080fe20000000045 */
[----:B------:R-:W-:Y:S01]  /*e6b0*/  FFMA R165, R47, R50, R165 ;  /* 0x000000322fa57223 */ /* 0x000fe200000000a5 */
[----:B------:R-:W-:Y:S02]  /*e6c0*/  MOV R88, R35 ;  /* 0x0000002300587202 */ /* 0x000fe40000000f00 */
[----:B------:R-:W-:-:S07]  /*e6d0*/  MOV R50, R123 ;  /* 0x0000007b00327202 */ /* 0x000fce0000000f00 */
[----:B------:R-:W-:Y:S05]  /*e6e0*/  WARPSYNC.COLLECTIVE R91, `(.L_x_1177) ;  /* 0x000000005b087348 */ /* 0x000fea0003c00000 */
[----:B------:R0:W1:Y:S02]  /*e6f0*/  SHFL.IDX P0, R123, R88, R89, R90 ;  /* 0x00000059587b7389 */ /* 0x000064000000005a */
[----:B01----:R-:W-:Y:S05]  /*e700*/  ENDCOLLECTIVE ;  /* 0x000000000000791b */ /* 0x003fea0003800000 */
.L_x_1177:
[----:B------:R-:W-:Y:S02]  /*e710*/  MOV R88, R36 ;  /* 0x0000002400587202 */ /* 0x000fe40000000f00 */
[----:B------:R-:W-:-:S07]  /*e720*/  MOV R49, R123 ;  /* 0x0000007b00317202 */ /* 0x000fce0000000f00 */
[----:B------:R-:W-:Y:S05]  /*e730*/  WARPSYNC.COLLECTIVE R91, `(.L_x_1178) ;  /* 0x000000005b087348 */ /* 0x000fea0003c00000 */
[----:B------:R0:W1:Y:S02]  /*e740*/  SHFL.IDX P0, R123, R88, R89, R90 ;  /* 0x00000059587b7389 */ /* 0x000064000000005a */
[----:B01----:R-:W-:Y:S05]  /*e750*/  ENDCOLLECTIVE ;  /* 0x000000000000791b */ /* 0x003fea0003800000 */
.L_x_1178:
[-C--:B------:R-:W-:Y:S01]  /*e760*/  FFMA R71, R46, R52.reuse, R71 ;  /* 0x000000342e477223 */ /* 0x080fe20000000047 */
[----:B------:R-:W-:Y:S01]  /*e770*/  FFMA R72, R47, R52, R72 ;  /* 0x000000342f487223 */ /* 0x000fe20000000048 */
[----:B------:R-:W-:Y:S02]  /*e780*/  MOV R88, R37 ;  /* 0x0000002500587202 */ /* 0x000fe40000000f00 */
[----:B------:R-:W-:-:S07]  /*e790*/  MOV R52, R123 ;  /* 0x0000007b00347202 */ /* 0x000fce0000000f00 */
[----:B------:R-:W-:Y:S05]  /*e7a0*/  WARPSYNC.COLLECTIVE R91, `(.L_x_1179) ;  /* 0x000000005b087348 */ /* 0x000fea0003c00000 */
[----:B------:R0:W1:Y:S02]  /*e7b0*/  SHFL.IDX P0, R123, R88, R89, R90 ;  /* 0x00000059587b7389 */ /* 0x000064000000005a */
[----:B01----:R-:W-:Y:S05]  /*e7c0*/  ENDCOLLECTIVE ;  /* 0x000000000000791b */ /* 0x003fea0003800000 */
.L_x_1179:
[-C--:B------:R-:W-:Y:S01]  /*e7d0*/  FFMA R73, R46, R54.reuse, R73 ;  /* 0x000000362e497223 */ /* 0x080fe20000000049 */
[----:B------:R-:W-:Y:S01]  /*e7e0*/  FFMA R74, R47, R54, R74 ;  /* 0x000000362f4a7223 */ /* 0x000fe2000000004a */
[----:B------:R-:W-:Y:S02]  /*e7f0*/  MOV R88, R38 ;  /* 0x0000002600587202 */ /* 0x000fe40000000f00 */
[----:B------:R-:W-:-:S07]  /*e800*/  MOV R54, R123 ;  /* 0x0000007b00367202 */ /* 0x000fce0000000f00 */
[----:B------:R-:W-:Y:S05]  /*e810*/  WARPSYNC.COLLECTIVE R91, `(.L_x_1180) ;  /* 0x000000005b087348 */ /* 0x000fea0003c00000 */
[----:B------:R0:W1:Y:S02]  /*e820*/  SHFL.IDX P0, R123, R88, R89, R90 ;  /* 0x00000059587b7389 */ /* 0x000064000000005a */
[----:B01----:R-:W-:Y:S05]  /*e830*/  ENDCOLLECTIVE ;  /* 0x000000000000791b */ /* 0x003fea0003800000 */
.L_x_1180:
[-C--:B------:R-:W-:Y:S01]  /*e840*/  FFMA R75, R46, R56.reuse, R75 ;  /* 0x000000382e4b7223 */ /* 0x080fe2000000004b */
[----:B------:R-:W-:Y:S01]  /*e850*/  FFMA R92, R47, R56, R92 ;  /* 0x000000382f5c7223 */ /* 0x000fe2000000005c */
[----:B------:R-:W-:Y:S02]  /*e860*/  MOV R88, R39 ;  /* 0x0000002700587202 */ /* 0x000fe40000000f00 */
[----:B------:R-:W-:-:S07]  /*e870*/  MOV R56, R123 ;  /* 0x0000007b00387202 */ /* 0x000fce0000000f00 */
[----:B------:R-:W-:Y:S05]  /*e880*/  WARPSYNC.COLLECTIVE R91, `(.L_x_1181) ;  /* 0x000000005b087348 */ /* 0x000fea0003c00000 */
[----:B------:R0:W1:Y:S02]  /*e890*/  SHFL.IDX P0, R123, R88, R89, R90 ;  /* 0x00000059587b7389 */ /* 0x000064000000005a */
[----:B01----:R-:W-:Y:S05]  /*e8a0*/  ENDCOLLECTIVE ;  /* 0x000000000000791b */ /* 0x003fea0003800000 */
.L_x_1181:
[-C--:B------:R-:W-:Y:S01]  /*e8b0*/  FFMA R93, R46, R58.reuse, R93 ;  /* 0x0000003a2e5d7223 */ /* 0x080fe2000000005d */
[----:B------:R-:W-:Y:S01]  /*e8c0*/  FFMA R94, R47, R58, R94 ;  /* 0x0000003a2f5e7223 */ /* 0x000fe2000000005e */
[----:B------:R-:W-:Y:S02]  /*e8d0*/  MOV R88, R40 ;  /* 0x0000002800587202 */ /* 0x000fe40000000f00 */
[----:B------:R-:W-:-:S07]  /*e8e0*/  MOV R58, R123 ;  /* 0x0000007b003a7202 */ /* 0x000fce0000000f00 */
[----:B------:R-:W-:Y:S05]  /*e8f0*/  WARPSYNC.COLLECTIVE R91, `(.L_x_1182) ;  /* 0x000000005b087348 */ /* 0x000fea0003c00000 */
[----:B------:R0:W1:Y:S02]  /*e900*/  SHFL.IDX P0, R123, R88, R89, R90 ;  /* 0x00000059587b7389 */ /* 0x000064000000005a */
[----:B01----:R-:W-:Y:S05]  /*e910*/  ENDCOLLECTIVE ;  /* 0x000000000000791b */ /* 0x003fea0003800000 */
.L_x_1182:
[-C--:B------:R-:W-:Y:S01]  /*e920*/  FFMA R95, R46, R60.reuse, R95 ;  /* 0x0000003c2e5f7223 */ /* 0x080fe2000000005f */
[----:B------:R-:W-:Y:S01]  /*e930*/  FFMA R96, R47, R60, R96 ;  /* 0x0000003c2f607223 */ /* 0x000fe20000000060 */
[----:B------:R-:W-:Y:S02]  /*e940*/  MOV R88, R41 ;  /* 0x0000002900587202 */ /* 0x000fe40000000f00 */
[----:B------:R-:W-:-:S07]  /*e950*/  MOV R60, R123 ;  /* 0x0000007b003c7202 */ /* 0x000fce0000000f00 */
[----:B------:R-:W-:Y:S05]  /*e960*/  WARPSYNC.COLLECTIVE R91, `(.L_x_1183) ;  /* 0x000000005b087348 */ /* 0x000fea0003c00000 */
[----:B------:R0:W1:Y:S02]  /*e970*/  SHFL.IDX P0, R123, R88, R89, R90 ;  /* 0x00000059587b7389 */ /* 0x000064000000005a */
[----:B01----:R-:W-:Y:S05]  /*e980*/  ENDCOLLECTIVE ;  /* 0x000000000000791b */ /* 0x003fea0003800000 */
.L_x_1183:
[----:B------:R-:W-:Y:S02]  /*e990*/  MOV R88, R42 ;  /* 0x0000002a00587202 */ /* 0x000fe40000000f00 */
[----:B------:R-:W-:-:S07]  /*e9a0*/  MOV R79, R123 ;  /* 0x0000007b004f7202 */ /* 0x000fce0000000f00 */
[----:B------:R-:W-:Y:S05]  /*e9b0*/  WARPSYNC.COLLECTIVE R91, `(.L_x_1184) ;  /* 0x000000005b087348 */ /* 0x000fea0003c00000 */
[----:B------:R0:W1:Y:S02]  /*e9c0*/  SHFL.IDX P0, R123, R88, R89, R90 ;  /* 0x00000059587b7389 */ /* 0x000064000000005a */
[----:B01----:R-:W-:Y:S05]  /*e9d0*/  ENDCOLLECTIVE ;  /* 0x000000000000791b */ /* 0x003fea0003800000 */
.L_x_1184:
        /* <DEDUP_REMOVED lines=24> */
.L_x_1185:
[----:B------:R-:W-:Y:S01]  /*eb60*/  FFMA R110, R47, R50, R110 ;  /* 0x000000322f6e7223 */ /* 0x000fe2000000006e */
[----:B------:R-:W-:Y:S02]  /*eb70*/  MOV R88, R33 ;  /* 0x0000002100587202 */ /* 0x000fe40000000f00 */
[----:B------:R-:W-:-:S07]  /*eb80*/  MOV R50, R123 ;  /* 0x0000007b00327202 */ /* 0x000fce0000000f00 */
[----:B------:R-:W-:Y:S05]  /*eb90*/  WARPSYNC.COLLECTIVE R91, `(.L_x_1186) ;  /* 0x000000005b087348 */ /* 0x000fea0003c00000 */
[----:B------:R0:W1:Y:S02]  /*eba0*/  SHFL.IDX P0, R123, R88, R89, R90 ;  /* 0x00000059587b7389 */ /* 0x000064000000005a */
[----:B01----:R-:W-:Y:S05]  /*ebb0*/  ENDCOLLECTIVE ;  /* 0x000000000000791b */ /* 0x003fea0003800000 */
.L_x_1186:
        /* <DEDUP_REMOVED lines=11> */
.L_x_1187:
[----:B------:R-:W-:Y:S02]  /*ec70*/  MOV R88, R12 ;  /* 0x0000000c00587202 */ /* 0x000fe40000000f00 */
[----:B------:R-:W-:-:S07]  /*ec80*/  MOV R58, R123 ;  /* 0x0000007b003a7202 */ /* 0x000fce0000000f00 */
[----:B------:R-:W-:Y:S05]  /*ec90*/  WARPSYNC.COLLECTIVE R91, `(.L_x_1188) ;  /* 0x000000005b087348 */ /* 0x000fea0003c00000 */
[----:B------:R0:W1:Y:S02]  /*eca0*/  SHFL.IDX P0, R123, R88, R89, R90 ;  /* 0x00000059587b7389 */ /* 0x000064000000005a */
[----:B01----:R-:W-:Y:S05]  /*ecb0*/  ENDCOLLECTIVE ;  /* 0x000000000000791b */ /* 0x003fea0003800000 */
.L_x_1188:
[----:B------:R-:W-:Y:S02]  /*ecc0*/  MOV R88, R13 ;  /* 0x0000000d00587202 */ /* 0x000fe40000000f00 */
[----:B------:R-:W-:-:S07]  /*ecd0*/  MOV R62, R123 ;  /* 0x0000007b003e7202 */ /* 0x000fce0000000f00 */
[----:B------:R-:W-:Y:S05]  /*ece0*/  WARPSYNC.COLLECTIVE R91, `(.L_x_1189) ;  /* 0x000000005b087348 */ /* 0x000fea0003c00000 */
[----:B------:R0:W1:Y:S02]  /*ecf0*/  SHFL.IDX P0, R123, R88, R89, R90 ;  /* 0x00000059587b7389 */ /* 0x000064000000005a */
[----:B01----:R-:W-:Y:S05]  /*ed00*/  ENDCOLLECTIVE ;  /* 0x000000000000791b */ /* 0x003fea0003800000 */
.L_x_1189:
[----:B------:R-:W-:Y:S02]  /*ed10*/  MOV R88, R14 ;  /* 0x0000000e00587202 */ /* 0x000fe40000000f00 */
[----:B------:R-:W-:-:S07]  /*ed20*/  MOV R66, R123 ;  /* 0x0000007b00427202 */ /* 0x000fce0000000f00 */
[----:B------:R-:W-:Y:S05]  /*ed30*/  WARPSYNC.COLLECTIVE R91, `(.L_x_1190) ;  /* 0x000000005b087348 */ /* 0x000fea0003c00000 */
[----:B------:R0:W1:Y:S02]  /*ed40*/  SHFL.IDX P0, R123, R88, R89, R90 ;  /* 0x00000059587b7389 */ /* 0x000064000000005a */
[----:B01----:R-:W-:Y:S05]  /*ed50*/  ENDCOLLECTIVE ;  /* 0x000000000000791b */ /* 0x003fea0003800000 */
.L_x_1190:
[----:B------:R-:W-:Y:S02]  /*ed60*/  MOV R88, R15 ;  /* 0x0000000f00587202 */ /* 0x000fe40000000f00 */
[----:B------:R-:W-:-:S07]  /*ed70*/  MOV R70, R123 ;  /* 0x0000007b00467202 */ /* 0x000fce0000000f00 */
[----:B------:R-:W-:Y:S05]  /*ed80*/  WARPSYNC.COLLECTIVE R91, `(.L_x_1191) ;  /* 0x000000005b087348 */ /* 0x000fea0003c00000 */
[----:B------:R0:W1:Y:S02]  /*ed90*/  SHFL.IDX P0, R123, R88, R89, R90 ;  /* 0x00000059587b7389 */ /* 0x000064000000005a */
[----:B01----:R-:W-:Y:S05]  /*eda0*/  ENDCOLLECTIVE ;  /* 0x000000000000791b */ /* 0x003fea0003800000 */
.L_x_1191:
[----:B------:R-:W-:Y:S02]  /*edb0*/  MOV R88, R16 ;  /* 0x0000001000587202 */ /* 0x000fe40000000f00 */
[----:B------:R-:W-:-:S07]  /*edc0*/  MOV R84, R123 ;  /* 0x0000007b00547202 */ /* 0x000fce0000000f00 */
[----:B------:R-:W-:Y:S05]  /*edd0*/  WARPSYNC.COLLECTIVE R91, `(.L_x_1192) ;  /* 0x000000005b087348 */ /* 0x000fea0003c00000 */
[----:B------:R0:W1:Y:S02]  /*ede0*/  SHFL.IDX P0, R123, R88, R89, R90 ;  /* 0x00000059587b7389 */ /* 0x000064000000005a */
[----:B01----:R-:W-:Y:S05]  /*edf0*/  ENDCOLLECTIVE ;  /* 0x000000000000791b */ /* 0x003fea0003800000 */
.L_x_1192:
[----:B------:R-:W-:Y:S02]  /*ee00*/  MOV R88, R17 ;  /* 0x0000001100587202 */ /* 0x000fe40000000f00 */
[----:B------:R-:W-:-:S07]  /*ee10*/  MOV R124, R123 ;  /* 0x0000007b007c7202 */ /* 0x000fce0000000f00 */
[----:B------:R-:W-:Y:S05]  /*ee20*/  WARPSYNC.COLLECTIVE R91, `(.L_x_1193) ;  /* 0x000000005b087348 */ /* 0x000fea0003c00000 */
[----:B------:R0:W1:Y:S02]  /*ee30*/  SHFL.IDX P0, R123, R88, R89, R90 ;  /* 0x00000059587b7389 */ /* 0x000064000000005a */
[----:B01----:R-:W-:Y:S05]  /*ee40*/  ENDCOLLECTIVE ;  /* 0x000000000000791b */ /* 0x003fea0003800000 */
.L_x_1193:
[----:B------:R-:W-:Y:S02]  /*ee50*/  MOV R88, R18 ;  /* 0x0000001200587202 */ /* 0x000fe40000000f00 */
[----:B------:R-:W-:-:S07]  /*ee60*/  MOV R128, R123 ;  /* 0x0000007b00807202 */ /* 0x000fce0000000f00 */
[----:B------:R-:W-:Y:S05]  /*ee70*/  WARPSYNC.COLLECTIVE R91, `(.L_x_1194) ;  /* 0x000000005b087348 */ /* 0x000fea0003c00000 */
[----:B------:R0:W1:Y:S02]  /*ee80*/  SHFL.IDX P0, R123, R88, R89, R90 ;  /* 0x00000059587b7389 */ /* 0x000064000000005a */
[----:B01----:R-:W-:Y:S05]  /*ee90*/  ENDCOLLECTIVE ;  /* 0x000000000000791b */ /* 0x003fea0003800000 */
.L_x_1194:
[----:B------:R-:W-:Y:S01]  /*eea0*/  MOV R88, R19 ;  /* 0x0000001300587202 */ /* 0x000fe20000000f00 */
[-C--:B------:R-:W-:Y:S01]  /*eeb0*/  FFMA R130, R46, R123.reuse, R65 ;  /* 0x0000007b2e827223 */ /* 0x080fe20000000041 */
[----:B------:R-:W-:-:S07]  /*eec0*/  FFMA R132, R11, R123, R161 ;  /* 0x0000007b0b847223 */ /* 0x000fce00000000a1 */
[----:B------:R-:W-:Y:S05]  /*eed0*/  WARPSYNC.COLLECTIVE R91, `(.L_x_1195) ;  /* 0x000000005b087348 */ /* 0x000fea0003c00000 */
[----:B------:R0:W1:Y:S02]  /*eee0*/  SHFL.IDX P0, R123, R88, R89, R90 ;  /* 0x00000059587b7389 */ /* 0x000064000000005a */
[----:B01----:R-:W-:Y:S05]  /*eef0*/  ENDCOLLECTIVE ;  /* 0x000000000000791b */ /* 0x003fea0003800000 */
.L_x_1195:
[----:B------:R-:W-:Y:S02]  /*ef00*/  MOV R88, R20 ;  /* 0x0000001400587202 */ /* 0x000fe40000000f00 */
[----:B------:R-:W-:-:S07]  /*ef10*/  MOV R136, R123 ;  /* 0x0000007b00887202 */ /* 0x000fce0000000f00 */
[----:B------:R-:W-:Y:S05]  /*ef20*/  WARPSYNC.COLLECTIVE R91, `(.L_x_1196) ;  /* 0x000000005b087348 */ /* 0x000fea0003c00000 */
[----:B------:R0:W1:Y:S02]  /*ef30*/  SHFL.IDX P0, R123, R88, R89, R90 ;  /* 0x00000059587b7389 */ /* 0x000064000000005a */
[----:B01----:R-:W-:Y:S05]  /*ef40*/  ENDCOLLECTIVE ;  /* 0x000000000000791b */ /* 0x003fea0003800000 */
.L_x_1196:
[----:B------:R-:W-:Y:S02]  /*ef50*/  MOV R88, R21 ;  /* 0x0000001500587202 */ /* 0x000fe40000000f00 */
[----:B------:R-:W-:-:S07]  /*ef60*/  MOV R140, R123 ;  /* 0x0000007b008c7202 */ /* 0x000fce0000000f00 */
[----:B------:R-:W-:Y:S05]  /*ef70*/  WARPSYNC.COLLECTIVE R91, `(.L_x_1197) ;  /* 0x000000005b087348 */ /* 0x000fea0003c00000 */
[----:B------:R0:W1:Y:S02]  /*ef80*/  SHFL.IDX P0, R123, R88, R89, R90 ;  /* 0x00000059587b7389 */ /* 0x000064000000005a */
[----:B01----:R-:W-:Y:S05]  /*ef90*/  ENDCOLLECTIVE ;  /* 0x000000000000791b */ /* 0x003fea0003800000 */
.L_x_1197:
[----:B------:R-:W-:Y:S02]  /*efa0*/  MOV R88, R22 ;  /* 0x0000001600587202 */ /* 0x000fe40000000f00 */
[----:B------:R-:W-:-:S07]  /*efb0*/  MOV R144, R123 ;  /* 0x0000007b00907202 */ /* 0x000fce0000000f00 */
[----:B------:R-:W-:Y:S05]  /*efc0*/  WARPSYNC.COLLECTIVE R91, `(.L_x_1198) ;  /* 0x000000005b087348 */ /* 0x000fea0003c00000 */
[----:B------:R0:W1:Y:S02]  /*efd0*/  SHFL.IDX P0, R123, R88, R89, R90 ;  /* 0x00000059587b7389 */ /* 0x000064000000005a */
[----:B01----:R-:W-:Y:S05]  /*efe0*/  ENDCOLLECTIVE ;  /* 0x000000000000791b */ /* 0x003fea0003800000 */
.L_x_1198:
[----:B------:R-:W-:Y:S02]  /*eff0*/  MOV R88, R23 ;  /* 0x0000001700587202 */ /* 0x000fe40000000f00 */
[----:B------:R-:W-:-:S07]  /*f000*/  MOV R146, R123 ;  /* 0x0000007b00927202 */ /* 0x000fce0000000f00 */
[----:B------:R-:W-:Y:S05]  /*f010*/  WARPSYNC.COLLECTIVE R91, `(.L_x_1199) ;  /* 0x000000005b087348 */ /* 0x000fea0003c00000 */
[----:B------:R0:W1:Y:S02]  /*f020*/  SHFL.IDX P0, R123, R88, R89, R90 ;  /* 0x00000059587b7389 */ /* 0x000064000000005a */
[----:B01----:R-:W-:Y:S05]  /*f030*/  ENDCOLLECTIVE ;  /* 0x000000000000791b */ /* 0x003fea0003800000 */
.L_x_1199:
[----:B------:R-:W-:Y:S02]  /*f040*/  MOV R88, R24 ;  /* 0x0000001800587202 */ /* 0x000fe40000000f00 */
[----:B------:R-:W-:-:S07]  /*f050*/  MOV R148, R123 ;  /* 0x0000007b00947202 */ /* 0x000fce0000000f00 */
[----:B------:R-:W-:Y:S05]  /*f060*/  WARPSYNC.COLLECTIVE R91, `(.L_x_1200) ;  /* 0x000000005b087348 */ /* 0x000fea0003c00000 */
[----:B------:R0:W1:Y:S02]  /*f070*/  SHFL.IDX P0, R123, R88, R89, R90 ;  /* 0x00000059587b7389 */ /* 0x000064000000005a */
[----:B01----:R-:W-:Y:S05]  /*f080*/  ENDCOLLECTIVE ;  /* 0x000000000000791b */ /* 0x003fea0003800000 */
.L_x_1200:
[----:B------:R-:W-:Y:S02]  /*f090*/  MOV R88, R25 ;  /* 0x0000001900587202 */ /* 0x000fe40000000f00 */
[----:B------:R-:W-:-:S07]  /*f0a0*/  MOV R150, R123 ;  /* 0x0000007b00967202 */ /* 0x000fce0000000f00 */
[----:B------:R-:W-:Y:S05]  /*f0b0*/  WARPSYNC.COLLECTIVE R91, `(.L_x_1201) ;  /* 0x000000005b087348 */ /* 0x000fea0003c00000 */
[----:B------:R0:W1:Y:S02]  /*f0c0*/  SHFL.IDX P0, R123, R88, R89, R90 ;  /* 0x00000059587b7389 */ /* 0x000064000000005a */
[----:B01----:R-:W-:Y:S05]  /*f0d0*/  ENDCOLLECTIVE ;  /* 0x000000000000791b */ /* 0x003fea0003800000 */
.L_x_1201:
[----:B------:R-:W-:Y:S02]  /*f0e0*/  MOV R88, R26 ;  /* 0x0000001a00587202 */ /* 0x000fe40000000f00 */
[----:B------:R-:W-:-:S07]  /*f0f0*/  MOV R152, R123 ;  /* 0x0000007b00987202 */ /* 0x000fce0000000f00 */
[----:B------:R-:W-:Y:S05]  /*f100*/  WARPSYNC.COLLECTIVE R91, `(.L_x_1202) ;  /* 0x000000005b087348 */ /* 0x000fea0003c00000 */
[----:B------:R0:W1:Y:S02]  /*f110*/  SHFL.IDX P0, R123, R88, R89, R90 ;  /* 0x00000059587b7389 */ /* 0x000064000000005a */
[----:B01----:R-:W-:Y:S05]  /*f120*/  ENDCOLLECTIVE ;  /* 0x000000000000791b */ /* 0x003fea0003800000 */
.L_x_1202:
[----:B------:R-:W-:Y:S02]  /*f130*/  MOV R88, R28 ;  /* 0x0000001c00587202 */ /* 0x000fe40000000f00 */
[----:B------:R-:W-:-:S07]  /*f140*/  MOV R154, R123 ;  /* 0x0000007b009a7202 */ /* 0x000fce0000000f00 */
[----:B------:R-:W-:Y:S05]  /*f150*/  WARPSYNC.COLLECTIVE R91, `(.L_x_1203) ;  /* 0x000000005b087348 */ /* 0x000fea0003c00000 */
[----:B------:R0:W1:Y:S02]  /*f160*/  SHFL.IDX P0, R123, R88, R89, R90 ;  /* 0x00000059587b7389 */ /* 0x000064000000005a */
[----:B01----:R-:W-:Y:S05]  /*f170*/  ENDCOLLECTIVE ;  /* 0x000000000000791b */ /* 0x003fea0003800000 */
.L_x_1203:
[----:B------:R-:W-:Y:S02]  /*f180*/  MOV R88, R29 ;  /* 0x0000001d00587202 */ /* 0x000fe40000000f00 */
[----:B------:R-:W-:-:S07]  /*f190*/  MOV R156, R123 ;  /* 0x0000007b009c7202 */ /* 0x000fce0000000f00 */
[----:B------:R-:W-:Y:S05]  /*f1a0*/  WARPSYNC.COLLECTIVE R91, `(.L_x_1204) ;  /* 0x000000005b087348 */ /* 0x000fea0003c00000 */
[----:B------:R0:W1:Y:S02]  /*f1b0*/  SHFL.IDX P0, R123, R88, R89, R90 ;  /* 0x00000059587b7389 */ /* 0x000064000000005a */
[----:B01----:R-:W-:Y:S05]  /*f1c0*/  ENDCOLLECTIVE ;  /* 0x000000000000791b */ /* 0x003fea0003800000 */
.L_x_1204:
[----:B------:R-:W-:Y:S02]  /*f1d0*/  MOV R88, R30 ;  /* 0x0000001e00587202 */ /* 0x000fe40000000f00 */
[----:B------:R-:W-:-:S07]  /*f1e0*/  MOV R158, R123 ;  /* 0x0000007b009e7202 */ /* 0x000fce0000000f00 */
[----:B------:R-:W-:Y:S05]  /*f1f0*/  WARPSYNC.COLLECTIVE R91, `(.L_x_1205) ;  /* 0x000000005b087348 */ /* 0x000fea0003c00000 */
[----:B------:R0:W1:Y:S02]  /*f200*/  SHFL.IDX P0, R123, R88, R89, R90 ;  /* 0x00000059587b7389 */ /* 0x000064000000005a */
[----:B01----:R-:W-:Y:S05]  /*f210*/  ENDCOLLECTIVE ;  /* 0x000000000000791b */ /* 0x003fea0003800000 */
.L_x_1205:
        /* <DEDUP_REMOVED lines=23> */
.L_x_1206:
[----:B------:R-:W-:Y:S02]  /*f390*/  MOV R88, R32 ;  /* 0x0000002000587202 */ /* 0x000fe40000000f00 */
[----:B------:R-:W-:-:S07]  /*f3a0*/  MOV R45, R123 ;  /* 0x0000007b002d7202 */ /* 0x000fce0000000f00 */
[----:B------:R-:W-:Y:S05]  /*f3b0*/  WARPSYNC.COLLECTIVE R91, `(.L_x_1207) ;  /* 0x000000005b087348 */ /* 0x000fea0003c00000 */
[----:B------:R0:W1:Y:S02]  /*f3c0*/  SHFL.IDX P0, R123, R88, R89, R90 ;  /* 0x00000059587b7389 */ /* 0x000064000000005a */
[----:B01----:R-:W-:Y:S05]  /*f3d0*/  ENDCOLLECTIVE ;  /* 0x000000000000791b */ /* 0x003fea0003800000 */
.L_x_1207:
[----:B------:R-:W-:Y:S01]  /*f3e0*/  FFMA R112, R47, R49, R112 ;  /* 0x000000312f707223 */ /* 0x000fe20000000070 */
[----:B------:R-:W-:Y:S02]  /*f3f0*/  MOV R88, R34 ;  /* 0x0000002200587202 */ /* 0x000fe40000000f00 */
[----:B------:R-:W-:-:S07]  /*f400*/  MOV R49, R123 ;  /* 0x0000007b00317202 */ /* 0x000fce0000000f00 */
[----:B------:R-:W-:Y:S05]  /*f410*/  WARPSYNC.COLLECTIVE R91, `(.L_x_1208) ;  /* 0x000000005b087348 */ /* 0x000fea0003c00000 */
[----:B------:R0:W1:Y:S02]  /*f420*/  SHFL.IDX P0, R123, R88, R89, R90 ;  /* 0x00000059587b7389 */ /* 0x000064000000005a */
[----:B01----:R-:W-:Y:S05]  /*f430*/  ENDCOLLECTIVE ;  /* 0x000000000000791b */ /* 0x003fea0003800000 */
.L_x_1208:
[----:B------:R-:W-:Y:S01]  /*f440*/  FFMA R118, R47, R56, R118 ;  /* 0x000000382f767223 */ /* 0x000fe20000000076 */
[----:B------:R-:W-:Y:S01]  /*f450*/  FFMA R56, R46, R58, R51 ;  /* 0x0000003a2e387223 */ /* 0x000fe20000000033 */
[----:B------:R-:W-:Y:S02]  /*f460*/  MOV R88, R35 ;  /* 0x0000002300587202 */ /* 0x000fe40000000f00 */
[----:B------:R-:W-:-:S07]  /*f470*/  MOV R51, R123 ;  /* 0x0000007b00337202 */ /* 0x000fce0000000f00 */
[----:B------:R-:W-:Y:S05]  /*f480*/  WARPSYNC.COLLECTIVE R91, `(.L_x_1209) ;  /* 0x000000005b087348 */ /* 0x000fea0003c00000 */
[----:B------:R0:W1:Y:S02]  /*f490*/  SHFL.IDX P0, R123, R88, R89, R90 ;  /* 0x00000059587b7389 */ /* 0x000064000000005a */
[----:B01----:R-:W-:Y:S05]  /*f4a0*/  ENDCOLLECTIVE ;  /* 0x000000000000791b */ /* 0x003fea0003800000 */
.L_x_1209:
[----:B------:R-:W-:Y:S01]  /*f4b0*/  FFMA R10, R47, R60, R10 ;  /* 0x0000003c2f0a7223 */ /* 0x000fe2000000000a */
[----:B------:R-:W-:Y:S01]  /*f4c0*/  FFMA R60, R46, R62, R53 ;  /* 0x0000003e2e3c7223 */ /* 0x000fe20000000035 */
[----:B------:R-:W-:Y:S02]  /*f4d0*/  MOV R88, R36 ;  /* 0x0000002400587202 */ /* 0x000fe40000000f00 */
[----:B------:R-:W-:-:S07]  /*f4e0*/  MOV R53, R123 ;  /* 0x0000007b00357202 */ /* 0x000fce0000000f00 */
[----:B------:R-:W-:Y:S05]  /*f4f0*/  WARPSYNC.COLLECTIVE R91, `(.L_x_1210) ;  /* 0x000000005b087348 */ /* 0x000fea0003c00000 */
[----:B------:R0:W1:Y:S02]  /*f500*/  SHFL.IDX P0, R123, R88, R89, R90 ;  /* 0x00000059587b7389 */ /* 0x000064000000005a */
[----:B01----:R-:W-:Y:S05]  /*f510*/  ENDCOLLECTIVE ;  /* 0x000000000000791b */ /* 0x003fea0003800000 */
.L_x_1210:
[----:B------:R-:W-:Y:S01]  /*f520*/  FFMA R64, R46, R66, R55 ;  /* 0x000000422e407223 */ /* 0x000fe20000000037 */
[----:B------:R-:W-:Y:S02]  /*f530*/  MOV R88, R37 ;  /* 0x0000002500587202 */ /* 0x000fe40000000f00 */
[----:B------:R-:W-:-:S07]  /*f540*/  MOV R55, R123 ;  /* 0x0000007b00377202 */ /* 0x000fce0000000f00 */
[----:B------:R-:W-:Y:S05]  /*f550*/  WARPSYNC.COLLECTIVE R91, `(.L_x_1211) ;  /* 0x000000005b087348 */ /* 0x000fea0003c00000 */
[----:B------:R0:W1:Y:S02]  /*f560*/  SHFL.IDX P0, R123, R88, R89, R90 ;  /* 0x00000059587b7389 */ /* 0x000064000000005a */
[----:B01----:R-:W-:Y:S05]  /*f570*/  ENDCOLLECTIVE ;  /* 0x000000000000791b */ /* 0x003fea0003800000 */
.L_x_1211:
[----:B------:R-:W-:Y:S01]  /*f580*/  FFMA R68, R46, R70, R57 ;  /* 0x000000462e447223 */ /* 0x000fe20000000039 */
[----:B------:R-:W-:Y:S02]  /*f590*/  MOV R88, R38 ;  /* 0x0000002600587202 */ /* 0x000fe40000000f00 */
[----:B------:R-:W-:-:S07]  /*f5a0*/  MOV R57, R123 ;  /* 0x0000007b00397202 */ /* 0x000fce0000000f00 */
[----:B------:R-:W-:Y:S05]  /*f5b0*/  WARPSYNC.COLLECTIVE R91, `(.L_x_1212) ;  /* 0x000000005b087348 */ /* 0x000fea0003c00000 */
[----:B------:R0:W1:Y:S02]  /*f5c0*/  SHFL.IDX P0, R123, R88, R89, R90 ;  /* 0x00000059587b7389 */ /* 0x000064000000005a */
[----:B01----:R-:W-:Y:S05]  /*f5d0*/  ENDCOLLECTIVE ;  /* 0x000000000000791b */ /* 0x003fea0003800000 */
.L_x_1212:
[----:B------:R-:W-:Y:S01]  /*f5e0*/  FFMA R76, R46, R84, R59 ;  /* 0x000000542e4c7223 */ /* 0x000fe2000000003b */
[----:B------:R-:W-:Y:S02]  /*f5f0*/  MOV R88, R39 ;  /* 0x0000002700587202 */ /* 0x000fe40000000f00 */
[----:B------:R-:W-:-:S07]  /*f600*/  MOV R59, R123 ;  /* 0x0000007b003b7202 */ /* 0x000fce0000000f00 */
[----:B------:R-:W-:Y:S05]  /*f610*/  WARPSYNC.COLLECTIVE R91, `(.L_x_1213) ;  /* 0x000000005b087348 */ /* 0x000fea0003c00000 */
[----:B------:R0:W1:Y:S02]  /*f620*/  SHFL.IDX P0, R123, R88, R89, R90 ;  /* 0x00000059587b7389 */ /* 0x000064000000005a */
[----:B01----:R-:W-:Y:S05]  /*f630*/  ENDCOLLECTIVE ;  /* 0x000000000000791b */ /* 0x003fea0003800000 */
.L_x_1213:
[----:B------:R-:W-:Y:S01]  /*f640*/  FFMA R122, R46, R124, R61 ;  /* 0x0000007c2e7a7223 */ /* 0x000fe2000000003d */
[----:B------:R-:W-:Y:S02]  /*f650*/  MOV R88, R40 ;  /* 0x0000002800587202 */ /* 0x000fe40000000f00 */
[----:B------:R-:W-:-:S07]  /*f660*/  MOV R61, R123 ;  /* 0x0000007b003d7202 */ /* 0x000fce0000000f00 */
[----:B------:R-:W-:Y:S05]  /*f670*/  WARPSYNC.COLLECTIVE R91, `(.L_x_1214) ;  /* 0x000000005b087348 */ /* 0x000fea0003c00000 */
[----:B------:R0:W1:Y:S02]  /*f680*/  SHFL.IDX P0, R123, R88, R89, R90 ;  /* 0x00000059587b7389 */ /* 0x000064000000005a */
[----:B01----:R-:W-:Y:S05]  /*f690*/  ENDCOLLECTIVE ;  /* 0x000000000000791b */ /* 0x003fea0003800000 */
.L_x_1214:
[----:B------:R-:W-:Y:S01]  /*f6a0*/  FFMA R126, R46, R128, R63 ;  /* 0x000000802e7e7223 */ /* 0x000fe2000000003f */
[----:B------:R-:W-:Y:S02]  /*f6b0*/  MOV R88, R41 ;  /* 0x0000002900587202 */ /* 0x000fe40000000f00 */
[----:B------:R-:W-:-:S07]  /*f6c0*/  MOV R63, R123 ;  /* 0x0000007b003f7202 */ /* 0x000fce0000000f00 */
[----:B------:R-:W-:Y:S05]  /*f6d0*/  WARPSYNC.COLLECTIVE R91, `(.L_x_1215) ;  /* 0x000000005b087348 */ /* 0x000fea0003c00000 */
[----:B------:R0:W1:Y:S02]  /*f6e0*/  SHFL.IDX P0, R123, R88, R89, R90 ;  /* 0x00000059587b7389 */ /* 0x000064000000005a */
[----:B01----:R-:W-:Y:S05]  /*f6f0*/  ENDCOLLECTIVE ;  /* 0x000000000000791b */ /* 0x003fea0003800000 */
.L_x_1215:
[----:B------:R-:W-:Y:S02]  /*f700*/  MOV R88, R42 ;  /* 0x0000002a00587202 */ /* 0x000fe40000000f00 */
[----:B------:R-:W-:-:S07]  /*f710*/  MOV R65, R123 ;  /* 0x0000007b00417202 */ /* 0x000fce0000000f00 */
[----:B------:R-:W-:Y:S05]  /*f720*/  WARPSYNC.COLLECTIVE R91, `(.L_x_1216) ;  /* 0x000000005b087348 */ /* 0x000fea0003c00000 */
[----:B------:R0:W1:Y:S02]  /*f730*/  SHFL.IDX P0, R123, R88, R89, R90 ;  /* 0x00000059587b7389 */ /* 0x000064000000005a */
[----:B01----:R-:W-:Y:S05]  /*f740*/  ENDCOLLECTIVE ;  /* 0x000000000000791b */ /* 0x003fea0003800000 */
.L_x_1216:
        /* <DEDUP_REMOVED lines=26> */
.L_x_1217:
        /* <DEDUP_REMOVED lines=27> */
.L_x_1218:
[----:B------:R-:W-:Y:S02]  /*faa0*/  MOV R88, R27 ;  /* 0x0000001b00587202 */ /* 0x000fe40000000f00 */
[----:B------:R-:W-:-:S07]  /*fab0*/  MOV R8, R123 ;  /* 0x0000007b00087202 */ /* 0x000fce0000000f00 */
[----:B------:R-:W-:Y:S05]  /*fac0*/  WARPSYNC.COLLECTIVE R91, `(.L_x_1219) ;  /* 0x000000005b087348 */ /* 0x000fea0003c00000 */
[----:B------:R0:W1:Y:S02]  /*fad0*/  SHFL.IDX P0, R123, R88, R89, R90 ;  /* 0x00000059587b7389 */ /* 0x000064000000005a */
[----:B01----:R-:W-:Y:S05]  /*fae0*/  ENDCOLLECTIVE ;  /* 0x000000000000791b */ /* 0x003fea0003800000 */
.L_x_1219:
[----:B------:R-:W-:Y:S02]  /*faf0*/  MOV R88, R12 ;  /* 0x0000000c00587202 */ /* 0x000fe40000000f00 */
[----:B------:R-:W-:-:S07]  /*fb00*/  MOV R45, R123 ;  /* 0x0000007b002d7202 */ /* 0x000fce0000000f00 */
[----:B------:R-:W-:Y:S05]  /*fb10*/  WARPSYNC.COLLECTIVE R91, `(.L_x_1220) ;  /* 0x000000005b087348 */ /* 0x000fea0003c00000 */
[----:B------:R0:W1:Y:S02]  /*fb20*/  SHFL.IDX P0, R123, R88, R89, R90 ;  /* 0x00000059587b7389 */ /* 0x000064000000005a */
[----:B01----:R-:W-:Y:S05]  /*fb30*/  ENDCOLLECTIVE ;  /* 0x000000000000791b */ /* 0x003fea0003800000 */
.L_x_1220:
[----:B------:R-:W-:Y:S02]  /*fb40*/  MOV R88, R13 ;  /* 0x0000000d00587202 */ /* 0x000fe40000000f00 */
[----:B------:R-:W-:-:S07]  /*fb50*/  MOV R47, R123 ;  /* 0x0000007b002f7202 */ /* 0x000fce0000000f00 */
[----:B------:R-:W-:Y:S05]  /*fb60*/  WARPSYNC.COLLECTIVE R91, `(.L_x_1221) ;  /* 0x000000005b087348 */ /* 0x000fea0003c00000 */
[----:B------:R0:W1:Y:S02]  /*fb70*/  SHFL.IDX P0, R123, R88, R89, R90 ;  /* 0x00000059587b7389 */ /* 0x000064000000005a */
[----:B01----:R-:W-:Y:S05]  /*fb80*/  ENDCOLLECTIVE ;  /* 0x000000000000791b */ /* 0x003fea0003800000 */
.L_x_1221:
[----:B------:R-:W-:Y:S02]  /*fb90*/  MOV R88, R14 ;  /* 0x0000000e00587202 */ /* 0x000fe40000000f00 */
[----:B------:R-:W-:-:S07]  /*fba0*/  MOV R49, R123 ;  /* 0x0000007b00317202 */ /* 0x000fce0000000f00 */
[----:B------:R-:W-:Y:S05]  /*fbb0*/  WARPSYNC.COLLECTIVE R91, `(.L_x_1222) ;  /* 0x000000005b087348 */ /* 0x000fea0003c00000 */
[----:B------:R0:W1:Y:S02]  /*fbc0*/  SHFL.IDX P0, R123, R88, R89, R90 ;  /* 0x00000059587b7389 */ /* 0x000064000000005a */
[----:B01----:R-:W-:Y:S05]  /*fbd0*/  ENDCOLLECTIVE ;  /* 0x000000000000791b */ /* 0x003fea0003800000 */
.L_x_1222:
[----:B------:R-:W-:Y:S02]  /*fbe0*/  MOV R88, R15 ;  /* 0x0000000f00587202 */ /* 0x000fe40000000f00 */
[----:B------:R-:W-:-:S07]  /*fbf0*/  MOV R11, R123 ;  /* 0x0000007b000b7202 */ /* 0x000fce0000000f00 */
[----:B------:R-:W-:Y:S05]  /*fc00*/  WARPSYNC.COLLECTIVE R91, `(.L_x_1223) ;  /* 0x000000005b087348 */ /* 0x000fea0003c00000 */
[----:B------:R0:W1:Y:S02]  /*fc10*/  SHFL.IDX P0, R123, R88, R89, R90 ;  /* 0x00000059587b7389 */ /* 0x000064000000005a */
[----:B01----:R-:W-:Y:S05]  /*fc20*/  ENDCOLLECTIVE ;  /* 0x000000000000791b */ /* 0x003fea0003800000 */
.L_x_1223:
[C---:B------:R-:W-:Y:S01]  /*fc30*/  FFMA R53, R9.reuse, R47, R60 ;  /* 0x0000002f09357223 */ /* 0x040fe2000000003c */
[----:B------:R-:W-:Y:S01]  /*fc40*/  MOV R88, R16 ;  /* 0x0000001000587202 */ /* 0x000fe20000000f00 */
[-C--:B------:R-:W-:Y:S01]  /*fc50*/  FFMA R59, R9, R123.reuse, R76 ;  /* 0x0000007b093b7223 */ /* 0x080fe2000000004c */
[----:B------:R-:W-:-:S07]  /*fc60*/  FFMA R60, R7, R123, R84 ;  /* 0x0000007b073c7223 */ /* 0x000fce0000000054 */
[----:B------:R-:W-:Y:S05]  /*fc70*/  WARPSYNC.COLLECTIVE R91, `(.L_x_1224) ;  /* 0x000000005b087348 */ /* 0x000fea0003c00000 */
[----:B------:R0:W1:Y:S02]  /*fc80*/  SHFL.IDX P0, R123, R88, R89, R90 ;  /* 0x00000059587b7389 */ /* 0x000064000000005a */
[----:B01----:R-:W-:Y:S05]  /*fc90*/  ENDCOLLECTIVE ;  /* 0x000000000000791b */ /* 0x003fea0003800000 */
.L_x_1224:
[----:B------:R-:W-:Y:S02]  /*fca0*/  MOV R88, R17 ;  /* 0x0000001100587202 */ /* 0x000fe40000000f00 */
[----:B------:R-:W-:-:S07]  /*fcb0*/  MOV R63, R123 ;  /* 0x0000007b003f7202 */ /* 0x000fce0000000f00 */
[----:B------:R-:W-:Y:S05]  /*fcc0*/  WARPSYNC.COLLECTIVE R91, `(.L_x_1225) ;  /* 0x000000005b087348 */ /* 0x000fea0003c00000 */
[----:B------:R0:W1:Y:S02]  /*fcd0*/  SHFL.IDX P0, R123, R88, R89, R90 ;  /* 0x00000059587b7389 */ /* 0x000064000000005a */
[----:B01----:R-:W-:Y:S05]  /*fce0*/  ENDCOLLECTIVE ;  /* 0x000000000000791b */ /* 0x003fea0003800000 */
.L_x_1225:
[----:B------:R-:W-:Y:S02]  /*fcf0*/  MOV R88, R18 ;  /* 0x0000001200587202 */ /* 0x000fe40000000f00 */
[----:B------:R-:W-:-:S07]  /*fd00*/  MOV R65, R123 ;  /* 0x0000007b00417202 */ /* 0x000fce0000000f00 */
[----:B------:R-:W-:Y:S05]  /*fd10*/  WARPSYNC.COLLECTIVE R91, `(.L_x_1226) ;  /* 0x000000005b087348 */ /* 0x000fea0003c00000 */
[----:B------:R0:W1:Y:S02]  /*fd20*/  SHFL.IDX P0, R123, R88, R89, R90 ;  /* 0x00000059587b7389 */ /* 0x000064000000005a */
[----:B01----:R-:W-:Y:S05]  /*fd30*/  ENDCOLLECTIVE ;  /* 0x000000000000791b */ /* 0x003fea0003800000 */
.L_x_1226:
[-C--:B------:R-:W-:Y:S01]  /*fd40*/  FFMA R48, R9, R8.reuse, R52 ;  /* 0x0000000809307223 */ /* 0x080fe20000000034 */
[----:B------:R-:W-:Y:S01]  /*fd50*/  FFMA R50, R7, R8, R54 ;  /* 0x0000000807327223 */ /* 0x000fe20000000036 */
[----:B------:R-:W-:Y:S02]  /*fd60*/  MOV R88, R19 ;  /* 0x0000001300587202 */ /* 0x000fe40000000f00 */
[----:B------:R-:W-:-:S07]  /*fd70*/  MOV R8, R123 ;  /* 0x0000007b00087202 */ /* 0x000fce0000000f00 */
[----:B------:R-:W-:Y:S05]  /*fd80*/  WARPSYNC.COLLECTIVE R91, `(.L_x_1227) ;  /* 0x000000005b087348 */ /* 0x000fea0003c00000 */
[----:B------:R0:W1:Y:S02]  /*fd90*/  SHFL.IDX P0, R123, R88, R89, R90 ;  /* 0x00000059587b7389 */ /* 0x000064000000005a */
[----:B01----:R-:W-:Y:S05]  /*fda0*/  ENDCOLLECTIVE ;  /* 0x000000000000791b */ /* 0x003fea0003800000 */
.L_x_1227:
[-C--:B------:R-:W-:Y:S01]  /*fdb0*/  FFMA R51, R9, R45.reuse, R56 ;  /* 0x0000002d09337223 */ /* 0x080fe20000000038 */
[----:B------:R-:W-:Y:S01]  /*fdc0*/  FFMA R52, R7, R45, R58 ;  /* 0x0000002d07347223 */ /* 0x000fe2000000003a */
[----:B------:R-:W-:Y:S02]  /*fdd0*/  MOV R88, R20 ;  /* 0x0000001400587202 */ /* 0x000fe40000000f00 */
[----:B------:R-:W-:-:S07]  /*fde0*/  MOV R45, R123 ;  /* 0x0000007b002d7202 */ /* 0x000fce0000000f00 */
[----:B------:R-:W-:Y:S05]  /*fdf0*/  WARPSYNC.COLLECTIVE R91, `(.L_x_1228) ;  /* 0x000000005b087348 */ /* 0x000fea0003c00000 */
[----:B------:R0:W1:Y:S02]  /*fe00*/  SHFL.IDX P0, R123, R88, R89, R90 ;  /* 0x00000059587b7389 */ /* 0x000064000000005a */
[----:B01----:R-:W-:Y:S05]  /*fe10*/  ENDCOLLECTIVE ;  /* 0x000000000000791b */ /* 0x003fea0003800000 */
.L_x_1228:
[----:B------:R-:W-:Y:S01]  /*fe20*/  FFMA R54, R7, R47, R62 ;  /* 0x0000002f07367223 */ /* 0x000fe2000000003e */
[----:B------:R-:W-:Y:S02]  /*fe30*/  MOV R88, R21 ;  /* 0x0000001500587202 */ /* 0x000fe40000000f00 */
[----:B------:R-:W-:-:S07]  /*fe40*/  MOV R47, R123 ;  /* 0x0000007b002f7202 */ /* 0x000fce0000000f00 */
[----:B------:R-:W-:Y:S05]  /*fe50*/  WARPSYNC.COLLECTIVE R91, `(.L_x_1229) ;  /* 0x000000005b087348 */ /* 0x000fea0003c00000 */
[----:B------:R0:W1:Y:S02]  /*fe60*/  SHFL.IDX P0, R123, R88, R89, R90 ;  /* 0x00000059587b7389 */ /* 0x000064000000005a */
[----:B01----:R-:W-:Y:S05]  /*fe70*/  ENDCOLLECTIVE ;  /* 0x000000000000791b */ /* 0x003fea0003800000 */
.L_x_1229:
[----:B------:R-:W-:Y:S01]  /*fe80*/  MOV R88, R22 ;  /* 0x0000001600587202 */ /* 0x000fe20000000f00 */
[-C--:B------:R-:W-:Y:S01]  /*fe90*/  FFMA R71, R9, R123.reuse, R142 ;  /* 0x0000007b09477223 */ /* 0x080fe2000000008e */
[----:B------:R-:W-:-:S07]  /*fea0*/  FFMA R72, R7, R123, R72 ;  /* 0x0000007b07487223 */ /* 0x000fce0000000048 */
[----:B------:R-:W-:Y:S05]  /*feb0*/  WARPSYNC.COLLECTIVE R91, `(.L_x_1230) ;  /* 0x000000005b087348 */ /* 0x000fea0003c00000 */
[----:B------:R0:W1:Y:S02]  /*fec0*/  SHFL.IDX P0, R123, R88, R89, R90 ;  /* 0x00000059587b7389 */ /* 0x000064000000005a */
[----:B01----:R-:W-:Y:S05]  /*fed0*/  ENDCOLLECTIVE ;  /* 0x000000000000791b */ /* 0x003fea0003800000 */
.L_x_1230:
[-C--:B------:R-:W-:Y:S01]  /*fee0*/  FFMA R57, R9, R11.reuse, R68 ;  /* 0x0000000b09397223 */ /* 0x080fe20000000044 */
[----:B------:R-:W-:Y:S01]  /*fef0*/  FFMA R58, R7, R11, R70 ;  /* 0x0000000b073a7223 */ /* 0x000fe20000000046 */
[----:B------:R-:W-:Y:S02]  /*ff00*/  MOV R88, R23 ;  /* 0x0000001700587202 */ /* 0x000fe40000000f00 */
[----:B------:R-:W-:-:S07]  /*ff10*/  MOV R11, R123 ;  /* 0x0000007b000b7202 */ /* 0x000fce0000000f00 */
[----:B------:R-:W-:Y:S05]  /*ff20*/  WARPSYNC.COLLECTIVE R91, `(.L_x_1231) ;  /* 0x000000005b087348 */ /* 0x000fea0003c00000 */
[----:B------:R0:W1:Y:S02]  /*ff30*/  SHFL.IDX P0, R123, R88, R89, R90 ;  /* 0x00000059587b7389 */ /* 0x000064000000005a */
[----:B01----:R-:W-:Y:S05]  /*ff40*/  ENDCOLLECTIVE ;  /* 0x000000000000791b */ /* 0x003fea0003800000 */
.L_x_1231:
[-C--:B------:R-:W-:Y:S01]  /*ff50*/  FFMA R55, R9, R49.reuse, R64 ;  /* 0x0000003109377223 */ /* 0x080fe20000000040 */
[----:B------:R-:W-:Y:S01]  /*ff60*/  FFMA R56, R7, R49, R66 ;  /* 0x0000003107387223 */ /* 0x000fe20000000042 */
[----:B------:R-:W-:Y:S02]  /*ff70*/  MOV R88, R24 ;  /* 0x0000001800587202 */ /* 0x000fe40000000f00 */
[----:B------:R-:W-:-:S07]  /*ff80*/  MOV R49, R123 ;  /* 0x0000007b00317202 */ /* 0x000fce0000000f00 */
[----:B------:R-:W-:Y:S05]  /*ff90*/  WARPSYNC.COLLECTIVE R91, `(.L_x_1232) ;  /* 0x000000005b087348 */ /* 0x000fea0003c00000 */
[----:B------:R0:W1:Y:S02]  /*ffa0*/  SHFL.IDX P0, R123, R88, R89, R90 ;  /* 0x00000059587b7389 */ /* 0x000064000000005a */
[----:B01----:R-:W-:Y:S05]  /*ffb0*/  ENDCOLLECTIVE ;  /* 0x000000000000791b */ /* 0x003fea0003800000 */
.L_x_1232:
[----:B------:R-:W-:Y:S02]  /*ffc0*/  MOV R88, R25 ;  /* 0x0000001900587202 */ /* 0x000fe40000000f00 */
[----:B------:R-:W-:-:S07]  /*ffd0*/  MOV R79, R123 ;  /* 0x0000007b004f7202 */ /* 0x000fce0000000f00 */
[----:B------:R-:W-:Y:S05]  /*ffe0*/  WARPSYNC.COLLECTIVE R91, `(.L_x_1233) ;  /* 0x000000005b087348 */ /* 0x000fea0003c00000 */
[----:B------:R0:W1:Y:S02]  /*fff0*/  SHFL.IDX P0, R123, R88, R89, R90 ;  /* 0x00000059587b7389 */ /* 0x000064000000005a */
[----:B01----:R-:W-:Y:S05]  /*10000*/  ENDCOLLECTIVE ;  /* 0x000000000000791b */ /* 0x003fea0003800000 */
.L_x_1233:
[----:B------:R-:W-:Y:S02]  /*10010*/  MOV R88, R26 ;  /* 0x0000001a00587202 */ /* 0x000fe40000000f00 */
[----:B------:R-:W-:-:S07]  /*10020*/  MOV R83, R123 ;  /* 0x0000007b00537202 */ /* 0x000fce0000000f00 */
[----:B------:R-:W-:Y:S05]  /*10030*/  WARPSYNC.COLLECTIVE R91, `(.L_x_1234) ;  /* 0x000000005b087348 */ /* 0x000fea0003c00000 */
[----:B------:R0:W1:Y:S02]  /*10040*/  SHFL.IDX P0, R123, R88, R89, R90 ;  /* 0x00000059587b7389 */ /* 0x000064000000005a */
[----:B01----:R-:W-:Y:S05]  /*10050*/  ENDCOLLECTIVE ;  /* 0x000000000000791b */ /* 0x003fea0003800000 */
.L_x_1234:
[-C--:B------:R-:W-:Y:S01]  /*10060*/  FFMA R67, R9, R45.reuse, R134 ;  /* 0x0000002d09437223 */ /* 0x080fe20000000086 */
[----:B------:R-:W-:Y:S01]  /*10070*/  FFMA R68, R7, R45, R136 ;  /* 0x0000002d07447223 */ /* 0x000fe20000000088 */
[----:B------:R-:W-:Y:S02]  /*10080*/  MOV R88, R28 ;  /* 0x0000001c00587202 */ /* 0x000fe40000000f00 */
[----:B------:R-:W-:-:S07]  /*10090*/  MOV R45, R123 ;  /* 0x0000007b002d7202 */ /* 0x000fce0000000f00 */
[----:B------:R-:W-:Y:S05]  /*100a0*/  WARPSYNC.COLLECTIVE R91, `(.L_x_1235) ;  /* 0x000000005b087348 */ /* 0x000fea0003c00000 */
[----:B------:R0:W1:Y:S02]  /*100b0*/  SHFL.IDX P0, R123, R88, R89, R90 ;  /* 0x00000059587b7389 */ /* 0x000064000000005a */
[----:B01----:R-:W-:Y:S05]  /*100c0*/  ENDCOLLECTIVE ;  /* 0x000000000000791b */ /* 0x003fea0003800000 */
.L_x_1235:
        /* <DEDUP_REMOVED lines=11> */
.L_x_1236:
[----:B------:R-:W-:Y:S02]  /*10180*/  MOV R88, R30 ;  /* 0x0000001e00587202 */ /* 0x000fe40000000f00 */
[----:B------:R-:W-:-:S07]  /*10190*/  MOV R46, R123 ;  /* 0x0000007b002e7202 */ /* 0x000fce0000000f00 */
[----:B------:R-:W-:Y:S05]  /*101a0*/  WARPSYNC.COLLECTIVE R91, `(.L_x_1237) ;  /* 0x000000005b087348 */ /* 0x000fea0003c00000 */
[----:B------:R0:W1:Y:S02]  /*101b0*/  SHFL.IDX P0, R123, R88, R89, R90 ;  /* 0x00000059587b7389 */ /* 0x000064000000005a */
[----:B01----:R-:W-:Y:S05]  /*101c0*/  ENDCOLLECTIVE ;  /* 0x000000000000791b */ /* 0x003fea0003800000 */
.L_x_1237:
[----:B------:R-:W-:Y:S01]  /*101d0*/  MOV R88, R31 ;  /* 0x0000001f00587202 */ /* 0x000fe20000000f00 */
[-C--:B------:R-:W-:Y:S01]  /*101e0*/  FFMA R103, R9, R123.reuse, R158 ;  /* 0x0000007b09677223 */ /* 0x080fe2000000009e */
[----:B------:R-:W-:-:S07]  /*101f0*/  FFMA R104, R7, R123, R104 ;  /* 0x0000007b07687223 */ /* 0x000fce0000000068 */
[----:B------:R-:W-:Y:S05]  /*10200*/  WARPSYNC.COLLECTIVE R91, `(.L_x_1238) ;  /* 0x000000005b087348 */ /* 0x000fea0003c00000 */
[----:B------:R0:W1:Y:S02]  /*10210*/  SHFL.IDX P0, R123, R88, R89, R90 ;  /* 0x00000059587b7389 */ /* 0x000064000000005a */
[----:B01----:R-:W-:Y:S05]  /*10220*/  ENDCOLLECTIVE ;  /* 0x000000000000791b */ /* 0x003fea0003800000 */
.L_x_1238:
[-C--:B------:R-:W-:Y:S01]  /*10230*/  FFMA R73, R9, R11.reuse, R144 ;  /* 0x0000000b09497223 */ /* 0x080fe20000000090 */
[----:B------:R-:W-:Y:S01]  /*10240*/  FFMA R74, R7, R11, R74 ;  /* 0x0000000b074a7223 */ /* 0x000fe2000000004a */
[----:B------:R-:W-:Y:S02]  /*10250*/  MOV R88, R32 ;  /* 0x0000002000587202 */ /* 0x000fe40000000f00 */
[----:B------:R-:W-:-:S07]  /*10260*/  MOV R11, R123 ;  /* 0x0000007b000b7202 */ /* 0x000fce0000000f00 */
[----:B------:R-:W-:Y:S05]  /*10270*/  WARPSYNC.COLLECTIVE R91, `(.L_x_1239) ;  /* 0x000000005b087348 */ /* 0x000fea0003c00000 */
[----:B------:R0:W1:Y:S02]  /*10280*/  SHFL.IDX P0, R123, R88, R89, R90 ;  /* 0x00000059587b7389 */ /* 0x000064000000005a */
[----:B01----:R-:W-:Y:S05]  /*10290*/  ENDCOLLECTIVE ;  /* 0x000000000000791b */ /* 0x003fea0003800000 */
.L_x_1239:
[-C--:B------:R-:W-:Y:S01]  /*102a0*/  FFMA R97, R9, R45.reuse, R152 ;  /* 0x0000002d09617223 */ /* 0x080fe20000000098 */
[----:B------:R-:W-:Y:S01]  /*102b0*/  FFMA R98, R7, R45, R98 ;  /* 0x0000002d07627223 */ /* 0x000fe20000000062 */
[----:B------:R-:W-:Y:S02]  /*102c0*/  MOV R88, R34 ;  /* 0x0000002200587202 */ /* 0x000fe40000000f00 */
[----:B------:R-:W-:-:S07]  /*102d0*/  MOV R45, R123 ;  /* 0x0000007b002d7202 */ /* 0x000fce0000000f00 */
[----:B------:R-:W-:Y:S05]  /*102e0*/  WARPSYNC.COLLECTIVE R91, `(.L_x_1240) ;  /* 0x000000005b087348 */ /* 0x000fea0003c00000 */
[----:B------:R0:W1:Y:S02]  /*102f0*/  SHFL.IDX P0, R123, R88, R89, R90 ;  /* 0x00000059587b7389 */ /* 0x000064000000005a */
[----:B01----:R-:W-:Y:S05]  /*10300*/  ENDCOLLECTIVE ;  /* 0x000000000000791b */ /* 0x003fea0003800000 */
.L_x_1240:
[-C--:B------:R-:W-:Y:S01]  /*10310*/  FFMA R69, R9, R47.reuse, R138 ;  /* 0x0000002f09457223 */ /* 0x080fe2000000008a */
[----:B------:R-:W-:Y:S01]  /*10320*/  FFMA R70, R7, R47, R140 ;  /* 0x0000002f07467223 */ /* 0x000fe2000000008c */
[----:B------:R-:W-:Y:S02]  /*10330*/  MOV R88, R35 ;  /* 0x0000002300587202 */ /* 0x000fe40000000f00 */
[----:B------:R-:W-:-:S07]  /*10340*/  MOV R47, R123 ;  /* 0x0000007b002f7202 */ /* 0x000fce0000000f00 */
[----:B------:R-:W-:Y:S05]  /*10350*/  WARPSYNC.COLLECTIVE R91, `(.L_x_1241) ;  /* 0x000000005b087348 */ /* 0x000fea0003c00000 */
[----:B------:R0:W1:Y:S02]  /*10360*/  SHFL.IDX P0, R123, R88, R89, R90 ;  /* 0x00000059587b7389 */ /* 0x000064000000005a */
[----:B01----:R-:W-:Y:S05]  /*10370*/  ENDCOLLECTIVE ;  /* 0x000000000000791b */ /* 0x003fea0003800000 */
.L_x_1241:
[-C--:B------:R-:W-:Y:S01]  /*10380*/  FFMA R99, R9, R8.reuse, R154 ;  /* 0x0000000809637223 */ /* 0x080fe2000000009a */
[----:B------:R-:W-:Y:S01]  /*10390*/  FFMA R100, R7, R8, R100 ;  /* 0x0000000807647223 */ /* 0x000fe20000000064 */
[----:B------:R-:W-:Y:S02]  /*103a0*/  MOV R88, R36 ;  /* 0x0000002400587202 */ /* 0x000fe40000000f00 */
[----:B------:R-:W-:-:S07]  /*103b0*/  MOV R8, R123 ;  /* 0x0000007b00087202 */ /* 0x000fce0000000f00 */
[----:B------:R-:W-:Y:S05]  /*103c0*/  WARPSYNC.COLLECTIVE R91, `(.L_x_1242) ;  /* 0x000000005b087348 */ /* 0x000fea0003c00000 */
[----:B------:R0:W1:Y:S02]  /*103d0*/  SHFL.IDX P0, R123, R88, R89, R90 ;  /* 0x00000059587b7389 */ /* 0x000064000000005a */
[----:B01----:R-:W-:Y:S05]  /*103e0*/  ENDCOLLECTIVE ;  /* 0x000000000000791b */ /* 0x003fea0003800000 */
.L_x_1242:
[-C--:B------:R-:W-:Y:S01]  /*103f0*/  FFMA R101, R9, R46.reuse, R156 ;  /* 0x0000002e09657223 */ /* 0x080fe2000000009c */
[----:B------:R-:W-:Y:S01]  /*10400*/  FFMA R102, R7, R46, R102 ;  /* 0x0000002e07667223 */ /* 0x000fe20000000066 */
[----:B------:R-:W-:Y:S02]  /*10410*/  MOV R88, R37 ;  /* 0x0000002500587202 */ /* 0x000fe40000000f00 */
[----:B------:R-:W-:-:S07]  /*10420*/  MOV R46, R123 ;  /* 0x0000007b002e7202 */ /* 0x000fce0000000f00 */
[----:B------:R-:W-:Y:S05]  /*10430*/  WARPSYNC.COLLECTIVE R91, `(.L_x_1243) ;  /* 0x000000005b087348 */ /* 0x000fea0003c00000 */
[----:B------:R0:W1:Y:S02]  /*10440*/  SHFL.IDX P0, R123, R88, R89, R90 ;  /* 0x00000059587b7389 */ /* 0x000064000000005a */
[----:B01----:R-:W-:Y:S05]  /*10450*/  ENDCOLLECTIVE ;  /* 0x000000000000791b */ /* 0x003fea0003800000 */
.L_x_1243:
[----:B------:R-:W-:Y:S02]  /*10460*/  MOV R88, R38 ;  /* 0x0000002600587202 */ /* 0x000fe40000000f00 */
[----:B------:R-:W-:-:S07]  /*10470*/  MOV R76, R123 ;  /* 0x0000007b004c7202 */ /* 0x000fce0000000f00 */
[----:B------:R-:W-:Y:S05]  /*10480*/  WARPSYNC.COLLECTIVE R91, `(.L_x_1244) ;  /* 0x000000005b087348 */ /* 0x000fea0003c00000 */
[----:B------:R0:W1:Y:S02]  /*10490*/  SHFL.IDX P0, R123, R88, R89, R90 ;  /* 0x00000059587b7389 */ /* 0x000064000000005a */
[----:B01----:R-:W-:Y:S05]  /*104a0*/  ENDCOLLECTIVE ;  /* 0x000000000000791b */ /* 0x003fea0003800000 */
.L_x_1244:
[----:B------:R-:W-:Y:S02]  /*104b0*/  MOV R88, R39 ;  /* 0x0000002700587202 */ /* 0x000fe40000000f00 */
[----:B------:R-:W-:-:S07]  /*104c0*/  MOV R84, R123 ;  /* 0x0000007b00547202 */ /* 0x000fce0000000f00 */
[----:B------:R-:W-:Y:S05]  /*104d0*/  WARPSYNC.COLLECTIVE R91, `(.L_x_1245) ;  /* 0x000000005b087348 */ /* 0x000fea0003c00000 */
[----:B------:R0:W1:Y:S02]  /*104e0*/  SHFL.IDX P0, R123, R88, R89, R90 ;  /* 0x00000059587b7389 */ /* 0x000064000000005a */
[----:B01----:R-:W-:Y:S05]  /*104f0*/  ENDCOLLECTIVE ;  /* 0x000000000000791b */ /* 0x003fea0003800000 */
.L_x_1245:
[----:B------:R-:W-:Y:S02]  /*10500*/  MOV R88, R40 ;  /* 0x0000002800587202 */ /* 0x000fe40000000f00 */
[----:B------:R-:W-:-:S07]  /*10510*/  MOV R122, R123 ;  /* 0x0000007b007a7202 */ /* 0x000fce0000000f00 */
[----:B------:R-:W-:Y:S05]  /*10520*/  WARPSYNC.COLLECTIVE R91, `(.L_x_1246) ;  /* 0x000000005b087348 */ /* 0x000fea0003c00000 */
[----:B------:R0:W1:Y:S02]  /*10530*/  SHFL.IDX P0, R123, R88, R89, R90 ;  /* 0x00000059587b7389 */ /* 0x000064000000005a */
[----:B01----:R-:W-:Y:S05]  /*10540*/  ENDCOLLECTIVE ;  /* 0x000000000000791b */ /* 0x003fea0003800000 */
.L_x_1246:
[----:B------:R-:W-:Y:S02]  /*10550*/  MOV R88, R41 ;  /* 0x0000002900587202 */ /* 0x000fe40000000f00 */
[----:B------:R-:W-:-:S07]  /*10560*/  MOV R124, R123 ;  /* 0x0000007b007c7202 */ /* 0x000fce0000000f00 */
[----:B------:R-:W-:Y:S05]  /*10570*/  WARPSYNC.COLLECTIVE R91, `(.L_x_1247) ;  /* 0x000000005b087348 */ /* 0x000fea0003c00000 */
[----:B------:R0:W1:Y:S02]  /*10580*/  SHFL.IDX P0, R123, R88, R89, R90 ;  /* 0x00000059587b7389 */ /* 0x000064000000005a */
[----:B01----:R-:W-:Y:S05]  /*10590*/  ENDCOLLECTIVE ;  /* 0x000000000000791b */ /* 0x003fea0003800000 */
.L_x_1247:
[-C--:B------:R-:W-:Y:S01]  /*105a0*/  FFMA R75, R9, R49.reuse, R146 ;  /* 0x00000031094b7223 */ /* 0x080fe20000000092 */
[----:B------:R-:W-:Y:S01]  /*105b0*/  FFMA R92, R7, R49, R92 ;  /* 0x00000031075c7223 */ /* 0x000fe2000000005c */
[----:B------:R-:W-:Y:S02]  /*105c0*/  MOV R88, R42 ;  /* 0x0000002a00587202 */ /* 0x000fe40000000f00 */
[----:B------:R-:W-:-:S07]  /*105d0*/  MOV R49, R123 ;  /* 0x0000007b00317202 */ /* 0x000fce0000000f00 */
[----:B------:R-:W-:Y:S05]  /*105e0*/  WARPSYNC.COLLECTIVE R91, `(.L_x_1248) ;  /* 0x000000005b087348 */ /* 0x000fea0003c00000 */
[----:B------:R0:W1:Y:S02]  /*105f0*/  SHFL.IDX P0, R123, R88, R89, R90 ;  /* 0x00000059587b7389 */ /* 0x000064000000005a */
[----:B01----:R-:W-:Y:S05]  /*10600*/  ENDCOLLECTIVE ;  /* 0x000000000000791b */ /* 0x003fea0003800000 */
.L_x_1248:
        /* <DEDUP_REMOVED lines=25> */
.L_x_977:
        /* <DEDUP_REMOVED lines=11> */
.L_x_1251:
[----:B------:R-:W-:Y:S05]  /*10850*/  BSYNC B1 ;  /* 0x0000000000017941 */ /* 0x000fea0003800000 */
.L_x_1250:
        /* <DEDUP_REMOVED lines=9> */
.L_x_1252:
[----:B------:R-:W-:Y:S01]  /*108f0*/  MOV R89, R47 ;  /* 0x0000002f00597202 */ /* 0x000fe20000000f00 */
[----:B------:R-:W-:Y:S01]  /*10900*/  IMAD.WIDE R84, R85, 0x4, R82 ;  /* 0x0000000455547825 */ /* 0x000fe200078e0252 */
[----:B------:R-:W-:-:S07]  /*10910*/  MOV R79, R123 ;  /* 0x0000007b004f7202 */ /* 0x000fce0000000f00 */
[----:B------:R-:W-:Y:S05]  /*10920*/  WARPSYNC.COLLECTIVE R91, `(.L_x_1253) ;  /* 0x000000005b087348 */ /* 0x000fea0003c00000 */
[----:B------:R0:W1:Y:S02]  /*10930*/  SHFL.IDX P0, R123, R88, R89, R90 ;  /* 0x00000059587b7389 */ /* 0x000064000000005a */
[----:B01----:R-:W-:Y:S05]  /*10940*/  ENDCOLLECTIVE ;  /* 0x000000000000791b */ /* 0x003fea0003800000 */
.L_x_1253:
[----:B------:R-:W-:Y:S02]  /*10950*/  MOV R89, R49 ;  /* 0x0000003100597202 */ /* 0x000fe40000000f00 */
[----:B------:R-:W-:-:S07]  /*10960*/  MOV R44, R123 ;  /* 0x0000007b002c7202 */ /* 0x000fce0000000f00 */
[----:B------:R-:W-:Y:S05]  /*10970*/  WARPSYNC.COLLECTIVE R91, `(.L_x_1254) ;  /* 0x000000005b087348 */ /* 0x000fea0003c00000 */
[----:B------:R0:W1:Y:S02]  /*10980*/  SHFL.IDX P0, R123, R88, R89, R90 ;  /* 0x00000059587b7389 */ /* 0x000064000000005a */
[----:B01----:R-:W-:Y:S05]  /*10990*/  ENDCOLLECTIVE ;  /* 0x000000000000791b */ /* 0x003fea0003800000 */
.L_x_1254:
[----:B------:R-:W-:Y:S02]  /*109a0*/  MOV R88, R9 ;  /* 0x0000000900587202 */ /* 0x000fe40000000f00 */
[----:B------:R-:W-:Y:S02]  /*109b0*/  MOV R89, R43 ;  /* 0x0000002b00597202 */ /* 0x000fe40000000f00 */
[----:B------:R-:W-:-:S07]  /*109c0*/  MOV R46, R123 ;  /* 0x0000007b002e7202 */ /* 0x000fce0000000f00 */
[----:B------:R-:W-:Y:S05]  /*109d0*/  WARPSYNC.COLLECTIVE R91, `(.L_x_1255) ;  /* 0x000000005b087348 */ /* 0x000fea0003c00000 */
[----:B------:R0:W1:Y:S02]  /*109e0*/  SHFL.IDX P0, R123, R88, R89, R90 ;  /* 0x00000059587b7389 */ /* 0x000064000000005a */
[----:B01----:R-:W-:Y:S05]  /*109f0*/  ENDCOLLECTIVE ;  /* 0x000000000000791b */ /* 0x003fea0003800000 */
.L_x_1255:
[----:B------:R-:W-:Y:S02]  /*10a00*/  MOV R88, R10 ;  /* 0x0000000a00587202 */ /* 0x000fe40000000f00 */
[----:B------:R-:W-:-:S07]  /*10a10*/  MOV R86, R123 ;  /* 0x0000007b00567202 */ /* 0x000fce0000000f00 */
[----:B------:R-:W-:Y:S05]  /*10a20*/  WARPSYNC.COLLECTIVE R91, `(.L_x_1256) ;  /* 0x000000005b087348 */ /* 0x000fea0003c00000 */
[----:B------:R0:W1:Y:S02]  /*10a30*/  SHFL.IDX P0, R123, R88, R89, R90 ;  /* 0x00000059587b7389 */ /* 0x000064000000005a */
[----:B01----:R-:W-:Y:S05]  /*10a40*/  ENDCOLLECTIVE ;  /* 0x000000000000791b */ /* 0x003fea0003800000 */
.L_x_1256:
        /* <DEDUP_REMOVED lines=17> */
.L_x_1257:
        /* <DEDUP_REMOVED lines=24> */
.L_x_1258:
        /* <DEDUP_REMOVED lines=17> */
.L_x_1259:
        /* <DEDUP_REMOVED lines=15> */
.L_x_1260:
        /* <DEDUP_REMOVED lines=13> */
.L_x_1261:
        /* <DEDUP_REMOVED lines=15> */
.L_x_1262:
        /* <DEDUP_REMOVED lines=17> */
.L_x_1263:
        /* <DEDUP_REMOVED lines=16> */
.L_x_1264:
        /* <DEDUP_REMOVED lines=13> */
.L_x_1265:
        /* <DEDUP_REMOVED lines=15> */
.L_x_1266:
        /* <DEDUP_REMOVED lines=15> */
.L_x_1267:
        /* <DEDUP_REMOVED lines=18> */
.L_x_1268:
        /* <DEDUP_REMOVED lines=15> */
.L_x_1269:
        /* <DEDUP_REMOVED lines=12> */
.L_x_1270:
        /* <DEDUP_REMOVED lines=15> */
.L_x_1271:
        /* <DEDUP_REMOVED lines=17> */
.L_x_1272:
        /* <DEDUP_REMOVED lines=15> */
.L_x_1273:
        /* <DEDUP_REMOVED lines=13> */
.L_x_1274:
        /* <DEDUP_REMOVED lines=16> */
.L_x_1275:
        /* <DEDUP_REMOVED lines=15> */
.L_x_1276:
        /* <DEDUP_REMOVED lines=17> */
.L_x_1277:
        /* <DEDUP_REMOVED lines=15> */
.L_x_1278:
        /* <DEDUP_REMOVED lines=15> */
.L_x_1279:
        /* <DEDUP_REMOVED lines=12> */
.L_x_1280:
        /* <DEDUP_REMOVED lines=15> */
.L_x_1281:
        /* <DEDUP_REMOVED lines=18> */
.L_x_1282:
        /* <DEDUP_REMOVED lines=15> */
.L_x_1283:
        /* <DEDUP_REMOVED lines=14> */
.L_x_1284:
        /* <DEDUP_REMOVED lines=15> */
.L_x_1285:
        /* <DEDUP_REMOVED lines=17> */
.L_x_1286:
        /* <DEDUP_REMOVED lines=17> */
.L_x_1287:
[----:B------:R-:W-:Y:S01]  /*12880*/  FADD R125, R76, R125 ;  /* 0x0000007d4c7d7221 */ /* 0x000fe20000000000 */
[----:B------:R-:W-:Y:S02]  /*12890*/  MOV R88, R10 ;  /* 0x0000000a00587202 */ /* 0x000fe40000000f00 */
[----:B------:R-:W-:-:S07]  /*128a0*/  MOV R76, R123 ;  /* 0x0000007b004c7202 */ /* 0x000fce0000000f00 */
[----:B------:R-:W-:Y:S05]  /*128b0*/  WARPSYNC.COLLECTIVE R91, `(.L_x_1288) ;  /* 0x000000005b087348 */ /* 0x000fea0003c00000 */
[----:B------:R0:W1:Y:S02]  /*128c0*/  SHFL.IDX P0, R123, R88, R89, R90 ;  /* 0x00000059587b7389 */ /* 0x000064000000005a */
[----:B01----:R-:W-:Y:S05]  /*128d0*/  ENDCOLLECTIVE ;  /* 0x000000000000791b */ /* 0x003fea0003800000 */
.L_x_1288:
[----:B------:R-:W-:Y:S02]  /*128e0*/  MOV R88, R11 ;  /* 0x0000000b00587202 */ /* 0x000fe40000000f00 */
[----:B------:R-:W-:-:S07]  /*128f0*/  MOV R85, R123 ;  /* 0x0000007b00557202 */ /* 0x000fce0000000f00 */
[----:B------:R-:W-:Y:S05]  /*12900*/  WARPSYNC.COLLECTIVE R91, `(.L_x_1289) ;  /* 0x000000005b087348 */ /* 0x000fea0003c00000 */
[----:B------:R0:W1:Y:S02]  /*12910*/  SHFL.IDX P0, R123, R88, R89, R90 ;  /* 0x00000059587b7389 */ /* 0x000064000000005a */
[----:B01----:R-:W-:Y:S05]  /*12920*/  ENDCOLLECTIVE ;  /* 0x000000000000791b */ /* 0x003fea0003800000 */
.L_x_1289:
        /* <DEDUP_REMOVED lines=8> */
.L_x_1290:
[----:B------:R-:W-:Y:S01]  /*129b0*/  FFMA R81, R76, R122, R81 ;  /* 0x0000007a4c517223 */ /* 0x000fe20000000051 */
[----:B------:R-:W-:Y:S02]  /*129c0*/  MOV R88, R13 ;  /* 0x0000000d00587202 */ /* 0x000fe40000000f00 */
[----:B------:R-:W-:-:S07]  /*129d0*/  MOV R76, R123 ;  /* 0x0000007b004c7202 */ /* 0x000fce0000000f00 */
[----:B------:R-:W-:Y:S05]  /*129e0*/  WARPSYNC.COLLECTIVE R91, `(.L_x_1291) ;  /* 0x000000005b087348 */ /* 0x000fea0003c00000 */
[----:B------:R0:W1:Y:S02]  /*129f0*/  SHFL.IDX P0, R123, R88, R89, R90 ;  /* 0x00000059587b7389 */ /* 0x000064000000005a */
[----:B01----:R-:W-:Y:S05]  /*12a00*/  ENDCOLLECTIVE ;  /* 0x000000000000791b */ /* 0x003fea0003800000 */
.L_x_1291:
[----:B------:R-:W-:Y:S02]  /*12a10*/  MOV R88, R14 ;  /* 0x0000000e00587202 */ /* 0x000fe40000000f00 */
[----:B------:R-:W-:-:S07]  /*12a20*/  MOV R84, R123 ;  /* 0x0000007b00547202 */ /* 0x000fce0000000f00 */
[----:B------:R-:W-:Y:S05]  /*12a30*/  WARPSYNC.COLLECTIVE R91, `(.L_x_1292) ;  /* 0x000000005b087348 */ /* 0x000fea0003c00000 */
[----:B------:R0:W1:Y:S02]  /*12a40*/  SHFL.IDX P0, R123, R88, R89, R90 ;  /* 0x00000059587b7389 */ /* 0x000064000000005a */
[----:B01----:R-:W-:Y:S05]  /*12a50*/  ENDCOLLECTIVE ;  /* 0x000000000000791b */ /* 0x003fea0003800000 */
.L_x_1292:
[----:B------:R-:W-:Y:S02]  /*12a60*/  MOV R88, R15 ;  /* 0x0000000f00587202 */ /* 0x000fe40000000f00 */
[----:B------:R-:W-:-:S07]  /*12a70*/  MOV R86, R123 ;  /* 0x0000007b00567202 */ /* 0x000fce0000000f00 */
[----:B------:R-:W-:Y:S05]  /*12a80*/  WARPSYNC.COLLECTIVE R91, `(.L_x_1293) ;  /* 0x000000005b087348 */ /* 0x000fea0003c00000 */
[----:B------:R0:W1:Y:S02]  /*12a90*/  SHFL.IDX P0, R123, R88, R89, R90 ;  /* 0x00000059587b7389 */ /* 0x000064000000005a */
[----:B01----:R-:W-:Y:S05]  /*12aa0*/  ENDCOLLECTIVE ;  /* 0x000000000000791b */ /* 0x003fea0003800000 */
.L_x_1293:
[----:B------:R-:W-:Y:S02]  /*12ab0*/  MOV R88, R16 ;  /* 0x0000001000587202 */ /* 0x000fe40000000f00 */
[----:B------:R-:W-:-:S07]  /*12ac0*/  MOV R124, R123 ;  /* 0x0000007b007c7202 */ /* 0x000fce0000000f00 */
[----:B------:R-:W-:Y:S05]  /*12ad0*/  WARPSYNC.COLLECTIVE R91, `(.L_x_1294) ;  /* 0x000000005b087348 */ /* 0x000fea0003c00000 */
[----:B------:R0:W1:Y:S02]  /*12ae0*/  SHFL.IDX P0, R123, R88, R89, R90 ;  /* 0x00000059587b7389 */ /* 0x000064000000005a */
[----:B01----:R-:W-:Y:S05]  /*12af0*/  ENDCOLLECTIVE ;  /* 0x000000000000791b */ /* 0x003fea0003800000 */
.L_x_1294:
[----:B------:R-:W-:Y:S02]  /*12b00*/  MOV R88, R17 ;  /* 0x0000001100587202 */ /* 0x000fe40000000f00 */
[----:B------:R-:W-:-:S07]  /*12b10*/  MOV R126, R123 ;  /* 0x0000007b007e7202 */ /* 0x000fce0000000f00 */
[----:B------:R-:W-:Y:S05]  /*12b20*/  WARPSYNC.COLLECTIVE R91, `(.L_x_1295) ;  /* 0x000000005b087348 */ /* 0x000fea0003c00000 */
[----:B------:R0:W1:Y:S02]  /*12b30*/  SHFL.IDX P0, R123, R88, R89, R90 ;  /* 0x00000059587b7389 */ /* 0x000064000000005a */
[----:B01----:R-:W-:Y:S05]  /*12b40*/  ENDCOLLECTIVE ;  /* 0x000000000000791b */ /* 0x003fea0003800000 */
.L_x_1295:
[----:B------:R-:W-:Y:S02]  /*12b50*/  MOV R88, R18 ;  /* 0x0000001200587202 */ /* 0x000fe40000000f00 */
[----:B------:R-:W-:-:S07]  /*12b60*/  MOV R128, R123 ;  /* 0x0000007b00807202 */ /* 0x000fce0000000f00 */
[----:B------:R-:W-:Y:S05]  /*12b70*/  WARPSYNC.COLLECTIVE R91, `(.L_x_1296) ;  /* 0x000000005b087348 */ /* 0x000fea0003c00000 */
[----:B------:R0:W1:Y:S02]  /*12b80*/  SHFL.IDX P0, R123, R88, R89, R90 ;  /* 0x00000059587b7389 */ /* 0x000064000000005a */
[----:B01----:R-:W-:Y:S05]  /*12b90*/  ENDCOLLECTIVE ;  /* 0x000000000000791b */ /* 0x003fea0003800000 */
.L_x_1296:
[----:B------:R-:W-:Y:S02]  /*12ba0*/  MOV R88, R19 ;  /* 0x0000001300587202 */ /* 0x000fe40000000f00 */
[----:B------:R-:W-:-:S07]  /*12bb0*/  MOV R130, R123 ;  /* 0x0000007b00827202 */ /* 0x000fce0000000f00 */
[----:B------:R-:W-:Y:S05]  /*12bc0*/  WARPSYNC.COLLECTIVE R91, `(.L_x_1297) ;  /* 0x000000005b087348 */ /* 0x000fea0003c00000 */
[----:B------:R0:W1:Y:S02]  /*12bd0*/  SHFL.IDX P0, R123, R88, R89, R90 ;  /* 0x00000059587b7389 */ /* 0x000064000000005a */
[----:B01----:R-:W-:Y:S05]  /*12be0*/  ENDCOLLECTIVE ;  /* 0x000000000000791b */ /* 0x003fea0003800000 */
.L_x_1297:
[----:B------:R-:W-:Y:S02]  /*12bf0*/  MOV R88, R20 ;  /* 0x0000001400587202 */ /* 0x000fe40000000f00 */
[----:B------:R-:W-:-:S07]  /*12c00*/  MOV R132, R123 ;  /* 0x0000007b00847202 */ /* 0x000fce0000000f00 */
[----:B------:R-:W-:Y:S05]  /*12c10*/  WARPSYNC.COLLECTIVE R91, `(.L_x_1298) ;  /* 0x000000005b087348 */ /* 0x000fea0003c00000 */
[----:B------:R0:W1:Y:S02]  /*12c20*/  SHFL.IDX P0, R123, R88, R89, R90 ;  /* 0x00000059587b7389 */ /* 0x000064000000005a */
[----:B01----:R-:W-:Y:S05]  /*12c30*/  ENDCOLLECTIVE ;  /* 0x000000000000791b */ /* 0x003fea0003800000 */
.L_x_1298:
[----:B------:R-:W-:Y:S02]  /*12c40*/  MOV R88, R21 ;  /* 0x0000001500587202 */ /* 0x000fe40000000f00 */
[----:B------:R-:W-:-:S07]  /*12c50*/  MOV R134, R123 ;  /* 0x0000007b00867202 */ /* 0x000fce0000000f00 */
[----:B------:R-:W-:Y:S05]  /*12c60*/  WARPSYNC.COLLECTIVE R91, `(.L_x_1299) ;  /* 0x000000005b087348 */ /* 0x000fea0003c00000 */
[----:B------:R0:W1:Y:S02]  /*12c70*/  SHFL.IDX P0, R123, R88, R89, R90 ;  /* 0x00000059587b7389 */ /* 0x000064000000005a */
[----:B01----:R-:W-:Y:S05]  /*12c80*/  ENDCOLLECTIVE ;  /* 0x000000000000791b */ /* 0x003fea0003800000 */
.L_x_1299:
[----:B------:R-:W-:Y:S01]  /*12c90*/  MOV R88, R22 ;  /* 0x0000001600587202 */ /* 0x000fe20000000f00 */
[-C--:B------:R-:W-:Y:S01]  /*12ca0*/  FFMA R71, R122, R123.reuse, R71 ;  /* 0x0000007b7a477223 */ /* 0x080fe20000000047 */
[----:B------:R-:W-:-:S07]  /*12cb0*/  FFMA R72, R79, R123, R72 ;  /* 0x0000007b4f487223 */ /* 0x000fce0000000048 */
[----:B------:R-:W-:Y:S05]  /*12cc0*/  WARPSYNC.COLLECTIVE R91, `(.L_x_1300) ;  /* 0x000000005b087348 */ /* 0x000fea0003c00000 */
[----:B------:R0:W1:Y:S02]  /*12cd0*/  SHFL.IDX P0, R123, R88, R89, R90 ;  /* 0x00000059587b7389 */ /* 0x000064000000005a */
[----:B01----:R-:W-:Y:S05]  /*12ce0*/  ENDCOLLECTIVE ;  /* 0x000000000000791b */ /* 0x003fea0003800000 */
.L_x_1300:
[-C--:B------:R-:W-:Y:S01]  /*12cf0*/  FFMA R53, R122, R76.reuse, R53 ;  /* 0x0000004c7a357223 */ /* 0x080fe20000000035 */
[----:B------:R-:W-:Y:S01]  /*12d00*/  FFMA R54, R79, R76, R54 ;  /* 0x0000004c4f367223 */ /* 0x000fe20000000036 */
[----:B------:R-:W-:Y:S02]  /*12d10*/  MOV R88, R23 ;  /* 0x0000001700587202 */ /* 0x000fe40000000f00 */
[----:B------:R-:W-:-:S07]  /*12d20*/  MOV R76, R123 ;  /* 0x0000007b004c7202 */ /* 0x000fce0000000f00 */
[----:B------:R-:W-:Y:S05]  /*12d30*/  WARPSYNC.COLLECTIVE R91, `(.L_x_1301) ;  /* 0x000000005b087348 */ /* 0x000fea0003c00000 */
[----:B------:R0:W1:Y:S02]  /*12d40*/  SHFL.IDX P0, R123, R88, R89, R90 ;  /* 0x00000059587b7389 */ /* 0x000064000000005a */
[----:B01----:R-:W-:Y:S05]  /*12d50*/  ENDCOLLECTIVE ;  /* 0x000000000000791b */ /* 0x003fea0003800000 */
.L_x_1301:
[-C--:B------:R-:W-:Y:S01]  /*12d60*/  FFMA R55, R122, R84.reuse, R55 ;  /* 0x000000547a377223 */ /* 0x080fe20000000037 */
[----:B------:R-:W-:Y:S01]  /*12d70*/  FFMA R56, R79, R84, R56 ;  /* 0x000000544f387223 */ /* 0x000fe20000000038 */
[----:B------:R-:W-:Y:S02]  /*12d80*/  MOV R88, R24 ;  /* 0x0000001800587202 */ /* 0x000fe40000000f00 */
[----:B------:R-:W-:-:S07]  /*12d90*/  MOV R84, R123 ;  /* 0x0000007b00547202 */ /* 0x000fce0000000f00 */
[----:B------:R-:W-:Y:S05]  /*12da0*/  WARPSYNC.COLLECTIVE R91, `(.L_x_1302) ;  /* 0x000000005b087348 */ /* 0x000fea0003c00000 */
[----:B------:R0:W1:Y:S02]  /*12db0*/  SHFL.IDX P0, R123, R88, R89, R90 ;  /* 0x00000059587b7389 */ /* 0x000064000000005a */
[----:B01----:R-:W-:Y:S05]  /*12dc0*/  ENDCOLLECTIVE ;  /* 0x000000000000791b */ /* 0x003fea0003800000 */
.L_x_1302:
[-C--:B------:R-:W-:Y:S01]  /*12dd0*/  FFMA R57, R122, R86.reuse, R57 ;  /* 0x000000567a397223 */ /* 0x080fe20000000039 */
[----:B------:R-:W-:Y:S01]  /*12de0*/  FFMA R58, R79, R86, R58 ;  /* 0x000000564f3a7223 */ /* 0x000fe2000000003a */
[----:B------:R-:W-:Y:S02]  /*12df0*/  MOV R88, R25 ;  /* 0x0000001900587202 */ /* 0x000fe40000000f00 */
[----:B------:R-:W-:-:S07]  /*12e00*/  MOV R86, R123 ;  /* 0x0000007b00567202 */ /* 0x000fce0000000f00 */
[----:B------:R-:W-:Y:S05]  /*12e10*/  WARPSYNC.COLLECTIVE R91, `(.L_x_1303) ;  /* 0x000000005b087348 */ /* 0x000fea0003c00000 */
[----:B------:R0:W1:Y:S02]  /*12e20*/  SHFL.IDX P0, R123, R88, R89, R90 ;  /* 0x00000059587b7389 */ /* 0x000064000000005a */
[----:B01----:R-:W-:Y:S05]  /*12e30*/  ENDCOLLECTIVE ;  /* 0x000000000000791b */ /* 0x003fea0003800000 */
.L_x_1303:
[-C--:B------:R-:W-:Y:S01]  /*12e40*/  FFMA R59, R122, R124.reuse, R59 ;  /* 0x0000007c7a3b7223 */ /* 0x080fe2000000003b */
[----:B------:R-:W-:Y:S01]  /*12e50*/  FFMA R60, R79, R124, R60 ;  /* 0x0000007c4f3c7223 */ /* 0x000fe2000000003c */
[----:B------:R-:W-:Y:S02]  /*12e60*/  MOV R88, R26 ;  /* 0x0000001a00587202 */ /* 0x000fe40000000f00 */
[----:B------:R-:W-:-:S07]  /*12e70*/  MOV R124, R123 ;  /* 0x0000007b007c7202 */ /* 0x000fce0000000f00 */
[----:B------:R-:W-:Y:S05]  /*12e80*/  WARPSYNC.COLLECTIVE R91, `(.L_x_1304) ;  /* 0x000000005b087348 */ /* 0x000fea0003c00000 */
[----:B------:R0:W1:Y:S02]  /*12e90*/  SHFL.IDX P0, R123, R88, R89, R90 ;  /* 0x00000059587b7389 */ /* 0x000064000000005a */
[----:B01----:R-:W-:Y:S05]  /*12ea0*/  ENDCOLLECTIVE ;  /* 0x000000000000791b */ /* 0x003fea0003800000 */
.L_x_1304:
[-C--:B------:R-:W-:Y:S01]  /*12eb0*/  FFMA R61, R122, R126.reuse, R61 ;  /* 0x0000007e7a3d7223 */ /* 0x080fe2000000003d */
[----:B------:R-:W-:Y:S01]  /*12ec0*/  FFMA R62, R79, R126, R62 ;  /* 0x0000007e4f3e7223 */ /* 0x000fe2000000003e */
[----:B------:R-:W-:Y:S02]  /*12ed0*/  MOV R88, R28 ;  /* 0x0000001c00587202 */ /* 0x000fe40000000f00 */
[----:B------:R-:W-:-:S07]  /*12ee0*/  MOV R126, R123 ;  /* 0x0000007b007e7202 */ /* 0x000fce0000000f00 */
[----:B------:R-:W-:Y:S05]  /*12ef0*/  WARPSYNC.COLLECTIVE R91, `(.L_x_1305) ;  /* 0x000000005b087348 */ /* 0x000fea0003c00000 */
[----:B------:R0:W1:Y:S02]  /*12f00*/  SHFL.IDX P0, R123, R88, R89, R90 ;  /* 0x00000059587b7389 */ /* 0x000064000000005a */
[----:B01----:R-:W-:Y:S05]  /*12f10*/  ENDCOLLECTIVE ;  /* 0x000000000000791b */ /* 0x003fea0003800000 */
.L_x_1305:
[-C--:B------:R-:W-:Y:S01]  /*12f20*/  FFMA R63, R122, R128.reuse, R63 ;  /* 0x000000807a3f7223 */ /* 0x080fe2000000003f */
[----:B------:R-:W-:Y:S01]  /*12f30*/  FFMA R64, R79, R128, R64 ;  /* 0x000000804f407223 */ /* 0x000fe20000000040 */
[----:B------:R-:W-:Y:S02]  /*12f40*/  MOV R88, R29 ;  /* 0x0000001d00587202 */ /* 0x000fe40000000f00 */
[----:B------:R-:W-:-:S07]  /*12f50*/  MOV R128, R123 ;  /* 0x0000007b00807202 */ /* 0x000fce0000000f00 */
[----:B------:R-:W-:Y:S05]  /*12f60*/  WARPSYNC.COLLECTIVE R91, `(.L_x_1306) ;  /* 0x000000005b087348 */ /* 0x000fea0003c00000 */
[----:B------:R0:W1:Y:S02]  /*12f70*/  SHFL.IDX P0, R123, R88, R89, R90 ;  /* 0x00000059587b7389 */ /* 0x000064000000005a */
[----:B01----:R-:W-:Y:S05]  /*12f80*/  ENDCOLLECTIVE ;  /* 0x000000000000791b */ /* 0x003fea0003800000 */
.L_x_1306:
[-C--:B------:R-:W-:Y:S01]  /*12f90*/  FFMA R65, R122, R130.reuse, R65 ;  /* 0x000000827a417223 */ /* 0x080fe20000000041 */
[----:B------:R-:W-:Y:S01]  /*12fa0*/  FFMA R66, R79, R130, R66 ;  /* 0x000000824f427223 */ /* 0x000fe20000000042 */
[----:B------:R-:W-:Y:S02]  /*12fb0*/  MOV R88, R30 ;  /* 0x0000001e00587202 */ /* 0x000fe40000000f00 */
[----:B------:R-:W-:-:S07]  /*12fc0*/  MOV R130, R123 ;  /* 0x0000007b00827202 */ /* 0x000fce0000000f00 */
[----:B------:R-:W-:Y:S05]  /*12fd0*/  WARPSYNC.COLLECTIVE R91, `(.L_x_1307) ;  /* 0x000000005b087348 */ /* 0x000fea0003c00000 */
[----:B------:R0:W1:Y:S02]  /*12fe0*/  SHFL.IDX P0, R123, R88, R89, R90 ;  /* 0x00000059587b7389 */ /* 0x000064000000005a */
[----:B01----:R-:W-:Y:S05]  /*12ff0*/  ENDCOLLECTIVE ;  /* 0x000000000000791b */ /* 0x003fea0003800000 */
.L_x_1307:
[-C--:B------:R-:W-:Y:S01]  /*13000*/  FFMA R67, R122, R132.reuse, R67 ;  /* 0x000000847a437223 */ /* 0x080fe20000000043 */
[----:B------:R-:W-:Y:S01]  /*13010*/  FFMA R68, R79, R132, R68 ;  /* 0x000000844f447223 */ /* 0x000fe20000000044 */
[----:B------:R-:W-:Y:S02]  /*13020*/  MOV R88, R31 ;  /* 0x0000001f00587202 */ /* 0x000fe40000000f00 */
[----:B------:R-:W-:-:S07]  /*13030*/  MOV R132, R123 ;  /* 0x0000007b00847202 */ /* 0x000fce0000000f00 */
[----:B------:R-:W-:Y:S05]  /*13040*/  WARPSYNC.COLLECTIVE R91, `(.L_x_1308) ;  /* 0x000000005b087348 */ /* 0x000fea0003c00000 */
[----:B------:R0:W1:Y:S02]  /*13050*/  SHFL.IDX P0, R123, R88, R89, R90 ;  /* 0x00000059587b7389 */ /* 0x000064000000005a */
[----:B01----:R-:W-:Y:S05]  /*13060*/  ENDCOLLECTIVE ;  /* 0x000000000000791b */ /* 0x003fea0003800000 */
.L_x_1308:
[-C--:B------:R-:W-:Y:S01]  /*13070*/  FFMA R69, R122, R134.reuse, R69 ;  /* 0x000000867a457223 */ /* 0x080fe20000000045 */
[----:B------:R-:W-:Y:S01]  /*13080*/  FFMA R70, R79, R134, R70 ;  /* 0x000000864f467223 */ /* 0x000fe20000000046 */
[----:B------:R-:W-:Y:S02]  /*13090*/  MOV R88, R32 ;  /* 0x0000002000587202 */ /* 0x000fe40000000f00 */
[----:B------:R-:W-:-:S07]  /*130a0*/  MOV R134, R123 ;  /* 0x0000007b00867202 */ /* 0x000fce0000000f00 */
[----:B------:R-:W-:Y:S05]  /*130b0*/  WARPSYNC.COLLECTIVE R91, `(.L_x_1309) ;  /* 0x000000005b087348 */ /* 0x000fea0003c00000 */
[----:B------:R0:W1:Y:S02]  /*130c0*/  SHFL.IDX P0, R123, R88, R89, R90 ;  /* 0x00000059587b7389 */ /* 0x000064000000005a */
[----:B01----:R-:W-:Y:S05]  /*130d0*/  ENDCOLLECTIVE ;  /* 0x000000000000791b */ /* 0x003fea0003800000 */
.L_x_1309:
[----:B------:R-:W-:Y:S01]  /*130e0*/  MOV R88, R34 ;  /* 0x0000002200587202 */ /* 0x000fe20000000f00 */
[-C--:B------:R-:W-:Y:S01]  /*130f0*/  FFMA R107, R122, R123.reuse, R107 ;  /* 0x0000007b7a6b7223 */ /* 0x080fe2000000006b */
[----:B------:R-:W-:-:S07]  /*13100*/  FFMA R108, R79, R123, R108 ;  /* 0x0000007b4f6c7223 */ /* 0x000fce000000006c */
[----:B------:R-:W-:Y:S05]  /*13110*/  WARPSYNC.COLLECTIVE R91, `(.L_x_1310) ;  /* 0x000000005b087348 */ /* 0x000fea0003c00000 */
[----:B------:R0:W1:Y:S02]  /*13120*/  SHFL.IDX P0, R123, R88, R89, R90 ;  /* 0x00000059587b7389 */ /* 0x000064000000005a */
[----:B01----:R-:W-:Y:S05]  /*13130*/  ENDCOLLECTIVE ;  /* 0x000000000000791b */ /* 0x003fea0003800000 */
.L_x_1310:
[-C--:B------:R-:W-:Y:S01]  /*13140*/  FFMA R75, R122, R84.reuse, R75 ;  /* 0x000000547a4b7223 */ /* 0x080fe2000000004b */
[----:B------:R-:W-:Y:S01]  /*13150*/  FFMA R92, R79, R84, R92 ;  /* 0x000000544f5c7223 */ /* 0x000fe2000000005c */
[----:B------:R-:W-:Y:S02]  /*13160*/  MOV R88, R35 ;  /* 0x0000002300587202 */ /* 0x000fe40000000f00 */
[----:B------:R-:W-:-:S07]  /*13170*/  MOV R84, R123 ;  /* 0x0000007b00547202 */ /* 0x000fce0000000f00 */
[----:B------:R-:W-:Y:S05]  /*13180*/  WARPSYNC.COLLECTIVE R91, `(.L_x_1311) ;  /* 0x000000005b087348 */ /* 0x000fea0003c00000 */
[----:B------:R0:W1:Y:S02]  /*13190*/  SHFL.IDX P0, R123, R88, R89, R90 ;  /* 0x00000059587b7389 */ /* 0x000064000000005a */
[----:B01----:R-:W-:Y:S05]  /*131a0*/  ENDCOLLECTIVE ;  /* 0x000000000000791b */ /* 0x003fea0003800000 */
.L_x_1311:
[-C--:B------:R-:W-:Y:S01]  /*131b0*/  FFMA R48, R122, R85.reuse, R48 ;  /* 0x000000557a307223 */ /* 0x080fe20000000030 */
[----:B------:R-:W-:Y:S01]  /*131c0*/  FFMA R50, R79, R85, R50 ;  /* 0x000000554f327223 */ /* 0x000fe20000000032 */
[----:B------:R-:W-:Y:S02]  /*131d0*/  MOV R88, R36 ;  /* 0x0000002400587202 */ /* 0x000fe40000000f00 */
[----:B------:R-:W-:-:S07]  /*131e0*/  MOV R85, R123 ;  /* 0x0000007b00557202 */ /* 0x000fce0000000f00 */
[----:B------:R-:W-:Y:S05]  /*131f0*/  WARPSYNC.COLLECTIVE R91, `(.L_x_1312) ;  /* 0x000000005b087348 */ /* 0x000fea0003c00000 */
[----:B------:R0:W1:Y:S02]  /*13200*/  SHFL.IDX P0, R123, R88, R89, R90 ;  /* 0x00000059587b7389 */ /* 0x000064000000005a */
[----:B01----:R-:W-:Y:S05]  /*13210*/  ENDCOLLECTIVE ;  /* 0x000000000000791b */ /* 0x003fea0003800000 */
.L_x_1312:
[-C--:B------:R-:W-:Y:S01]  /*13220*/  FFMA R93, R122, R86.reuse, R93 ;  /* 0x000000567a5d7223 */ /* 0x080fe2000000005d */
[----:B------:R-:W-:Y:S01]  /*13230*/  FFMA R94, R79, R86, R94 ;  /* 0x000000564f5e7223 */ /* 0x000fe2000000005e */
[----:B------:R-:W-:Y:S02]  /*13240*/  MOV R88, R37 ;  /* 0x0000002500587202 */ /* 0x000fe40000000f00 */
[----:B------:R-:W-:-:S07]  /*13250*/  MOV R86, R123 ;  /* 0x0000007b00567202 */ /* 0x000fce0000000f00 */
[----:B------:R-:W-:Y:S05]  /*13260*/  WARPSYNC.COLLECTIVE R91, `(.L_x_1313) ;  /* 0x000000005b087348 */ /* 0x000fea0003c00000 */
[----:B------:R0:W1:Y:S02]  /*13270*/  SHFL.IDX P0, R123, R88, R89, R90 ;  /* 0x00000059587b7389 */ /* 0x000064000000005a */
[----:B01----:R-:W-:Y:S05]  /*13280*/  ENDCOLLECTIVE ;  /* 0x000000000000791b */ /* 0x003fea0003800000 */
.L_x_1313:
[-C--:B------:R-:W-:Y:S01]  /*13290*/  FFMA R97, R122, R126.reuse, R97 ;  /* 0x0000007e7a617223 */ /* 0x080fe20000000061 */
[----:B------:R-:W-:Y:S01]  /*132a0*/  FFMA R98, R79, R126, R98 ;  /* 0x0000007e4f627223 */ /* 0x000fe20000000062 */
[----:B------:R-:W-:Y:S02]  /*132b0*/  MOV R88, R38 ;  /* 0x0000002600587202 */ /* 0x000fe40000000f00 */
[----:B------:R-:W-:-:S07]  /*132c0*/  MOV R126, R123 ;  /* 0x0000007b007e7202 */ /* 0x000fce0000000f00 */
[----:B------:R-:W-:Y:S05]  /*132d0*/  WARPSYNC.COLLECTIVE R91, `(.L_x_1314) ;  /* 0x000000005b087348 */ /* 0x000fea0003c00000 */
[----:B------:R0:W1:Y:S02]  /*132e0*/  SHFL.IDX P0, R123, R88, R89, R90 ;  /* 0x00000059587b7389 */ /* 0x000064000000005a */
[----:B01----:R-:W-:Y:S05]  /*132f0*/  ENDCOLLECTIVE ;  /* 0x000000000000791b */ /* 0x003fea0003800000 */
.L_x_1314:
[----:B------:R-:W-:Y:S02]  /*13300*/  MOV R88, R39 ;  /* 0x0000002700587202 */ /* 0x000fe40000000f00 */
[----:B------:R-:W-:-:S07]  /*13310*/  MOV R127, R123 ;  /* 0x0000007b007f7202 */ /* 0x000fce0000000f00 */
[----:B------:R-:W-:Y:S05]  /*13320*/  WARPSYNC.COLLECTIVE R91, `(.L_x_1315) ;  /* 0x000000005b087348 */ /* 0x000fea0003c00000 */
[----:B------:R0:W1:Y:S02]  /*13330*/  SHFL.IDX P0, R123, R88, R89, R90 ;  /* 0x00000059587b7389 */ /* 0x000064000000005a */
[----:B01----:R-:W-:Y:S05]  /*13340*/  ENDCOLLECTIVE ;  /* 0x000000000000791b */ /* 0x003fea0003800000 */
.L_x_1315:
[-C--:B------:R-:W-:Y:S01]  /*13350*/  FFMA R99, R122, R128.reuse, R99 ;  /* 0x000000807a637223 */ /* 0x080fe20000000063 */
[----:B------:R-:W-:Y:S01]  /*13360*/  FFMA R100, R79, R128, R100 ;  /* 0x000000804f647223 */ /* 0x000fe20000000064 */
[----:B------:R-:W-:Y:S02]  /*13370*/  MOV R88, R40 ;  /* 0x0000002800587202 */ /* 0x000fe40000000f00 */
[----:B------:R-:W-:-:S07]  /*13380*/  MOV R128, R123 ;  /* 0x0000007b00807202 */ /* 0x000fce0000000f00 */
[----:B------:R-:W-:Y:S05]  /*13390*/  WARPSYNC.COLLECTIVE R91, `(.L_x_1316) ;  /* 0x000000005b087348 */ /* 0x000fea0003c00000 */
[----:B------:R0:W1:Y:S02]  /*133a0*/  SHFL.IDX P0, R123, R88, R89, R90 ;  /* 0x00000059587b7389 */ /* 0x000064000000005a */
[----:B01----:R-:W-:Y:S05]  /*133b0*/  ENDCOLLECTIVE ;  /* 0x000000000000791b */ /* 0x003fea0003800000 */
.L_x_1316:
[-C--:B------:R-:W-:Y:S01]  /*133c0*/  FFMA R101, R122, R130.reuse, R101 ;  /* 0x000000827a657223 */ /* 0x080fe20000000065 */
[----:B------:R-:W-:Y:S01]  /*133d0*/  FFMA R102, R79, R130, R102 ;  /* 0x000000824f667223 */ /* 0x000fe20000000066 */
[----:B------:R-:W-:Y:S02]  /*133e0*/  MOV R88, R41 ;  /* 0x0000002900587202 */ /* 0x000fe40000000f00 */
[----:B------:R-:W-:-:S07]  /*133f0*/  MOV R130, R123 ;  /* 0x0000007b00827202 */ /* 0x000fce0000000f00 */
[----:B------:R-:W-:Y:S05]  /*13400*/  WARPSYNC.COLLECTIVE R91, `(.L_x_1317) ;  /* 0x000000005b087348 */ /* 0x000fea0003c00000 */
[----:B------:R0:W1:Y:S02]  /*13410*/  SHFL.IDX P0, R123, R88, R89, R90 ;  /* 0x00000059587b7389 */ /* 0x000064000000005a */
[----:B01----:R-:W-:Y:S05]  /*13420*/  ENDCOLLECTIVE ;  /* 0x000000000000791b */ /* 0x003fea0003800000 */
.L_x_1317:
[----:B------:R-:W-:Y:S02]  /*13430*/  MOV R88, R42 ;  /* 0x0000002a00587202 */ /* 0x000fe40000000f00 */
[----:B------:R-:W-:-:S07]  /*13440*/  MOV R129, R123 ;  /* 0x0000007b00817202 */ /* 0x000fce0000000f00 */
[----:B------:R-:W-:Y:S05]  /*13450*/  WARPSYNC.COLLECTIVE R91, `(.L_x_1318) ;  /* 0x000000005b087348 */ /* 0x000fea0003c00000 */
[----:B------:R0:W1:Y:S02]  /*13460*/  SHFL.IDX P0, R123, R88, R89, R90 ;  /* 0x00000059587b7389 */ /* 0x000064000000005a */
[----:B01----:R-:W-:Y:S05]  /*13470*/  ENDCOLLECTIVE ;  /* 0x000000000000791b */ /* 0x003fea0003800000 */
.L_x_1318:
        /* <DEDUP_REMOVED lines=23> */
.L_x_1319:
[----:B------:R-:W-:Y:S01]  /*135f0*/  FFMA R114, R79, R86, R114 ;  /* 0x000000564f727223 */ /* 0x000fe20000000072 */
[----:B------:R-:W-:Y:S02]  /*13600*/  MOV R88, R10 ;  /* 0x0000000a00587202 */ /* 0x000fe40000000f00 */
[----:B------:R-:W-:-:S07]  /*13610*/  MOV R86, R123 ;  /* 0x0000007b00567202 */ /* 0x000fce0000000f00 */
[----:B------:R-:W-:Y:S05]  /*13620*/  WARPSYNC.COLLECTIVE R91, `(.L_x_1320) ;  /* 0x000000005b087348 */ /* 0x000fea0003c00000 */
[----:B------:R0:W1:Y:S02]  /*13630*/  SHFL.IDX P0, R123, R88, R89, R90 ;  /* 0x00000059587b7389 */ /* 0x000064000000005a */
[----:B01----:R-:W-:Y:S05]  /*13640*/  ENDCOLLECTIVE ;  /* 0x000000000000791b */ /* 0x003fea0003800000 */
.L_x_1320:
        /* <DEDUP_REMOVED lines=18> */
.L_x_1321:
[----:B------:R-:W-:Y:S02]  /*13770*/  MOV R88, R12 ;  /* 0x0000000c00587202 */ /* 0x000fe40000000f00 */
[----:B------:R-:W-:-:S07]  /*13780*/  MOV R79, R123 ;  /* 0x0000007b004f7202 */ /* 0x000fce0000000f00 */
[----:B------:R-:W-:Y:S05]  /*13790*/  WARPSYNC.COLLECTIVE R91, `(.L_x_1322) ;  /* 0x000000005b087348 */ /* 0x000fea0003c00000 */
[----:B------:R0:W1:Y:S02]  /*137a0*/  SHFL.IDX P0, R123, R88, R89, R90 ;  /* 0x00000059587b7389 */ /* 0x000064000000005a */
[----:B01----:R-:W-:Y:S05]  /*137b0*/  ENDCOLLECTIVE ;  /* 0x000000000000791b */ /* 0x003fea0003800000 */
.L_x_1322:
[----:B------:R-:W-:Y:S01]  /*137c0*/  MOV R88, R13 ;  /* 0x0000000d00587202 */ /* 0x000fe20000000f00 */
[-C--:B------:R-:W-:Y:S01]  /*137d0*/  FFMA R124, R44, R123.reuse, R53 ;  /* 0x0000007b2c7c7223 */ /* 0x080fe20000000035 */
[----:B------:R-:W-:-:S07]  /*137e0*/  FFMA R54, R45, R123, R54 ;  /* 0x0000007b2d367223 */ /* 0x000fce0000000036 */
[----:B------:R-:W-:Y:S05]  /*137f0*/  WARPSYNC.COLLECTIVE R91, `(.L_x_1323) ;  /* 0x000000005b087348 */ /* 0x000fea0003c00000 */
[----:B------:R0:W1:Y:S02]  /*13800*/  SHFL.IDX P0, R123, R88, R89, R90 ;  /* 0x00000059587b7389 */ /* 0x000064000000005a */
[----:B01----:R-:W-:Y:S05]  /*13810*/  ENDCOLLECTIVE ;  /* 0x000000000000791b */ /* 0x003fea0003800000 */
.L_x_1323:
[----:B------:R-:W-:Y:S02]  /*13820*/  MOV R88, R14 ;  /* 0x0000000e00587202 */ /* 0x000fe40000000f00 */
[----:B------:R-:W-:-:S07]  /*13830*/  MOV R128, R123 ;  /* 0x0000007b00807202 */ /* 0x000fce0000000f00 */
[----:B------:R-:W-:Y:S05]  /*13840*/  WARPSYNC.COLLECTIVE R91, `(.L_x_1324) ;  /* 0x000000005b087348 */ /* 0x000fea0003c00000 */
[----:B------:R0:W1:Y:S02]  /*13850*/  SHFL.IDX P0, R123, R88, R89, R90 ;  /* 0x00000059587b7389 */ /* 0x000064000000005a */
[----:B01----:R-:W-:Y:S05]  /*13860*/  ENDCOLLECTIVE ;  /* 0x000000000000791b */ /* 0x003fea0003800000 */
.L_x_1324:
[----:B------:R-:W-:Y:S02]  /*13870*/  MOV R88, R15 ;  /* 0x0000000f00587202 */ /* 0x000fe40000000f00 */
[----:B------:R-:W-:-:S07]  /*13880*/  MOV R130, R123 ;  /* 0x0000007b00827202 */ /* 0x000fce0000000f00 */
[----:B------:R-:W-:Y:S05]  /*13890*/  WARPSYNC.COLLECTIVE R91, `(.L_x_1325) ;  /* 0x000000005b087348 */ /* 0x000fea0003c00000 */
[----:B------:R0:W1:Y:S02]  /*138a0*/  SHFL.IDX P0, R123, R88, R89, R90 ;  /* 0x00000059587b7389 */ /* 0x000064000000005a */
[----:B01----:R-:W-:Y:S05]  /*138b0*/  ENDCOLLECTIVE ;  /* 0x000000000000791b */ /* 0x003fea0003800000 */
.L_x_1325:
[----:B------:R-:W-:Y:S02]  /*138c0*/  MOV R88, R16 ;  /* 0x0000001000587202 */ /* 0x000fe40000000f00 */
[----:B------:R-:W-:-:S07]  /*138d0*/  MOV R132, R123 ;  /* 0x0000007b00847202 */ /* 0x000fce0000000f00 */
[----:B------:R-:W-:Y:S05]  /*138e0*/  WARPSYNC.COLLECTIVE R91, `(.L_x_1326) ;  /* 0x000000005b087348 */ /* 0x000fea0003c00000 */
[----:B------:R0:W1:Y:S02]  /*138f0*/  SHFL.IDX P0, R123, R88, R89, R90 ;  /* 0x00000059587b7389 */ /* 0x000064000000005a */
[----:B01----:R-:W-:Y:S05]  /*13900*/  ENDCOLLECTIVE ;  /* 0x000000000000791b */ /* 0x003fea0003800000 */
.L_x_1326:
[----:B------:R-:W-:Y:S02]  /*13910*/  MOV R88, R17 ;  /* 0x0000001100587202 */ /* 0x000fe40000000f00 */
[----:B------:R-:W-:-:S07]  /*13920*/  MOV R134, R123 ;  /* 0x0000007b00867202 */ /* 0x000fce0000000f00 */
[----:B------:R-:W-:Y:S05]  /*13930*/  WARPSYNC.COLLECTIVE R91, `(.L_x_1327) ;  /* 0x000000005b087348 */ /* 0x000fea0003c00000 */
[----:B------:R0:W1:Y:S02]  /*13940*/  SHFL.IDX P0, R123, R88, R89, R90 ;  /* 0x00000059587b7389 */ /* 0x000064000000005a */
[----:B01----:R-:W-:Y:S05]  /*13950*/  ENDCOLLECTIVE ;  /* 0x000000000000791b */ /* 0x003fea0003800000 */
.L_x_1327:
[----:B------:R-:W-:Y:S02]  /*13960*/  MOV R88, R18 ;  /* 0x0000001200587202 */ /* 0x000fe40000000f00 */
[----:B------:R-:W-:-:S07]  /*13970*/  MOV R136, R123 ;  /* 0x0000007b00887202 */ /* 0x000fce0000000f00 */
[----:B------:R-:W-:Y:S05]  /*13980*/  WARPSYNC.COLLECTIVE R91, `(.L_x_1328) ;  /* 0x000000005b087348 */ /* 0x000fea0003c00000 */
[----:B------:R0:W1:Y:S02]  /*13990*/  SHFL.IDX P0, R123, R88, R89, R90 ;  /* 0x00000059587b7389 */ /* 0x000064000000005a */
[----:B01----:R-:W-:Y:S05]  /*139a0*/  ENDCOLLECTIVE ;  /* 0x000000000000791b */ /* 0x003fea0003800000 */
.L_x_1328:
[----:B------:R-:W-:Y:S02]  /*139b0*/  MOV R88, R19 ;  /* 0x0000001300587202 */ /* 0x000fe40000000f00 */
[----:B------:R-:W-:-:S07]  /*139c0*/  MOV R138, R123 ;  /* 0x0000007b008a7202 */ /* 0x000fce0000000f00 */
[----:B------:R-:W-:Y:S05]  /*139d0*/  WARPSYNC.COLLECTIVE R91, `(.L_x_1329) ;  /* 0x000000005b087348 */ /* 0x000fea0003c00000 */
[----:B------:R0:W1:Y:S02]  /*139e0*/  SHFL.IDX P0, R123, R88, R89, R90 ;  /* 0x00000059587b7389 */ /* 0x000064000000005a */
[----:B01----:R-:W-:Y:S05]  /*139f0*/  ENDCOLLECTIVE ;  /* 0x000000000000791b */ /* 0x003fea0003800000 */
.L_x_1329:
[----:B------:R-:W-:Y:S02]  /*13a00*/  MOV R88, R20 ;  /* 0x0000001400587202 */ /* 0x000fe40000000f00 */
[----:B------:R-:W-:-:S07]  /*13a10*/  MOV R140, R123 ;  /* 0x0000007b008c7202 */ /* 0x000fce0000000f00 */
[----:B------:R-:W-:Y:S05]  /*13a20*/  WARPSYNC.COLLECTIVE R91, `(.L_x_1330) ;  /* 0x000000005b087348 */ /* 0x000fea0003c00000 */
[----:B------:R0:W1:Y:S02]  /*13a30*/  SHFL.IDX P0, R123, R88, R89, R90 ;  /* 0x00000059587b7389 */ /* 0x000064000000005a */
[----:B01----:R-:W-:Y:S05]  /*13a40*/  ENDCOLLECTIVE ;  /* 0x000000000000791b */ /* 0x003fea0003800000 */
.L_x_1330:
[----:B------:R-:W-:Y:S02]  /*13a50*/  MOV R88, R21 ;  /* 0x0000001500587202 */ /* 0x000fe40000000f00 */
[----:B------:R-:W-:-:S07]  /*13a60*/  MOV R142, R123 ;  /* 0x0000007b008e7202 */ /* 0x000fce0000000f00 */
[----:B------:R-:W-:Y:S05]  /*13a70*/  WARPSYNC.COLLECTIVE R91, `(.L_x_1331) ;  /* 0x000000005b087348 */ /* 0x000fea0003c00000 */
[----:B------:R0:W1:Y:S02]  /*13a80*/  SHFL.IDX P0, R123, R88, R89, R90 ;  /* 0x00000059587b7389 */ /* 0x000064000000005a */
[----:B01----:R-:W-:Y:S05]  /*13a90*/  ENDCOLLECTIVE ;  /* 0x000000000000791b */ /* 0x003fea0003800000 */
.L_x_1331:
        /* <DEDUP_REMOVED lines=22> */
.L_x_1332:
[----:B------:R-:W-:Y:S02]  /*13c00*/  MOV R88, R23 ;  /* 0x0000001700587202 */ /* 0x000fe40000000f00 */
[----:B------:R-:W-:-:S07]  /*13c10*/  MOV R146, R123 ;  /* 0x0000007b00927202 */ /* 0x000fce0000000f00 */
[----:B------:R-:W-:Y:S05]  /*13c20*/  WARPSYNC.COLLECTIVE R91, `(.L_x_1333) ;  /* 0x000000005b087348 */ /* 0x000fea0003c00000 */
[----:B------:R0:W1:Y:S02]  /*13c30*/  SHFL.IDX P0, R123, R88, R89, R90 ;  /* 0x00000059587b7389 */ /* 0x000064000000005a */
[----:B01----:R-:W-:Y:S05]  /*13c40*/  ENDCOLLECTIVE ;  /* 0x000000000000791b */ /* 0x003fea0003800000 */
.L_x_1333:
[----:B------:R-:W-:Y:S02]  /*13c50*/  MOV R88, R24 ;  /* 0x0000001800587202 */ /* 0x000fe40000000f00 */
[----:B------:R-:W-:-:S07]  /*13c60*/  MOV R148, R123 ;  /* 0x0000007b00947202 */ /* 0x000fce0000000f00 */
[----:B------:R-:W-:Y:S05]  /*13c70*/  WARPSYNC.COLLECTIVE R91, `(.L_x_1334) ;  /* 0x000000005b087348 */ /* 0x000fea0003c00000 */
[----:B------:R0:W1:Y:S02]  /*13c80*/  SHFL.IDX P0, R123, R88, R89, R90 ;  /* 0x00000059587b7389 */ /* 0x000064000000005a */
[----:B01----:R-:W-:Y:S05]  /*13c90*/  ENDCOLLECTIVE ;  /* 0x000000000000791b */ /* 0x003fea0003800000 */
.L_x_1334:
[----:B------:R-:W-:Y:S02]  /*13ca0*/  MOV R88, R25 ;  /* 0x0000001900587202 */ /* 0x000fe40000000f00 */
[----:B------:R-:W-:-:S07]  /*13cb0*/  MOV R150, R123 ;  /* 0x0000007b00967202 */ /* 0x000fce0000000f00 */
[----:B------:R-:W-:Y:S05]  /*13cc0*/  WARPSYNC.COLLECTIVE R91, `(.L_x_1335) ;  /* 0x000000005b087348 */ /* 0x000fea0003c00000 */
[----:B------:R0:W1:Y:S02]  /*13cd0*/  SHFL.IDX P0, R123, R88, R89, R90 ;  /* 0x00000059587b7389 */ /* 0x000064000000005a */
[----:B01----:R-:W-:Y:S05]  /*13ce0*/  ENDCOLLECTIVE ;  /* 0x000000000000791b */ /* 0x003fea0003800000 */
.L_x_1335:
[----:B------:R-:W-:Y:S02]  /*13cf0*/  MOV R88, R26 ;  /* 0x0000001a00587202 */ /* 0x000fe40000000f00 */
[----:B------:R-:W-:-:S07]  /*13d00*/  MOV R152, R123 ;  /* 0x0000007b00987202 */ /* 0x000fce0000000f00 */
[----:B------:R-:W-:Y:S05]  /*13d10*/  WARPSYNC.COLLECTIVE R91, `(.L_x_1336) ;  /* 0x000000005b087348 */ /* 0x000fea0003c00000 */
[----:B------:R0:W1:Y:S02]  /*13d20*/  SHFL.IDX P0, R123, R88, R89, R90 ;  /* 0x00000059587b7389 */ /* 0x000064000000005a */
[----:B01----:R-:W-:Y:S05]  /*13d30*/  ENDCOLLECTIVE ;  /* 0x000000000000791b */ /* 0x003fea0003800000 */
.L_x_1336:
[----:B------:R-:W-:Y:S02]  /*13d40*/  MOV R88, R28 ;  /* 0x0000001c00587202 */ /* 0x000fe40000000f00 */
[----:B------:R-:W-:-:S07]  /*13d50*/  MOV R154, R123 ;  /* 0x0000007b009a7202 */ /* 0x000fce0000000f00 */
[----:B------:R-:W-:Y:S05]  /*13d60*/  WARPSYNC.COLLECTIVE R91, `(.L_x_1337) ;  /* 0x000000005b087348 */ /* 0x000fea0003c00000 */
[----:B------:R0:W1:Y:S02]  /*13d70*/  SHFL.IDX P0, R123, R88, R89, R90 ;  /* 0x00000059587b7389 */ /* 0x000064000000005a */
[----:B01----:R-:W-:Y:S05]  /*13d80*/  ENDCOLLECTIVE ;  /* 0x000000000000791b */ /* 0x003fea0003800000 */
.L_x_1337:
[----:B------:R-:W-:Y:S02]  /*13d90*/  MOV R88, R29 ;  /* 0x0000001d00587202 */ /* 0x000fe40000000f00 */
[----:B------:R-:W-:-:S07]  /*13da0*/  MOV R156, R123 ;  /* 0x0000007b009c7202 */ /* 0x000fce0000000f00 */
[----:B------:R-:W-:Y:S05]  /*13db0*/  WARPSYNC.COLLECTIVE R91, `(.L_x_1338) ;  /* 0x000000005b087348 */ /* 0x000fea0003c00000 */
[----:B------:R0:W1:Y:S02]  /*13dc0*/  SHFL.IDX P0, R123, R88, R89, R90 ;  /* 0x00000059587b7389 */ /* 0x000064000000005a */
[----:B01----:R-:W-:Y:S05]  /*13dd0*/  ENDCOLLECTIVE ;  /* 0x000000000000791b */ /* 0x003fea0003800000 */
.L_x_1338:
[----:B------:R-:W-:Y:S02]  /*13de0*/  MOV R88, R30 ;  /* 0x0000001e00587202 */ /* 0x000fe40000000f00 */
[----:B------:R-:W-:-:S07]  /*13df0*/  MOV R158, R123 ;  /* 0x0000007b009e7202 */ /* 0x000fce0000000f00 */
[----:B------:R-:W-:Y:S05]  /*13e00*/  WARPSYNC.COLLECTIVE R91, `(.L_x_1339) ;  /* 0x000000005b087348 */ /* 0x000fea0003c00000 */
[----:B------:R0:W1:Y:S02]  /*13e10*/  SHFL.IDX P0, R123, R88, R89, R90 ;  /* 0x00000059587b7389 */ /* 0x000064000000005a */
[----:B01----:R-:W-:Y:S05]  /*13e20*/  ENDCOLLECTIVE ;  /* 0x000000000000791b */ /* 0x003fea0003800000 */
.L_x_1339:
[----:B------:R-:W-:Y:S02]  /*13e30*/  MOV R88, R31 ;  /* 0x0000001f00587202 */ /* 0x000fe40000000f00 */
[----:B------:R-:W-:-:S07]  /*13e40*/  MOV R160, R123 ;  /* 0x0000007b00a07202 */ /* 0x000fce0000000f00 */
[----:B------:R-:W-:Y:S05]  /*13e50*/  WARPSYNC.COLLECTIVE R91, `(.L_x_1340) ;  /* 0x000000005b087348 */ /* 0x000fea0003c00000 */
[----:B------:R0:W1:Y:S02]  /*13e60*/  SHFL.IDX P0, R123, R88, R89, R90 ;  /* 0x00000059587b7389 */ /* 0x000064000000005a */
[----:B01----:R-:W-:Y:S05]  /*13e70*/  ENDCOLLECTIVE ;  /* 0x000000000000791b */ /* 0x003fea0003800000 */
.L_x_1340:
        /* <DEDUP_REMOVED lines=8> */
.L_x_1341:
        /* <DEDUP_REMOVED lines=24> */
.L_x_1342:
[----:B------:R-:W-:Y:S01]  /*14080*/  FFMA R76, R44, R79, R51 ;  /* 0x0000004f2c4c7223 */ /* 0x000fe20000000033 */
[----:B------:R-:W-:Y:S02]  /*14090*/  MOV R88, R35 ;  /* 0x0000002300587202 */ /* 0x000fe40000000f00 */
[----:B------:R-:W-:-:S07]  /*140a0*/  MOV R51, R123 ;  /* 0x0000007b00337202 */ /* 0x000fce0000000f00 */
[----:B------:R-:W-:Y:S05]  /*140b0*/  WARPSYNC.COLLECTIVE R91, `(.L_x_1343) ;  /* 0x000000005b087348 */ /* 0x000fea0003c00000 */
[----:B------:R0:W1:Y:S02]  /*140c0*/  SHFL.IDX P0, R123, R88, R89, R90 ;  /* 0x00000059587b7389 */ /* 0x000064000000005a */
[----:B01----:R-:W-:Y:S05]  /*140d0*/  ENDCOLLECTIVE ;  /* 0x000000000000791b */ /* 0x003fea0003800000 */
.L_x_1343:
[----:B------:R-:W-:Y:S02]  /*140e0*/  MOV R88, R36 ;  /* 0x0000002400587202 */ /* 0x000fe40000000f00 */
[----:B------:R-:W-:-:S07]  /*140f0*/  MOV R53, R123 ;  /* 0x0000007b00357202 */ /* 0x000fce0000000f00 */
[----:B------:R-:W-:Y:S05]  /*14100*/  WARPSYNC.COLLECTIVE R91, `(.L_x_1344) ;  /* 0x000000005b087348 */ /* 0x000fea0003c00000 */
[----:B------:R0:W1:Y:S02]  /*14110*/  SHFL.IDX P0, R123, R88, R89, R90 ;  /* 0x00000059587b7389 */ /* 0x000064000000005a */
[----:B01----:R-:W-:Y:S05]  /*14120*/  ENDCOLLECTIVE ;  /* 0x000000000000791b */ /* 0x003fea0003800000 */
.L_x_1344:
[----:B------:R-:W-:Y:S02]  /*14130*/  MOV R88, R37 ;  /* 0x0000002500587202 */ /* 0x000fe40000000f00 */
[----:B------:R-:W-:-:S07]  /*14140*/  MOV R55, R123 ;  /* 0x0000007b00377202 */ /* 0x000fce0000000f00 */
[----:B------:R-:W-:Y:S05]  /*14150*/  WARPSYNC.COLLECTIVE R91, `(.L_x_1345) ;  /* 0x000000005b087348 */ /* 0x000fea0003c00000 */
[----:B------:R0:W1:Y:S02]  /*14160*/  SHFL.IDX P0, R123, R88, R89, R90 ;  /* 0x00000059587b7389 */ /* 0x000064000000005a */
[----:B01----:R-:W-:Y:S05]  /*14170*/  ENDCOLLECTIVE ;  /* 0x000000000000791b */ /* 0x003fea0003800000 */
.L_x_1345:
[----:B------:R-:W-:Y:S02]  /*14180*/  MOV R88, R38 ;  /* 0x0000002600587202 */ /* 0x000fe40000000f00 */
[----:B------:R-:W-:-:S07]  /*14190*/  MOV R57, R123 ;  /* 0x0000007b00397202 */ /* 0x000fce0000000f00 */
[----:B------:R-:W-:Y:S05]  /*141a0*/  WARPSYNC.COLLECTIVE R91, `(.L_x_1346) ;  /* 0x000000005b087348 */ /* 0x000fea0003c00000 */
[----:B------:R0:W1:Y:S02]  /*141b0*/  SHFL.IDX P0, R123, R88, R89, R90 ;  /* 0x00000059587b7389 */ /* 0x000064000000005a */
[----:B01----:R-:W-:Y:S05]  /*141c0*/  ENDCOLLECTIVE ;  /* 0x000000000000791b */ /* 0x003fea0003800000 */
.L_x_1346:
[----:B------:R-:W-:Y:S02]  /*141d0*/  MOV R88, R39 ;  /* 0x0000002700587202 */ /* 0x000fe40000000f00 */
[----:B------:R-:W-:-:S07]  /*141e0*/  MOV R59, R123 ;  /* 0x0000007b003b7202 */ /* 0x000fce0000000f00 */
[----:B------:R-:W-:Y:S05]  /*141f0*/  WARPSYNC.COLLECTIVE R91, `(.L_x_1347) ;  /* 0x000000005b087348 */ /* 0x000fea0003c00000 */
[----:B------:R0:W1:Y:S02]  /*14200*/  SHFL.IDX P0, R123, R88, R89, R90 ;  /* 0x00000059587b7389 */ /* 0x000064000000005a */
[----:B01----:R-:W-:Y:S05]  /*14210*/  ENDCOLLECTIVE ;  /* 0x000000000000791b */ /* 0x003fea0003800000 */
.L_x_1347:
[----:B------:R-:W-:Y:S02]  /*14220*/  MOV R88, R40 ;  /* 0x0000002800587202 */ /* 0x000fe40000000f00 */
[----:B------:R-:W-:-:S07]  /*14230*/  MOV R61, R123 ;  /* 0x0000007b003d7202 */ /* 0x000fce0000000f00 */
[----:B------:R-:W-:Y:S05]  /*14240*/  WARPSYNC.COLLECTIVE R91, `(.L_x_1348) ;  /* 0x000000005b087348 */ /* 0x000fea0003c00000 */
[----:B------:R0:W1:Y:S02]  /*14250*/  SHFL.IDX P0, R123, R88, R89, R90 ;  /* 0x00000059587b7389 */ /* 0x000064000000005a */
[----:B01----:R-:W-:Y:S05]  /*14260*/  ENDCOLLECTIVE ;  /* 0x000000000000791b */ /* 0x003fea0003800000 */
.L_x_1348:
[----:B------:R-:W-:Y:S02]  /*14270*/  MOV R88, R41 ;  /* 0x0000002900587202 */ /* 0x000fe40000000f00 */
[----:B------:R-:W-:-:S07]  /*14280*/  MOV R63, R123 ;  /* 0x0000007b003f7202 */ /* 0x000fce0000000f00 */
[----:B------:R-:W-:Y:S05]  /*14290*/  WARPSYNC.COLLECTIVE R91, `(.L_x_1349) ;  /* 0x000000005b087348 */ /* 0x000fea0003c00000 */
[----:B------:R0:W1:Y:S02]  /*142a0*/  SHFL.IDX P0, R123, R88, R89, R90 ;  /* 0x00000059587b7389 */ /* 0x000064000000005a */
[----:B01----:R-:W-:Y:S05]  /*142b0*/  ENDCOLLECTIVE ;  /* 0x000000000000791b */ /* 0x003fea0003800000 */
.L_x_1349:
[----:B------:R-:W-:Y:S02]  /*142c0*/  MOV R88, R42 ;  /* 0x0000002a00587202 */ /* 0x000fe40000000f00 */
[----:B------:R-:W-:-:S07]  /*142d0*/  MOV R65, R123 ;  /* 0x0000007b00417202 */ /* 0x000fce0000000f00 */
[----:B------:R-:W-:Y:S05]  /*142e0*/  WARPSYNC.COLLECTIVE R91, `(.L_x_1350) ;  /* 0x000000005b087348 */ /* 0x000fea0003c00000 */
[----:B------:R0:W1:Y:S02]  /*142f0*/  SHFL.IDX P0, R123, R88, R89, R90 ;  /* 0x00000059587b7389 */ /* 0x000064000000005a */
[----:B01----:R-:W-:Y:S05]  /*14300*/  ENDCOLLECTIVE ;  /* 0x000000000000791b */ /* 0x003fea0003800000 */
.L_x_1350:
[----:B------:R-:W-:Y:S02]  /*14310*/  MOV R88, R9 ;  /* 0x0000000900587202 */ /* 0x000fe40000000f00 */
[----:B------:R-:W-:Y:S02]  /*14320*/  MOV R89, R49 ;  /* 0x0000003100597202 */ /* 0x000fe40000000f00 */
[----:B------:R-:W-:-:S07]  /*14330*/  MOV R67, R123 ;  /* 0x0000007b00437202 */ /* 0x000fce0000000f00 */
[----:B------:R-:W-:Y:S05]  /*14340*/  WARPSYNC.COLLECTIVE R91, `(.L_x_1351) ;  /* 0x000000005b087348 */ /* 0x000fea0003c00000 */
[----:B------:R0:W1:Y:S02]  /*14350*/  SHFL.IDX P0, R123, R88, R89, R90 ;  /* 0x00000059587b7389 */ /* 0x000064000000005a */
[----:B01----:R-:W-:Y:S05]  /*14360*/  ENDCOLLECTIVE ;  /* 0x000000000000791b */ /* 0x003fea0003800000 */
.L_x_1351:
[----:B------:R-:W-:Y:S02]  /*14370*/  MOV R88, R10 ;  /* 0x0000000a00587202 */ /* 0x000fe40000000f00 */
[----:B------:R-:W-:-:S07]  /*14380*/  MOV R46, R123 ;  /* 0x0000007b002e7202 */ /* 0x000fce0000000f00 */
[----:B------:R-:W-:Y:S05]  /*14390*/  WARPSYNC.COLLECTIVE R91, `(.L_x_1352) ;  /* 0x000000005b087348 */ /* 0x000fea0003c00000 */
[----:B------:R0:W1:Y:S02]  /*143a0*/  SHFL.IDX P0, R123, R88, R89, R90 ;  /* 0x00000059587b7389 */ /* 0x000064000000005a */
[----:B01----:R-:W-:Y:S05]  /*143b0*/  ENDCOLLECTIVE ;  /* 0x000000000000791b */ /* 0x003fea0003800000 */
.L_x_1352:
[----:B------:R-:W-:Y:S01]  /*143c0*/  MOV R88, R11 ;  /* 0x0000000b00587202 */ /* 0x000fe20000000f00 */
[-C--:B------:R-:W-:Y:S01]  /*143d0*/  FFMA R48, R47, R123.reuse, R48 ;  /* 0x0000007b2f307223 */ /* 0x080fe20000000030 */
[----:B------:R-:W-:-:S07]  /*143e0*/  FFMA R50, R43, R123, R50 ;  /* 0x0000007b2b327223 */ /* 0x000fce0000000032 */
[----:B------:R-:W-:Y:S05]  /*143f0*/  WARPSYNC.COLLECTIVE R91, `(.L_x_1353) ;  /* 0x000000005b087348 */ /* 0x000fea0003c00000 */
[----:B------:R0:W1:Y:S02]  /*14400*/  SHFL.IDX P0, R123, R88, R89, R90 ;  /* 0x00000059587b7389 */ /* 0x000064000000005a */
[----:B01----:R-:W-:Y:S05]  /*14410*/  ENDCOLLECTIVE ;  /* 0x000000000000791b */ /* 0x003fea0003800000 */
.L_x_1353:
        /* <DEDUP_REMOVED lines=9> */
.L_x_1354:
        /* <DEDUP_REMOVED lines=15> */
.L_x_1355:
[----:B------:R-:W-:Y:S01]  /*145a0*/  FFMA R115, R44, R57, R115 ;  /* 0x000000392c737223 */ /* 0x000fe20000000073 */
[----:B------:R-:W-:Y:S02]  /*145b0*/  MOV R88, R14 ;  /* 0x0000000e00587202 */ /* 0x000fe40000000f00 */
[----:B------:R-:W-:-:S07]  /*145c0*/  MOV R57, R123 ;  /* 0x0000007b00397202 */ /* 0x000fce0000000f00 */
[----:B------:R-:W-:Y:S05]  /*145d0*/  WARPSYNC.COLLECTIVE R91, `(.L_x_1356) ;  /* 0x000000005b087348 */ /* 0x000fea0003c00000 */
[----:B------:R0:W1:Y:S02]  /*145e0*/  SHFL.IDX P0, R123, R88, R89, R90 ;  /* 0x00000059587b7389 */ /* 0x000064000000005a */
[----:B01----:R-:W-:Y:S05]  /*145f0*/  ENDCOLLECTIVE ;  /* 0x000000000000791b */ /* 0x003fea0003800000 */
.L_x_1356:
        /* <DEDUP_REMOVED lines=9> */
.L_x_1357:
[----:B------:R-:W-:Y:S01]  /*14690*/  FFMA R119, R44, R61, R119 ;  /* 0x0000003d2c777223 */ /* 0x000fe20000000077 */
[----:B------:R-:W-:Y:S02]  /*146a0*/  MOV R88, R16 ;  /* 0x0000001000587202 */ /* 0x000fe40000000f00 */
[----:B------:R-:W-:-:S07]  /*146b0*/  MOV R61, R123 ;  /* 0x0000007b003d7202 */ /* 0x000fce0000000f00 */
[----:B------:R-:W-:Y:S05]  /*146c0*/  WARPSYNC.COLLECTIVE R91, `(.L_x_1358) ;  /* 0x000000005b087348 */ /* 0x000fea0003c00000 */
[----:B------:R0:W1:Y:S02]  /*146d0*/  SHFL.IDX P0, R123, R88, R89, R90 ;  /* 0x00000059587b7389 */ /* 0x000064000000005a */
[----:B01----:R-:W-:Y:S05]  /*146e0*/  ENDCOLLECTIVE ;  /* 0x000000000000791b */ /* 0x003fea0003800000 */
.L_x_1358:
[----:B------:R-:W-:Y:S01]  /*146f0*/  FFMA R121, R44, R63, R121 ;  /* 0x0000003f2c797223 */ /* 0x000fe20000000079 */
[----:B------:R-:W-:Y:S02]  /*14700*/  MOV R88, R17 ;  /* 0x0000001100587202 */ /* 0x000fe40000000f00 */
[----:B------:R-:W-:-:S07]  /*14710*/  MOV R63, R123 ;  /* 0x0000007b003f7202 */ /* 0x000fce0000000f00 */
[----:B------:R-:W-:Y:S05]  /*14720*/  WARPSYNC.COLLECTIVE R91, `(.L_x_1359) ;  /* 0x000000005b087348 */ /* 0x000fea0003c00000 */
[----:B------:R0:W1:Y:S02]  /*14730*/  SHFL.IDX P0, R123, R88, R89, R90 ;  /* 0x00000059587b7389 */ /* 0x000064000000005a */
[----:B01----:R-:W-:Y:S05]  /*14740*/  ENDCOLLECTIVE ;  /* 0x000000000000791b */ /* 0x003fea0003800000 */
.L_x_1359:
[----:B------:R-:W-:Y:S01]  /*14750*/  FFMA R80, R44, R65, R80 ;  /* 0x000000412c507223 */ /* 0x000fe20000000050 */
[----:B------:R-:W-:Y:S02]  /*14760*/  MOV R88, R18 ;  /* 0x0000001200587202 */ /* 0x000fe40000000f00 */
[----:B------:R-:W-:-:S07]  /*14770*/  MOV R65, R123 ;  /* 0x0000007b00417202 */ /* 0x000fce0000000f00 */
[----:B------:R-:W-:Y:S05]  /*14780*/  WARPSYNC.COLLECTIVE R91, `(.L_x_1360) ;  /* 0x000000005b087348 */ /* 0x000fea0003c00000 */
[----:B------:R0:W1:Y:S02]  /*14790*/  SHFL.IDX P0, R123, R88, R89, R90 ;  /* 0x00000059587b7389 */ /* 0x000064000000005a */
[----:B01----:R-:W-:Y:S05]  /*147a0*/  ENDCOLLECTIVE ;  /* 0x000000000000791b */ /* 0x003fea0003800000 */
.L_x_1360:
        /* <DEDUP_REMOVED lines=9> */
.L_x_1361:
[-C--:B------:R-:W-:Y:S01]  /*14840*/  FFMA R51, R47, R46.reuse, R76 ;  /* 0x0000002e2f337223 */ /* 0x080fe2000000004c */
[----:B------:R-:W-:Y:S01]  /*14850*/  FFMA R52, R43, R46, R52 ;  /* 0x0000002e2b347223 */ /* 0x000fe20000000034 */
[----:B------:R-:W-:Y:S02]  /*14860*/  MOV R88, R20 ;  /* 0x0000001400587202 */ /* 0x000fe40000000f00 */
[----:B------:R-:W-:-:S07]  /*14870*/  MOV R46, R123 ;  /* 0x0000007b002e7202 */ /* 0x000fce0000000f00 */
[----:B------:R-:W-:Y:S05]  /*14880*/  WARPSYNC.COLLECTIVE R91, `(.L_x_1362) ;  /* 0x000000005b087348 */ /* 0x000fea0003c00000 */
[----:B------:R0:W1:Y:S02]  /*14890*/  SHFL.IDX P0, R123, R88, R89, R90 ;  /* 0x00000059587b7389 */ /* 0x000064000000005a */
[----:B01----:R-:W-:Y:S05]  /*148a0*/  ENDCOLLECTIVE ;  /* 0x000000000000791b */ /* 0x003fea0003800000 */
.L_x_1362:
[----:B------:R-:W-:Y:S02]  /*148b0*/  MOV R88, R21 ;  /* 0x0000001500587202 */ /* 0x000fe40000000f00 */
[----:B------:R-:W-:-:S07]  /*148c0*/  MOV R71, R123 ;  /* 0x0000007b00477202 */ /* 0x000fce0000000f00 */
[----:B------:R-:W-:Y:S05]  /*148d0*/  WARPSYNC.COLLECTIVE R91, `(.L_x_1363) ;  /* 0x000000005b087348 */ /* 0x000fea0003c00000 */
[----:B------:R0:W1:Y:S02]  /*148e0*/  SHFL.IDX P0, R123, R88, R89, R90 ;  /* 0x00000059587b7389 */ /* 0x000064000000005a */
[----:B01----:R-:W-:Y:S05]  /*148f0*/  ENDCOLLECTIVE ;  /* 0x000000000000791b */ /* 0x003fea0003800000 */
.L_x_1363:
        /* <DEDUP_REMOVED lines=8> */
.L_x_1364:
[-C--:B------:R-:W-:Y:S01]  /*14980*/  FFMA R53, R47, R45.reuse, R124 ;  /* 0x0000002d2f357223 */ /* 0x080fe2000000007c */
[----:B------:R-:W-:Y:S01]  /*14990*/  FFMA R54, R43, R45, R54 ;  /* 0x0000002d2b367223 */ /* 0x000fe20000000036 */
[----:B------:R-:W-:Y:S02]  /*149a0*/  MOV R88, R23 ;  /* 0x0000001700587202 */ /* 0x000fe40000000f00 */
[----:B------:R-:W-:-:S07]  /*149b0*/  MOV R45, R123 ;  /* 0x0000007b002d7202 */ /* 0x000fce0000000f00 */
[----:B------:R-:W-:Y:S05]  /*149c0*/  WARPSYNC.COLLECTIVE R91, `(.L_x_1365) ;  /* 0x000000005b087348 */ /* 0x000fea0003c00000 */
[----:B------:R0:W1:Y:S02]  /*149d0*/  SHFL.IDX P0, R123, R88, R89, R90 ;  /* 0x00000059587b7389 */ /* 0x000064000000005a */
[----:B01----:R-:W-:Y:S05]  /*149e0*/  ENDCOLLECTIVE ;  /* 0x000000000000791b */ /* 0x003fea0003800000 */
.L_x_1365:
[----:B------:R-:W-:Y:S02]  /*149f0*/  MOV R88, R24 ;  /* 0x0000001800587202 */ /* 0x000fe40000000f00 */
[----:B------:R-:W-:-:S07]  /*14a00*/  MOV R79, R123 ;  /* 0x0000007b004f7202 */ /* 0x000fce0000000f00 */
[----:B------:R-:W-:Y:S05]  /*14a10*/  WARPSYNC.COLLECTIVE R91, `(.L_x_1366) ;  /* 0x000000005b087348 */ /* 0x000fea0003c00000 */
[----:B------:R0:W1:Y:S02]  /*14a20*/  SHFL.IDX P0, R123, R88, R89, R90 ;  /* 0x00000059587b7389 */ /* 0x000064000000005a */
[----:B01----:R-:W-:Y:S05]  /*14a30*/  ENDCOLLECTIVE ;  /* 0x000000000000791b */ /* 0x003fea0003800000 */
.L_x_1366:
[----:B------:R-:W-:Y:S02]  /*14a40*/  MOV R88, R25 ;  /* 0x0000001900587202 */ /* 0x000fe40000000f00 */
[----:B------:R-:W-:-:S07]  /*14a50*/  MOV R83, R123 ;  /* 0x0000007b00537202 */ /* 0x000fce0000000f00 */
[----:B------:R-:W-:Y:S05]  /*14a60*/  WARPSYNC.COLLECTIVE R91, `(.L_x_1367) ;  /* 0x000000005b087348 */ /* 0x000fea0003c00000 */
[----:B------:R0:W1:Y:S02]  /*14a70*/  SHFL.IDX P0, R123, R88, R89, R90 ;  /* 0x00000059587b7389 */ /* 0x000064000000005a */
[----:B01----:R-:W-:Y:S05]  /*14a80*/  ENDCOLLECTIVE ;  /* 0x000000000000791b */ /* 0x003fea0003800000 */
.L_x_1367:
[----:B------:R-:W-:Y:S02]  /*14a90*/  MOV R88, R26 ;  /* 0x0000001a00587202 */ /* 0x000fe40000000f00 */
[----:B------:R-:W-:-:S07]  /*14aa0*/  MOV R85, R123 ;  /* 0x0000007b00557202 */ /* 0x000fce0000000f00 */
[----:B------:R-:W-:Y:S05]  /*14ab0*/  WARPSYNC.COLLECTIVE R91, `(.L_x_1368) ;  /* 0x000000005b087348 */ /* 0x000fea0003c00000 */
[----:B------:R0:W1:Y:S02]  /*14ac0*/  SHFL.IDX P0, R123, R88, R89, R90 ;  /* 0x00000059587b7389 */ /* 0x000064000000005a */
[----:B01----:R-:W-:Y:S05]  /*14ad0*/  ENDCOLLECTIVE ;  /* 0x000000000000791b */ /* 0x003fea0003800000 */
.L_x_1368:
[----:B------:R-:W-:Y:S02]  /*14ae0*/  MOV R88, R28 ;  /* 0x0000001c00587202 */ /* 0x000fe40000000f00 */
[----:B------:R-:W-:-:S07]  /*14af0*/  MOV R87, R123 ;  /* 0x0000007b00577202 */ /* 0x000fce0000000f00 */
[----:B------:R-:W-:Y:S05]  /*14b00*/  WARPSYNC.COLLECTIVE R91, `(.L_x_1369) ;  /* 0x000000005b087348 */ /* 0x000fea0003c00000 */
[----:B------:R0:W1:Y:S02]  /*14b10*/  SHFL.IDX P0, R123, R88, R89, R90 ;  /* 0x00000059587b7389 */ /* 0x000064000000005a */
[----:B01----:R-:W-:Y:S05]  /*14b20*/  ENDCOLLECTIVE ;  /* 0x000000000000791b */ /* 0x003fea0003800000 */
.L_x_1369:
[----:B------:R-:W-:Y:S02]  /*14b30*/  MOV R88, R29 ;  /* 0x0000001d00587202 */ /* 0x000fe40000000f00 */
[----:B------:R-:W-:-:S07]  /*14b40*/  MOV R101, R123 ;  /* 0x0000007b00657202 */ /* 0x000fce0000000f00 */
[----:B------:R-:W-:Y:S05]  /*14b50*/  WARPSYNC.COLLECTIVE R91, `(.L_x_1370) ;  /* 0x000000005b087348 */ /* 0x000fea0003c00000 */
[----:B------:R0:W1:Y:S02]  /*14b60*/  SHFL.IDX P0, R123, R88, R89, R90 ;  /* 0x00000059587b7389 */ /* 0x000064000000005a */
[----:B01----:R-:W-:Y:S05]  /*14b70*/  ENDCOLLECTIVE ;  /* 0x000000000000791b */ /* 0x003fea0003800000 */
.L_x_1370:
        /* <DEDUP_REMOVED lines=15> */
.L_x_1371:
[----:B------:R-:W-:Y:S02]  /*14c70*/  MOV R88, R31 ;  /* 0x0000001f00587202 */ /* 0x000fe40000000f00 */
[----:B------:R-:W-:-:S07]  /*14c80*/  MOV R76, R123 ;  /* 0x0000007b004c7202 */ /* 0x000fce0000000f00 */
[----:B------:R-:W-:Y:S05]  /*14c90*/  WARPSYNC.COLLECTIVE R91, `(.L_x_1372) ;  /* 0x000000005b087348 */ /* 0x000fea0003c00000 */
[----:B------:R0:W1:Y:S02]  /*14ca0*/  SHFL.IDX P0, R123, R88, R89, R90 ;  /* 0x00000059587b7389 */ /* 0x000064000000005a */
[----:B01----:R-:W-:Y:S05]  /*14cb0*/  ENDCOLLECTIVE ;  /* 0x000000000000791b */ /* 0x003fea0003800000 */
.L_x_1372:
[----:B------:R-:W-:Y:S01]  /*14cc0*/  MOV R88, R32 ;  /* 0x0000002000587202 */ /* 0x000fe20000000f00 */
[-C--:B------:R-:W-:Y:S01]  /*14cd0*/  FFMA R105, R47, R123.reuse, R160 ;  /* 0x0000007b2f697223 */ /* 0x080fe200000000a0 */
[----:B------:R-:W-:-:S07]  /*14ce0*/  FFMA R106, R43, R123, R106 ;  /* 0x0000007b2b6a7223 */ /* 0x000fce000000006a */
[----:B------:R-:W-:Y:S05]  /*14cf0*/  WARPSYNC.COLLECTIVE R91, `(.L_x_1373) ;  /* 0x000000005b087348 */ /* 0x000fea0003c00000 */
[----:B------:R0:W1:Y:S02]  /*14d00*/  SHFL.IDX P0, R123, R88, R89, R90 ;  /* 0x00000059587b7389 */ /* 0x000064000000005a */
[----:B01----:R-:W-:Y:S05]  /*14d10*/  ENDCOLLECTIVE ;  /* 0x000000000000791b */ /* 0x003fea0003800000 */
.L_x_1373:
[-C--:B------:R-:W-:Y:S01]  /*14d20*/  FFMA R73, R47, R45.reuse, R144 ;  /* 0x0000002d2f497223 */ /* 0x080fe20000000090 */
[----:B------:R-:W-:Y:S01]  /*14d30*/  FFMA R74, R43, R45, R74 ;  /* 0x0000002d2b4a7223 */ /* 0x000fe2000000004a */
[----:B------:R-:W-:Y:S02]  /*14d40*/  MOV R88, R34 ;  /* 0x0000002200587202 */ /* 0x000fe40000000f00 */
[----:B------:R-:W-:-:S07]  /*14d50*/  MOV R45, R123 ;  /* 0x0000007b002d7202 */ /* 0x000fce0000000f00 */
[----:B------:R-:W-:Y:S05]  /*14d60*/  WARPSYNC.COLLECTIVE R91, `(.L_x_1374) ;  /* 0x000000005b087348 */ /* 0x000fea0003c00000 */
[----:B------:R0:W1:Y:S02]  /*14d70*/  SHFL.IDX P0, R123, R88, R89, R90 ;  /* 0x00000059587b7389 */ /* 0x000064000000005a */
[----:B01----:R-:W-:Y:S05]  /*14d80*/  ENDCOLLECTIVE ;  /* 0x000000000000791b */ /* 0x003fea0003800000 */
.L_x_1374:
[-C--:B------:R-:W-:Y:S01]  /*14d90*/  FFMA R75, R47, R79.reuse, R146 ;  /* 0x0000004f2f4b7223 */ /* 0x080fe20000000092 */
[----:B------:R-:W-:Y:S01]  /*14da0*/  FFMA R92, R43, R79, R92 ;  /* 0x0000004f2b5c7223 */ /* 0x000fe2000000005c */
[----:B------:R-:W-:Y:S02]  /*14db0*/  MOV R88, R35 ;  /* 0x0000002300587202 */ /* 0x000fe40000000f00 */
[----:B------:R-:W-:-:S07]  /*14dc0*/  MOV R79, R123 ;  /* 0x0000007b004f7202 */ /* 0x000fce0000000f00 */
[----:B------:R-:W-:Y:S05]  /*14dd0*/  WARPSYNC.COLLECTIVE R91, `(.L_x_1375) ;  /* 0x000000005b087348 */ /* 0x000fea0003c00000 */
[----:B------:R0:W1:Y:S02]  /*14de0*/  SHFL.IDX P0, R123, R88, R89, R90 ;  /* 0x00000059587b7389 */ /* 0x000064000000005a */
[----:B01----:R-:W-:Y:S05]  /*14df0*/  ENDCOLLECTIVE ;  /* 0x000000000000791b */ /* 0x003fea0003800000 */
.L_x_1375:
[----:B------:R-:W-:Y:S02]  /*14e00*/  MOV R88, R36 ;  /* 0x0000002400587202 */ /* 0x000fe40000000f00 */
[----:B------:R-:W-:-:S07]  /*14e10*/  MOV R82, R123 ;  /* 0x0000007b00527202 */ /* 0x000fce0000000f00 */
[----:B------:R-:W-:Y:S05]  /*14e20*/  WARPSYNC.COLLECTIVE R91, `(.L_x_1376) ;  /* 0x000000005b087348 */ /* 0x000fea0003c00000 */
[----:B------:R0:W1:Y:S02]  /*14e30*/  SHFL.IDX P0, R123, R88, R89, R90 ;  /* 0x00000059587b7389 */ /* 0x000064000000005a */
[----:B01----:R-:W-:Y:S05]  /*14e40*/  ENDCOLLECTIVE ;  /* 0x000000000000791b */ /* 0x003fea0003800000 */
.L_x_1376:
[-C--:B------:R-:W-:Y:S01]  /*14e50*/  FFMA R103, R47, R76.reuse, R158 ;  /* 0x0000004c2f677223 */ /* 0x080fe2000000009e */
[----:B------:R-:W-:Y:S01]  /*14e60*/  FFMA R104, R43, R76, R104 ;  /* 0x0000004c2b687223 */ /* 0x000fe20000000068 */
[----:B------:R-:W-:Y:S02]  /*14e70*/  MOV R88, R37 ;  /* 0x0000002500587202 */ /* 0x000fe40000000f00 */
[----:B------:R-:W-:-:S07]  /*14e80*/  MOV R76, R123 ;  /* 0x0000007b004c7202 */ /* 0x000fce0000000f00 */
[----:B------:R-:W-:Y:S05]  /*14e90*/  WARPSYNC.COLLECTIVE R91, `(.L_x_1377) ;  /* 0x000000005b087348 */ /* 0x000fea0003c00000 */
[----:B------:R0:W1:Y:S02]  /*14ea0*/  SHFL.IDX P0, R123, R88, R89, R90 ;  /* 0x00000059587b7389 */ /* 0x000064000000005a */
[----:B01----:R-:W-:Y:S05]  /*14eb0*/  ENDCOLLECTIVE ;  /* 0x000000000000791b */ /* 0x003fea0003800000 */
.L_x_1377:
[----:B------:R-:W-:Y:S02]  /*14ec0*/  MOV R88, R38 ;  /* 0x0000002600587202 */ /* 0x000fe40000000f00 */
[----:B------:R-:W-:-:S07]  /*14ed0*/  MOV R122, R123 ;  /* 0x0000007b007a7202 */ /* 0x000fce0000000f00 */
[----:B------:R-:W-:Y:S05]  /*14ee0*/  WARPSYNC.COLLECTIVE R91, `(.L_x_1378) ;  /* 0x000000005b087348 */ /* 0x000fea0003c00000 */
[----:B------:R0:W1:Y:S02]  /*14ef0*/  SHFL.IDX P0, R123, R88, R89, R90 ;  /* 0x00000059587b7389 */ /* 0x000064000000005a */
[----:B01----:R-:W-:Y:S05]  /*14f00*/  ENDCOLLECTIVE ;  /* 0x000000000000791b */ /* 0x003fea0003800000 */
.L_x_1378:
[----:B------:R-:W-:Y:S02]  /*14f10*/  MOV R88, R39 ;  /* 0x0000002700587202 */ /* 0x000fe40000000f00 */
[----:B------:R-:W-:-:S07]  /*14f20*/  MOV R124, R123 ;  /* 0x0000007b007c7202 */ /* 0x000fce0000000f00 */
[----:B------:R-:W-:Y:S05]  /*14f30*/  WARPSYNC.COLLECTIVE R91, `(.L_x_1379) ;  /* 0x000000005b087348 */ /* 0x000fea0003c00000 */
[----:B------:R0:W1:Y:S02]  /*14f40*/  SHFL.IDX P0, R123, R88, R89, R90 ;  /* 0x00000059587b7389 */ /* 0x000064000000005a */
[----:B01----:R-:W-:Y:S05]  /*14f50*/  ENDCOLLECTIVE ;  /* 0x000000000000791b */ /* 0x003fea0003800000 */
.L_x_1379:
[----:B------:R-:W-:Y:S02]  /*14f60*/  MOV R88, R40 ;  /* 0x0000002800587202 */ /* 0x000fe40000000f00 */
[----:B------:R-:W-:-:S07]  /*14f70*/  MOV R126, R123 ;  /* 0x0000007b007e7202 */ /* 0x000fce0000000f00 */
[----:B------:R-:W-:Y:S05]  /*14f80*/  WARPSYNC.COLLECTIVE R91, `(.L_x_1380) ;  /* 0x000000005b087348 */ /* 0x000fea0003c00000 */
[----:B------:R0:W1:Y:S02]  /*14f90*/  SHFL.IDX P0, R123, R88, R89, R90 ;  /* 0x00000059587b7389 */ /* 0x000064000000005a */
[----:B01----:R-:W-:Y:S05]  /*14fa0*/  ENDCOLLECTIVE ;  /* 0x000000000000791b */ /* 0x003fea0003800000 */
.L_x_1380:
[----:B------:R-:W-:Y:S02]  /*14fb0*/  MOV R88, R41 ;  /* 0x0000002900587202 */ /* 0x000fe40000000f00 */
[----:B------:R-:W-:-:S07]  /*14fc0*/  MOV R128, R123 ;  /* 0x0000007b00807202 */ /* 0x000fce0000000f00 */
[----:B------:R-:W-:Y:S05]  /*14fd0*/  WARPSYNC.COLLECTIVE R91, `(.L_x_1381) ;  /* 0x000000005b087348 */ /* 0x000fea0003c00000 */
[----:B------:R0:W1:Y:S02]  /*14fe0*/  SHFL.IDX P0, R123, R88, R89, R90 ;  /* 0x00000059587b7389 */ /* 0x000064000000005a */
[----:B01----:R-:W-:Y:S05]  /*14ff0*/  ENDCOLLECTIVE ;  /* 0x000000000000791b */ /* 0x003fea0003800000 */
.L_x_1381:
[-C--:B------:R-:W-:Y:S01]  /*15000*/  FFMA R93, R47, R83.reuse, R148 ;  /* 0x000000532f5d7223 */ /* 0x080fe20000000094 */
[----:B------:R-:W-:Y:S01]  /*15010*/  FFMA R94, R43, R83, R94 ;  /* 0x000000532b5e7223 */ /* 0x000fe2000000005e */
[----:B------:R-:W-:Y:S02]  /*15020*/  MOV R88, R42 ;  /* 0x0000002a00587202 */ /* 0x000fe40000000f00 */
[----:B------:R-:W-:-:S07]  /*15030*/  MOV R83, R123 ;  /* 0x0000007b00537202 */ /* 0x000fce0000000f00 */
[----:B------:R-:W-:Y:S05]  /*15040*/  WARPSYNC.COLLECTIVE R91, `(.L_x_1382) ;  /* 0x000000005b087348 */ /* 0x000fea0003c00000 */
[----:B------:R0:W1:Y:S02]  /*15050*/  SHFL.IDX P0, R123, R88, R89, R90 ;  /* 0x00000059587b7389 */ /* 0x000064000000005a */
[----:B01----:R-:W-:Y:S05]  /*15060*/  ENDCOLLECTIVE ;  /* 0x000000000000791b */ /* 0x003fea0003800000 */
.L_x_1382:
        /* <DEDUP_REMOVED lines=27> */
.L_x_980:
        /* <DEDUP_REMOVED lines=8> */
.L_x_1385:
[----:B------:R-:W-:Y:S05]  /*152a0*/  BSYNC B1 ;  /* 0x0000000000017941 */ /* 0x000fea0003800000 */
.L_x_1384:
        /* <DEDUP_REMOVED lines=12> */
.L_x_1386:
[----:B------:R-:W-:Y:S02]  /*15370*/  MOV R88, R9 ;  /* 0x0000000900587202 */ /* 0x000fe40000000f00 */
[----:B------:R-:W-:Y:S02]  /*15380*/  MOV R89, R47 ;  /* 0x0000002f00597202 */ /* 0x000fe40000000f00 */
[----:B------:R-:W-:-:S07]  /*15390*/  MOV R43, R123 ;  /* 0x0000007b002b7202 */ /* 0x000fce0000000f00 */
[----:B------:R-:W-:Y:S05]  /*153a0*/  WARPSYNC.COLLECTIVE R91, `(.L_x_1387) ;  /* 0x000000005b087348 */ /* 0x000fea0003c00000 */
[----:B------:R0:W1:Y:S02]  /*153b0*/  SHFL.IDX P0, R123, R88, R89, R90 ;  /* 0x00000059587b7389 */ /* 0x000064000000005a */
[----:B01----:R-:W-:Y:S05]  /*153c0*/  ENDCOLLECTIVE ;  /* 0x000000000000791b */ /* 0x003fea0003800000 */
.L_x_1387:
[----:B------:R-:W-:-:S05]  /*153d0*/  IMAD.WIDE R44, R43, 0x4, R44 ;  /* 0x000000042b2c7825 */ /* 0x000fca00078e022c */
[----:B------:R0:W5:Y:S01]  /*153e0*/  LDG.E.CONSTANT R43, desc[UR4][R44.64] ;  /* 0x000000042c2b7981 */ /* 0x000162000c1e9900 */
[----:B------:R-:W-:Y:S02]  /*153f0*/  MOV R88, R10 ;  /* 0x0000000a00587202 */ /* 0x000fe40000000f00 */
[----:B------:R-:W-:-:S07]  /*15400*/  MOV R84, R123 ;  /* 0x0000007b00547202 */ /* 0x000fce0000000f00 */
[----:B0----5:R-:W-:Y:S05]  /*15410*/  WARPSYNC.COLLECTIVE R91, `(.L_x_1388) ;  /* 0x000000005b087348 */ /* 0x021fea0003c00000 */
[----:B------:R1:W2:Y:S02]  /*15420*/  SHFL.IDX P0, R123, R88, R89, R90 ;  /* 0x00000059587b7389 */ /* 0x0002a4000000005a */
[----:B012--5:R-:W-:Y:S05]  /*15430*/  ENDCOLLECTIVE ;  /* 0x000000000000791b */ /* 0x027fea0003800000 */
.L_x_1388:
        /* <DEDUP_REMOVED lines=8> */
.L_x_1389:
[----:B------:R-:W-:Y:S02]  /*154c0*/  MOV R88, R12 ;  /* 0x0000000c00587202 */ /* 0x000fe40000000f00 */
[----:B------:R-:W-:-:S07]  /*154d0*/  MOV R86, R123 ;  /* 0x0000007b00567202 */ /* 0x000fce0000000f00 */
[----:B------:R-:W-:Y:S05]  /*154e0*/  WARPSYNC.COLLECTIVE R91, `(.L_x_1390) ;  /* 0x000000005b087348 */ /* 0x000fea0003c00000 */
[----:B------:R0:W1:Y:S02]  /*154f0*/  SHFL.IDX P0, R123, R88, R89, R90 ;  /* 0x00000059587b7389 */ /* 0x000064000000005a */
[----:B01----:R-:W-:Y:S05]  /*15500*/  ENDCOLLECTIVE ;  /* 0x000000000000791b */ /* 0x003fea0003800000 */
.L_x_1390:
[-C--:B------:R-:W-:Y:S01]  /*15510*/  FFMA R49, R33, R86.reuse, R52 ;  /* 0x0000005621317223 */ /* 0x080fe20000000034 */
[----:B------:R-:W-:Y:S01]  /*15520*/  FFMA R51, R4, R86, R51 ;  /* 0x0000005604337223 */ /* 0x000fe20000000033 */
[----:B------:R-:W-:Y:S02]  /*15530*/  MOV R88, R13 ;  /* 0x0000000d00587202 */ /* 0x000fe40000000f00 */
[----:B------:R-:W-:-:S07]  /*15540*/  MOV R122, R123 ;  /* 0x0000007b007a7202 */ /* 0x000fce0000000f00 */
[----:B------:R-:W-:Y:S05]  /*15550*/  WARPSYNC.COLLECTIVE R91, `(.L_x_1391) ;  /* 0x000000005b087348 */ /* 0x000fea0003c00000 */
[----:B------:R0:W1:Y:S02]  /*15560*/  SHFL.IDX P0, R123, R88, R89, R90 ;  /* 0x00000059587b7389 */ /* 0x000064000000005a */
[----:B01----:R-:W-:Y:S05]  /*15570*/  ENDCOLLECTIVE ;  /* 0x000000000000791b */ /* 0x003fea0003800000 */
.L_x_1391:
[-C--:B------:R-:W-:Y:S01]  /*15580*/  FFMA R52, R4, R122.reuse, R53 ;  /* 0x0000007a04347223 */ /* 0x080fe20000000035 */
[----:B------:R-:W-:Y:S01]  /*15590*/  FFMA R53, R33, R122, R54 ;  /* 0x0000007a21357223 */ /* 0x000fe20000000036 */
[----:B------:R-:W-:Y:S02]  /*155a0*/  MOV R88, R14 ;  /* 0x0000000e00587202 */ /* 0x000fe40000000f00 */
[----:B------:R-:W-:-:S07]  /*155b0*/  MOV R124, R123 ;  /* 0x0000007b007c7202 */ /* 0x000fce0000000f00 */
[----:B------:R-:W-:Y:S05]  /*155c0*/  WARPSYNC.COLLECTIVE R91, `(.L_x_1392) ;  /* 0x000000005b087348 */ /* 0x000fea0003c00000 */
[----:B------:R0:W1:Y:S02]  /*155d0*/  SHFL.IDX P0, R123, R88, R89, R90 ;  /* 0x00000059587b7389 */ /* 0x000064000000005a */
[----:B01----:R-:W-:Y:S05]  /*155e0*/  ENDCOLLECTIVE ;  /* 0x000000000000791b */ /* 0x003fea0003800000 */
.L_x_1392:
[-C--:B------:R-:W-:Y:S01]  /*155f0*/  FFMA R54, R4, R124.reuse, R55 ;  /* 0x0000007c04367223 */ /* 0x080fe20000000037 */
[----:B------:R-:W-:Y:S01]  /*15600*/  FFMA R55, R33, R124, R56 ;  /* 0x0000007c21377223 */ /* 0x000fe20000000038 */
[----:B------:R-:W-:Y:S02]  /*15610*/  MOV R88, R15 ;  /* 0x0000000f00587202 */ /* 0x000fe40000000f00 */
[----:B------:R-:W-:-:S07]  /*15620*/  MOV R126, R123 ;  /* 0x0000007b007e7202 */ /* 0x000fce0000000f00 */
[----:B------:R-:W-:Y:S05]  /*15630*/  WARPSYNC.COLLECTIVE R91, `(.L_x_1393) ;  /* 0x000000005b087348 */ /* 0x000fea0003c00000 */
[----:B------:R0:W1:Y:S02]  /*15640*/  SHFL.IDX P0, R123, R88, R89, R90 ;  /* 0x00000059587b7389 */ /* 0x000064000000005a */
[----:B01----:R-:W-:Y:S05]  /*15650*/  ENDCOLLECTIVE ;  /* 0x000000000000791b */ /* 0x003fea0003800000 */
.L_x_1393:
[-C--:B------:R-:W-:Y:S01]  /*15660*/  FFMA R56, R4, R126.reuse, R57 ;  /* 0x0000007e04387223 */ /* 0x080fe20000000039 */
[----:B------:R-:W-:Y:S01]  /*15670*/  FFMA R57, R33, R126, R58 ;  /* 0x0000007e21397223 */ /* 0x000fe2000000003a */
[----:B------:R-:W-:Y:S02]  /*15680*/  MOV R88, R16 ;  /* 0x0000001000587202 */ /* 0x000fe40000000f00 */
[----:B------:R-:W-:-:S07]  /*15690*/  MOV R79, R123 ;  /* 0x0000007b004f7202 */ /* 0x000fce0000000f00 */
[----:B------:R-:W-:Y:S05]  /*156a0*/  WARPSYNC.COLLECTIVE R91, `(.L_x_1394) ;  /* 0x000000005b087348 */ /* 0x000fea0003c00000 */
[----:B------:R0:W1:Y:S02]  /*156b0*/  SHFL.IDX P0, R123, R88, R89, R90 ;  /* 0x00000059587b7389 */ /* 0x000064000000005a */
[----:B01----:R-:W-:Y:S05]  /*156c0*/  ENDCOLLECTIVE ;  /* 0x000000000000791b */ /* 0x003fea0003800000 */
.L_x_1394:
[-C--:B------:R-:W-:Y:S01]  /*156d0*/  FFMA R58, R4, R79.reuse, R59 ;  /* 0x0000004f043a7223 */ /* 0x080fe2000000003b */
[----:B------:R-:W-:Y:S01]  /*156e0*/  FFMA R59, R33, R79, R60 ;  /* 0x0000004f213b7223 */ /* 0x000fe2000000003c */
[----:B------:R-:W-:Y:S02]  /*156f0*/  MOV R88, R17 ;  /* 0x0000001100587202 */ /* 0x000fe40000000f00 */
[----:B------:R-:W-:-:S07]  /*15700*/  MOV R85, R123 ;  /* 0x0000007b00557202 */ /* 0x000fce0000000f00 */
[----:B------:R-:W-:Y:S05]  /*15710*/  WARPSYNC.COLLECTIVE R91, `(.L_x_1395) ;  /* 0x000000005b087348 */ /* 0x000fea0003c00000 */
[----:B------:R0:W1:Y:S02]  /*15720*/  SHFL.IDX P0, R123, R88, R89, R90 ;  /* 0x00000059587b7389 */ /* 0x000064000000005a */
[----:B01----:R-:W-:Y:S05]  /*15730*/  ENDCOLLECTIVE ;  /* 0x000000000000791b */ /* 0x003fea0003800000 */
.L_x_1395:
        /* <DEDUP_REMOVED lines=8> */
.L_x_1396:
[----:B------:R-:W-:Y:S02]  /*157c0*/  MOV R88, R19 ;  /* 0x0000001300587202 */ /* 0x000fe40000000f00 */
[----:B------:R-:W-:-:S07]  /*157d0*/  MOV R82, R123 ;  /* 0x0000007b00527202 */ /* 0x000fce0000000f00 */
[----:B------:R-:W-:Y:S05]  /*157e0*/  WARPSYNC.COLLECTIVE R91, `(.L_x_1397) ;  /* 0x000000005b087348 */ /* 0x000fea0003c00000 */
[----:B------:R0:W1:Y:S02]  /*157f0*/  SHFL.IDX P0, R123, R88, R89, R90 ;  /* 0x00000059587b7389 */ /* 0x000064000000005a */
[----:B01----:R-:W-:Y:S05]  /*15800*/  ENDCOLLECTIVE ;  /* 0x000000000000791b */ /* 0x003fea0003800000 */
.L_x_1397:
[-C--:B------:R-:W-:Y:S01]  /*15810*/  FFMA R64, R4, R82.reuse, R65 ;  /* 0x0000005204407223 */ /* 0x080fe20000000041 */
[----:B------:R-:W-:Y:S01]  /*15820*/  FFMA R65, R33, R82, R66 ;  /* 0x0000005221417223 */ /* 0x000fe20000000042 */
[----:B------:R-:W-:Y:S02]  /*15830*/  MOV R88, R20 ;  /* 0x0000001400587202 */ /* 0x000fe40000000f00 */
[----:B------:R-:W-:-:S07]  /*15840*/  MOV R84, R123 ;  /* 0x0000007b00547202 */ /* 0x000fce0000000f00 */
[----:B------:R-:W-:Y:S05]  /*15850*/  WARPSYNC.COLLECTIVE R91, `(.L_x_1398) ;  /* 0x000000005b087348 */ /* 0x000fea0003c00000 */
[----:B------:R0:W1:Y:S02]  /*15860*/  SHFL.IDX P0, R123, R88, R89, R90 ;  /* 0x00000059587b7389 */ /* 0x000064000000005a */
[----:B01----:R-:W-:Y:S05]  /*15870*/  ENDCOLLECTIVE ;  /* 0x000000000000791b */ /* 0x003fea0003800000 */
.L_x_1398:
[-C--:B------:R-:W-:Y:S01]  /*15880*/  FFMA R66, R4, R84.reuse, R67 ;  /* 0x0000005404427223 */ /* 0x080fe20000000043 */
[----:B------:R-:W-:Y:S01]  /*15890*/  FFMA R67, R33, R84, R68 ;  /* 0x0000005421437223 */ /* 0x000fe20000000044 */
[----:B------:R-:W-:Y:S02]  /*158a0*/  MOV R88, R21 ;  /* 0x0000001500587202 */ /* 0x000fe40000000f00 */
[----:B------:R-:W-:-:S07]  /*158b0*/  MOV R86, R123 ;  /* 0x0000007b00567202 */ /* 0x000fce0000000f00 */
[----:B------:R-:W-:Y:S05]  /*158c0*/  WARPSYNC.COLLECTIVE R91, `(.L_x_1399) ;  /* 0x000000005b087348 */ /* 0x000fea0003c00000 */
[----:B------:R0:W1:Y:S02]  /*158d0*/  SHFL.IDX P0, R123, R88, R89, R90 ;  /* 0x00000059587b7389 */ /* 0x000064000000005a */
[----:B01----:R-:W-:Y:S05]  /*158e0*/  ENDCOLLECTIVE ;  /* 0x000000000000791b */ /* 0x003fea0003800000 */
.L_x_1399:
[-C--:B------:R-:W-:Y:S01]  /*158f0*/  FFMA R68, R4, R86.reuse, R69 ;  /* 0x0000005604447223 */ /* 0x080fe20000000045 */
[----:B------:R-:W-:Y:S01]  /*15900*/  FFMA R69, R33, R86, R70 ;  /* 0x0000005621457223 */ /* 0x000fe20000000046 */
[----:B------:R-:W-:Y:S02]  /*15910*/  MOV R88, R22 ;  /* 0x0000001600587202 */ /* 0x000fe40000000f00 */
[----:B------:R-:W-:-:S07]  /*15920*/  MOV R122, R123 ;  /* 0x0000007b007a7202 */ /* 0x000fce0000000f00 */
[----:B------:R-:W-:Y:S05]  /*15930*/  WARPSYNC.COLLECTIVE R91, `(.L_x_1400) ;  /* 0x000000005b087348 */ /* 0x000fea0003c00000 */
[----:B------:R0:W1:Y:S02]  /*15940*/  SHFL.IDX P0, R123, R88, R89, R90 ;  /* 0x00000059587b7389 */ /* 0x000064000000005a */
[----:B01----:R-:W-:Y:S05]  /*15950*/  ENDCOLLECTIVE ;  /* 0x000000000000791b */ /* 0x003fea0003800000 */
.L_x_1400:
[-C--:B------:R-:W-:Y:S01]  /*15960*/  FFMA R70, R4, R122.reuse, R71 ;  /* 0x0000007a04467223 */ /* 0x080fe20000000047 */
[----:B------:R-:W-:Y:S01]  /*15970*/  FFMA R71, R33, R122, R72 ;  /* 0x0000007a21477223 */ /* 0x000fe20000000048 */
[----:B------:R-:W-:Y:S02]  /*15980*/  MOV R88, R23 ;  /* 0x0000001700587202 */ /* 0x000fe40000000f00 */
[----:B------:R-:W-:-:S07]  /*15990*/  MOV R124, R123 ;  /* 0x0000007b007c7202 */ /* 0x000fce0000000f00 */
[----:B------:R-:W-:Y:S05]  /*159a0*/  WARPSYNC.COLLECTIVE R91, `(.L_x_1401) ;  /* 0x000000005b087348 */ /* 0x000fea0003c00000 */
[----:B------:R0:W1:Y:S02]  /*159b0*/  SHFL.IDX P0, R123, R88, R89, R90 ;  /* 0x00000059587b7389 */ /* 0x000064000000005a */
[----:B01----:R-:W-:Y:S05]  /*159c0*/  ENDCOLLECTIVE ;  /* 0x000000000000791b */ /* 0x003fea0003800000 */
.L_x_1401:
[-C--:B------:R-:W-:Y:S01]  /*159d0*/  FFMA R72, R4, R124.reuse, R73 ;  /* 0x0000007c04487223 */ /* 0x080fe20000000049 */
[----:B------:R-:W-:Y:S01]  /*159e0*/  FFMA R73, R33, R124, R74 ;  /* 0x0000007c21497223 */ /* 0x000fe2000000004a */
[----:B------:R-:W-:Y:S02]  /*159f0*/  MOV R88, R24 ;  /* 0x0000001800587202 */ /* 0x000fe40000000f00 */
[----:B------:R-:W-:-:S07]  /*15a00*/  MOV R126, R123 ;  /* 0x0000007b007e7202 */ /* 0x000fce0000000f00 */
[----:B------:R-:W-:Y:S05]  /*15a10*/  WARPSYNC.COLLECTIVE R91, `(.L_x_1402) ;  /* 0x000000005b087348 */ /* 0x000fea0003c00000 */
[----:B------:R0:W1:Y:S02]  /*15a20*/  SHFL.IDX P0, R123, R88, R89, R90 ;  /* 0x00000059587b7389 */ /* 0x000064000000005a */
[----:B01----:R-:W-:Y:S05]  /*15a30*/  ENDCOLLECTIVE ;  /* 0x000000000000791b */ /* 0x003fea0003800000 */
.L_x_1402:
[-C--:B------:R-:W-:Y:S01]  /*15a40*/  FFMA R74, R4, R126.reuse, R75 ;  /* 0x0000007e044a7223 */ /* 0x080fe2000000004b */
[----:B------:R-:W-:Y:S01]  /*15a50*/  FFMA R75, R33, R126, R92 ;  /* 0x0000007e214b7223 */ /* 0x000fe2000000005c */
[----:B------:R-:W-:Y:S02]  /*15a60*/  MOV R88, R25 ;  /* 0x0000001900587202 */ /* 0x000fe40000000f00 */
[----:B------:R-:W-:-:S07]  /*15a70*/  MOV R128, R123 ;  /* 0x0000007b00807202 */ /* 0x000fce0000000f00 */
[----:B------:R-:W-:Y:S05]  /*15a80*/  WARPSYNC.COLLECTIVE R91, `(.L_x_1403) ;  /* 0x000000005b087348 */ /* 0x000fea0003c00000 */
[----:B------:R0:W1:Y:S02]  /*15a90*/  SHFL.IDX P0, R123, R88, R89, R90 ;  /* 0x00000059587b7389 */ /* 0x000064000000005a */
[----:B01----:R-:W-:Y:S05]  /*15aa0*/  ENDCOLLECTIVE ;  /* 0x000000000000791b */ /* 0x003fea0003800000 */
.L_x_1403:
[-C--:B------:R-:W-:Y:S01]  /*15ab0*/  FFMA R79, R33, R128.reuse, R94 ;  /* 0x00000080214f7223 */ /* 0x080fe2000000005e */
[----:B------:R-:W-:Y:S01]  /*15ac0*/  FFMA R82, R4, R128, R93 ;  /* 0x0000008004527223 */ /* 0x000fe2000000005d */
[----:B------:R-:W-:Y:S02]  /*15ad0*/  MOV R88, R26 ;  /* 0x0000001a00587202 */ /* 0x000fe40000000f00 */
[----:B------:R-:W-:-:S07]  /*15ae0*/  MOV R130, R123 ;  /* 0x0000007b00827202 */ /* 0x000fce0000000f00 */
[----:B------:R-:W-:Y:S05]  /*15af0*/  WARPSYNC.COLLECTIVE R91, `(.L_x_1404) ;  /* 0x000000005b087348 */ /* 0x000fea0003c00000 */
[----:B------:R0:W1:Y:S02]  /*15b00*/  SHFL.IDX P0, R123, R88, R89, R90 ;  /* 0x00000059587b7389 */ /* 0x000064000000005a */
[----:B01----:R-:W-:Y:S05]  /*15b10*/  ENDCOLLECTIVE ;  /* 0x000000000000791b */ /* 0x003fea0003800000 */
.L_x_1404:
[-C--:B------:R-:W-:Y:S01]  /*15b20*/  FFMA R84, R4, R130.reuse, R95 ;  /* 0x0000008204547223 */ /* 0x080fe2000000005f */
[----:B------:R-:W-:Y:S01]  /*15b30*/  FFMA R83, R33, R130, R96 ;  /* 0x0000008221537223 */ /* 0x000fe20000000060 */
[----:B------:R-:W-:Y:S02]  /*15b40*/  MOV R88, R28 ;  /* 0x0000001c00587202 */ /* 0x000fe40000000f00 */
[----:B------:R-:W-:-:S07]  /*15b50*/  MOV R132, R123 ;  /* 0x0000007b00847202 */ /* 0x000fce0000000f00 */
[----:B------:R-:W-:Y:S05]  /*15b60*/  WARPSYNC.COLLECTIVE R91, `(.L_x_1405) ;  /* 0x000000005b087348 */ /* 0x000fea0003c00000 */
[----:B------:R0:W1:Y:S02]  /*15b70*/  SHFL.IDX P0, R123, R88, R89, R90 ;  /* 0x00000059587b7389 */ /* 0x000064000000005a */
[----:B01----:R-:W-:Y:S05]  /*15b80*/  ENDCOLLECTIVE ;  /* 0x000000000000791b */ /* 0x003fea0003800000 */
.L_x_1405:
[-C--:B------:R-:W-:Y:S01]  /*15b90*/  FFMA R86, R4, R132.reuse, R97 ;  /* 0x0000008404567223 */ /* 0x080fe20000000061 */
[----:B------:R-:W-:Y:S01]  /*15ba0*/  FFMA R85, R33, R132, R98 ;  /* 0x0000008421557223 */ /* 0x000fe20000000062 */
[----:B------:R-:W-:Y:S02]  /*15bb0*/  MOV R88, R29 ;  /* 0x0000001d00587202 */ /* 0x000fe40000000f00 */
[----:B------:R-:W-:-:S07]  /*15bc0*/  MOV R134, R123 ;  /* 0x0000007b00867202 */ /* 0x000fce0000000f00 */
[----:B------:R-:W-:Y:S05]  /*15bd0*/  WARPSYNC.COLLECTIVE R91, `(.L_x_1406) ;  /* 0x000000005b087348 */ /* 0x000fea0003c00000 */
[----:B------:R0:W1:Y:S02]  /*15be0*/  SHFL.IDX P0, R123, R88, R89, R90 ;  /* 0x00000059587b7389 */ /* 0x000064000000005a */
[----:B01----:R-:W-:Y:S05]  /*15bf0*/  ENDCOLLECTIVE ;  /* 0x000000000000791b */ /* 0x003fea0003800000 */
.L_x_1406:
        /* <DEDUP_REMOVED lines=8> */
.L_x_1407:
[----:B------:R-:W-:Y:S02]  /*15c80*/  MOV R88, R31 ;  /* 0x0000001f00587202 */ /* 0x000fe40000000f00 */
[----:B------:R-:W-:-:S07]  /*15c90*/  MOV R97, R123 ;  /* 0x0000007b00617202 */ /* 0x000fce0000000f00 */
[----:B------:R-:W-:Y:S05]  /*15ca0*/  WARPSYNC.COLLECTIVE R91, `(.L_x_1408) ;  /* 0x000000005b087348 */ /* 0x000fea0003c00000 */
[----:B------:R0:W1:Y:S02]  /*15cb0*/  SHFL.IDX P0, R123, R88, R89, R90 ;  /* 0x00000059587b7389 */ /* 0x000064000000005a */
[----:B01----:R-:W-:Y:S05]  /*15cc0*/  ENDCOLLECTIVE ;  /* 0x000000000000791b */ /* 0x003fea0003800000 */
.L_x_1408:
[-C--:B------:R-:W-:Y:S01]  /*15cd0*/  FFMA R96, R4, R97.reuse, R103 ;  /* 0x0000006104607223 */ /* 0x080fe20000000067 */
[----:B------:R-:W-:Y:S01]  /*15ce0*/  FFMA R97, R33, R97, R104 ;  /* 0x0000006121617223 */ /* 0x000fe20000000068 */
[----:B------:R-:W-:Y:S02]  /*15cf0*/  MOV R88, R32 ;  /* 0x0000002000587202 */ /* 0x000fe40000000f00 */
[----:B------:R-:W-:-:S07]  /*15d00*/  MOV R99, R123 ;  /* 0x0000007b00637202 */ /* 0x000fce0000000f00 */
[----:B------:R-:W-:Y:S05]  /*15d10*/  WARPSYNC.COLLECTIVE R91, `(.L_x_1409) ;  /* 0x000000005b087348 */ /* 0x000fea0003c00000 */
[----:B------:R0:W1:Y:S02]  /*15d20*/  SHFL.IDX P0, R123, R88, R89, R90 ;  /* 0x00000059587b7389 */ /* 0x000064000000005a */
[----:B01----:R-:W-:Y:S05]  /*15d30*/  ENDCOLLECTIVE ;  /* 0x000000000000791b */ /* 0x003fea0003800000 */
.L_x_1409:
[-C--:B------:R-:W-:Y:S01]  /*15d40*/  FFMA R98, R4, R99.reuse, R105 ;  /* 0x0000006304627223 */ /* 0x080fe20000000069 */
[----:B------:R-:W-:Y:S01]  /*15d50*/  FFMA R99, R33, R99, R106 ;  /* 0x0000006321637223 */ /* 0x000fe2000000006a */
[----:B------:R-:W-:Y:S02]  /*15d60*/  MOV R88, R34 ;  /* 0x0000002200587202 */ /* 0x000fe40000000f00 */
[----:B------:R-:W-:-:S07]  /*15d70*/  MOV R125, R123 ;  /* 0x0000007b007d7202 */ /* 0x000fce0000000f00 */
[----:B------:R-:W-:Y:S05]  /*15d80*/  WARPSYNC.COLLECTIVE R91, `(.L_x_1410) ;  /* 0x000000005b087348 */ /* 0x000fea0003c00000 */
[----:B------:R0:W1:Y:S02]  /*15d90*/  SHFL.IDX P0, R123, R88, R89, R90 ;  /* 0x00000059587b7389 */ /* 0x000064000000005a */
[----:B01----:R-:W-:Y:S05]  /*15da0*/  ENDCOLLECTIVE ;  /* 0x000000000000791b */ /* 0x003fea0003800000 */
.L_x_1410:
[-C--:B------:R-:W-:Y:S01]  /*15db0*/  FFMA R100, R4, R125.reuse, R107 ;  /* 0x0000007d04647223 */ /* 0x080fe2000000006b */
[----:B------:R-:W-:Y:S01]  /*15dc0*/  FFMA R101, R33, R125, R108 ;  /* 0x0000007d21657223 */ /* 0x000fe2000000006c */
[----:B------:R-:W-:Y:S02]  /*15dd0*/  MOV R88, R35 ;  /* 0x0000002300587202 */ /* 0x000fe40000000f00 */
[----:B------:R-:W-:-:S07]  /*15de0*/  MOV R127, R123 ;  /* 0x0000007b007f7202 */ /* 0x000fce0000000f00 */
[----:B------:R-:W-:Y:S05]  /*15df0*/  WARPSYNC.COLLECTIVE R91, `(.L_x_1411) ;  /* 0x000000005b087348 */ /* 0x000fea0003c00000 */
[----:B------:R0:W1:Y:S02]  /*15e00*/  SHFL.IDX P0, R123, R88, R89, R90 ;  /* 0x00000059587b7389 */ /* 0x000064000000005a */
[----:B01----:R-:W-:Y:S05]  /*15e10*/  ENDCOLLECTIVE ;  /* 0x000000000000791b */ /* 0x003fea0003800000 */
.L_x_1411:
[-C--:B------:R-:W-:Y:S01]  /*15e20*/  FFMA R122, R4, R127.reuse, R109 ;  /* 0x0000007f047a7223 */ /* 0x080fe2000000006d */
[----:B------:R-:W-:Y:S01]  /*15e30*/  FFMA R103, R33, R127, R110 ;  /* 0x0000007f21677223 */ /* 0x000fe2000000006e */
[----:B------:R-:W-:Y:S02]  /*15e40*/  MOV R88, R36 ;  /* 0x0000002400587202 */ /* 0x000fe40000000f00 */
[----:B------:R-:W-:-:S07]  /*15e50*/  MOV R129, R123 ;  /* 0x0000007b00817202 */ /* 0x000fce0000000f00 */
[----:B------:R-:W-:Y:S05]  /*15e60*/  WARPSYNC.COLLECTIVE R91, `(.L_x_1412) ;  /* 0x000000005b087348 */ /* 0x000fea0003c00000 */
[----:B------:R0:W1:Y:S02]  /*15e70*/  SHFL.IDX P0, R123, R88, R89, R90 ;  /* 0x00000059587b7389 */ /* 0x000064000000005a */
[----:B01----:R-:W-:Y:S05]  /*15e80*/  ENDCOLLECTIVE ;  /* 0x000000000000791b */ /* 0x003fea0003800000 */
.L_x_1412:
[-C--:B------:R-:W-:Y:S01]  /*15e90*/  FFMA R124, R4, R129.reuse, R111 ;  /* 0x00000081047c7223 */ /* 0x080fe2000000006f */
[----:B------:R-:W-:Y:S01]  /*15ea0*/  FFMA R105, R33, R129, R112 ;  /* 0x0000008121697223 */ /* 0x000fe20000000070 */
[----:B------:R-:W-:Y:S02]  /*15eb0*/  MOV R88, R37 ;  /* 0x0000002500587202 */ /* 0x000fe40000000f00 */
[----:B------:R-:W-:-:S07]  /*15ec0*/  MOV R131, R123 ;  /* 0x0000007b00837202 */ /* 0x000fce0000000f00 */
[----:B------:R-:W-:Y:S05]  /*15ed0*/  WARPSYNC.COLLECTIVE R91, `(.L_x_1413) ;  /* 0x000000005b087348 */ /* 0x000fea0003c00000 */
[----:B------:R0:W1:Y:S02]  /*15ee0*/  SHFL.IDX P0, R123, R88, R89, R90 ;  /* 0x00000059587b7389 */ /* 0x000064000000005a */
[----:B01----:R-:W-:Y:S05]  /*15ef0*/  ENDCOLLECTIVE ;  /* 0x000000000000791b */ /* 0x003fea0003800000 */
.L_x_1413:
[-C--:B------:R-:W-:Y:S01]  /*15f00*/  FFMA R126, R4, R131.reuse, R113 ;  /* 0x00000083047e7223 */ /* 0x080fe20000000071 */
[----:B------:R-:W-:Y:S01]  /*15f10*/  FFMA R107, R33, R131, R114 ;  /* 0x00000083216b7223 */ /* 0x000fe20000000072 */
[----:B------:R-:W-:Y:S02]  /*15f20*/  MOV R88, R38 ;  /* 0x0000002600587202 */ /* 0x000fe40000000f00 */
[----:B------:R-:W-:-:S07]  /*15f30*/  MOV R133, R123 ;  /* 0x0000007b00857202 */ /* 0x000fce0000000f00 */
[----:B------:R-:W-:Y:S05]  /*15f40*/  WARPSYNC.COLLECTIVE R91, `(.L_x_1414) ;  /* 0x000000005b087348 */ /* 0x000fea0003c00000 */
[----:B------:R0:W1:Y:S02]  /*15f50*/  SHFL.IDX P0, R123, R88, R89, R90 ;  /* 0x00000059587b7389 */ /* 0x000064000000005a */
[----:B01----:R-:W-:Y:S05]  /*15f60*/  ENDCOLLECTIVE ;  /* 0x000000000000791b */ /* 0x003fea0003800000 */
.L_x_1414:
[-C--:B------:R-:W-:Y:S01]  /*15f70*/  FFMA R128, R4, R133.reuse, R115 ;  /* 0x0000008504807223 */ /* 0x080fe20000000073 */
[----:B------:R-:W-:Y:S01]  /*15f80*/  FFMA R109, R33, R133, R116 ;  /* 0x00000085216d7223 */ /* 0x000fe20000000074 */
[----:B------:R-:W-:Y:S02]  /*15f90*/  MOV R88, R39 ;  /* 0x0000002700587202 */ /* 0x000fe40000000f00 */
[----:B------:R-:W-:-:S07]  /*15fa0*/  MOV R135, R123 ;  /* 0x0000007b00877202 */ /* 0x000fce0000000f00 */
[----:B------:R-:W-:Y:S05]  /*15fb0*/  WARPSYNC.COLLECTIVE R91, `(.L_x_1415) ;  /* 0x000000005b087348 */ /* 0x000fea0003c00000 */
[----:B------:R0:W1:Y:S02]  /*15fc0*/  SHFL.IDX P0, R123, R88, R89, R90 ;  /* 0x00000059587b7389 */ /* 0x000064000000005a */
[----:B01----:R-:W-:Y:S05]  /*15fd0*/  ENDCOLLECTIVE ;  /* 0x000000000000791b */ /* 0x003fea0003800000 */
.L_x_1415:
[-C--:B------:R-:W-:Y:S01]  /*15fe0*/  FFMA R130, R4, R135.reuse, R117 ;  /* 0x0000008704827223 */ /* 0x080fe20000000075 */
[----:B------:R-:W-:Y:S01]  /*15ff0*/  FFMA R111, R33, R135, R118 ;  /* 0x00000087216f7223 */ /* 0x000fe20000000076 */
[----:B------:R-:W-:Y:S02]  /*16000*/  MOV R88, R40 ;  /* 0x0000002800587202 */ /* 0x000fe40000000f00 */
[----:B------:R-:W-:-:S07]  /*16010*/  MOV R137, R123 ;  /* 0x0000007b00897202 */ /* 0x000fce0000000f00 */
[----:B------:R-:W-:Y:S05]  /*16020*/  WARPSYNC.COLLECTIVE R91, `(.L_x_1416) ;  /* 0x000000005b087348 */ /* 0x000fea0003c00000 */
[----:B------:R0:W1:Y:S02]  /*16030*/  SHFL.IDX P0, R123, R88, R89, R90 ;  /* 0x00000059587b7389 */ /* 0x000064000000005a */
[----:B01----:R-:W-:Y:S05]  /*16040*/  ENDCOLLECTIVE ;  /* 0x000000000000791b */ /* 0x003fea0003800000 */
.L_x_1416:
[-C--:B------:R-:W-:Y:S01]  /*16050*/  FFMA R132, R4, R137.reuse, R119 ;  /* 0x0000008904847223 */ /* 0x080fe20000000077 */
[----:B------:R-:W-:Y:S01]  /*16060*/  FFMA R113, R33, R137, R120 ;  /* 0x0000008921717223 */ /* 0x000fe20000000078 */
[----:B------:R-:W-:Y:S02]  /*16070*/  MOV R88, R41 ;  /* 0x0000002900587202 */ /* 0x000fe40000000f00 */
[----:B------:R-:W-:-:S07]  /*16080*/  MOV R138, R123 ;  /* 0x0000007b008a7202 */ /* 0x000fce0000000f00 */
[----:B------:R-:W-:Y:S05]  /*16090*/  WARPSYNC.COLLECTIVE R91, `(.L_x_1417) ;  /* 0x000000005b087348 */ /* 0x000fea0003c00000 */
[----:B------:R0:W1:Y:S02]  /*160a0*/  SHFL.IDX P0, R123, R88, R89, R90 ;  /* 0x00000059587b7389 */ /* 0x000064000000005a */
[----:B01----:R-:W-:Y:S05]  /*160b0*/  ENDCOLLECTIVE ;  /* 0x000000000000791b */ /* 0x003fea0003800000 */
.L_x_1417:
[-C--:B------:R-:W-:Y:S01]  /*160c0*/  FFMA R134, R4, R138.reuse, R121 ;  /* 0x0000008a04867223 */ /* 0x080fe20000000079 */
[----:B------:R-:W-:Y:S01]  /*160d0*/  FFMA R115, R33, R138, R87 ;  /* 0x0000008a21737223 */ /* 0x000fe20000000057 */
[----:B------:R-:W-:Y:S02]  /*160e0*/  MOV R88, R42 ;  /* 0x0000002a00587202 */ /* 0x000fe40000000f00 */
[----:B------:R-:W-:-:S07]  /*160f0*/  MOV R139, R123 ;  /* 0x0000007b008b7202 */ /* 0x000fce0000000f00 */
[----:B------:R-:W-:Y:S05]  /*16100*/  WARPSYNC.COLLECTIVE R91, `(.L_x_1418) ;  /* 0x000000005b087348 */ /* 0x000fea0003c00000 */
[----:B------:R0:W1:Y:S02]  /*16110*/  SHFL.IDX P0, R123, R88, R89, R90 ;  /* 0x00000059587b7389 */ /* 0x000064000000005a */
[----:B01----:R-:W-:Y:S05]  /*16120*/  ENDCOLLECTIVE ;  /* 0x000000000000791b */ /* 0x003fea0003800000 */
.L_x_1418:
        /* <DEDUP_REMOVED lines=11> */
.L_x_1419:
[----:B------:R-:W-:Y:S02]  /*161e0*/  MOV R88, R10 ;  /* 0x0000000a00587202 */ /* 0x000fe40000000f00 */
[----:B------:R-:W-:-:S07]  /*161f0*/  MOV R80, R123 ;  /* 0x0000007b00507202 */ /* 0x000fce0000000f00 */
[----:B------:R-:W-:Y:S05]  /*16200*/  WARPSYNC.COLLECTIVE R91, `(.L_x_1420) ;  /* 0x000000005b087348 */ /* 0x000fea0003c00000 */
[----:B------:R0:W1:Y:S02]  /*16210*/  SHFL.IDX P0, R123, R88, R89, R90 ;  /* 0x00000059587b7389 */ /* 0x000064000000005a */
[----:B01----:R-:W-:Y:S05]  /*16220*/  ENDCOLLECTIVE ;  /* 0x000000000000791b */ /* 0x003fea0003800000 */
.L_x_1420:
[----:B------:R-:W-:Y:S01]  /*16230*/  MOV R88, R11 ;  /* 0x0000000b00587202 */ /* 0x000fe20000000f00 */
[----:B------:R-:W-:Y:S01]  /*16240*/  FFMA R48, R43, R123, R48 ;  /* 0x0000007b2b307223 */ /* 0x000fe20000000030 */
[----:B------:R-:W-:Y:S01]  /*16250*/  FFMA R81, R80, R43, R81 ;  /* 0x0000002b50517223 */ /* 0x000fe20000000051 */
[----:B------:R-:W-:-:S07]  /*16260*/  FFMA R50, R4, R123, R50 ;  /* 0x0000007b04327223 */ /* 0x000fce0000000032 */
[----:B------:R-:W-:Y:S05]  /*16270*/  WARPSYNC.COLLECTIVE R91, `(.L_x_1421) ;  /* 0x000000005b087348 */ /* 0x000fea0003c00000 */
[----:B------:R0:W1:Y:S02]  /*16280*/  SHFL.IDX P0, R123, R88, R89, R90 ;  /* 0x00000059587b7389 */ /* 0x000064000000005a */
[----:B01----:R-:W-:Y:S05]  /*16290*/  ENDCOLLECTIVE ;  /* 0x000000000000791b */ /* 0x003fea0003800000 */
.L_x_1421:
[----:B------:R-:W-:Y:S02]  /*162a0*/  MOV R88, R12 ;  /* 0x0000000c00587202 */ /* 0x000fe40000000f00 */
[----:B------:R-:W-:-:S07]  /*162b0*/  MOV R44, R123 ;  /* 0x0000007b002c7202 */ /* 0x000fce0000000f00 */
[----:B------:R-:W-:Y:S05]  /*162c0*/  WARPSYNC.COLLECTIVE R91, `(.L_x_1422) ;  /* 0x000000005b087348 */ /* 0x000fea0003c00000 */
[----:B------:R0:W1:Y:S02]  /*162d0*/  SHFL.IDX P0, R123, R88, R89, R90 ;  /* 0x00000059587b7389 */ /* 0x000064000000005a */
[----:B01----:R-:W-:Y:S05]  /*162e0*/  ENDCOLLECTIVE ;  /* 0x000000000000791b */ /* 0x003fea0003800000 */
.L_x_1422:
[----:B------:R-:W-:Y:S02]  /*162f0*/  MOV R88, R13 ;  /* 0x0000000d00587202 */ /* 0x000fe40000000f00 */
[----:B------:R-:W-:-:S07]  /*16300*/  MOV R45, R123 ;  /* 0x0000007b002d7202 */ /* 0x000fce0000000f00 */
[----:B------:R-:W-:Y:S05]  /*16310*/  WARPSYNC.COLLECTIVE R91, `(.L_x_1423) ;  /* 0x000000005b087348 */ /* 0x000fea0003c00000 */
[----:B------:R0:W1:Y:S02]  /*16320*/  SHFL.IDX P0, R123, R88, R89, R90 ;  /* 0x00000059587b7389 */ /* 0x000064000000005a */
[----:B01----:R-:W-:Y:S05]  /*16330*/  ENDCOLLECTIVE ;  /* 0x000000000000791b */ /* 0x003fea0003800000 */
.L_x_1423:
[----:B------:R-:W-:Y:S02]  /*16340*/  MOV R88, R14 ;  /* 0x0000000e00587202 */ /* 0x000fe40000000f00 */
[----:B------:R-:W-:-:S07]  /*16350*/  MOV R47, R123 ;  /* 0x0000007b002f7202 */ /* 0x000fce0000000f00 */
[----:B------:R-:W-:Y:S05]  /*16360*/  WARPSYNC.COLLECTIVE R91, `(.L_x_1424) ;  /* 0x000000005b087348 */ /* 0x000fea0003c00000 */
[----:B------:R0:W1:Y:S02]  /*16370*/  SHFL.IDX P0, R123, R88, R89, R90 ;  /* 0x00000059587b7389 */ /* 0x000064000000005a */
[----:B01----:R-:W-:Y:S05]  /*16380*/  ENDCOLLECTIVE ;  /* 0x000000000000791b */ /* 0x003fea0003800000 */
.L_x_1424:
[----:B------:R-:W-:Y:S02]  /*16390*/  MOV R88, R15 ;  /* 0x0000000f00587202 */ /* 0x000fe40000000f00 */
[----:B------:R-:W-:-:S07]  /*163a0*/  MOV R87, R123 ;  /* 0x0000007b00577202 */ /* 0x000fce0000000f00 */
[----:B------:R-:W-:Y:S05]  /*163b0*/  WARPSYNC.COLLECTIVE R91, `(.L_x_1425) ;  /* 0x000000005b087348 */ /* 0x000fea0003c00000 */
[----:B------:R0:W1:Y:S02]  /*163c0*/  SHFL.IDX P0, R123, R88, R89, R90 ;  /* 0x00000059587b7389 */ /* 0x000064000000005a */
[----:B01----:R-:W-:Y:S05]  /*163d0*/  ENDCOLLECTIVE ;  /* 0x000000000000791b */ /* 0x003fea0003800000 */
.L_x_1425:
[----:B------:R-:W-:Y:S02]  /*163e0*/  MOV R88, R16 ;  /* 0x0000001000587202 */ /* 0x000fe40000000f00 */
[----:B------:R-:W-:-:S07]  /*163f0*/  MOV R119, R123 ;  /* 0x0000007b00777202 */ /* 0x000fce0000000f00 */
[----:B------:R-:W-:Y:S05]  /*16400*/  WARPSYNC.COLLECTIVE R91, `(.L_x_1426) ;  /* 0x000000005b087348 */ /* 0x000fea0003c00000 */
[----:B------:R0:W1:Y:S02]  /*16410*/  SHFL.IDX P0, R123, R88, R89, R90 ;  /* 0x00000059587b7389 */ /* 0x000064000000005a */
[----:B01----:R-:W-:Y:S05]  /*16420*/  ENDCOLLECTIVE ;  /* 0x000000000000791b */ /* 0x003fea0003800000 */
.L_x_1426:
[----:B------:R-:W-:Y:S02]  /*16430*/  MOV R88, R17 ;  /* 0x0000001100587202 */ /* 0x000fe40000000f00 */
[----:B------:R-:W-:-:S07]  /*16440*/  MOV R121, R123 ;  /* 0x0000007b00797202 */ /* 0x000fce0000000f00 */
[----:B------:R-:W-:Y:S05]  /*16450*/  WARPSYNC.COLLECTIVE R91, `(.L_x_1427) ;  /* 0x000000005b087348 */ /* 0x000fea0003c00000 */
[----:B------:R0:W1:Y:S02]  /*16460*/  SHFL.IDX P0, R123, R88, R89, R90 ;  /* 0x00000059587b7389 */ /* 0x000064000000005a */
[----:B01----:R-:W-:Y:S05]  /*16470*/  ENDCOLLECTIVE ;  /* 0x000000000000791b */ /* 0x003fea0003800000 */
.L_x_1427:
[----:B------:R-:W-:Y:S01]  /*16480*/  FFMA R77, R80, R4, R77 ;  /* 0x00000004504d7223 */ /* 0x000fe2000000004d */
[----:B------:R-:W-:Y:S02]  /*16490*/  MOV R88, R18 ;  /* 0x0000001200587202 */ /* 0x000fe40000000f00 */
[----:B------:R-:W-:-:S07]  /*164a0*/  MOV R80, R123 ;  /* 0x0000007b00507202 */ /* 0x000fce0000000f00 */
[----:B------:R-:W-:Y:S05]  /*164b0*/  WARPSYNC.COLLECTIVE R91, `(.L_x_1428) ;  /* 0x000000005b087348 */ /* 0x000fea0003c00000 */
[----:B------:R0:W1:Y:S02]  /*164c0*/  SHFL.IDX P0, R123, R88, R89, R90 ;  /* 0x00000059587b7389 */ /* 0x000064000000005a */
[----:B01----:R-:W-:Y:S05]  /*164d0*/  ENDCOLLECTIVE ;  /* 0x000000000000791b */ /* 0x003fea0003800000 */
.L_x_1428:
        /* <DEDUP_REMOVED lines=10> */
.L_x_1429:
[----:B------:R-:W-:Y:S02]  /*16580*/  MOV R88, R20 ;  /* 0x0000001400587202 */ /* 0x000fe40000000f00 */
[----:B------:R-:W-:-:S07]  /*16590*/  MOV R53, R123 ;  /* 0x0000007b00357202 */ /* 0x000fce0000000f00 */
[----:B------:R-:W-:Y:S05]  /*165a0*/  WARPSYNC.COLLECTIVE R91, `(.L_x_1430) ;  /* 0x000000005b087348 */ /* 0x000fea0003c00000 */
[----:B------:R0:W1:Y:S02]  /*165b0*/  SHFL.IDX P0, R123, R88, R89, R90 ;  /* 0x00000059587b7389 */ /* 0x000064000000005a */
[----:B01----:R-:W-:Y:S05]  /*165c0*/  ENDCOLLECTIVE ;  /* 0x000000000000791b */ /* 0x003fea0003800000 */
.L_x_1430:
        /* <DEDUP_REMOVED lines=8> */
.L_x_1431:
[----:B------:R-:W-:Y:S02]  /*16650*/  MOV R88, R22 ;  /* 0x0000001600587202 */ /* 0x000fe40000000f00 */
[----:B------:R-:W-:-:S07]  /*16660*/  MOV R57, R123 ;  /* 0x0000007b00397202 */ /* 0x000fce0000000f00 */
[----:B------:R-:W-:Y:S05]  /*16670*/  WARPSYNC.COLLECTIVE R91, `(.L_x_1432) ;  /* 0x000000005b087348 */ /* 0x000fea0003c00000 */
[----:B------:R0:W1:Y:S02]  /*16680*/  SHFL.IDX P0, R123, R88, R89, R90 ;  /* 0x00000059587b7389 */ /* 0x000064000000005a */
[----:B01----:R-:W-:Y:S05]  /*16690*/  ENDCOLLECTIVE ;  /* 0x000000000000791b */ /* 0x003fea0003800000 */
.L_x_1432:
[----:B------:R-:W-:Y:S01]  /*166a0*/  FFMA R152, R43, R47, R54 ;  /* 0x0000002f2b987223 */ /* 0x000fe20000000036 */
[----:B------:R-:W-:Y:S01]  /*166b0*/  FFMA R47, R4, R119, R59 ;  /* 0x00000077042f7223 */ /* 0x000fe2000000003b */
[----:B------:R-:W-:Y:S02]  /*166c0*/  MOV R88, R23 ;  /* 0x0000001700587202 */ /* 0x000fe40000000f00 */
[----:B------:R-:W-:-:S07]  /*166d0*/  MOV R59, R123 ;  /* 0x0000007b003b7202 */ /* 0x000fce0000000f00 */
[----:B------:R-:W-:Y:S05]  /*166e0*/  WARPSYNC.COLLECTIVE R91, `(.L_x_1433) ;  /* 0x000000005b087348 */ /* 0x000fea0003c00000 */
[----:B------:R0:W1:Y:S02]  /*166f0*/  SHFL.IDX P0, R123, R88, R89, R90 ;  /* 0x00000059587b7389 */ /* 0x000064000000005a */
[----:B01----:R-:W-:Y:S05]  /*16700*/  ENDCOLLECTIVE ;  /* 0x000000000000791b */ /* 0x003fea0003800000 */
.L_x_1433:
[----:B------:R-:W-:Y:S01]  /*16710*/  FFMA R78, R4, R121, R61 ;  /* 0x00000079044e7223 */ /* 0x000fe2000000003d */
[----:B------:R-:W-:Y:S02]  /*16720*/  MOV R88, R24 ;  /* 0x0000001800587202 */ /* 0x000fe40000000f00 */
[----:B------:R-:W-:-:S07]  /*16730*/  MOV R61, R123 ;  /* 0x0000007b003d7202 */ /* 0x000fce0000000f00 */
[----:B------:R-:W-:Y:S05]  /*16740*/  WARPSYNC.COLLECTIVE R91, `(.L_x_1434) ;  /* 0x000000005b087348 */ /* 0x000fea0003c00000 */
[----:B------:R0:W1:Y:S02]  /*16750*/  SHFL.IDX P0, R123, R88, R89, R90 ;  /* 0x00000059587b7389 */ /* 0x000064000000005a */
[----:B01----:R-:W-:Y:S05]  /*16760*/  ENDCOLLECTIVE ;  /* 0x000000000000791b */ /* 0x003fea0003800000 */
.L_x_1434:
        /* <DEDUP_REMOVED lines=9> */
.L_x_1435:
[----:B------:R-:W-:Y:S02]  /*16800*/  MOV R88, R26 ;  /* 0x0000001a00587202 */ /* 0x000fe40000000f00 */
[----:B------:R-:W-:-:S07]  /*16810*/  MOV R125, R123 ;  /* 0x0000007b007d7202 */ /* 0x000fce0000000f00 */
[----:B------:R-:W-:Y:S05]  /*16820*/  WARPSYNC.COLLECTIVE R91, `(.L_x_1436) ;  /* 0x000000005b087348 */ /* 0x000fea0003c00000 */
[----:B------:R0:W1:Y:S02]  /*16830*/  SHFL.IDX P0, R123, R88, R89, R90 ;  /* 0x00000059587b7389 */ /* 0x000064000000005a */
[----:B01----:R-:W-:Y:S05]  /*16840*/  ENDCOLLECTIVE ;  /* 0x000000000000791b */ /* 0x003fea0003800000 */
.L_x_1436:
[----:B------:R-:W-:Y:S01]  /*16850*/  MOV R88, R28 ;  /* 0x0000001c00587202 */ /* 0x000fe20000000f00 */
[-C--:B------:R-:W-:Y:S01]  /*16860*/  FFMA R140, R43, R123.reuse, R86 ;  /* 0x0000007b2b8c7223 */ /* 0x080fe20000000056 */
[----:B------:R-:W-:-:S07]  /*16870*/  FFMA R85, R4, R123, R85 ;  /* 0x0000007b04557223 */ /* 0x000fce0000000055 */
[----:B------:R-:W-:Y:S05]  /*16880*/  WARPSYNC.COLLECTIVE R91, `(.L_x_1437) ;  /* 0x000000005b087348 */ /* 0x000fea0003c00000 */
[----:B------:R0:W1:Y:S02]  /*16890*/  SHFL.IDX P0, R123, R88, R89, R90 ;  /* 0x00000059587b7389 */ /* 0x000064000000005a */
[----:B01----:R-:W-:Y:S05]  /*168a0*/  ENDCOLLECTIVE ;  /* 0x000000000000791b */ /* 0x003fea0003800000 */
.L_x_1437:
[----:B------:R-:W-:Y:S02]  /*168b0*/  MOV R88, R29 ;  /* 0x0000001d00587202 */ /* 0x000fe40000000f00 */
[----:B------:R-:W-:-:S07]  /*168c0*/  MOV R52, R123 ;  /* 0x0000007b00347202 */ /* 0x000fce0000000f00 */
[----:B------:R-:W-:Y:S05]  /*168d0*/  WARPSYNC.COLLECTIVE R91, `(.L_x_1438) ;  /* 0x000000005b087348 */ /* 0x000fea0003c00000 */
[----:B------:R0:W1:Y:S02]  /*168e0*/  SHFL.IDX P0, R123, R88, R89, R90 ;  /* 0x00000059587b7389 */ /* 0x000064000000005a */
[----:B01----:R-:W-:Y:S05]  /*168f0*/  ENDCOLLECTIVE ;  /* 0x000000000000791b */ /* 0x003fea0003800000 */
.L_x_1438:
[-C--:B------:R-:W-:Y:S01]  /*16900*/  FFMA R129, R43, R53.reuse, R66 ;  /* 0x000000352b817223 */ /* 0x080fe20000000042 */
[----:B------:R-:W-:Y:S01]  /*16910*/  FFMA R102, R4, R53, R67 ;  /* 0x0000003504667223 */ /* 0x000fe20000000043 */
[----:B------:R-:W-:Y:S02]  /*16920*/  MOV R88, R30 ;  /* 0x0000001e00587202 */ /* 0x000fe40000000f00 */
[----:B------:R-:W-:-:S07]  /*16930*/  MOV R53, R123 ;  /* 0x0000007b00357202 */ /* 0x000fce0000000f00 */
[----:B------:R-:W-:Y:S05]  /*16940*/  WARPSYNC.COLLECTIVE R91, `(.L_x_1439) ;  /* 0x000000005b087348 */ /* 0x000fea0003c00000 */
[----:B------:R0:W1:Y:S02]  /*16950*/  SHFL.IDX P0, R123, R88, R89, R90 ;  /* 0x00000059587b7389 */ /* 0x000064000000005a */
[----:B01----:R-:W-:Y:S05]  /*16960*/  ENDCOLLECTIVE ;  /* 0x000000000000791b */ /* 0x003fea0003800000 */
.L_x_1439:
[----:B------:R-:W-:Y:S02]  /*16970*/  MOV R88, R31 ;  /* 0x0000001f00587202 */ /* 0x000fe40000000f00 */
[----:B------:R-:W-:-:S07]  /*16980*/  MOV R54, R123 ;  /* 0x0000007b00367202 */ /* 0x000fce0000000f00 */
[----:B------:R-:W-:Y:S05]  /*16990*/  WARPSYNC.COLLECTIVE R91, `(.L_x_1440) ;  /* 0x000000005b087348 */ /* 0x000fea0003c00000 */
[----:B------:R0:W1:Y:S02]  /*169a0*/  SHFL.IDX P0, R123, R88, R89, R90 ;  /* 0x00000059587b7389 */ /* 0x000064000000005a */
[----:B01----:R-:W-:Y:S05]  /*169b0*/  ENDCOLLECTIVE ;  /* 0x000000000000791b */ /* 0x003fea0003800000 */
.L_x_1440:
[-C--:B------:R-:W-:Y:S01]  /*169c0*/  FFMA R131, R43, R55.reuse, R68 ;  /* 0x000000372b837223 */ /* 0x080fe20000000044 */
[----:B------:R-:W-:Y:S01]  /*169d0*/  FFMA R104, R4, R55, R69 ;  /* 0x0000003704687223 */ /* 0x000fe20000000045 */
[----:B------:R-:W-:Y:S02]  /*169e0*/  MOV R88, R32 ;  /* 0x0000002000587202 */ /* 0x000fe40000000f00 */
[----:B------:R-:W-:-:S07]  /*169f0*/  MOV R55, R123 ;  /* 0x0000007b00377202 */ /* 0x000fce0000000f00 */
[----:B------:R-:W-:Y:S05]  /*16a00*/  WARPSYNC.COLLECTIVE R91, `(.L_x_1441) ;  /* 0x000000005b087348 */ /* 0x000fea0003c00000 */
[----:B------:R0:W1:Y:S02]  /*16a10*/  SHFL.IDX P0, R123, R88, R89, R90 ;  /* 0x00000059587b7389 */ /* 0x000064000000005a */
[----:B01----:R-:W-:Y:S05]  /*16a20*/  ENDCOLLECTIVE ;  /* 0x000000000000791b */ /* 0x003fea0003800000 */
.L_x_1441:
[----:B------:R-:W-:Y:S01]  /*16a30*/  MOV R88, R34 ;  /* 0x0000002200587202 */ /* 0x000fe20000000f00 */
[-C--:B------:R-:W-:Y:S01]  /*16a40*/  FFMA R145, R43, R123.reuse, R100 ;  /* 0x0000007b2b917223 */ /* 0x080fe20000000064 */
[----:B------:R-:W-:-:S07]  /*16a50*/  FFMA R114, R4, R123, R101 ;  /* 0x0000007b04727223 */ /* 0x000fce0000000065 */
[----:B------:R-:W-:Y:S05]  /*16a60*/  WARPSYNC.COLLECTIVE R91, `(.L_x_1442) ;  /* 0x000000005b087348 */ /* 0x000fea0003c00000 */
[----:B------:R0:W1:Y:S02]  /*16a70*/  SHFL.IDX P0, R123, R88, R89, R90 ;  /* 0x00000059587b7389 */ /* 0x000064000000005a */
[----:B01----:R-:W-:Y:S05]  /*16a80*/  ENDCOLLECTIVE ;  /* 0x000000000000791b */ /* 0x003fea0003800000 */
.L_x_1442:
[-C--:B------:R-:W-:Y:S01]  /*16a90*/  FFMA R133, R43, R57.reuse, R70 ;  /* 0x000000392b857223 */ /* 0x080fe20000000046 */
[----:B------:R-:W-:Y:S01]  /*16aa0*/  FFMA R106, R4, R57, R71 ;  /* 0x00000039046a7223 */ /* 0x000fe20000000047 */
[----:B------:R-:W-:Y:S02]  /*16ab0*/  MOV R88, R35 ;  /* 0x0000002300587202 */ /* 0x000fe40000000f00 */
[----:B------:R-:W-:-:S07]  /*16ac0*/  MOV R57, R123 ;  /* 0x0000007b00397202 */ /* 0x000fce0000000f00 */
[----:B------:R-:W-:Y:S05]  /*16ad0*/  WARPSYNC.COLLECTIVE R91, `(.L_x_1443) ;  /* 0x000000005b087348 */ /* 0x000fea0003c00000 */
[----:B------:R0:W1:Y:S02]  /*16ae0*/  SHFL.IDX P0, R123, R88, R89, R90 ;  /* 0x00000059587b7389 */ /* 0x000064000000005a */
[----:B01----:R-:W-:Y:S05]  /*16af0*/  ENDCOLLECTIVE ;  /* 0x000000000000791b */ /* 0x003fea0003800000 */
.L_x_1443:
[-C--:B------:R-:W-:Y:S01]  /*16b00*/  FFMA R135, R43, R59.reuse, R72 ;  /* 0x0000003b2b877223 */ /* 0x080fe20000000048 */
[----:B------:R-:W-:Y:S01]  /*16b10*/  FFMA R108, R4, R59, R73 ;  /* 0x0000003b046c7223 */ /* 0x000fe20000000049 */
[----:B------:R-:W-:Y:S02]  /*16b20*/  MOV R88, R36 ;  /* 0x0000002400587202 */ /* 0x000fe40000000f00 */
[----:B------:R-:W-:-:S07]  /*16b30*/  MOV R59, R123 ;  /* 0x0000007b003b7202 */ /* 0x000fce0000000f00 */
[----:B------:R-:W-:Y:S05]  /*16b40*/  WARPSYNC.COLLECTIVE R91, `(.L_x_1444) ;  /* 0x000000005b087348 */ /* 0x000fea0003c00000 */
[----:B------:R0:W1:Y:S02]  /*16b50*/  SHFL.IDX P0, R123, R88, R89, R90 ;  /* 0x00000059587b7389 */ /* 0x000064000000005a */
[----:B01----:R-:W-:Y:S05]  /*16b60*/  ENDCOLLECTIVE ;  /* 0x000000000000791b */ /* 0x003fea0003800000 */
.L_x_1444:
[-C--:B------:R-:W-:Y:S01]  /*16b70*/  FFMA R137, R43, R61.reuse, R74 ;  /* 0x0000003d2b897223 */ /* 0x080fe2000000004a */
[----:B------:R-:W-:Y:S01]  /*16b80*/  FFMA R110, R4, R61, R75 ;  /* 0x0000003d046e7223 */ /* 0x000fe2000000004b */
[----:B------:R-:W-:Y:S02]  /*16b90*/  MOV R88, R37 ;  /* 0x0000002500587202 */ /* 0x000fe40000000f00 */
[----:B------:R-:W-:-:S07]  /*16ba0*/  MOV R61, R123 ;  /* 0x0000007b003d7202 */ /* 0x000fce0000000f00 */
[----:B------:R-:W-:Y:S05]  /*16bb0*/  WARPSYNC.COLLECTIVE R91, `(.L_x_1445) ;  /* 0x000000005b087348 */ /* 0x000fea0003c00000 */
[----:B------:R0:W1:Y:S02]  /*16bc0*/  SHFL.IDX P0, R123, R88, R89, R90 ;  /* 0x00000059587b7389 */ /* 0x000064000000005a */
[----:B01----:R-:W-:Y:S05]  /*16bd0*/  ENDCOLLECTIVE ;  /* 0x000000000000791b */ /* 0x003fea0003800000 */
.L_x_1445:
        /* <DEDUP_REMOVED lines=8> */
.L_x_1446:
[-C--:B------:R-:W-:Y:S01]  /*16c60*/  FFMA R138, R43, R63.reuse, R82 ;  /* 0x0000003f2b8a7223 */ /* 0x080fe20000000052 */
[----:B------:R-:W-:Y:S01]  /*16c70*/  FFMA R79, R4, R63, R79 ;  /* 0x0000003f044f7223 */ /* 0x000fe2000000004f */
[----:B------:R-:W-:Y:S02]  /*16c80*/  MOV R88, R39 ;  /* 0x0000002700587202 */ /* 0x000fe40000000f00 */
[----:B------:R-:W-:-:S07]  /*16c90*/  MOV R63, R123 ;  /* 0x0000007b003f7202 */ /* 0x000fce0000000f00 */
[----:B------:R-:W-:Y:S05]  /*16ca0*/  WARPSYNC.COLLECTIVE R91, `(.L_x_1447) ;  /* 0x000000005b087348 */ /* 0x000fea0003c00000 */
[----:B------:R0:W1:Y:S02]  /*16cb0*/  SHFL.IDX P0, R123, R88, R89, R90 ;  /* 0x00000059587b7389 */ /* 0x000064000000005a */
[----:B01----:R-:W-:Y:S05]  /*16cc0*/  ENDCOLLECTIVE ;  /* 0x000000000000791b */ /* 0x003fea0003800000 */
.L_x_1447:
[----:B------:R-:W-:Y:S02]  /*16cd0*/  MOV R88, R40 ;  /* 0x0000002800587202 */ /* 0x000fe40000000f00 */
[----:B------:R-:W-:-:S07]  /*16ce0*/  MOV R65, R123 ;  /* 0x0000007b00417202 */ /* 0x000fce0000000f00 */
[----:B------:R-:W-:Y:S05]  /*16cf0*/  WARPSYNC.COLLECTIVE R91, `(.L_x_1448) ;  /* 0x000000005b087348 */ /* 0x000fea0003c00000 */
[----:B------:R0:W1:Y:S02]  /*16d00*/  SHFL.IDX P0, R123, R88, R89, R90 ;  /* 0x00000059587b7389 */ /* 0x000064000000005a */
[----:B01----:R-:W-:Y:S05]  /*16d10*/  ENDCOLLECTIVE ;  /* 0x000000000000791b */ /* 0x003fea0003800000 */
.L_x_1448:
[----:B------:R-:W-:Y:S02]  /*16d20*/  MOV R88, R41 ;  /* 0x0000002900587202 */ /* 0x000fe40000000f00 */
[----:B------:R-:W-:-:S07]  /*16d30*/  MOV R149, R123 ;  /* 0x0000007b00957202 */ /* 0x000fce0000000f00 */
[----:B------:R-:W-:Y:S05]  /*16d40*/  WARPSYNC.COLLECTIVE R91, `(.L_x_1449) ;  /* 0x000000005b087348 */ /* 0x000fea0003c00000 */
[----:B------:R0:W1:Y:S02]  /*16d50*/  SHFL.IDX P0, R123, R88, R89, R90 ;  /* 0x00000059587b7389 */ /* 0x000064000000005a */
[----:B01----:R-:W-:Y:S05]  /*16d60*/  ENDCOLLECTIVE ;  /* 0x000000000000791b */ /* 0x003fea0003800000 */
.L_x_1449:
[----:B------:R-:W-:Y:S01]  /*16d70*/  FFMA R83, R4, R125, R83 ;  /* 0x0000007d04537223 */ /* 0x000fe20000000053 */
[----:B------:R-:W-:Y:S02]  /*16d80*/  MOV R88, R42 ;  /* 0x0000002a00587202 */ /* 0x000fe40000000f00 */
[----:B------:R-:W-:-:S07]  /*16d90*/  MOV R125, R123 ;  /* 0x0000007b007d7202 */ /* 0x000fce0000000f00 */
[----:B------:R-:W-:Y:S05]  /*16da0*/  WARPSYNC.COLLECTIVE R91, `(.L_x_1450) ;  /* 0x000000005b087348 */ /* 0x000fea0003c00000 */
[----:B------:R0:W1:Y:S02]  /*16db0*/  SHFL.IDX P0, R123, R88, R89, R90 ;  /* 0x00000059587b7389 */ /* 0x000064000000005a */
[----:B01----:R-:W-:Y:S05]  /*16dc0*/  ENDCOLLECTIVE ;  /* 0x000000000000791b */ /* 0x003fea0003800000 */
.L_x_1450:
        /* <DEDUP_REMOVED lines=78> */
.L_x_983:
[----:B------:R-:W-:Y:S01]  /*172b0*/  HFMA2 R90, -RZ, RZ, 0, 1.847743988037109375e-06 ;  /* 0x0000001fff5a7431 */ /* 0x000fe200000001ff */
[----:B------:R-:W-:Y:S01]  /*172c0*/  BSSY B1, `(.L_x_1452) ;  /* 0x0000006000017945 */ /* 0x000fe20003800000 */
[----:B------:R-:W-:Y:S02]  /*172d0*/  MOV R88, R8 ;  /* 0x0000000800587202 */ /* 0x000fe40000000f00 */
[----:B------:R-:W-:-:S07]  /*172e0*/  MOV R91, 0xffffffff ;  /* 0xffffffff005b7802 */ /* 0x000fce0000000f00 */
[----:B-----5:R-:W-:Y:S05]  /*172f0*/  WARPSYNC.COLLECTIVE R91, `(.L_x_1453) ;  /* 0x000000005b087348 */ /* 0x020fea0003c00000 */
[----:B------:R0:W1:Y:S02]  /*17300*/  SHFL.IDX P0, R123, R88, R89, R90 ;  /* 0x00000059587b7389 */ /* 0x000064000000005a */
[----:B01---5:R-:W-:Y:S05]  /*17310*/  ENDCOLLECTIVE ;  /* 0x000000000000791b */ /* 0x023fea0003800000 */
.L_x_1453:
[----:B------:R-:W-:Y:S05]  /*17320*/  BSYNC B1 ;  /* 0x0000000000017941 */ /* 0x000fea0003800000 */
.L_x_1452:
        /* <DEDUP_REMOVED lines=8> */
.L_x_1454:
[----:B------:R0:W5:Y:S04]  /*173b0*/  LDG.E.CONSTANT R4, desc[UR4][R44.64] ;  /* 0x000000042c047981 */ /* 0x000168000c1e9900 */
[----:B------:R0:W5:Y:S01]  /*173c0*/  LDG.E.CONSTANT R3, desc[UR4][R44.64+0x80] ;  /* 0x000080042c037981 */ /* 0x000162000c1e9900 */
[----:B------:R-:W-:Y:S02]  /*173d0*/  MOV R88, R10 ;  /* 0x0000000a00587202 */ /* 0x000fe40000000f00 */
[----:B------:R-:W-:-:S07]  /*173e0*/  MOV R46, R123 ;  /* 0x0000007b002e7202 */ /* 0x000fce0000000f00 */
[----:B0----5:R-:W-:Y:S05]  /*173f0*/  WARPSYNC.COLLECTIVE R91, `(.L_x_1455) ;  /* 0x000000005b087348 */ /* 0x021fea0003c00000 */
[----:B------:R1:W2:Y:S02]  /*17400*/  SHFL.IDX P0, R123, R88, R89, R90 ;  /* 0x00000059587b7389 */ /* 0x0002a4000000005a */
[----:B012--5:R-:W-:Y:S05]  /*17410*/  ENDCOLLECTIVE ;  /* 0x000000000000791b */ /* 0x027fea0003800000 */
.L_x_1455:
[----:B------:R-:W-:Y:S02]  /*17420*/  MOV R88, R11 ;  /* 0x0000000b00587202 */ /* 0x000fe40000000f00 */
[----:B------:R-:W-:-:S07]  /*17430*/  MOV R7, R123 ;  /* 0x0000007b00077202 */ /* 0x000fce0000000f00 */
[----:B------:R-:W-:Y:S05]  /*17440*/  WARPSYNC.COLLECTIVE R91, `(.L_x_1456) ;  /* 0x000000005b087348 */ /* 0x000fea0003c00000 */
[----:B------:R0:W1:Y:S02]  /*17450*/  SHFL.IDX P0, R123, R88, R89, R90 ;  /* 0x00000059587b7389 */ /* 0x000064000000005a */
[----:B01----:R-:W-:Y:S05]  /*17460*/  ENDCOLLECTIVE ;  /* 0x000000000000791b */ /* 0x003fea0003800000 */
.L_x_1456:
[----:B------:R-:W-:Y:S02]  /*17470*/  MOV R88, R12 ;  /* 0x0000000c00587202 */ /* 0x000fe40000000f00 */
[----:B------:R-:W-:-:S07]  /*17480*/  MOV R82, R123 ;  /* 0x0000007b00527202 */ /* 0x000fce0000000f00 */
[----:B------:R-:W-:Y:S05]  /*17490*/  WARPSYNC.COLLECTIVE R91, `(.L_x_1457) ;  /* 0x000000005b087348 */ /* 0x000fea0003c00000 */
[----:B------:R0:W1:Y:S02]  /*174a0*/  SHFL.IDX P0, R123, R88, R89, R90 ;  /* 0x00000059587b7389 */ /* 0x000064000000005a */
[----:B01----:R-:W-:Y:S05]  /*174b0*/  ENDCOLLECTIVE ;  /* 0x000000000000791b */ /* 0x003fea0003800000 */
.L_x_1457:
[----:B------:R-:W-:Y:S02]  /*174c0*/  MOV R88, R13 ;  /* 0x0000000d00587202 */ /* 0x000fe40000000f00 */
[----:B------:R-:W-:-:S07]  /*174d0*/  MOV R12, R123 ;  /* 0x0000007b000c7202 */ /* 0x000fce0000000f00 */
[----:B------:R-:W-:Y:S05]  /*174e0*/  WARPSYNC.COLLECTIVE R91, `(.L_x_1458) ;  /* 0x000000005b087348 */ /* 0x000fea0003c00000 */
[----:B------:R0:W1:Y:S02]  /*174f0*/  SHFL.IDX P0, R123, R88, R89, R90 ;  /* 0x00000059587b7389 */ /* 0x000064000000005a */
[----:B01----:R-:W-:Y:S05]  /*17500*/  ENDCOLLECTIVE ;  /* 0x000000000000791b */ /* 0x003fea0003800000 */
.L_x_1458:
[----:B------:R-:W-:Y:S02]  /*17510*/  MOV R88, R14 ;  /* 0x0000000e00587202 */ /* 0x000fe40000000f00 */
[----:B------:R-:W-:-:S07]  /*17520*/  MOV R84, R123 ;  /* 0x0000007b00547202 */ /* 0x000fce0000000f00 */
[----:B------:R-:W-:Y:S05]  /*17530*/  WARPSYNC.COLLECTIVE R91, `(.L_x_1459) ;  /* 0x000000005b087348 */ /* 0x000fea0003c00000 */
[----:B------:R0:W1:Y:S02]  /*17540*/  SHFL.IDX P0, R123, R88, R89, R90 ;  /* 0x00000059587b7389 */ /* 0x000064000000005a */
[----:B01----:R-:W-:Y:S05]  /*17550*/  ENDCOLLECTIVE ;  /* 0x000000000000791b */ /* 0x003fea0003800000 */
.L_x_1459:
[----:B------:R-:W-:Y:S02]  /*17560*/  MOV R88, R15 ;  /* 0x0000000f00587202 */ /* 0x000fe40000000f00 */
[----:B------:R-:W-:-:S07]  /*17570*/  MOV R14, R123 ;  /* 0x0000007b000e7202 */ /* 0x000fce0000000f00 */
[----:B------:R-:W-:Y:S05]  /*17580*/  WARPSYNC.COLLECTIVE R91, `(.L_x_1460) ;  /* 0x000000005b087348 */ /* 0x000fea0003c00000 */
[----:B------:R0:W1:Y:S02]  /*17590*/  SHFL.IDX P0, R123, R88, R89, R90 ;  /* 0x00000059587b7389 */ /* 0x000064000000005a */
[----:B01----:R-:W-:Y:S05]  /*175a0*/  ENDCOLLECTIVE ;  /* 0x000000000000791b */ /* 0x003fea0003800000 */
.L_x_1460:
[----:B------:R-:W-:Y:S02]  /*175b0*/  MOV R88, R16 ;  /* 0x0000001000587202 */ /* 0x000fe40000000f00 */
[----:B------:R-:W-:-:S07]  /*175c0*/  MOV R86, R123 ;  /* 0x0000007b00567202 */ /* 0x000fce0000000f00 */
[----:B------:R-:W-:Y:S05]  /*175d0*/  WARPSYNC.COLLECTIVE R91, `(.L_x_1461) ;  /* 0x000000005b087348 */ /* 0x000fea0003c00000 */
[----:B------:R0:W1:Y:S02]  /*175e0*/  SHFL.IDX P0, R123, R88, R89, R90 ;  /* 0x00000059587b7389 */ /* 0x000064000000005a */
[----:B01----:R-:W-:Y:S05]  /*175f0*/  ENDCOLLECTIVE ;  /* 0x000000000000791b */ /* 0x003fea0003800000 */
.L_x_1461:
[----:B------:R-:W-:Y:S02]  /*17600*/  MOV R88, R17 ;  /* 0x0000001100587202 */ /* 0x000fe40000000f00 */
[----:B------:R-:W-:-:S07]  /*17610*/  MOV R16, R123 ;  /* 0x0000007b00107202 */ /* 0x000fce0000000f00 */
[----:B------:R-:W-:Y:S05]  /*17620*/  WARPSYNC.COLLECTIVE R91, `(.L_x_1462) ;  /* 0x000000005b087348 */ /* 0x000fea0003c00000 */
[----:B------:R0:W1:Y:S02]  /*17630*/  SHFL.IDX P0, R123, R88, R89, R90 ;  /* 0x00000059587b7389 */ /* 0x000064000000005a */
[----:B01----:R-:W-:Y:S05]  /*17640*/  ENDCOLLECTIVE ;  /* 0x000000000000791b */ /* 0x003fea0003800000 */
.L_x_1462:
[----:B------:R-:W-:Y:S02]  /*17650*/  MOV R88, R18 ;  /* 0x0000001200587202 */ /* 0x000fe40000000f00 */
[----:B------:R-:W-:-:S07]  /*17660*/  MOV R122, R123 ;  /* 0x0000007b007a7202 */ /* 0x000fce0000000f00 */
[----:B------:R-:W-:Y:S05]  /*17670*/  WARPSYNC.COLLECTIVE R91, `(.L_x_1463) ;  /* 0x000000005b087348 */ /* 0x000fea0003c00000 */
[----:B------:R0:W1:Y:S02]  /*17680*/  SHFL.IDX P0, R123, R88, R89, R90 ;  /* 0x00000059587b7389 */ /* 0x000064000000005a */
[----:B01----:R-:W-:Y:S05]  /*17690*/  ENDCOLLECTIVE ;  /* 0x000000000000791b */ /* 0x003fea0003800000 */
.L_x_1463:
[----:B------:R-:W-:Y:S02]  /*176a0*/  MOV R88, R19 ;  /* 0x0000001300587202 */ /* 0x000fe40000000f00 */
[----:B------:R-:W-:-:S07]  /*176b0*/  MOV R18, R123 ;  /* 0x0000007b00127202 */ /* 0x000fce0000000f00 */
[----:B------:R-:W-:Y:S05]  /*176c0*/  WARPSYNC.COLLECTIVE R91, `(.L_x_1464) ;  /* 0x000000005b087348 */ /* 0x000fea0003c00000 */
[----:B------:R0:W1:Y:S02]  /*176d0*/  SHFL.IDX P0, R123, R88, R89, R90 ;  /* 0x00000059587b7389 */ /* 0x000064000000005a */
[----:B01----:R-:W-:Y:S05]  /*176e0*/  ENDCOLLECTIVE ;  /* 0x000000000000791b */ /* 0x003fea0003800000 */
.L_x_1464:
[----:B------:R-:W-:Y:S02]  /*176f0*/  MOV R88, R20 ;  /* 0x0000001400587202 */ /* 0x000fe40000000f00 */
[----:B------:R-:W-:-:S07]  /*17700*/  MOV R44, R123 ;  /* 0x0000007b002c7202 */ /* 0x000fce0000000f00 */
[----:B------:R-:W-:Y:S05]  /*17710*/  WARPSYNC.COLLECTIVE R91, `(.L_x_1465) ;  /* 0x000000005b087348 */ /* 0x000fea0003c00000 */
[----:B------:R0:W1:Y:S02]  /*17720*/  SHFL.IDX P0, R123, R88, R89, R90 ;  /* 0x00000059587b7389 */ /* 0x000064000000005a */
[----:B01----:R-:W-:Y:S05]  /*17730*/  ENDCOLLECTIVE ;  /* 0x000000000000791b */ /* 0x003fea0003800000 */
.L_x_1465:
        /* <DEDUP_REMOVED lines=12> */
.L_x_1466:
        /* <DEDUP_REMOVED lines=22> */
.L_x_1467:
[-C--:B------:R-:W-:Y:S01]  /*17960*/  FFMA R71, R4, R10.reuse, R71 ;  /* 0x0000000a04477223 */ /* 0x080fe20000000047 */
[----:B------:R-:W-:Y:S01]  /*17970*/  FFMA R72, R3, R10, R72 ;  /* 0x0000000a03487223 */ /* 0x000fe20000000048 */
[----:B------:R-:W-:Y:S02]  /*17980*/  MOV R88, R23 ;  /* 0x0000001700587202 */ /* 0x000fe40000000f00 */
[----:B------:R-:W-:-:S07]  /*17990*/  MOV R22, R123 ;  /* 0x0000007b00167202 */ /* 0x000fce0000000f00 */
[----:B------:R-:W-:Y:S05]  /*179a0*/  WARPSYNC.COLLECTIVE R91, `(.L_x_1468) ;  /* 0x000000005b087348 */ /* 0x000fea0003c00000 */
[----:B------:R0:W1:Y:S02]  /*179b0*/  SHFL.IDX P0, R123, R88, R89, R90 ;  /* 0x00000059587b7389 */ /* 0x000064000000005a */
[----:B01----:R-:W-:Y:S05]  /*179c0*/  ENDCOLLECTIVE ;  /* 0x000000000000791b */ /* 0x003fea0003800000 */
.L_x_1468:
[-C--:B------:R-:W-:Y:S01]  /*179d0*/  FFMA R73, R4, R22.reuse, R73 ;  /* 0x0000001604497223 */ /* 0x080fe20000000049 */
[----:B------:R-:W-:Y:S01]  /*179e0*/  FFMA R74, R3, R22, R74 ;  /* 0x00000016034a7223 */ /* 0x000fe2000000004a */
[----:B------:R-:W-:Y:S02]  /*179f0*/  MOV R88, R24 ;  /* 0x0000001800587202 */ /* 0x000fe40000000f00 */
[----:B------:R-:W-:-:S07]  /*17a00*/  MOV R124, R123 ;  /* 0x0000007b007c7202 */ /* 0x000fce0000000f00 */
[----:B------:R-:W-:Y:S05]  /*17a10*/  WARPSYNC.COLLECTIVE R91, `(.L_x_1469) ;  /* 0x000000005b087348 */ /* 0x000fea0003c00000 */
[----:B------:R0:W1:Y:S02]  /*17a20*/  SHFL.IDX P0, R123, R88, R89, R90 ;  /* 0x00000059587b7389 */ /* 0x000064000000005a */
[----:B01----:R-:W-:Y:S05]  /*17a30*/  ENDCOLLECTIVE ;  /* 0x000000000000791b */ /* 0x003fea0003800000 */
.L_x_1469:
[-C--:B------:R-:W-:Y:S01]  /*17a40*/  FFMA R75, R4, R124.reuse, R75 ;  /* 0x0000007c044b7223 */ /* 0x080fe2000000004b */
[----:B------:R-:W-:Y:S01]  /*17a50*/  FFMA R92, R3, R124, R92 ;  /* 0x0000007c035c7223 */ /* 0x000fe2000000005c */
[----:B------:R-:W-:Y:S02]  /*17a60*/  MOV R88, R25 ;  /* 0x0000001900587202 */ /* 0x000fe40000000f00 */
[----:B------:R-:W-:-:S07]  /*17a70*/  MOV R24, R123 ;  /* 0x0000007b00187202 */ /* 0x000fce0000000f00 */
[----:B------:R-:W-:Y:S05]  /*17a80*/  WARPSYNC.COLLECTIVE R91, `(.L_x_1470) ;  /* 0x000000005b087348 */ /* 0x000fea0003c00000 */
[----:B------:R0:W1:Y:S02]  /*17a90*/  SHFL.IDX P0, R123, R88, R89, R90 ;  /* 0x00000059587b7389 */ /* 0x000064000000005a */
[----:B01----:R-:W-:Y:S05]  /*17aa0*/  ENDCOLLECTIVE ;  /* 0x000000000000791b */ /* 0x003fea0003800000 */
.L_x_1470:
[-C--:B------:R-:W-:Y:S01]  /*17ab0*/  FFMA R93, R4, R24.reuse, R93 ;  /* 0x00000018045d7223 */ /* 0x080fe2000000005d */
[----:B------:R-:W-:Y:S01]  /*17ac0*/  FFMA R94, R3, R24, R94 ;  /* 0x00000018035e7223 */ /* 0x000fe2000000005e */
[----:B------:R-:W-:Y:S02]  /*17ad0*/  MOV R88, R26 ;  /* 0x0000001a00587202 */ /* 0x000fe40000000f00 */
[----:B------:R-:W-:-:S07]  /*17ae0*/  MOV R126, R123 ;  /* 0x0000007b007e7202 */ /* 0x000fce0000000f00 */
[----:B------:R-:W-:Y:S05]  /*17af0*/  WARPSYNC.COLLECTIVE R91, `(.L_x_1471) ;  /* 0x000000005b087348 */ /* 0x000fea0003c00000 */
[----:B------:R0:W1:Y:S02]  /*17b00*/  SHFL.IDX P0, R123, R88, R89, R90 ;  /* 0x00000059587b7389 */ /* 0x000064000000005a */
[----:B01----:R-:W-:Y:S05]  /*17b10*/  ENDCOLLECTIVE ;  /* 0x000000000000791b */ /* 0x003fea0003800000 */
.L_x_1471:
[-C--:B------:R-:W-:Y:S01]  /*17b20*/  FFMA R95, R4, R126.reuse, R95 ;  /* 0x0000007e045f7223 */ /* 0x080fe2000000005f */
[----:B------:R-:W-:Y:S01]  /*17b30*/  FFMA R96, R3, R126, R96 ;  /* 0x0000007e03607223 */ /* 0x000fe20000000060 */
[----:B------:R-:W-:Y:S02]  /*17b40*/  MOV R88, R28 ;  /* 0x0000001c00587202 */ /* 0x000fe40000000f00 */
[----:B------:R-:W-:-:S07]  /*17b50*/  MOV R26, R123 ;  /* 0x0000007b001a7202 */ /* 0x000fce0000000f00 */
[----:B------:R-:W-:Y:S05]  /*17b60*/  WARPSYNC.COLLECTIVE R91, `(.L_x_1472) ;  /* 0x000000005b087348 */ /* 0x000fea0003c00000 */
[----:B------:R0:W1:Y:S02]  /*17b70*/  SHFL.IDX P0, R123, R88, R89, R90 ;  /* 0x00000059587b7389 */ /* 0x000064000000005a */
[----:B01----:R-:W-:Y:S05]  /*17b80*/  ENDCOLLECTIVE ;  /* 0x000000000000791b */ /* 0x003fea0003800000 */
.L_x_1472:
[-C--:B------:R-:W-:Y:S01]  /*17b90*/  FFMA R97, R4, R26.reuse, R97 ;  /* 0x0000001a04617223 */ /* 0x080fe20000000061 */
[----:B------:R-:W-:Y:S01]  /*17ba0*/  FFMA R98, R3, R26, R98 ;  /* 0x0000001a03627223 */ /* 0x000fe20000000062 */
[----:B------:R-:W-:Y:S02]  /*17bb0*/  MOV R88, R29 ;  /* 0x0000001d00587202 */ /* 0x000fe40000000f00 */
[----:B------:R-:W-:-:S07]  /*17bc0*/  MOV R28, R123 ;  /* 0x0000007b001c7202 */ /* 0x000fce0000000f00 */
[----:B------:R-:W-:Y:S05]  /*17bd0*/  WARPSYNC.COLLECTIVE R91, `(.L_x_1473) ;  /* 0x000000005b087348 */ /* 0x000fea0003c00000 */
[----:B------:R0:W1:Y:S02]  /*17be0*/  SHFL.IDX P0, R123, R88, R89, R90 ;  /* 0x00000059587b7389 */ /* 0x000064000000005a */
[----:B01----:R-:W-:Y:S05]  /*17bf0*/  ENDCOLLECTIVE ;  /* 0x000000000000791b */ /* 0x003fea0003800000 */
.L_x_1473:
[-C--:B------:R-:W-:Y:S01]  /*17c00*/  FFMA R99, R4, R28.reuse, R99 ;  /* 0x0000001c04637223 */ /* 0x080fe20000000063 */
[----:B------:R-:W-:Y:S01]  /*17c10*/  FFMA R100, R3, R28, R100 ;  /* 0x0000001c03647223 */ /* 0x000fe20000000064 */
[----:B------:R-:W-:Y:S02]  /*17c20*/  MOV R88, R30 ;  /* 0x0000001e00587202 */ /* 0x000fe40000000f00 */
[----:B------:R-:W-:-:S07]  /*17c30*/  MOV R128, R123 ;  /* 0x0000007b00807202 */ /* 0x000fce0000000f00 */
[----:B------:R-:W-:Y:S05]  /*17c40*/  WARPSYNC.COLLECTIVE R91, `(.L_x_1474) ;  /* 0x000000005b087348 */ /* 0x000fea0003c00000 */
[----:B------:R0:W1:Y:S02]  /*17c50*/  SHFL.IDX P0, R123, R88, R89, R90 ;  /* 0x00000059587b7389 */ /* 0x000064000000005a */
[----:B01----:R-:W-:Y:S05]  /*17c60*/  ENDCOLLECTIVE ;  /* 0x000000000000791b */ /* 0x003fea0003800000 */
.L_x_1474:
[-C--:B------:R-:W-:Y:S01]  /*17c70*/  FFMA R101, R4, R128.reuse, R101 ;  /* 0x0000008004657223 */ /* 0x080fe20000000065 */
[----:B------:R-:W-:Y:S01]  /*17c80*/  FFMA R102, R3, R128, R102 ;  /* 0x0000008003667223 */ /* 0x000fe20000000066 */
[----:B------:R-:W-:Y:S02]  /*17c90*/  MOV R88, R31 ;  /* 0x0000001f00587202 */ /* 0x000fe40000000f00 */
[----:B------:R-:W-:-:S07]  /*17ca0*/  MOV R30, R123 ;  /* 0x0000007b001e7202 */ /* 0x000fce0000000f00 */
[----:B------:R-:W-:Y:S05]  /*17cb0*/  WARPSYNC.COLLECTIVE R91, `(.L_x_1475) ;  /* 0x000000005b087348 */ /* 0x000fea0003c00000 */
[----:B------:R0:W1:Y:S02]  /*17cc0*/  SHFL.IDX P0, R123, R88, R89, R90 ;  /* 0x00000059587b7389 */ /* 0x000064000000005a */
[----:B01----:R-:W-:Y:S05]  /*17cd0*/  ENDCOLLECTIVE ;  /* 0x000000000000791b */ /* 0x003fea0003800000 */
.L_x_1475:
[-C--:B------:R-:W-:Y:S01]  /*17ce0*/  FFMA R103, R4, R30.reuse, R103 ;  /* 0x0000001e04677223 */ /* 0x080fe20000000067 */
[----:B------:R-:W-:Y:S01]  /*17cf0*/  FFMA R104, R3, R30, R104 ;  /* 0x0000001e03687223 */ /* 0x000fe20000000068 */
[----:B------:R-:W-:Y:S02]  /*17d00*/  MOV R88, R32 ;  /* 0x0000002000587202 */ /* 0x000fe40000000f00 */
[----:B------:R-:W-:-:S07]  /*17d10*/  MOV R130, R123 ;  /* 0x0000007b00827202 */ /* 0x000fce0000000f00 */
[----:B------:R-:W-:Y:S05]  /*17d20*/  WARPSYNC.COLLECTIVE R91, `(.L_x_1476) ;  /* 0x000000005b087348 */ /* 0x000fea0003c00000 */
[----:B------:R0:W1:Y:S02]  /*17d30*/  SHFL.IDX P0, R123, R88, R89, R90 ;  /* 0x00000059587b7389 */ /* 0x000064000000005a */
[----:B01----:R-:W-:Y:S05]  /*17d40*/  ENDCOLLECTIVE ;  /* 0x000000000000791b */ /* 0x003fea0003800000 */
.L_x_1476:
[-C--:B------:R-:W-:Y:S01]  /*17d50*/  FFMA R105, R4, R130.reuse, R105 ;  /* 0x0000008204697223 */ /* 0x080fe20000000069 */
[----:B------:R-:W-:Y:S01]  /*17d60*/  FFMA R106, R3, R130, R106 ;  /* 0x00000082036a7223 */ /* 0x000fe2000000006a */
[----:B------:R-:W-:Y:S02]  /*17d70*/  MOV R88, R34 ;  /* 0x0000002200587202 */ /* 0x000fe40000000f00 */
[----:B------:R-:W-:-:S07]  /*17d80*/  MOV R32, R123 ;  /* 0x0000007b00207202 */ /* 0x000fce0000000f00 */
[----:B------:R-:W-:Y:S05]  /*17d90*/  WARPSYNC.COLLECTIVE R91, `(.L_x_1477) ;  /* 0x000000005b087348 */ /* 0x000fea0003c00000 */
[----:B------:R0:W1:Y:S02]  /*17da0*/  SHFL.IDX P0, R123, R88, R89, R90 ;  /* 0x00000059587b7389 */ /* 0x000064000000005a */
[----:B01----:R-:W-:Y:S05]  /*17db0*/  ENDCOLLECTIVE ;  /* 0x000000000000791b */ /* 0x003fea0003800000 */
.L_x_1477:
[-C--:B------:R-:W-:Y:S01]  /*17dc0*/  FFMA R107, R4, R32.reuse, R107 ;  /* 0x00000020046b7223 */ /* 0x080fe2000000006b */
[----:B------:R-:W-:Y:S01]  /*17dd0*/  FFMA R108, R3, R32, R108 ;  /* 0x00000020036c7223 */ /* 0x000fe2000000006c */
[----:B------:R-:W-:Y:S02]  /*17de0*/  MOV R88, R35 ;  /* 0x0000002300587202 */ /* 0x000fe40000000f00 */
[----:B------:R-:W-:-:S07]  /*17df0*/  MOV R34, R123 ;  /* 0x0000007b00227202 */ /* 0x000fce0000000f00 */
[----:B------:R-:W-:Y:S05]  /*17e00*/  WARPSYNC.COLLECTIVE R91, `(.L_x_1478) ;  /* 0x000000005b087348 */ /* 0x000fea0003c00000 */
[----:B------:R0:W1:Y:S02]  /*17e10*/  SHFL.IDX P0, R123, R88, R89, R90 ;  /* 0x00000059587b7389 */ /* 0x000064000000005a */
[----:B01----:R-:W-:Y:S05]  /*17e20*/  ENDCOLLECTIVE ;  /* 0x000000000000791b */ /* 0x003fea0003800000 */
.L_x_1478:
[-C--:B------:R-:W-:Y:S01]  /*17e30*/  FFMA R109, R4, R34.reuse, R109 ;  /* 0x00000022046d7223 */ /* 0x080fe2000000006d */
[----:B------:R-:W-:Y:S01]  /*17e40*/  FFMA R110, R3, R34, R110 ;  /* 0x00000022036e7223 */ /* 0x000fe2000000006e */
[----:B------:R-:W-:Y:S02]  /*17e50*/  MOV R88, R36 ;  /* 0x0000002400587202 */ /* 0x000fe40000000f00 */
[----:B------:R-:W-:-:S07]  /*17e60*/  MOV R132, R123 ;  /* 0x0000007b00847202 */ /* 0x000fce0000000f00 */
[----:B------:R-:W-:Y:S05]  /*17e70*/  WARPSYNC.COLLECTIVE R91, `(.L_x_1479) ;  /* 0x000000005b087348 */ /* 0x000fea0003c00000 */
[----:B------:R0:W1:Y:S02]  /*17e80*/  SHFL.IDX P0, R123, R88, R89, R90 ;  /* 0x00000059587b7389 */ /* 0x000064000000005a */
[----:B01----:R-:W-:Y:S05]  /*17e90*/  ENDCOLLECTIVE ;  /* 0x000000000000791b */ /* 0x003fea0003800000 */
.L_x_1479:
[-C--:B------:R-:W-:Y:S01]  /*17ea0*/  FFMA R111, R4, R132.reuse, R111 ;  /* 0x00000084046f7223 */ /* 0x080fe2000000006f */
[----:B------:R-:W-:Y:S01]  /*17eb0*/  FFMA R112, R3, R132, R112 ;  /* 0x0000008403707223 */ /* 0x000fe20000000070 */
[----:B------:R-:W-:Y:S02]  /*17ec0*/  MOV R88, R37 ;  /* 0x0000002500587202 */ /* 0x000fe40000000f00 */
[----:B------:R-:W-:-:S07]  /*17ed0*/  MOV R36, R123 ;  /* 0x0000007b00247202 */ /* 0x000fce0000000f00 */
[----:B------:R-:W-:Y:S05]  /*17ee0*/  WARPSYNC.COLLECTIVE R91, `(.L_x_1480) ;  /* 0x000000005b087348 */ /* 0x000fea0003c00000 */
[----:B------:R0:W1:Y:S02]  /*17ef0*/  SHFL.IDX P0, R123, R88, R89, R90 ;  /* 0x00000059587b7389 */ /* 0x000064000000005a */
[----:B01----:R-:W-:Y:S05]  /*17f00*/  ENDCOLLECTIVE ;  /* 0x000000000000791b */ /* 0x003fea0003800000 */
.L_x_1480:
[-C--:B------:R-:W-:Y:S01]  /*17f10*/  FFMA R113, R4, R36.reuse, R113 ;  /* 0x0000002404717223 */ /* 0x080fe20000000071 */
[----:B------:R-:W-:Y:S01]  /*17f20*/  FFMA R114, R3, R36, R114 ;  /* 0x0000002403727223 */ /* 0x000fe20000000072 */
[----:B------:R-:W-:Y:S02]  /*17f30*/  MOV R88, R38 ;  /* 0x0000002600587202 */ /* 0x000fe40000000f00 */
[----:B------:R-:W-:-:S07]  /*17f40*/  MOV R134, R123 ;  /* 0x0000007b00867202 */ /* 0x000fce0000000f00 */
[----:B------:R-:W-:Y:S05]  /*17f50*/  WARPSYNC.COLLECTIVE R91, `(.L_x_1481) ;  /* 0x000000005b087348 */ /* 0x000fea0003c00000 */
[----:B------:R0:W1:Y:S02]  /*17f60*/  SHFL.IDX P0, R123, R88, R89, R90 ;  /* 0x00000059587b7389 */ /* 0x000064000000005a */
[----:B01----:R-:W-:Y:S05]  /*17f70*/  ENDCOLLECTIVE ;  /* 0x000000000000791b */ /* 0x003fea0003800000 */
.L_x_1481:
[-C--:B------:R-:W-:Y:S01]  /*17f80*/  FFMA R115, R4, R134.reuse, R115 ;  /* 0x0000008604737223 */ /* 0x080fe20000000073 */
[----:B------:R-:W-:Y:S01]  /*17f90*/  FFMA R116, R3, R134, R116 ;  /* 0x0000008603747223 */ /* 0x000fe20000000074 */
[----:B------:R-:W-:Y:S02]  /*17fa0*/  MOV R88, R39 ;  /* 0x0000002700587202 */ /* 0x000fe40000000f00 */
[----:B------:R-:W-:-:S07]  /*17fb0*/  MOV R38, R123 ;  /* 0x0000007b00267202 */ /* 0x000fce0000000f00 */
[----:B------:R-:W-:Y:S05]  /*17fc0*/  WARPSYNC.COLLECTIVE R91, `(.L_x_1482) ;  /* 0x000000005b087348 */ /* 0x000fea0003c00000 */
[----:B------:R0:W1:Y:S02]  /*17fd0*/  SHFL.IDX P0, R123, R88, R89, R90 ;  /* 0x00000059587b7389 */ /* 0x000064000000005a */
[----:B01----:R-:W-:Y:S05]  /*17fe0*/  ENDCOLLECTIVE ;  /* 0x000000000000791b */ /* 0x003fea0003800000 */
.L_x_1482:
[-C--:B------:R-:W-:Y:S01]  /*17ff0*/  FFMA R117, R4, R38.reuse, R117 ;  /* 0x0000002604757223 */ /* 0x080fe20000000075 */
[----:B------:R-:W-:Y:S01]  /*18000*/  FFMA R118, R3, R38, R118 ;  /* 0x0000002603767223 */ /* 0x000fe20000000076 */
[----:B------:R-:W-:Y:S02]  /*18010*/  MOV R88, R40 ;  /* 0x0000002800587202 */ /* 0x000fe40000000f00 */
[----:B------:R-:W-:-:S07]  /*18020*/  MOV R8, R123 ;  /* 0x0000007b00087202 */ /* 0x000fce0000000f00 */
[----:B------:R-:W-:Y:S05]  /*18030*/  WARPSYNC.COLLECTIVE R91, `(.L_x_1483) ;  /* 0x000000005b087348 */ /* 0x000fea0003c00000 */
[----:B------:R0:W1:Y:S02]  /*18040*/  SHFL.IDX P0, R123, R88, R89, R90 ;  /* 0x00000059587b7389 */ /* 0x000064000000005a */
[----:B01----:R-:W-:Y:S05]  /*18050*/  ENDCOLLECTIVE ;  /* 0x000000000000791b */ /* 0x003fea0003800000 */
.L_x_1483:
[-C--:B------:R-:W-:Y:S01]  /*18060*/  FFMA R119, R4, R8.reuse, R119 ;  /* 0x0000000804777223 */ /* 0x080fe20000000077 */
[----:B------:R-:W-:Y:S01]  /*18070*/  FFMA R120, R3, R8, R120 ;  /* 0x0000000803787223 */ /* 0x000fe20000000078 */
[----:B------:R-:W-:Y:S02]  /*18080*/  MOV R88, R41 ;  /* 0x0000002900587202 */ /* 0x000fe40000000f00 */
[----:B------:R-:W-:-:S07]  /*18090*/  MOV R40, R123 ;  /* 0x0000007b00287202 */ /* 0x000fce0000000f00 */
[----:B------:R-:W-:Y:S05]  /*180a0*/  WARPSYNC.COLLECTIVE R91, `(.L_x_1484) ;  /* 0x000000005b087348 */ /* 0x000fea0003c00000 */
[----:B------:R0:W1:Y:S02]  /*180b0*/  SHFL.IDX P0, R123, R88, R89, R90 ;  /* 0x00000059587b7389 */ /* 0x000064000000005a */
[----:B01----:R-:W-:Y:S05]  /*180c0*/  ENDCOLLECTIVE ;  /* 0x000000000000791b */ /* 0x003fea0003800000 */
.L_x_1484:
[-C--:B------:R-:W-:Y:S01]  /*180d0*/  FFMA R121, R4, R40.reuse, R121 ;  /* 0x0000002804797223 */ /* 0x080fe20000000079 */
[----:B------:R-:W-:Y:S01]  /*180e0*/  FFMA R87, R3, R40, R87 ;  /* 0x0000002803577223 */ /* 0x000fe20000000057 */
[----:B------:R-:W-:Y:S02]  /*180f0*/  MOV R88, R42 ;  /* 0x0000002a00587202 */ /* 0x000fe40000000f00 */
[----:B------:R-:W-:-:S07]  /*18100*/  MOV R41, R123 ;  /* 0x0000007b00297202 */ /* 0x000fce0000000f00 */
[----:B------:R-:W-:Y:S05]  /*18110*/  WARPSYNC.COLLECTIVE R91, `(.L_x_1485) ;  /* 0x000000005b087348 */ /* 0x000fea0003c00000 */
[----:B------:R0:W1:Y:S02]  /*18120*/  SHFL.IDX P0, R123, R88, R89, R90 ;  /* 0x00000059587b7389 */ /* 0x000064000000005a */
[----:B01----:R-:W-:Y:S05]  /*18130*/  ENDCOLLECTIVE ;  /* 0x000000000000791b */ /* 0x003fea0003800000 */
.L_x_1485:
[-C--:B------:R-:W-:Y:S01]  /*18140*/  FFMA R80, R4, R41.reuse, R80 ;  /* 0x0000002904507223 */ /* 0x080fe20000000050 */
[----:B------:R-:W-:Y:S01]  /*18150*/  FFMA R78, R3, R41, R78 ;  /* 0x00000029034e7223 */ /* 0x000fe2000000004e */
[----:B------:R-:W-:Y:S06]  /*18160*/  BRA `(.L_x_1486) ;  /* 0xffffff0800007947 */ /* 0x000fec000383ffff */
.L_x_1487:
        /* <DEDUP_REMOVED lines=9> */
.L_x_3253:


//--------------------- .text._Z12_spmm_conv_3PKfPfiiPKiS3_S3_S0_ --------------------------
	.section	.text._Z12_spmm_conv_3PKfPfiiPKiS3_S3_S0_,"ax",@progbits
	.align	128
        .global         _Z12_spmm_conv_3PKfPfiiPKiS3_S3_S0_
        .type           _Z12_spmm_conv_3PKfPfiiPKiS3_S3_S0_,@function
        .size           _Z12_spmm_conv_3PKfPfiiPKiS3_S3_S0_,(.L_x_3254 - _Z12_spmm_conv_3PKfPfiiPKiS3_S3_S0_)
        .other          _Z12_spmm_conv_3PKfPfiiPKiS3_S3_S0_,@"STO_CUDA_ENTRY STV_DEFAULT"
_Z12_spmm_conv_3PKfPfiiPKiS3_S3_S0_:
.text._Z12_spmm_conv_3PKfPfiiPKiS3_S3_S0_:
        /* <DEDUP_REMOVED lines=68> */
.L_x_1493:
        /* <DEDUP_REMOVED lines=90> */
.L_x_1491:
[----:B------:R-:W-:Y:S05]  /*09e0*/  BSYNC.RECONVERGENT B1 ;  /* 0x0000000000017941 */ /* 0x000fea0003800200 */
.L_x_1490:
        /* <DEDUP_REMOVED lines=554> */
.L_x_1682:
        /* <DEDUP_REMOVED lines=8> */
.L_x_1489:
[----:B------:R-:W-:Y:S05]  /*2d10*/  BSYNC B0 ;  /* 0x0000000000007941 */ /* 0x000fea0003800000 */
.L_x_1488:
        /* <DEDUP_REMOVED lines=109> */
.L_x_1495:
[----:B------:R-:W-:Y:S05]  /*33f0*/  BSYNC.RECONVERGENT B0 ;  /* 0x0000000000007941 */ /* 0x000fea0003800200 */
.L_x_1494:
        /* <DEDUP_REMOVED lines=464> */
.L_x_1772:
[-C--:B------:R-:W-:Y:S01]  /*5100*/  FFMA R44, R44, R93.reuse, R17 ;  /* 0x0000005d2c2c7223 */ /* 0x080fe20000000011 */
[----:B------:R-:W-:Y:S01]  /*5110*/  FFMA R45, R4, R93, R45 ;  /* 0x0000005d042d7223 */ /* 0x000fe2000000002d */
[----:B------:R-:W-:-:S07]  /*5120*/  MOV R42, R123 ;  /* 0x0000007b002a7202 */ /* 0x000fce0000000f00 */
.L_x_1497:
[----:B------:R-:W-:Y:S05]  /*5130*/  BSYNC B0 ;  /* 0x0000000000007941 */ /* 0x000fea0003800000 */
.L_x_1496:
        /* <DEDUP_REMOVED lines=143> */
.L_x_1818:
[-C--:B------:R-:W-:Y:S01]  /*5a30*/  FFMA R44, R5, R93.reuse, R44 ;  /* 0x0000005d052c7223 */ /* 0x080fe2000000002c */
[----:B------:R-:W-:-:S07]  /*5a40*/  FFMA R45, R4, R93, R45 ;  /* 0x0000005d042d7223 */ /* 0x000fce000000002d */
.L_x_1500:
[----:B------:R-:W-:Y:S05]  /*5a50*/  BSYNC B0 ;  /* 0x0000000000007941 */ /* 0x000fea0003800000 */
.L_x_1499:
        /* <DEDUP_REMOVED lines=72> */
.L_x_1842:
[-C--:B------:R-:W-:Y:S01]  /*5ee0*/  FFMA R44, R5, R93.reuse, R44 ;  /* 0x0000005d052c7223 */ /* 0x080fe2000000002c */
[----:B------:R-:W-:-:S07]  /*5ef0*/  FFMA R45, R4, R93, R45 ;  /* 0x0000005d042d7223 */ /* 0x000fce000000002d */
.L_x_1503:
[----:B------:R-:W-:Y:S05]  /*5f00*/  BSYNC B0 ;  /* 0x0000000000007941 */ /* 0x000fea0003800000 */
.L_x_1502:
        /* <DEDUP_REMOVED lines=119> */
.L_x_1492:
        /* <DEDUP_REMOVED lines=8> */
.L_x_1506:
[----:B------:R-:W-:Y:S05]  /*6700*/  BSYNC B1 ;  /* 0x0000000000017941 */ /* 0x000fea0003800000 */
.L_x_1505:
        /* <DEDUP_REMOVED lines=14> */
.L_x_1507:
        /* <DEDUP_REMOVED lines=9> */
.L_x_1508:
[----:B------:R-:W-:Y:S02]  /*6880*/  MOV R90, R75 ;  /* 0x0000004b005a7202 */ /* 0x000fe40000000f00 */
[----:B------:R-:W-:-:S07]  /*6890*/  MOV R81, R93 ;  /* 0x0000005d00517202 */ /* 0x000fce0000000f00 */
[----:B------:R-:W-:Y:S05]  /*68a0*/  WARPSYNC.COLLECTIVE R88, `(.L_x_1509) ;  /* 0x0000000058087348 */ /* 0x000fea0003c00000 */
[----:B------:R0:W1:Y:S02]  /*68b0*/  SHFL.IDX P0, R93, R91, R90, R89 ;  /* 0x0000005a5b5d7389 */ /* 0x0000640000000059 */
[----:B01----:R-:W-:Y:S05]  /*68c0*/  ENDCOLLECTIVE ;  /* 0x000000000000791b */ /* 0x003fea0003800000 */
.L_x_1509:
[----:B------:R-:W-:Y:S02]  /*68d0*/  MOV R90, R73 ;  /* 0x00000049005a7202 */ /* 0x000fe40000000f00 */
[----:B------:R-:W-:-:S07]  /*68e0*/  MOV R65, R93 ;  /* 0x0000005d00417202 */ /* 0x000fce0000000f00 */
[----:B------:R-:W-:Y:S05]  /*68f0*/  WARPSYNC.COLLECTIVE R88, `(.L_x_1510) ;  /* 0x0000000058087348 */ /* 0x000fea0003c00000 */
[----:B------:R0:W1:Y:S02]  /*6900*/  SHFL.IDX P0, R93, R91, R90, R89 ;  /* 0x0000005a5b5d7389 */ /* 0x0000640000000059 */
[----:B01----:R-:W-:Y:S05]  /*6910*/  ENDCOLLECTIVE ;  /* 0x000000000000791b */ /* 0x003fea0003800000 */
.L_x_1510:
[----:B------:R-:W-:Y:S02]  /*6920*/  MOV R90, R71 ;  /* 0x00000047005a7202 */ /* 0x000fe40000000f00 */
[----:B------:R-:W-:-:S07]  /*6930*/  MOV R63, R93 ;  /* 0x0000005d003f7202 */ /* 0x000fce0000000f00 */
[----:B------:R-:W-:Y:S05]  /*6940*/  WARPSYNC.COLLECTIVE R88, `(.L_x_1511) ;  /* 0x0000000058087348 */ /* 0x000fea0003c00000 */
[----:B------:R0:W1:Y:S02]  /*6950*/  SHFL.IDX P0, R93, R91, R90, R89 ;  /* 0x0000005a5b5d7389 */ /* 0x0000640000000059 */
[----:B01----:R-:W-:Y:S05]  /*6960*/  ENDCOLLECTIVE ;  /* 0x000000000000791b */ /* 0x003fea0003800000 */
.L_x_1511:
[----:B------:R-:W-:Y:S02]  /*6970*/  MOV R90, R69 ;  /* 0x00000045005a7202 */ /* 0x000fe40000000f00 */
[----:B------:R-:W-:-:S07]  /*6980*/  MOV R61, R93 ;  /* 0x0000005d003d7202 */ /* 0x000fce0000000f00 */
[----:B------:R-:W-:Y:S05]  /*6990*/  WARPSYNC.COLLECTIVE R88, `(.L_x_1512) ;  /* 0x0000000058087348 */ /* 0x000fea0003c00000 */
[----:B------:R0:W1:Y:S02]  /*69a0*/  SHFL.IDX P0, R93, R91, R90, R89 ;  /* 0x0000005a5b5d7389 */ /* 0x0000640000000059 */
[----:B01----:R-:W-:Y:S05]  /*69b0*/  ENDCOLLECTIVE ;  /* 0x000000000000791b */ /* 0x003fea0003800000 */
.L_x_1512:
[----:B------:R-:W-:Y:S02]  /*69c0*/  MOV R90, R67 ;  /* 0x00000043005a7202 */ /* 0x000fe40000000f00 */
[----:B------:R-:W-:-:S07]  /*69d0*/  MOV R59, R93 ;  /* 0x0000005d003b7202 */ /* 0x000fce0000000f00 */
[----:B------:R-:W-:Y:S05]  /*69e0*/  WARPSYNC.COLLECTIVE R88, `(.L_x_1513) ;  /* 0x0000000058087348 */ /* 0x000fea0003c00000 */
[----:B------:R0:W1:Y:S02]  /*69f0*/  SHFL.IDX P0, R93, R91, R90, R89 ;  /* 0x0000005a5b5d7389 */ /* 0x0000640000000059 */
[----:B01----:R-:W-:Y:S05]  /*6a00*/  ENDCOLLECTIVE ;  /* 0x000000000000791b */ /* 0x003fea0003800000 */
.L_x_1513:
[----:B------:R-:W-:Y:S02]  /*6a10*/  MOV R91, R20 ;  /* 0x00000014005b7202 */ /* 0x000fe40000000f00 */
[----:B------:R-:W-:Y:S02]  /*6a20*/  MOV R90, R57 ;  /* 0x00000039005a7202 */ /* 0x000fe40000000f00 */
[----:B------:R-:W-:-:S07]  /*6a30*/  MOV R7, R93 ;  /* 0x0000005d00077202 */ /* 0x000fce0000000f00 */
[----:B------:R-:W-:Y:S05]  /*6a40*/  WARPSYNC.COLLECTIVE R88, `(.L_x_1514) ;  /* 0x0000000058087348 */ /* 0x000fea0003c00000 */
[----:B------:R0:W1:Y:S02]  /*6a50*/  SHFL.IDX P0, R93, R91, R90, R89 ;  /* 0x0000005a5b5d7389 */ /* 0x0000640000000059 */
[----:B01----:R-:W-:Y:S05]  /*6a60*/  ENDCOLLECTIVE ;  /* 0x000000000000791b */ /* 0x003fea0003800000 */
.L_x_1514:
[----:B------:R-:W-:Y:S01]  /*6a70*/  MOV R91, R19 ;  /* 0x00000013005b7202 */ /* 0x000fe20000000f00 */
[C---:B------:R-:W-:Y:S01]  /*6a80*/  FFMA R78, R93.reuse, R79, R78 ;  /* 0x0000004f5d4e7223 */ /* 0x040fe2000000004e */
[----:B------:R-:W-:-:S07]  /*6a90*/  FFMA R76, R93, R80, R111 ;  /* 0x000000505d4c7223 */ /* 0x000fce000000006f */
[----:B------:R-:W-:Y:S05]  /*6aa0*/  WARPSYNC.COLLECTIVE R88, `(.L_x_1515) ;  /* 0x0000000058087348 */ /* 0x000fea0003c00000 */
[----:B------:R0:W1:Y:S02]  /*6ab0*/  SHFL.IDX P0, R93, R91, R90, R89 ;  /* 0x0000005a5b5d7389 */ /* 0x0000640000000059 */
[----:B01----:R-:W-:Y:S05]  /*6ac0*/  ENDCOLLECTIVE ;  /* 0x000000000000791b */ /* 0x003fea0003800000 */
.L_x_1515:
[----:B------:R-:W-:Y:S02]  /*6ad0*/  MOV R91, R18 ;  /* 0x00000012005b7202 */ /* 0x000fe40000000f00 */
[----:B------:R-:W-:-:S07]  /*6ae0*/  MOV R72, R93 ;  /* 0x0000005d00487202 */ /* 0x000fce0000000f00 */
[----:B------:R-:W-:Y:S05]  /*6af0*/  WARPSYNC.COLLECTIVE R88, `(.L_x_1516) ;  /* 0x0000000058087348 */ /* 0x000fea0003c00000 */
[----:B------:R0:W1:Y:S02]  /*6b00*/  SHFL.IDX P0, R93, R91, R90, R89 ;  /* 0x0000005a5b5d7389 */ /* 0x0000640000000059 */
[----:B01----:R-:W-:Y:S05]  /*6b10*/  ENDCOLLECTIVE ;  /* 0x000000000000791b */ /* 0x003fea0003800000 */
.L_x_1516:
[-C--:B------:R-:W-:Y:S01]  /*6b20*/  FFMA R74, R79, R72.reuse, R74 ;  /* 0x000000484f4a7223 */ /* 0x080fe2000000004a */
[----:B------:R-:W-:Y:S01]  /*6b30*/  FFMA R72, R80, R72, R109 ;  /* 0x0000004850487223 */ /* 0x000fe2000000006d */
[----:B------:R-:W-:Y:S02]  /*6b40*/  MOV R91, R17 ;  /* 0x00000011005b7202 */ /* 0x000fe40000000f00 */
[----:B------:R-:W-:-:S07]  /*6b50*/  MOV R113, R93 ;  /* 0x0000005d00717202 */ /* 0x000fce0000000f00 */
[----:B------:R-:W-:Y:S05]  /*6b60*/  WARPSYNC.COLLECTIVE R88, `(.L_x_1517) ;  /* 0x0000000058087348 */ /* 0x000fea0003c00000 */
[----:B------:R0:W1:Y:S02]  /*6b70*/  SHFL.IDX P0, R93, R91, R90, R89 ;  /* 0x0000005a5b5d7389 */ /* 0x0000640000000059 */
[----:B01----:R-:W-:Y:S05]  /*6b80*/  ENDCOLLECTIVE ;  /* 0x000000000000791b */ /* 0x003fea0003800000 */
.L_x_1517:
[-C--:B------:R-:W-:Y:S01]  /*6b90*/  FFMA R70, R79, R113.reuse, R70 ;  /* 0x000000714f467223 */ /* 0x080fe20000000046 */
[----:B------:R-:W-:Y:S01]  /*6ba0*/  FFMA R68, R80, R113, R107 ;  /* 0x0000007150447223 */ /* 0x000fe2000000006b */
[----:B------:R-:W-:Y:S02]  /*6bb0*/  MOV R91, R16 ;  /* 0x00000010005b7202 */ /* 0x000fe40000000f00 */
[----:B------:R-:W-:-:S07]  /*6bc0*/  MOV R115, R93 ;  /* 0x0000005d00737202 */ /* 0x000fce0000000f00 */
[----:B------:R-:W-:Y:S05]  /*6bd0*/  WARPSYNC.COLLECTIVE R88, `(.L_x_1518) ;  /* 0x0000000058087348 */ /* 0x000fea0003c00000 */
[----:B------:R0:W1:Y:S02]  /*6be0*/  SHFL.IDX P0, R93, R91, R90, R89 ;  /* 0x0000005a5b5d7389 */ /* 0x0000640000000059 */
[----:B01----:R-:W-:Y:S05]  /*6bf0*/  ENDCOLLECTIVE ;  /* 0x000000000000791b */ /* 0x003fea0003800000 */
.L_x_1518:
        /* <DEDUP_REMOVED lines=8> */
.L_x_1519:
[----:B------:R-:W-:Y:S02]  /*6c80*/  MOV R91, R14 ;  /* 0x0000000e005b7202 */ /* 0x000fe40000000f00 */
[----:B------:R-:W-:-:S07]  /*6c90*/  MOV R111, R93 ;  /* 0x0000005d006f7202 */ /* 0x000fce0000000f00 */
[----:B------:R-:W-:Y:S05]  /*6ca0*/  WARPSYNC.COLLECTIVE R88, `(.L_x_1520) ;  /* 0x0000000058087348 */ /* 0x000fea0003c00000 */
[----:B------:R0:W1:Y:S02]  /*6cb0*/  SHFL.IDX P0, R93, R91, R90, R89 ;  /* 0x0000005a5b5d7389 */ /* 0x0000640000000059 */
[----:B01----:R-:W-:Y:S05]  /*6cc0*/  ENDCOLLECTIVE ;  /* 0x000000000000791b */ /* 0x003fea0003800000 */
.L_x_1520:
[-C--:B------:R-:W-:Y:S01]  /*6cd0*/  FFMA R84, R80, R111.reuse, R101 ;  /* 0x0000006f50547223 */ /* 0x080fe20000000065 */
[----:B------:R-:W-:Y:S01]  /*6ce0*/  FFMA R82, R79, R111, R82 ;  /* 0x0000006f4f527223 */ /* 0x000fe20000000052 */
[----:B------:R-:W-:Y:S02]  /*6cf0*/  MOV R91, R13 ;  /* 0x0000000d005b7202 */ /* 0x000fe40000000f00 */
[----:B------:R-:W-:-:S07]  /*6d00*/  MOV R117, R93 ;  /* 0x0000005d00757202 */ /* 0x000fce0000000f00 */
[----:B------:R-:W-:Y:S05]  /*6d10*/  WARPSYNC.COLLECTIVE R88, `(.L_x_1521) ;  /* 0x0000000058087348 */ /* 0x000fea0003c00000 */
[----:B------:R0:W1:Y:S02]  /*6d20*/  SHFL.IDX P0, R93, R91, R90, R89 ;  /* 0x0000005a5b5d7389 */ /* 0x0000640000000059 */
[----:B01----:R-:W-:Y:S05]  /*6d30*/  ENDCOLLECTIVE ;  /* 0x000000000000791b */ /* 0x003fea0003800000 */
.L_x_1521:
[-C--:B------:R-:W-:Y:S01]  /*6d40*/  FFMA R92, R80, R117.reuse, R99 ;  /* 0x00000075505c7223 */ /* 0x080fe20000000063 */
[----:B------:R-:W-:Y:S01]  /*6d50*/  FFMA R86, R79, R117, R86 ;  /* 0x000000754f567223 */ /* 0x000fe20000000056 */
[----:B------:R-:W-:Y:S02]  /*6d60*/  MOV R91, R12 ;  /* 0x0000000c005b7202 */ /* 0x000fe40000000f00 */
[----:B------:R-:W-:-:S07]  /*6d70*/  MOV R119, R93 ;  /* 0x0000005d00777202 */ /* 0x000fce0000000f00 */
[----:B------:R-:W-:Y:S05]  /*6d80*/  WARPSYNC.COLLECTIVE R88, `(.L_x_1522) ;  /* 0x0000000058087348 */ /* 0x000fea0003c00000 */
[----:B------:R0:W1:Y:S02]  /*6d90*/  SHFL.IDX P0, R93, R91, R90, R89 ;  /* 0x0000005a5b5d7389 */ /* 0x0000640000000059 */
[----:B01----:R-:W-:Y:S05]  /*6da0*/  ENDCOLLECTIVE ;  /* 0x000000000000791b */ /* 0x003fea0003800000 */
.L_x_1522:
[-C--:B------:R-:W-:Y:S01]  /*6db0*/  FFMA R100, R80, R119.reuse, R97 ;  /* 0x0000007750647223 */ /* 0x080fe20000000061 */
[----:B------:R-:W-:Y:S01]  /*6dc0*/  FFMA R94, R79, R119, R94 ;  /* 0x000000774f5e7223 */ /* 0x000fe2000000005e */
[----:B------:R-:W-:Y:S02]  /*6dd0*/  MOV R91, R11 ;  /* 0x0000000b005b7202 */ /* 0x000fe40000000f00 */
[----:B------:R-:W-:-:S07]  /*6de0*/  MOV R121, R93 ;  /* 0x0000005d00797202 */ /* 0x000fce0000000f00 */
[----:B------:R-:W-:Y:S05]  /*6df0*/  WARPSYNC.COLLECTIVE R88, `(.L_x_1523) ;  /* 0x0000000058087348 */ /* 0x000fea0003c00000 */
[----:B------:R0:W1:Y:S02]  /*6e00*/  SHFL.IDX P0, R93, R91, R90, R89 ;  /* 0x0000005a5b5d7389 */ /* 0x0000640000000059 */
[----:B01----:R-:W-:Y:S05]  /*6e10*/  ENDCOLLECTIVE ;  /* 0x000000000000791b */ /* 0x003fea0003800000 */
.L_x_1523:
[-C--:B------:R-:W-:Y:S01]  /*6e20*/  FFMA R102, R80, R121.reuse, R95 ;  /* 0x0000007950667223 */ /* 0x080fe2000000005f */
[----:B------:R-:W-:Y:S01]  /*6e30*/  FFMA R98, R79, R121, R98 ;  /* 0x000000794f627223 */ /* 0x000fe20000000062 */
[----:B------:R-:W-:Y:S02]  /*6e40*/  MOV R91, R10 ;  /* 0x0000000a005b7202 */ /* 0x000fe40000000f00 */
[----:B------:R-:W-:-:S07]  /*6e50*/  MOV R104, R93 ;  /* 0x0000005d00687202 */ /* 0x000fce0000000f00 */
[----:B------:R-:W-:Y:S05]  /*6e60*/  WARPSYNC.COLLECTIVE R88, `(.L_x_1524) ;  /* 0x0000000058087348 */ /* 0x000fea0003c00000 */
[----:B------:R0:W1:Y:S02]  /*6e70*/  SHFL.IDX P0, R93, R91, R90, R89 ;  /* 0x0000005a5b5d7389 */ /* 0x0000640000000059 */
[----:B01----:R-:W-:Y:S05]  /*6e80*/  ENDCOLLECTIVE ;  /* 0x000000000000791b */ /* 0x003fea0003800000 */
.L_x_1524:
        /* <DEDUP_REMOVED lines=8> */
.L_x_1525:
[----:B------:R-:W-:Y:S02]  /*6f10*/  MOV R91, R8 ;  /* 0x00000008005b7202 */ /* 0x000fe40000000f00 */
[----:B------:R-:W-:-:S07]  /*6f20*/  MOV R95, R93 ;  /* 0x0000005d005f7202 */ /* 0x000fce0000000f00 */
[----:B------:R-:W-:Y:S05]  /*6f30*/  WARPSYNC.COLLECTIVE R88, `(.L_x_1526) ;  /* 0x0000000058087348 */ /* 0x000fea0003c00000 */
[----:B------:R0:W1:Y:S02]  /*6f40*/  SHFL.IDX P0, R93, R91, R90, R89 ;  /* 0x0000005a5b5d7389 */ /* 0x0000640000000059 */
[----:B01----:R-:W-:Y:S05]  /*6f50*/  ENDCOLLECTIVE ;  /* 0x000000000000791b */ /* 0x003fea0003800000 */
.L_x_1526:
[-C--:B------:R-:W-:Y:S01]  /*6f60*/  FFMA R108, R79, R95.reuse, R26 ;  /* 0x0000005f4f6c7223 */ /* 0x080fe2000000001a */
[----:B------:R-:W-:Y:S01]  /*6f70*/  FFMA R26, R80, R95, R27 ;  /* 0x0000005f501a7223 */ /* 0x000fe2000000001b */
[----:B------:R-:W-:Y:S02]  /*6f80*/  MOV R91, R0 ;  /* 0x00000000005b7202 */ /* 0x000fe40000000f00 */
[----:B------:R-:W-:-:S07]  /*6f90*/  MOV R97, R93 ;  /* 0x0000005d00617202 */ /* 0x000fce0000000f00 */
[----:B------:R-:W-:Y:S05]  /*6fa0*/  WARPSYNC.COLLECTIVE R88, `(.L_x_1527) ;  /* 0x0000000058087348 */ /* 0x000fea0003c00000 */
[----:B------:R0:W1:Y:S02]  /*6fb0*/  SHFL.IDX P0, R93, R91, R90, R89 ;  /* 0x0000005a5b5d7389 */ /* 0x0000640000000059 */
[----:B01----:R-:W-:Y:S05]  /*6fc0*/  ENDCOLLECTIVE ;  /* 0x000000000000791b */ /* 0x003fea0003800000 */
.L_x_1527:
[-C--:B------:R-:W-:Y:S01]  /*6fd0*/  FFMA R110, R79, R97.reuse, R28 ;  /* 0x000000614f6e7223 */ /* 0x080fe2000000001c */
[----:B------:R-:W-:Y:S01]  /*6fe0*/  FFMA R28, R80, R97, R29 ;  /* 0x00000061501c7223 */ /* 0x000fe2000000001d */
[----:B------:R-:W-:Y:S02]  /*6ff0*/  MOV R91, R51 ;  /* 0x00000033005b7202 */ /* 0x000fe40000000f00 */
[----:B------:R-:W-:-:S07]  /*7000*/  MOV R23, R93 ;  /* 0x0000005d00177202 */ /* 0x000fce0000000f00 */
[----:B------:R-:W-:Y:S05]  /*7010*/  WARPSYNC.COLLECTIVE R88, `(.L_x_1528) ;  /* 0x0000000058087348 */ /* 0x000fea0003c00000 */
[----:B------:R0:W1:Y:S02]  /*7020*/  SHFL.IDX P0, R93, R91, R90, R89 ;  /* 0x0000005a5b5d7389 */ /* 0x0000640000000059 */
[----:B01----:R-:W-:Y:S05]  /*7030*/  ENDCOLLECTIVE ;  /* 0x000000000000791b */ /* 0x003fea0003800000 */
.L_x_1528:
[-C--:B------:R-:W-:Y:S01]  /*7040*/  FFMA R112, R79, R23.reuse, R30 ;  /* 0x000000174f707223 */ /* 0x080fe2000000001e */
[----:B------:R-:W-:Y:S01]  /*7050*/  FFMA R30, R80, R23, R31 ;  /* 0x00000017501e7223 */ /* 0x000fe2000000001f */
[----:B------:R-:W-:Y:S02]  /*7060*/  MOV R91, R52 ;  /* 0x00000034005b7202 */ /* 0x000fe40000000f00 */
[----:B------:R-:W-:-:S07]  /*7070*/  MOV R99, R93 ;  /* 0x0000005d00637202 */ /* 0x000fce0000000f00 */
[----:B------:R-:W-:Y:S05]  /*7080*/  WARPSYNC.COLLECTIVE R88, `(.L_x_1529) ;  /* 0x0000000058087348 */ /* 0x000fea0003c00000 */
[----:B------:R0:W1:Y:S02]  /*7090*/  SHFL.IDX P0, R93, R91, R90, R89 ;  /* 0x0000005a5b5d7389 */ /* 0x0000640000000059 */
[----:B01----:R-:W-:Y:S05]  /*70a0*/  ENDCOLLECTIVE ;  /* 0x000000000000791b */ /* 0x003fea0003800000 */
.L_x_1529:
[-C--:B------:R-:W-:Y:S01]  /*70b0*/  FFMA R114, R79, R99.reuse, R32 ;  /* 0x000000634f727223 */ /* 0x080fe20000000020 */
[----:B------:R-:W-:Y:S01]  /*70c0*/  FFMA R32, R80, R99, R33 ;  /* 0x0000006350207223 */ /* 0x000fe20000000021 */
[----:B------:R-:W-:Y:S02]  /*70d0*/  MOV R91, R53 ;  /* 0x00000035005b7202 */ /* 0x000fe40000000f00 */
[----:B------:R-:W-:-:S07]  /*70e0*/  MOV R101, R93 ;  /* 0x0000005d00657202 */ /* 0x000fce0000000f00 */
[----:B------:R-:W-:Y:S05]  /*70f0*/  WARPSYNC.COLLECTIVE R88, `(.L_x_1530) ;  /* 0x0000000058087348 */ /* 0x000fea0003c00000 */
[----:B------:R0:W1:Y:S02]  /*7100*/  SHFL.IDX P0, R93, R91, R90, R89 ;  /* 0x0000005a5b5d7389 */ /* 0x0000640000000059 */
[----:B01----:R-:W-:Y:S05]  /*7110*/  ENDCOLLECTIVE ;  /* 0x000000000000791b */ /* 0x003fea0003800000 */
.L_x_1530:
[-C--:B------:R-:W-:Y:S01]  /*7120*/  FFMA R116, R79, R101.reuse, R34 ;  /* 0x000000654f747223 */ /* 0x080fe20000000022 */
[----:B------:R-:W-:Y:S01]  /*7130*/  FFMA R34, R80, R101, R35 ;  /* 0x0000006550227223 */ /* 0x000fe20000000023 */
[----:B------:R-:W-:Y:S02]  /*7140*/  MOV R91, R54 ;  /* 0x00000036005b7202 */ /* 0x000fe40000000f00 */
[----:B------:R-:W-:-:S07]  /*7150*/  MOV R103, R93 ;  /* 0x0000005d00677202 */ /* 0x000fce0000000f00 */
[----:B------:R-:W-:Y:S05]  /*7160*/  WARPSYNC.COLLECTIVE R88, `(.L_x_1531) ;  /* 0x0000000058087348 */ /* 0x000fea0003c00000 */
[----:B------:R0:W1:Y:S02]  /*7170*/  SHFL.IDX P0, R93, R91, R90, R89 ;  /* 0x0000005a5b5d7389 */ /* 0x0000640000000059 */
[----:B01----:R-:W-:Y:S05]  /*7180*/  ENDCOLLECTIVE ;  /* 0x000000000000791b */ /* 0x003fea0003800000 */
.L_x_1531:
[-C--:B------:R-:W-:Y:S01]  /*7190*/  FFMA R118, R79, R103.reuse, R36 ;  /* 0x000000674f767223 */ /* 0x080fe20000000024 */
[----:B------:R-:W-:Y:S01]  /*71a0*/  FFMA R36, R80, R103, R37 ;  /* 0x0000006750247223 */ /* 0x000fe20000000025 */
[----:B------:R-:W-:Y:S02]  /*71b0*/  MOV R91, R55 ;  /* 0x00000037005b7202 */ /* 0x000fe40000000f00 */
[----:B------:R-:W-:-:S07]  /*71c0*/  MOV R105, R93 ;  /* 0x0000005d00697202 */ /* 0x000fce0000000f00 */
[----:B------:R-:W-:Y:S05]  /*71d0*/  WARPSYNC.COLLECTIVE R88, `(.L_x_1532) ;  /* 0x0000000058087348 */ /* 0x000fea0003c00000 */
[----:B------:R0:W1:Y:S02]  /*71e0*/  SHFL.IDX P0, R93, R91, R90, R89 ;  /* 0x0000005a5b5d7389 */ /* 0x0000640000000059 */
[----:B01----:R-:W-:Y:S05]  /*71f0*/  ENDCOLLECTIVE ;  /* 0x000000000000791b */ /* 0x003fea0003800000 */
.L_x_1532:
[-C--:B------:R-:W-:Y:S01]  /*7200*/  FFMA R120, R79, R105.reuse, R38 ;  /* 0x000000694f787223 */ /* 0x080fe20000000026 */
[----:B------:R-:W-:Y:S01]  /*7210*/  FFMA R38, R80, R105, R39 ;  /* 0x0000006950267223 */ /* 0x000fe20000000027 */
[----:B------:R-:W-:Y:S02]  /*7220*/  MOV R91, R56 ;  /* 0x00000038005b7202 */ /* 0x000fe40000000f00 */
[----:B------:R-:W-:-:S07]  /*7230*/  MOV R4, R93 ;  /* 0x0000005d00047202 */ /* 0x000fce0000000f00 */
[----:B------:R-:W-:Y:S05]  /*7240*/  WARPSYNC.COLLECTIVE R88, `(.L_x_1533) ;  /* 0x0000000058087348 */ /* 0x000fea0003c00000 */
[----:B------:R0:W1:Y:S02]  /*7250*/  SHFL.IDX P0, R93, R91, R90, R89 ;  /* 0x0000005a5b5d7389 */ /* 0x0000640000000059 */
[----:B01----:R-:W-:Y:S05]  /*7260*/  ENDCOLLECTIVE ;  /* 0x000000000000791b */ /* 0x003fea0003800000 */
.L_x_1533:
        /* <DEDUP_REMOVED lines=11> */
.L_x_1534:
[----:B------:R-:W-:Y:S02]  /*7320*/  MOV R91, R20 ;  /* 0x00000014005b7202 */ /* 0x000fe40000000f00 */
[----:B------:R-:W-:Y:S02]  /*7330*/  MOV R90, R83 ;  /* 0x00000053005a7202 */ /* 0x000fe40000000f00 */
[----:B------:R-:W-:-:S07]  /*7340*/  MOV R23, R93 ;  /* 0x0000005d00177202 */ /* 0x000fce0000000f00 */
[----:B------:R-:W-:Y:S05]  /*7350*/  WARPSYNC.COLLECTIVE R88, `(.L_x_1535) ;  /* 0x0000000058087348 */ /* 0x000fea0003c00000 */
[----:B------:R0:W1:Y:S02]  /*7360*/  SHFL.IDX P0, R93, R91, R90, R89 ;  /* 0x0000005a5b5d7389 */ /* 0x0000640000000059 */
[----:B01----:R-:W-:Y:S05]  /*7370*/  ENDCOLLECTIVE ;  /* 0x000000000000791b */ /* 0x003fea0003800000 */
.L_x_1535:
[-C--:B------:R-:W-:Y:S01]  /*7380*/  FFMA R44, R79, R23.reuse, R44 ;  /* 0x000000174f2c7223 */ /* 0x080fe2000000002c */
[----:B------:R-:W-:Y:S01]  /*7390*/  FFMA R80, R80, R23, R45 ;  /* 0x0000001750507223 */ /* 0x000fe2000000002d */
[----:B------:R-:W-:Y:S02]  /*73a0*/  MOV R91, R19 ;  /* 0x00000013005b7202 */ /* 0x000fe40000000f00 */
[----:B------:R-:W-:-:S07]  /*73b0*/  MOV R25, R93 ;  /* 0x0000005d00197202 */ /* 0x000fce0000000f00 */
[----:B------:R-:W-:Y:S05]  /*73c0*/  WARPSYNC.COLLECTIVE R88, `(.L_x_1536) ;  /* 0x0000000058087348 */ /* 0x000fea0003c00000 */
[----:B------:R0:W1:Y:S02]  /*73d0*/  SHFL.IDX P0, R93, R91, R90, R89 ;  /* 0x0000005a5b5d7389 */ /* 0x0000640000000059 */
[----:B01----:R-:W-:Y:S05]  /*73e0*/  ENDCOLLECTIVE ;  /* 0x000000000000791b */ /* 0x003fea0003800000 */
.L_x_1536:
[----:B------:R-:W-:Y:S02]  /*73f0*/  MOV R91, R18 ;  /* 0x00000012005b7202 */ /* 0x000fe40000000f00 */
[----:B------:R-:W-:-:S07]  /*7400*/  MOV R4, R93 ;  /* 0x0000005d00047202 */ /* 0x000fce0000000f00 */
[----:B------:R-:W-:Y:S05]  /*7410*/  WARPSYNC.COLLECTIVE R88, `(.L_x_1537) ;  /* 0x0000000058087348 */ /* 0x000fea0003c00000 */
[----:B------:R0:W1:Y:S02]  /*7420*/  SHFL.IDX P0, R93, R91, R90, R89 ;  /* 0x0000005a5b5d7389 */ /* 0x0000640000000059 */
[----:B01----:R-:W-:Y:S05]  /*7430*/  ENDCOLLECTIVE ;  /* 0x000000000000791b */ /* 0x003fea0003800000 */
.L_x_1537:
[----:B------:R-:W-:Y:S02]  /*7440*/  MOV R91, R17 ;  /* 0x00000011005b7202 */ /* 0x000fe40000000f00 */
[----:B------:R-:W-:-:S07]  /*7450*/  MOV R5, R93 ;  /* 0x0000005d00057202 */ /* 0x000fce0000000f00 */
[----:B------:R-:W-:Y:S05]  /*7460*/  WARPSYNC.COLLECTIVE R88, `(.L_x_1538) ;  /* 0x0000000058087348 */ /* 0x000fea0003c00000 */
[----:B------:R0:W1:Y:S02]  /*7470*/  SHFL.IDX P0, R93, R91, R90, R89 ;  /* 0x0000005a5b5d7389 */ /* 0x0000640000000059 */
[----:B01----:R-:W-:Y:S05]  /*7480*/  ENDCOLLECTIVE ;  /* 0x000000000000791b */ /* 0x003fea0003800000 */
.L_x_1538:
[----:B------:R-:W-:Y:S02]  /*7490*/  MOV R91, R16 ;  /* 0x00000010005b7202 */ /* 0x000fe40000000f00 */
[----:B------:R-:W-:-:S07]  /*74a0*/  MOV R27, R93 ;  /* 0x0000005d001b7202 */ /* 0x000fce0000000f00 */
[----:B------:R-:W-:Y:S05]  /*74b0*/  WARPSYNC.COLLECTIVE R88, `(.L_x_1539) ;  /* 0x0000000058087348 */ /* 0x000fea0003c00000 */
[----:B------:R0:W1:Y:S02]  /*74c0*/  SHFL.IDX P0, R93, R91, R90, R89 ;  /* 0x0000005a5b5d7389 */ /* 0x0000640000000059 */
[----:B01----:R-:W-:Y:S05]  /*74d0*/  ENDCOLLECTIVE ;  /* 0x000000000000791b */ /* 0x003fea0003800000 */
.L_x_1539:
[----:B------:R-:W-:Y:S02]  /*74e0*/  MOV R91, R15 ;  /* 0x0000000f005b7202 */ /* 0x000fe40000000f00 */
[----:B------:R-:W-:-:S07]  /*74f0*/  MOV R29, R93 ;  /* 0x0000005d001d7202 */ /* 0x000fce0000000f00 */
[----:B------:R-:W-:Y:S05]  /*7500*/  WARPSYNC.COLLECTIVE R88, `(.L_x_1540) ;  /* 0x0000000058087348 */ /* 0x000fea0003c00000 */
[----:B------:R0:W1:Y:S02]  /*7510*/  SHFL.IDX P0, R93, R91, R90, R89 ;  /* 0x0000005a5b5d7389 */ /* 0x0000640000000059 */
[----:B01----:R-:W-:Y:S05]  /*7520*/  ENDCOLLECTIVE ;  /* 0x000000000000791b */ /* 0x003fea0003800000 */
.L_x_1540:
[----:B------:R-:W-:Y:S02]  /*7530*/  MOV R91, R14 ;  /* 0x0000000e005b7202 */ /* 0x000fe40000000f00 */
[----:B------:R-:W-:-:S07]  /*7540*/  MOV R31, R93 ;  /* 0x0000005d001f7202 */ /* 0x000fce0000000f00 */
[----:B------:R-:W-:Y:S05]  /*7550*/  WARPSYNC.COLLECTIVE R88, `(.L_x_1541) ;  /* 0x0000000058087348 */ /* 0x000fea0003c00000 */
[----:B------:R0:W1:Y:S02]  /*7560*/  SHFL.IDX P0, R93, R91, R90, R89 ;  /* 0x0000005a5b5d7389 */ /* 0x0000640000000059 */
[----:B01----:R-:W-:Y:S05]  /*7570*/  ENDCOLLECTIVE ;  /* 0x000000000000791b */ /* 0x003fea0003800000 */
.L_x_1541:
[----:B------:R-:W-:Y:S02]  /*7580*/  MOV R91, R13 ;  /* 0x0000000d005b7202 */ /* 0x000fe40000000f00 */
[----:B------:R-:W-:-:S07]  /*7590*/  MOV R33, R93 ;  /* 0x0000005d00217202 */ /* 0x000fce0000000f00 */
[----:B------:R-:W-:Y:S05]  /*75a0*/  WARPSYNC.COLLECTIVE R88, `(.L_x_1542) ;  /* 0x0000000058087348 */ /* 0x000fea0003c00000 */
[----:B------:R0:W1:Y:S02]  /*75b0*/  SHFL.IDX P0, R93, R91, R90, R89 ;  /* 0x0000005a5b5d7389 */ /* 0x0000640000000059 */
[----:B01----:R-:W-:Y:S05]  /*75c0*/  ENDCOLLECTIVE ;  /* 0x000000000000791b */ /* 0x003fea0003800000 */
.L_x_1542:
[----:B------:R-:W-:Y:S02]  /*75d0*/  MOV R91, R12 ;  /* 0x0000000c005b7202 */ /* 0x000fe40000000f00 */
[----:B------:R-:W-:-:S07]  /*75e0*/  MOV R35, R93 ;  /* 0x0000005d00237202 */ /* 0x000fce0000000f00 */
[----:B------:R-:W-:Y:S05]  /*75f0*/  WARPSYNC.COLLECTIVE R88, `(.L_x_1543) ;  /* 0x0000000058087348 */ /* 0x000fea0003c00000 */
[----:B------:R0:W1:Y:S02]  /*7600*/  SHFL.IDX P0, R93, R91, R90, R89 ;  /* 0x0000005a5b5d7389 */ /* 0x0000640000000059 */
[----:B01----:R-:W-:Y:S05]  /*7610*/  ENDCOLLECTIVE ;  /* 0x000000000000791b */ /* 0x003fea0003800000 */
.L_x_1543:
[----:B------:R-:W-:Y:S01]  /*7620*/  MOV R91, R11 ;  /* 0x0000000b005b7202 */ /* 0x000fe20000000f00 */
[-C--:B------:R-:W-:Y:S01]  /*7630*/  FFMA R74, R85, R4.reuse, R74 ;  /* 0x00000004554a7223 */ /* 0x080fe2000000004a */
[----:B------:R-:W-:Y:S01]  /*7640*/  FFMA R72, R87, R4, R72 ;  /* 0x0000000457487223 */ /* 0x000fe20000000048 */
[----:B------:R-:W-:-:S07]  /*7650*/  MOV R4, R93 ;  /* 0x0000005d00047202 */ /* 0x000fce0000000f00 */
[----:B------:R-:W-:Y:S05]  /*7660*/  WARPSYNC.COLLECTIVE R88, `(.L_x_1544) ;  /* 0x0000000058087348 */ /* 0x000fea0003c00000 */
[----:B------:R0:W1:Y:S02]  /*7670*/  SHFL.IDX P0, R93, R91, R90, R89 ;  /* 0x0000005a5b5d7389 */ /* 0x0000640000000059 */
[----:B01----:R-:W-:Y:S05]  /*7680*/  ENDCOLLECTIVE ;  /* 0x000000000000791b */ /* 0x003fea0003800000 */
.L_x_1544:
[-C--:B------:R-:W-:Y:S01]  /*7690*/  FFMA R70, R85, R5.reuse, R70 ;  /* 0x0000000555467223 */ /* 0x080fe20000000046 */
[----:B------:R-:W-:Y:S01]  /*76a0*/  FFMA R68, R87, R5, R68 ;  /* 0x0000000557447223 */ /* 0x000fe20000000044 */
[----:B------:R-:W-:Y:S02]  /*76b0*/  MOV R91, R10 ;  /* 0x0000000a005b7202 */ /* 0x000fe40000000f00 */
[----:B------:R-:W-:-:S07]  /*76c0*/  MOV R5, R93 ;  /* 0x0000005d00057202 */ /* 0x000fce0000000f00 */
[----:B------:R-:W-:Y:S05]  /*76d0*/  WARPSYNC.COLLECTIVE R88, `(.L_x_1545) ;  /* 0x0000000058087348 */ /* 0x000fea0003c00000 */
[----:B------:R0:W1:Y:S02]  /*76e0*/  SHFL.IDX P0, R93, R91, R90, R89 ;  /* 0x0000005a5b5d7389 */ /* 0x0000640000000059 */
[----:B01----:R-:W-:Y:S05]  /*76f0*/  ENDCOLLECTIVE ;  /* 0x000000000000791b */ /* 0x003fea0003800000 */
.L_x_1545:
[----:B------:R-:W-:Y:S02]  /*7700*/  MOV R91, R9 ;  /* 0x00000009005b7202 */ /* 0x000fe40000000f00 */
[----:B------:R-:W-:-:S07]  /*7710*/  MOV R23, R93 ;  /* 0x0000005d00177202 */ /* 0x000fce0000000f00 */
[----:B------:R-:W-:Y:S05]  /*7720*/  WARPSYNC.COLLECTIVE R88, `(.L_x_1546) ;  /* 0x0000000058087348 */ /* 0x000fea0003c00000 */
[----:B------:R0:W1:Y:S02]  /*7730*/  SHFL.IDX P0, R93, R91, R90, R89 ;  /* 0x0000005a5b5d7389 */ /* 0x0000640000000059 */
[----:B01----:R-:W-:Y:S05]  /*7740*/  ENDCOLLECTIVE ;  /* 0x000000000000791b */ /* 0x003fea0003800000 */
.L_x_1546:
[----:B------:R-:W-:Y:S02]  /*7750*/  MOV R91, R8 ;  /* 0x00000008005b7202 */ /* 0x000fe40000000f00 */
[----:B------:R-:W-:-:S07]  /*7760*/  MOV R37, R93 ;  /* 0x0000005d00257202 */ /* 0x000fce0000000f00 */
[----:B------:R-:W-:Y:S05]  /*7770*/  WARPSYNC.COLLECTIVE R88, `(.L_x_1547) ;  /* 0x0000000058087348 */ /* 0x000fea0003c00000 */
[----:B------:R0:W1:Y:S02]  /*7780*/  SHFL.IDX P0, R93, R91, R90, R89 ;  /* 0x0000005a5b5d7389 */ /* 0x0000640000000059 */
[----:B01----:R-:W-:Y:S05]  /*7790*/  ENDCOLLECTIVE ;  /* 0x000000000000791b */ /* 0x003fea0003800000 */
.L_x_1547:
[----:B------:R-:W-:Y:S02]  /*77a0*/  MOV R91, R0 ;  /* 0x00000000005b7202 */ /* 0x000fe40000000f00 */
[----:B------:R-:W-:-:S07]  /*77b0*/  MOV R39, R93 ;  /* 0x0000005d00277202 */ /* 0x000fce0000000f00 */
[----:B------:R-:W-:Y:S05]  /*77c0*/  WARPSYNC.COLLECTIVE R88, `(.L_x_1548) ;  /* 0x0000000058087348 */ /* 0x000fea0003c00000 */
[----:B------:R0:W1:Y:S02]  /*77d0*/  SHFL.IDX P0, R93, R91, R90, R89 ;  /* 0x0000005a5b5d7389 */ /* 0x0000640000000059 */
[----:B01----:R-:W-:Y:S05]  /*77e0*/  ENDCOLLECTIVE ;  /* 0x000000000000791b */ /* 0x003fea0003800000 */
.L_x_1548:
[----:B------:R-:W-:Y:S02]  /*77f0*/  MOV R91, R51 ;  /* 0x00000033005b7202 */ /* 0x000fe40000000f00 */
[----:B------:R-:W-:-:S07]  /*7800*/  MOV R41, R93 ;  /* 0x0000005d00297202 */ /* 0x000fce0000000f00 */
[----:B------:R-:W-:Y:S05]  /*7810*/  WARPSYNC.COLLECTIVE R88, `(.L_x_1549) ;  /* 0x0000000058087348 */ /* 0x000fea0003c00000 */
[----:B------:R0:W1:Y:S02]  /*7820*/  SHFL.IDX P0, R93, R91, R90, R89 ;  /* 0x0000005a5b5d7389 */ /* 0x0000640000000059 */
[----:B01----:R-:W-:Y:S05]  /*7830*/  ENDCOLLECTIVE ;  /* 0x000000000000791b */ /* 0x003fea0003800000 */
.L_x_1549:
[----:B------:R-:W-:Y:S02]  /*7840*/  MOV R91, R52 ;  /* 0x00000034005b7202 */ /* 0x000fe40000000f00 */
[----:B------:R-:W-:-:S07]  /*7850*/  MOV R43, R93 ;  /* 0x0000005d002b7202 */ /* 0x000fce0000000f00 */
[----:B------:R-:W-:Y:S05]  /*7860*/  WARPSYNC.COLLECTIVE R88, `(.L_x_1550) ;  /* 0x0000000058087348 */ /* 0x000fea0003c00000 */
[----:B------:R0:W1:Y:S02]  /*7870*/  SHFL.IDX P0, R93, R91, R90, R89 ;  /* 0x0000005a5b5d7389 */ /* 0x0000640000000059 */
[----:B01----:R-:W-:Y:S05]  /*7880*/  ENDCOLLECTIVE ;  /* 0x000000000000791b */ /* 0x003fea0003800000 */
.L_x_1550:
[-C--:B------:R-:W-:Y:S01]  /*7890*/  FFMA R94, R85, R35.reuse, R94 ;  /* 0x00000023555e7223 */ /* 0x080fe2000000005e */
[----:B------:R-:W-:Y:S01]  /*78a0*/  FFMA R100, R87, R35, R100 ;  /* 0x0000002357647223 */ /* 0x000fe20000000064 */
[----:B------:R-:W-:Y:S02]  /*78b0*/  MOV R91, R53 ;  /* 0x00000035005b7202 */ /* 0x000fe40000000f00 */
[----:B------:R-:W-:-:S07]  /*78c0*/  MOV R35, R93 ;  /* 0x0000005d00237202 */ /* 0x000fce0000000f00 */
[----:B------:R-:W-:Y:S05]  /*78d0*/  WARPSYNC.COLLECTIVE R88, `(.L_x_1551) ;  /* 0x0000000058087348 */ /* 0x000fea0003c00000 */
[----:B------:R0:W1:Y:S02]  /*78e0*/  SHFL.IDX P0, R93, R91, R90, R89 ;  /* 0x0000005a5b5d7389 */ /* 0x0000640000000059 */
[----:B01----:R-:W-:Y:S05]  /*78f0*/  ENDCOLLECTIVE ;  /* 0x000000000000791b */ /* 0x003fea0003800000 */
.L_x_1551:
[-C--:B------:R-:W-:Y:S01]  /*7900*/  FFMA R86, R85, R33.reuse, R86 ;  /* 0x0000002155567223 */ /* 0x080fe20000000056 */
[----:B------:R-:W-:Y:S01]  /*7910*/  FFMA R92, R87, R33, R92 ;  /* 0x00000021575c7223 */ /* 0x000fe2000000005c */
[----:B------:R-:W-:Y:S02]  /*7920*/  MOV R91, R54 ;  /* 0x00000036005b7202 */ /* 0x000fe40000000f00 */
[----:B------:R-:W-:-:S07]  /*7930*/  MOV R33, R93 ;  /* 0x0000005d00217202 */ /* 0x000fce0000000f00 */
[----:B------:R-:W-:Y:S05]  /*7940*/  WARPSYNC.COLLECTIVE R88, `(.L_x_1552) ;  /* 0x0000000058087348 */ /* 0x000fea0003c00000 */
[----:B------:R0:W1:Y:S02]  /*7950*/  SHFL.IDX P0, R93, R91, R90, R89 ;  /* 0x0000005a5b5d7389 */ /* 0x0000640000000059 */
[----:B01----:R-:W-:Y:S05]  /*7960*/  ENDCOLLECTIVE ;  /* 0x000000000000791b */ /* 0x003fea0003800000 */
.L_x_1552:
[-C--:B------:R-:W-:Y:S01]  /*7970*/  FFMA R82, R85, R31.reuse, R82 ;  /* 0x0000001f55527223 */ /* 0x080fe20000000052 */
[----:B------:R-:W-:Y:S01]  /*7980*/  FFMA R84, R87, R31, R84 ;  /* 0x0000001f57547223 */ /* 0x000fe20000000054 */
[----:B------:R-:W-:Y:S02]  /*7990*/  MOV R91, R55 ;  /* 0x00000037005b7202 */ /* 0x000fe40000000f00 */
[----:B------:R-:W-:-:S07]  /*79a0*/  MOV R31, R93 ;  /* 0x0000005d001f7202 */ /* 0x000fce0000000f00 */
[----:B------:R-:W-:Y:S05]  /*79b0*/  WARPSYNC.COLLECTIVE R88, `(.L_x_1553) ;  /* 0x0000000058087348 */ /* 0x000fea0003c00000 */
[----:B------:R0:W1:Y:S02]  /*79c0*/  SHFL.IDX P0, R93, R91, R90, R89 ;  /* 0x0000005a5b5d7389 */ /* 0x0000640000000059 */
[----:B01----:R-:W-:Y:S05]  /*79d0*/  ENDCOLLECTIVE ;  /* 0x000000000000791b */ /* 0x003fea0003800000 */
.L_x_1553:
        /* <DEDUP_REMOVED lines=18> */
.L_x_1554:
[----:B------:R-:W-:Y:S01]  /*7b00*/  MOV R91, R60 ;  /* 0x0000003c005b7202 */ /* 0x000fe20000000f00 */
[-C--:B------:R-:W-:Y:S01]  /*7b10*/  FFMA R124, R85, R93.reuse, R124 ;  /* 0x0000005d557c7223 */ /* 0x080fe2000000007c */
[----:B------:R-:W-:-:S07]  /*7b20*/  FFMA R42, R87, R93, R42 ;  /* 0x0000005d572a7223 */ /* 0x000fce000000002a */
[----:B------:R-:W-:Y:S05]  /*7b30*/  WARPSYNC.COLLECTIVE R88, `(.L_x_1555) ;  /* 0x0000000058087348 */ /* 0x000fea0003c00000 */
[----:B------:R0:W1:Y:S02]  /*7b40*/  SHFL.IDX P0, R93, R91, R90, R89 ;  /* 0x0000005a5b5d7389 */ /* 0x0000640000000059 */
[----:B01----:R-:W-:Y:S05]  /*7b50*/  ENDCOLLECTIVE ;  /* 0x000000000000791b */ /* 0x003fea0003800000 */
.L_x_1555:
        /* <DEDUP_REMOVED lines=8> */
.L_x_1556:
[-C--:B------:R-:W-:Y:S01]  /*7be0*/  FFMA R118, R85, R33.reuse, R118 ;  /* 0x0000002155767223 */ /* 0x080fe20000000076 */
[----:B------:R-:W-:Y:S01]  /*7bf0*/  FFMA R36, R87, R33, R36 ;  /* 0x0000002157247223 */ /* 0x000fe20000000024 */
[----:B------:R-:W-:Y:S02]  /*7c00*/  MOV R91, R19 ;  /* 0x00000013005b7202 */ /* 0x000fe40000000f00 */
[----:B------:R-:W-:-:S07]  /*7c10*/  MOV R33, R93 ;  /* 0x0000005d00217202 */ /* 0x000fce0000000f00 */
[----:B------:R-:W-:Y:S05]  /*7c20*/  WARPSYNC.COLLECTIVE R88, `(.L_x_1557) ;  /* 0x0000000058087348 */ /* 0x000fea0003c00000 */
[----:B------:R0:W1:Y:S02]  /*7c30*/  SHFL.IDX P0, R93, R91, R90, R89 ;  /* 0x0000005a5b5d7389 */ /* 0x0000640000000059 */
[----:B01----:R-:W-:Y:S05]  /*7c40*/  ENDCOLLECTIVE ;  /* 0x000000000000791b */ /* 0x003fea0003800000 */
.L_x_1557:
[-C--:B------:R-:W-:Y:S01]  /*7c50*/  FFMA R120, R85, R31.reuse, R120 ;  /* 0x0000001f55787223 */ /* 0x080fe20000000078 */
[----:B------:R-:W-:Y:S01]  /*7c60*/  FFMA R38, R87, R31, R38 ;  /* 0x0000001f57267223 */ /* 0x000fe20000000026 */
[----:B------:R-:W-:Y:S02]  /*7c70*/  MOV R91, R18 ;  /* 0x00000012005b7202 */ /* 0x000fe40000000f00 */
[----:B------:R-:W-:-:S07]  /*7c80*/  MOV R31, R93 ;  /* 0x0000005d001f7202 */ /* 0x000fce0000000f00 */
[----:B------:R-:W-:Y:S05]  /*7c90*/  WARPSYNC.COLLECTIVE R88, `(.L_x_1558) ;  /* 0x0000000058087348 */ /* 0x000fea0003c00000 */
[----:B------:R0:W1:Y:S02]  /*7ca0*/  SHFL.IDX P0, R93, R91, R90, R89 ;  /* 0x0000005a5b5d7389 */ /* 0x0000640000000059 */
[----:B01----:R-:W-:Y:S05]  /*7cb0*/  ENDCOLLECTIVE ;  /* 0x000000000000791b */ /* 0x003fea0003800000 */
.L_x_1558:
[-C--:B------:R-:W-:Y:S01]  /*7cc0*/  FFMA R116, R85, R35.reuse, R116 ;  /* 0x0000002355747223 */ /* 0x080fe20000000074 */
[----:B------:R-:W-:Y:S01]  /*7cd0*/  FFMA R34, R87, R35, R34 ;  /* 0x0000002357227223 */ /* 0x000fe20000000022 */
[----:B------:R-:W-:Y:S02]  /*7ce0*/  MOV R91, R17 ;  /* 0x00000011005b7202 */ /* 0x000fe40000000f00 */
[----:B------:R-:W-:-:S07]  /*7cf0*/  MOV R35, R93 ;  /* 0x0000005d00237202 */ /* 0x000fce0000000f00 */
[----:B------:R-:W-:Y:S05]  /*7d00*/  WARPSYNC.COLLECTIVE R88, `(.L_x_1559) ;  /* 0x0000000058087348 */ /* 0x000fea0003c00000 */
[----:B------:R0:W1:Y:S02]  /*7d10*/  SHFL.IDX P0, R93, R91, R90, R89 ;  /* 0x0000005a5b5d7389 */ /* 0x0000640000000059 */
[----:B01----:R-:W-:Y:S05]  /*7d20*/  ENDCOLLECTIVE ;  /* 0x000000000000791b */ /* 0x003fea0003800000 */
.L_x_1559:
[----:B------:R-:W-:Y:S02]  /*7d30*/  MOV R91, R16 ;  /* 0x00000010005b7202 */ /* 0x000fe40000000f00 */
[----:B------:R-:W-:-:S07]  /*7d40*/  MOV R5, R93 ;  /* 0x0000005d00057202 */ /* 0x000fce0000000f00 */
[----:B------:R-:W-:Y:S05]  /*7d50*/  WARPSYNC.COLLECTIVE R88, `(.L_x_1560) ;  /* 0x0000000058087348 */ /* 0x000fea0003c00000 */
[----:B------:R0:W1:Y:S02]  /*7d60*/  SHFL.IDX P0, R93, R91, R90, R89 ;  /* 0x0000005a5b5d7389 */ /* 0x0000640000000059 */
[----:B01----:R-:W-:Y:S05]  /*7d70*/  ENDCOLLECTIVE ;  /* 0x000000000000791b */ /* 0x003fea0003800000 */
.L_x_1560:
[-C--:B------:R-:W-:Y:S01]  /*7d80*/  FFMA R108, R85, R37.reuse, R108 ;  /* 0x00000025556c7223 */ /* 0x080fe2000000006c */
[----:B------:R-:W-:Y:S01]  /*7d90*/  FFMA R26, R87, R37, R26 ;  /* 0x00000025571a7223 */ /* 0x000fe2000000001a */
[----:B------:R-:W-:Y:S02]  /*7da0*/  MOV R91, R15 ;  /* 0x0000000f005b7202 */ /* 0x000fe40000000f00 */
[----:B------:R-:W-:-:S07]  /*7db0*/  MOV R37, R93 ;  /* 0x0000005d00257202 */ /* 0x000fce0000000f00 */
[----:B------:R-:W-:Y:S05]  /*7dc0*/  WARPSYNC.COLLECTIVE R88, `(.L_x_1561) ;  /* 0x0000000058087348 */ /* 0x000fea0003c00000 */
[----:B------:R0:W1:Y:S02]  /*7dd0*/  SHFL.IDX P0, R93, R91, R90, R89 ;  /* 0x0000005a5b5d7389 */ /* 0x0000640000000059 */
[----:B01----:R-:W-:Y:S05]  /*7de0*/  ENDCOLLECTIVE ;  /* 0x000000000000791b */ /* 0x003fea0003800000 */
.L_x_1561:
[-C--:B------:R-:W-:Y:S01]  /*7df0*/  FFMA R110, R85, R39.reuse, R110 ;  /* 0x00000027556e7223 */ /* 0x080fe2000000006e */
[----:B------:R-:W-:Y:S01]  /*7e00*/  FFMA R28, R87, R39, R28 ;  /* 0x00000027571c7223 */ /* 0x000fe2000000001c */
[----:B------:R-:W-:Y:S02]  /*7e10*/  MOV R91, R14 ;  /* 0x0000000e005b7202 */ /* 0x000fe40000000f00 */
[----:B------:R-:W-:-:S07]  /*7e20*/  MOV R39, R93 ;  /* 0x0000005d00277202 */ /* 0x000fce0000000f00 */
[----:B------:R-:W-:Y:S05]  /*7e30*/  WARPSYNC.COLLECTIVE R88, `(.L_x_1562) ;  /* 0x0000000058087348 */ /* 0x000fea0003c00000 */
[----:B------:R0:W1:Y:S02]  /*7e40*/  SHFL.IDX P0, R93, R91, R90, R89 ;  /* 0x0000005a5b5d7389 */ /* 0x0000640000000059 */
[----:B01----:R-:W-:Y:S05]  /*7e50*/  ENDCOLLECTIVE ;  /* 0x000000000000791b */ /* 0x003fea0003800000 */
.L_x_1562:
[-C--:B------:R-:W-:Y:S01]  /*7e60*/  FFMA R112, R85, R41.reuse, R112 ;  /* 0x0000002955707223 */ /* 0x080fe20000000070 */
[----:B------:R-:W-:Y:S01]  /*7e70*/  FFMA R30, R87, R41, R30 ;  /* 0x00000029571e7223 */ /* 0x000fe2000000001e */
[----:B------:R-:W-:Y:S02]  /*7e80*/  MOV R91, R13 ;  /* 0x0000000d005b7202 */ /* 0x000fe40000000f00 */
[----:B------:R-:W-:-:S07]  /*7e90*/  MOV R41, R93 ;  /* 0x0000005d00297202 */ /* 0x000fce0000000f00 */
[----:B------:R-:W-:Y:S05]  /*7ea0*/  WARPSYNC.COLLECTIVE R88, `(.L_x_1563) ;  /* 0x0000000058087348 */ /* 0x000fea0003c00000 */
[----:B------:R0:W1:Y:S02]  /*7eb0*/  SHFL.IDX P0, R93, R91, R90, R89 ;  /* 0x0000005a5b5d7389 */ /* 0x0000640000000059 */
[----:B01----:R-:W-:Y:S05]  /*7ec0*/  ENDCOLLECTIVE ;  /* 0x000000000000791b */ /* 0x003fea0003800000 */
.L_x_1563:
[-C--:B------:R-:W-:Y:S01]  /*7ed0*/  FFMA R114, R85, R43.reuse, R114 ;  /* 0x0000002b55727223 */ /* 0x080fe20000000072 */
[----:B------:R-:W-:Y:S01]  /*7ee0*/  FFMA R32, R87, R43, R32 ;  /* 0x0000002b57207223 */ /* 0x000fe20000000020 */
[----:B------:R-:W-:Y:S02]  /*7ef0*/  MOV R91, R12 ;  /* 0x0000000c005b7202 */ /* 0x000fe40000000f00 */
[----:B------:R-:W-:-:S07]  /*7f00*/  MOV R43, R93 ;  /* 0x0000005d002b7202 */ /* 0x000fce0000000f00 */
[----:B------:R-:W-:Y:S05]  /*7f10*/  WARPSYNC.COLLECTIVE R88, `(.L_x_1564) ;  /* 0x0000000058087348 */ /* 0x000fea0003c00000 */
[----:B------:R0:W1:Y:S02]  /*7f20*/  SHFL.IDX P0, R93, R91, R90, R89 ;  /* 0x0000005a5b5d7389 */ /* 0x0000640000000059 */
[----:B01----:R-:W-:Y:S05]  /*7f30*/  ENDCOLLECTIVE ;  /* 0x000000000000791b */ /* 0x003fea0003800000 */
.L_x_1564:
[----:B------:R-:W-:Y:S02]  /*7f40*/  MOV R91, R11 ;  /* 0x0000000b005b7202 */ /* 0x000fe40000000f00 */
[----:B------:R-:W-:-:S07]  /*7f50*/  MOV R4, R93 ;  /* 0x0000005d00047202 */ /* 0x000fce0000000f00 */
[----:B------:R-:W-:Y:S05]  /*7f60*/  WARPSYNC.COLLECTIVE R88, `(.L_x_1565) ;  /* 0x0000000058087348 */ /* 0x000fea0003c00000 */
[----:B------:R0:W1:Y:S02]  /*7f70*/  SHFL.IDX P0, R93, R91, R90, R89 ;  /* 0x0000005a5b5d7389 */ /* 0x0000640000000059 */
[----:B01----:R-:W-:Y:S05]  /*7f80*/  ENDCOLLECTIVE ;  /* 0x000000000000791b */ /* 0x003fea0003800000 */
.L_x_1565:
[-C--:B------:R-:W-:Y:S01]  /*7f90*/  FFMA R66, R25, R5.reuse, R66 ;  /* 0x0000000519427223 */ /* 0x080fe20000000042 */
[----:B------:R-:W-:Y:S01]  /*7fa0*/  FFMA R64, R23, R5, R64 ;  /* 0x0000000517407223 */ /* 0x000fe20000000040 */
[----:B------:R-:W-:Y:S02]  /*7fb0*/  MOV R91, R10 ;  /* 0x0000000a005b7202 */ /* 0x000fe40000000f00 */
[----:B------:R-:W-:-:S07]  /*7fc0*/  MOV R5, R93 ;  /* 0x0000005d00057202 */ /* 0x000fce0000000f00 */
[----:B------:R-:W-:Y:S05]  /*7fd0*/  WARPSYNC.COLLECTIVE R88, `(.L_x_1566) ;  /* 0x0000000058087348 */ /* 0x000fea0003c00000 */
[----:B------:R0:W1:Y:S02]  /*7fe0*/  SHFL.IDX P0, R93, R91, R90, R89 ;  /* 0x0000005a5b5d7389 */ /* 0x0000640000000059 */
[----:B01----:R-:W-:Y:S05]  /*7ff0*/  ENDCOLLECTIVE ;  /* 0x000000000000791b */ /* 0x003fea0003800000 */
.L_x_1566:
[-C--:B------:R-:W-:Y:S01]  /*8000*/  FFMA R44, R85, R27.reuse, R44 ;  /* 0x0000001b552c7223 */ /* 0x080fe2000000002c */
[----:B------:R-:W-:Y:S01]  /*8010*/  FFMA R80, R87, R27, R80 ;  /* 0x0000001b57507223 */ /* 0x000fe20000000050 */
[----:B------:R-:W-:Y:S02]  /*8020*/  MOV R91, R9 ;  /* 0x00000009005b7202 */ /* 0x000fe40000000f00 */
[----:B------:R-:W-:-:S07]  /*8030*/  MOV R27, R93 ;  /* 0x0000005d001b7202 */ /* 0x000fce0000000f00 */
[----:B------:R-:W-:Y:S05]  /*8040*/  WARPSYNC.COLLECTIVE R88, `(.L_x_1567) ;  /* 0x0000000058087348 */ /* 0x000fea0003c00000 */
[----:B------:R0:W1:Y:S02]  /*8050*/  SHFL.IDX P0, R93, R91, R90, R89 ;  /* 0x0000005a5b5d7389 */ /* 0x0000640000000059 */
[----:B01----:R-:W-:Y:S05]  /*8060*/  ENDCOLLECTIVE ;  /* 0x000000000000791b */ /* 0x003fea0003800000 */
.L_x_1567:
[-C--:B------:R-:W-:Y:S01]  /*8070*/  FFMA R62, R25, R37.reuse, R62 ;  /* 0x00000025193e7223 */ /* 0x080fe2000000003e */
[----:B------:R-:W-:Y:S01]  /*8080*/  FFMA R6, R23, R37, R6 ;  /* 0x0000002517067223 */ /* 0x000fe20000000006 */
[----:B------:R-:W-:Y:S02]  /*8090*/  MOV R91, R8 ;  /* 0x00000008005b7202 */ /* 0x000fe40000000f00 */
[----:B------:R-:W-:-:S07]  /*80a0*/  MOV R37, R93 ;  /* 0x0000005d00257202 */ /* 0x000fce0000000f00 */
[----:B------:R-:W-:Y:S05]  /*80b0*/  WARPSYNC.COLLECTIVE R88, `(.L_x_1568) ;  /* 0x0000000058087348 */ /* 0x000fea0003c00000 */
[----:B------:R0:W1:Y:S02]  /*80c0*/  SHFL.IDX P0, R93, R91, R90, R89 ;  /* 0x0000005a5b5d7389 */ /* 0x0000640000000059 */
[----:B01----:R-:W-:Y:S05]  /*80d0*/  ENDCOLLECTIVE ;  /* 0x000000000000791b */ /* 0x003fea0003800000 */
.L_x_1568:
[-C--:B------:R-:W-:Y:S01]  /*80e0*/  FFMA R82, R25, R39.reuse, R82 ;  /* 0x0000002719527223 */ /* 0x080fe20000000052 */
[----:B------:R-:W-:Y:S01]  /*80f0*/  FFMA R84, R23, R39, R84 ;  /* 0x0000002717547223 */ /* 0x000fe20000000054 */
[----:B------:R-:W-:Y:S02]  /*8100*/  MOV R91, R0 ;  /* 0x00000000005b7202 */ /* 0x000fe40000000f00 */
[----:B------:R-:W-:-:S07]  /*8110*/  MOV R39, R93 ;  /* 0x0000005d00277202 */ /* 0x000fce0000000f00 */
[----:B------:R-:W-:Y:S05]  /*8120*/  WARPSYNC.COLLECTIVE R88, `(.L_x_1569) ;  /* 0x0000000058087348 */ /* 0x000fea0003c00000 */
[----:B------:R0:W1:Y:S02]  /*8130*/  SHFL.IDX P0, R93, R91, R90, R89 ;  /* 0x0000005a5b5d7389 */ /* 0x0000640000000059 */
[----:B01----:R-:W-:Y:S05]  /*8140*/  ENDCOLLECTIVE ;  /* 0x000000000000791b */ /* 0x003fea0003800000 */
.L_x_1569:
[-C--:B------:R-:W-:Y:S01]  /*8150*/  FFMA R86, R25, R41.reuse, R86 ;  /* 0x0000002919567223 */ /* 0x080fe20000000056 */
[----:B------:R-:W-:Y:S01]  /*8160*/  FFMA R92, R23, R41, R92 ;  /* 0x00000029175c7223 */ /* 0x000fe2000000005c */
[----:B------:R-:W-:Y:S02]  /*8170*/  MOV R91, R51 ;  /* 0x00000033005b7202 */ /* 0x000fe40000000f00 */
[----:B------:R-:W-:-:S07]  /*8180*/  MOV R41, R93 ;  /* 0x0000005d00297202 */ /* 0x000fce0000000f00 */
[----:B------:R-:W-:Y:S05]  /*8190*/  WARPSYNC.COLLECTIVE R88, `(.L_x_1570) ;  /* 0x0000000058087348 */ /* 0x000fea0003c00000 */
[----:B------:R0:W1:Y:S02]  /*81a0*/  SHFL.IDX P0, R93, R91, R90, R89 ;  /* 0x0000005a5b5d7389 */ /* 0x0000640000000059 */
[----:B01----:R-:W-:Y:S05]  /*81b0*/  ENDCOLLECTIVE ;  /* 0x000000000000791b */ /* 0x003fea0003800000 */
.L_x_1570:
[-C--:B------:R-:W-:Y:S01]  /*81c0*/  FFMA R94, R25, R43.reuse, R94 ;  /* 0x0000002b195e7223 */ /* 0x080fe2000000005e */
[----:B------:R-:W-:Y:S01]  /*81d0*/  FFMA R100, R23, R43, R100 ;  /* 0x0000002b17647223 */ /* 0x000fe20000000064 */
[----:B------:R-:W-:Y:S02]  /*81e0*/  MOV R91, R52 ;  /* 0x00000034005b7202 */ /* 0x000fe40000000f00 */
[----:B------:R-:W-:-:S07]  /*81f0*/  MOV R43, R93 ;  /* 0x0000005d002b7202 */ /* 0x000fce0000000f00 */
[----:B------:R-:W-:Y:S05]  /*8200*/  WARPSYNC.COLLECTIVE R88, `(.L_x_1571) ;  /* 0x0000000058087348 */ /* 0x000fea0003c00000 */
[----:B------:R0:W1:Y:S02]  /*8210*/  SHFL.IDX P0, R93, R91, R90, R89 ;  /* 0x0000005a5b5d7389 */ /* 0x0000640000000059 */
[----:B01----:R-:W-:Y:S05]  /*8220*/  ENDCOLLECTIVE ;  /* 0x000000000000791b */ /* 0x003fea0003800000 */
.L_x_1571:
[----:B------:R-:W-:Y:S02]  /*8230*/  MOV R91, R53 ;  /* 0x00000035005b7202 */ /* 0x000fe40000000f00 */
[----:B------:R-:W-:-:S07]  /*8240*/  MOV R45, R93 ;  /* 0x0000005d002d7202 */ /* 0x000fce0000000f00 */
[----:B------:R-:W-:Y:S05]  /*8250*/  WARPSYNC.COLLECTIVE R88, `(.L_x_1572) ;  /* 0x0000000058087348 */ /* 0x000fea0003c00000 */
[----:B------:R0:W1:Y:S02]  /*8260*/  SHFL.IDX P0, R93, R91, R90, R89 ;  /* 0x0000005a5b5d7389 */ /* 0x0000640000000059 */
[----:B01----:R-:W-:Y:S05]  /*8270*/  ENDCOLLECTIVE ;  /* 0x000000000000791b */ /* 0x003fea0003800000 */
.L_x_1572:
[----:B------:R-:W-:Y:S02]  /*8280*/  MOV R91, R54 ;  /* 0x00000036005b7202 */ /* 0x000fe40000000f00 */
[----:B------:R-:W-:-:S07]  /*8290*/  MOV R79, R93 ;  /* 0x0000005d004f7202 */ /* 0x000fce0000000f00 */
[----:B------:R-:W-:Y:S05]  /*82a0*/  WARPSYNC.COLLECTIVE R88, `(.L_x_1573) ;  /* 0x0000000058087348 */ /* 0x000fea0003c00000 */
[----:B------:R0:W1:Y:S02]  /*82b0*/  SHFL.IDX P0, R93, R91, R90, R89 ;  /* 0x0000005a5b5d7389 */ /* 0x0000640000000059 */
[----:B01----:R-:W-:Y:S05]  /*82c0*/  ENDCOLLECTIVE ;  /* 0x000000000000791b */ /* 0x003fea0003800000 */
.L_x_1573:
[-C--:B------:R-:W-:Y:S01]  /*82d0*/  FFMA R70, R25, R35.reuse, R70 ;  /* 0x0000002319467223 */ /* 0x080fe20000000046 */
[----:B------:R-:W-:Y:S01]  /*82e0*/  FFMA R68, R23, R35, R68 ;  /* 0x0000002317447223 */ /* 0x000fe20000000044 */
[----:B------:R-:W-:Y:S02]  /*82f0*/  MOV R91, R55 ;  /* 0x00000037005b7202 */ /* 0x000fe40000000f00 */
[----:B------:R-:W-:-:S07]  /*8300*/  MOV R35, R93 ;  /* 0x0000005d00237202 */ /* 0x000fce0000000f00 */
[----:B------:R-:W-:Y:S05]  /*8310*/  WARPSYNC.COLLECTIVE R88, `(.L_x_1574) ;  /* 0x0000000058087348 */ /* 0x000fea0003c00000 */
[----:B------:R0:W1:Y:S02]  /*8320*/  SHFL.IDX P0, R93, R91, R90, R89 ;  /* 0x0000005a5b5d7389 */ /* 0x0000640000000059 */
[----:B01----:R-:W-:Y:S05]  /*8330*/  ENDCOLLECTIVE ;  /* 0x000000000000791b */ /* 0x003fea0003800000 */
.L_x_1574:
        /* <DEDUP_REMOVED lines=18> */
.L_x_1575:
[----:B------:R-:W-:Y:S01]  /*8460*/  MOV R91, R60 ;  /* 0x0000003c005b7202 */ /* 0x000fe20000000f00 */
[-C--:B------:R-:W-:Y:S01]  /*8470*/  FFMA R124, R25, R93.reuse, R124 ;  /* 0x0000005d197c7223 */ /* 0x080fe2000000007c */
[----:B------:R-:W-:-:S07]  /*8480*/  FFMA R42, R23, R93, R42 ;  /* 0x0000005d172a7223 */ /* 0x000fce000000002a */
[----:B------:R-:W-:Y:S05]  /*8490*/  WARPSYNC.COLLECTIVE R88, `(.L_x_1576) ;  /* 0x0000000058087348 */ /* 0x000fea0003c00000 */
[----:B------:R0:W1:Y:S02]  /*84a0*/  SHFL.IDX P0, R93, R91, R90, R89 ;  /* 0x0000005a5b5d7389 */ /* 0x0000640000000059 */
[----:B01----:R-:W-:Y:S05]  /*84b0*/  ENDCOLLECTIVE ;  /* 0x000000000000791b */ /* 0x003fea0003800000 */
.L_x_1576:
        /* <DEDUP_REMOVED lines=8> */
.L_x_1577:
[-C--:B------:R-:W-:Y:S01]  /*8540*/  FFMA R108, R25, R37.reuse, R108 ;  /* 0x00000025196c7223 */ /* 0x080fe2000000006c */
[----:B------:R-:W-:Y:S01]  /*8550*/  FFMA R26, R23, R37, R26 ;  /* 0x00000025171a7223 */ /* 0x000fe2000000001a */
[----:B------:R-:W-:Y:S02]  /*8560*/  MOV R91, R19 ;  /* 0x00000013005b7202 */ /* 0x000fe40000000f00 */
[----:B------:R-:W-:-:S07]  /*8570*/  MOV R37, R93 ;  /* 0x0000005d00257202 */ /* 0x000fce0000000f00 */
[----:B------:R-:W-:Y:S05]  /*8580*/  WARPSYNC.COLLECTIVE R88, `(.L_x_1578) ;  /* 0x0000000058087348 */ /* 0x000fea0003c00000 */
[----:B------:R0:W1:Y:S02]  /*8590*/  SHFL.IDX P0, R93, R91, R90, R89 ;  /* 0x0000005a5b5d7389 */ /* 0x0000640000000059 */
[----:B01----:R-:W-:Y:S05]  /*85a0*/  ENDCOLLECTIVE ;  /* 0x000000000000791b */ /* 0x003fea0003800000 */
.L_x_1578:
[-C--:B------:R-:W-:Y:S01]  /*85b0*/  FFMA R120, R25, R35.reuse, R120 ;  /* 0x0000002319787223 */ /* 0x080fe20000000078 */
[----:B------:R-:W-:Y:S01]  /*85c0*/  FFMA R38, R23, R35, R38 ;  /* 0x0000002317267223 */ /* 0x000fe20000000026 */
[----:B------:R-:W-:Y:S02]  /*85d0*/  MOV R91, R18 ;  /* 0x00000012005b7202 */ /* 0x000fe40000000f00 */
[----:B------:R-:W-:-:S07]  /*85e0*/  MOV R35, R93 ;  /* 0x0000005d00237202 */ /* 0x000fce0000000f00 */
[----:B------:R-:W-:Y:S05]  /*85f0*/  WARPSYNC.COLLECTIVE R88, `(.L_x_1579) ;  /* 0x0000000058087348 */ /* 0x000fea0003c00000 */
[----:B------:R0:W1:Y:S02]  /*8600*/  SHFL.IDX P0, R93, R91, R90, R89 ;  /* 0x0000005a5b5d7389 */ /* 0x0000640000000059 */
[----:B01----:R-:W-:Y:S05]  /*8610*/  ENDCOLLECTIVE ;  /* 0x000000000000791b */ /* 0x003fea0003800000 */
.L_x_1579:
[-C--:B------:R-:W-:Y:S01]  /*8620*/  FFMA R110, R25, R39.reuse, R110 ;  /* 0x00000027196e7223 */ /* 0x080fe2000000006e */
[----:B------:R-:W-:Y:S01]  /*8630*/  FFMA R28, R23, R39, R28 ;  /* 0x00000027171c7223 */ /* 0x000fe2000000001c */
[----:B------:R-:W-:Y:S02]  /*8640*/  MOV R91, R17 ;  /* 0x00000011005b7202 */ /* 0x000fe40000000f00 */
[----:B------:R-:W-:-:S07]  /*8650*/  MOV R39, R93 ;  /* 0x0000005d00277202 */ /* 0x000fce0000000f00 */
[----:B------:R-:W-:Y:S05]  /*8660*/  WARPSYNC.COLLECTIVE R88, `(.L_x_1580) ;  /* 0x0000000058087348 */ /* 0x000fea0003c00000 */
[----:B------:R0:W1:Y:S02]  /*8670*/  SHFL.IDX P0, R93, R91, R90, R89 ;  /* 0x0000005a5b5d7389 */ /* 0x0000640000000059 */
[----:B01----:R-:W-:Y:S05]  /*8680*/  ENDCOLLECTIVE ;  /* 0x000000000000791b */ /* 0x003fea0003800000 */
.L_x_1580:
[----:B------:R-:W-:Y:S02]  /*8690*/  MOV R91, R16 ;  /* 0x00000010005b7202 */ /* 0x000fe40000000f00 */
[----:B------:R-:W-:-:S07]  /*86a0*/  MOV R5, R93 ;  /* 0x0000005d00057202 */ /* 0x000fce0000000f00 */
[----:B------:R-:W-:Y:S05]  /*86b0*/  WARPSYNC.COLLECTIVE R88, `(.L_x_1581) ;  /* 0x0000000058087348 */ /* 0x000fea0003c00000 */
[----:B------:R0:W1:Y:S02]  /*86c0*/  SHFL.IDX P0, R93, R91, R90, R89 ;  /* 0x0000005a5b5d7389 */ /* 0x0000640000000059 */
[----:B01----:R-:W-:Y:S05]  /*86d0*/  ENDCOLLECTIVE ;  /* 0x000000000000791b */ /* 0x003fea0003800000 */
.L_x_1581:
[-C--:B------:R-:W-:Y:S01]  /*86e0*/  FFMA R112, R25, R41.reuse, R112 ;  /* 0x0000002919707223 */ /* 0x080fe20000000070 */
[----:B------:R-:W-:Y:S01]  /*86f0*/  FFMA R30, R23, R41, R30 ;  /* 0x00000029171e7223 */ /* 0x000fe2000000001e */
[----:B------:R-:W-:Y:S02]  /*8700*/  MOV R91, R15 ;  /* 0x0000000f005b7202 */ /* 0x000fe40000000f00 */
[----:B------:R-:W-:-:S07]  /*8710*/  MOV R41, R93 ;  /* 0x0000005d00297202 */ /* 0x000fce0000000f00 */
[----:B------:R-:W-:Y:S05]  /*8720*/  WARPSYNC.COLLECTIVE R88, `(.L_x_1582) ;  /* 0x0000000058087348 */ /* 0x000fea0003c00000 */
[----:B------:R0:W1:Y:S02]  /*8730*/  SHFL.IDX P0, R93, R91, R90, R89 ;  /* 0x0000005a5b5d7389 */ /* 0x0000640000000059 */
[----:B01----:R-:W-:Y:S05]  /*8740*/  ENDCOLLECTIVE ;  /* 0x000000000000791b */ /* 0x003fea0003800000 */
.L_x_1582:
[-C--:B------:R-:W-:Y:S01]  /*8750*/  FFMA R114, R25, R43.reuse, R114 ;  /* 0x0000002b19727223 */ /* 0x080fe20000000072 */
[----:B------:R-:W-:Y:S01]  /*8760*/  FFMA R32, R23, R43, R32 ;  /* 0x0000002b17207223 */ /* 0x000fe20000000020 */
[----:B------:R-:W-:Y:S02]  /*8770*/  MOV R91, R14 ;  /* 0x0000000e005b7202 */ /* 0x000fe40000000f00 */
[----:B------:R-:W-:-:S07]  /*8780*/  MOV R43, R93 ;  /* 0x0000005d002b7202 */ /* 0x000fce0000000f00 */
[----:B------:R-:W-:Y:S05]  /*8790*/  WARPSYNC.COLLECTIVE R88, `(.L_x_1583) ;  /* 0x0000000058087348 */ /* 0x000fea0003c00000 */
[----:B------:R0:W1:Y:S02]  /*87a0*/  SHFL.IDX P0, R93, R91, R90, R89 ;  /* 0x0000005a5b5d7389 */ /* 0x0000640000000059 */
[----:B01----:R-:W-:Y:S05]  /*87b0*/  ENDCOLLECTIVE ;  /* 0x000000000000791b */ /* 0x003fea0003800000 */
.L_x_1583:
[-C--:B------:R-:W-:Y:S01]  /*87c0*/  FFMA R116, R25, R45.reuse, R116 ;  /* 0x0000002d19747223 */ /* 0x080fe20000000074 */
[----:B------:R-:W-:Y:S01]  /*87d0*/  FFMA R34, R23, R45, R34 ;  /* 0x0000002d17227223 */ /* 0x000fe20000000022 */
[----:B------:R-:W-:Y:S02]  /*87e0*/  MOV R91, R13 ;  /* 0x0000000d005b7202 */ /* 0x000fe40000000f00 */
[----:B------:R-:W-:-:S07]  /*87f0*/  MOV R45, R93 ;  /* 0x0000005d002d7202 */ /* 0x000fce0000000f00 */
[----:B------:R-:W-:Y:S05]  /*8800*/  WARPSYNC.COLLECTIVE R88, `(.L_x_1584) ;  /* 0x0000000058087348 */ /* 0x000fea0003c00000 */
[----:B------:R0:W1:Y:S02]  /*8810*/  SHFL.IDX P0, R93, R91, R90, R89 ;  /* 0x0000005a5b5d7389 */ /* 0x0000640000000059 */
[----:B01----:R-:W-:Y:S05]  /*8820*/  ENDCOLLECTIVE ;  /* 0x000000000000791b */ /* 0x003fea0003800000 */
.L_x_1584:
[----:B------:R-:W-:Y:S02]  /*8830*/  MOV R91, R12 ;  /* 0x0000000c005b7202 */ /* 0x000fe40000000f00 */
[----:B------:R-:W-:-:S07]  /*8840*/  MOV R65, R93 ;  /* 0x0000005d00417202 */ /* 0x000fce0000000f00 */
[----:B------:R-:W-:Y:S05]  /*8850*/  WARPSYNC.COLLECTIVE R88, `(.L_x_1585) ;  /* 0x0000000058087348 */ /* 0x000fea0003c00000 */
[----:B------:R0:W1:Y:S02]  /*8860*/  SHFL.IDX P0, R93, R91, R90, R89 ;  /* 0x0000005a5b5d7389 */ /* 0x0000640000000059 */
[----:B01----:R-:W-:Y:S05]  /*8870*/  ENDCOLLECTIVE ;  /* 0x000000000000791b */ /* 0x003fea0003800000 */
.L_x_1585:
[----:B------:R-:W-:Y:S02]  /*8880*/  MOV R91, R11 ;  /* 0x0000000b005b7202 */ /* 0x000fe40000000f00 */
[----:B------:R-:W-:-:S07]  /*8890*/  MOV R4, R93 ;  /* 0x0000005d00047202 */ /* 0x000fce0000000f00 */
[----:B------:R-:W-:Y:S05]  /*88a0*/  WARPSYNC.COLLECTIVE R88, `(.L_x_1586) ;  /* 0x0000000058087348 */ /* 0x000fea0003c00000 */
[----:B------:R0:W1:Y:S02]  /*88b0*/  SHFL.IDX P0, R93, R91, R90, R89 ;  /* 0x0000005a5b5d7389 */ /* 0x0000640000000059 */
[----:B01----:R-:W-:Y:S05]  /*88c0*/  ENDCOLLECTIVE ;  /* 0x000000000000791b */ /* 0x003fea0003800000 */
.L_x_1586:
[-C--:B------:R-:W-:Y:S01]  /*88d0*/  FFMA R66, R29, R5.reuse, R66 ;  /* 0x000000051d427223 */ /* 0x080fe20000000042 */
[----:B------:R-:W-:Y:S01]  /*88e0*/  FFMA R64, R27, R5, R64 ;  /* 0x000000051b407223 */ /* 0x000fe20000000040 */
[----:B------:R-:W-:Y:S02]  /*88f0*/  MOV R91, R10 ;  /* 0x0000000a005b7202 */ /* 0x000fe40000000f00 */
[----:B------:R-:W-:-:S07]  /*8900*/  MOV R5, R93 ;  /* 0x0000005d00057202 */ /* 0x000fce0000000f00 */
[----:B------:R-:W-:Y:S05]  /*8910*/  WARPSYNC.COLLECTIVE R88, `(.L_x_1587) ;  /* 0x0000000058087348 */ /* 0x000fea0003c00000 */
[----:B------:R0:W1:Y:S02]  /*8920*/  SHFL.IDX P0, R93, R91, R90, R89 ;  /* 0x0000005a5b5d7389 */ /* 0x0000640000000059 */
[----:B01----:R-:W-:Y:S05]  /*8930*/  ENDCOLLECTIVE ;  /* 0x000000000000791b */ /* 0x003fea0003800000 */
.L_x_1587:
        /* <DEDUP_REMOVED lines=8> */
.L_x_1588:
[----:B------:R-:W-:Y:S01]  /*89c0*/  FFMA R122, R25, R33, R122 ;  /* 0x00000021197a7223 */ /* 0x000fe2000000007a */
[----:B------:R-:W-:Y:S02]  /*89d0*/  MOV R91, R8 ;  /* 0x00000008005b7202 */ /* 0x000fe40000000f00 */
[----:B------:R-:W-:-:S07]  /*89e0*/  MOV R33, R93 ;  /* 0x0000005d00217202 */ /* 0x000fce0000000f00 */
[----:B------:R-:W-:Y:S05]  /*89f0*/  WARPSYNC.COLLECTIVE R88, `(.L_x_1589) ;  /* 0x0000000058087348 */ /* 0x000fea0003c00000 */
[----:B------:R0:W1:Y:S02]  /*8a00*/  SHFL.IDX P0, R93, R91, R90, R89 ;  /* 0x0000005a5b5d7389 */ /* 0x0000640000000059 */
[----:B01----:R-:W-:Y:S05]  /*8a10*/  ENDCOLLECTIVE ;  /* 0x000000000000791b */ /* 0x003fea0003800000 */
.L_x_1589:
[-C--:B------:R-:W-:Y:S01]  /*8a20*/  FFMA R74, R29, R35.reuse, R74 ;  /* 0x000000231d4a7223 */ /* 0x080fe2000000004a */
[----:B------:R-:W-:Y:S01]  /*8a30*/  FFMA R72, R27, R35, R72 ;  /* 0x000000231b487223 */ /* 0x000fe20000000048 */
[----:B------:R-:W-:Y:S02]  /*8a40*/  MOV R91, R0 ;  /* 0x00000000005b7202 */ /* 0x000fe40000000f00 */
[----:B------:R-:W-:-:S07]  /*8a50*/  MOV R35, R93 ;  /* 0x0000005d00237202 */ /* 0x000fce0000000f00 */
[----:B------:R-:W-:Y:S05]  /*8a60*/  WARPSYNC.COLLECTIVE R88, `(.L_x_1590) ;  /* 0x0000000058087348 */ /* 0x000fea0003c00000 */
[----:B------:R0:W1:Y:S02]  /*8a70*/  SHFL.IDX P0, R93, R91, R90, R89 ;  /* 0x0000005a5b5d7389 */ /* 0x0000640000000059 */
[----:B01----:R-:W-:Y:S05]  /*8a80*/  ENDCOLLECTIVE ;  /* 0x000000000000791b */ /* 0x003fea0003800000 */
.L_x_1590:
[C---:B------:R-:W-:Y:S01]  /*8a90*/  FFMA R78, R37.reuse, R29, R78 ;  /* 0x0000001d254e7223 */ /* 0x040fe2000000004e */
[----:B------:R-:W-:Y:S01]  /*8aa0*/  FFMA R76, R37, R27, R76 ;  /* 0x0000001b254c7223 */ /* 0x000fe2000000004c */
[----:B------:R-:W-:Y:S02]  /*8ab0*/  MOV R91, R51 ;  /* 0x00000033005b7202 */ /* 0x000fe40000000f00 */
[----:B------:R-:W-:-:S07]  /*8ac0*/  MOV R37, R93 ;  /* 0x0000005d00257202 */ /* 0x000fce0000000f00 */
[----:B------:R-:W-:Y:S05]  /*8ad0*/  WARPSYNC.COLLECTIVE R88, `(.L_x_1591) ;  /* 0x0000000058087348 */ /* 0x000fea0003c00000 */
[----:B------:R0:W1:Y:S02]  /*8ae0*/  SHFL.IDX P0, R93, R91, R90, R89 ;  /* 0x0000005a5b5d7389 */ /* 0x0000640000000059 */
[----:B01----:R-:W-:Y:S05]  /*8af0*/  ENDCOLLECTIVE ;  /* 0x000000000000791b */ /* 0x003fea0003800000 */
.L_x_1591:
[-C--:B------:R-:W-:Y:S01]  /*8b00*/  FFMA R70, R29, R39.reuse, R70 ;  /* 0x000000271d467223 */ /* 0x080fe20000000046 */
[----:B------:R-:W-:Y:S01]  /*8b10*/  FFMA R68, R27, R39, R68 ;  /* 0x000000271b447223 */ /* 0x000fe20000000044 */
[----:B------:R-:W-:Y:S02]  /*8b20*/  MOV R91, R52 ;  /* 0x00000034005b7202 */ /* 0x000fe40000000f00 */
[----:B------:R-:W-:-:S07]  /*8b30*/  MOV R39, R93 ;  /* 0x0000005d00277202 */ /* 0x000fce0000000f00 */
[----:B------:R-:W-:Y:S05]  /*8b40*/  WARPSYNC.COLLECTIVE R88, `(.L_x_1592) ;  /* 0x0000000058087348 */ /* 0x000fea0003c00000 */
[----:B------:R0:W1:Y:S02]  /*8b50*/  SHFL.IDX P0, R93, R91, R90, R89 ;  /* 0x0000005a5b5d7389 */ /* 0x0000640000000059 */
[----:B01----:R-:W-:Y:S05]  /*8b60*/  ENDCOLLECTIVE ;  /* 0x000000000000791b */ /* 0x003fea0003800000 */
.L_x_1592:
[-C--:B------:R-:W-:Y:S01]  /*8b70*/  FFMA R62, R29, R41.reuse, R62 ;  /* 0x000000291d3e7223 */ /* 0x080fe2000000003e */
[----:B------:R-:W-:Y:S01]  /*8b80*/  FFMA R6, R27, R41, R6 ;  /* 0x000000291b067223 */ /* 0x000fe20000000006 */
[----:B------:R-:W-:Y:S02]  /*8b90*/  MOV R91, R53 ;  /* 0x00000035005b7202 */ /* 0x000fe40000000f00 */
[----:B------:R-:W-:-:S07]  /*8ba0*/  MOV R41, R93 ;  /* 0x0000005d00297202 */ /* 0x000fce0000000f00 */
[----:B------:R-:W-:Y:S05]  /*8bb0*/  WARPSYNC.COLLECTIVE R88, `(.L_x_1593) ;  /* 0x0000000058087348 */ /* 0x000fea0003c00000 */
[----:B------:R0:W1:Y:S02]  /*8bc0*/  SHFL.IDX P0, R93, R91, R90, R89 ;  /* 0x0000005a5b5d7389 */ /* 0x0000640000000059 */
[----:B01----:R-:W-:Y:S05]  /*8bd0*/  ENDCOLLECTIVE ;  /* 0x000000000000791b */ /* 0x003fea0003800000 */
.L_x_1593:
[-C--:B------:R-:W-:Y:S01]  /*8be0*/  FFMA R82, R29, R43.reuse, R82 ;  /* 0x0000002b1d527223 */ /* 0x080fe20000000052 */
[----:B------:R-:W-:Y:S01]  /*8bf0*/  FFMA R84, R27, R43, R84 ;  /* 0x0000002b1b547223 */ /* 0x000fe20000000054 */
[----:B------:R-:W-:Y:S02]  /*8c00*/  MOV R91, R54 ;  /* 0x00000036005b7202 */ /* 0x000fe40000000f00 */
[----:B------:R-:W-:-:S07]  /*8c10*/  MOV R43, R93 ;  /* 0x0000005d002b7202 */ /* 0x000fce0000000f00 */
[----:B------:R-:W-:Y:S05]  /*8c20*/  WARPSYNC.COLLECTIVE R88, `(.L_x_1594) ;  /* 0x0000000058087348 */ /* 0x000fea0003c00000 */
[----:B------:R0:W1:Y:S02]  /*8c30*/  SHFL.IDX P0, R93, R91, R90, R89 ;  /* 0x0000005a5b5d7389 */ /* 0x0000640000000059 */
[----:B01----:R-:W-:Y:S05]  /*8c40*/  ENDCOLLECTIVE ;  /* 0x000000000000791b */ /* 0x003fea0003800000 */
.L_x_1594:
[-C--:B------:R-:W-:Y:S01]  /*8c50*/  FFMA R86, R29, R45.reuse, R86 ;  /* 0x0000002d1d567223 */ /* 0x080fe20000000056 */
[----:B------:R-:W-:Y:S01]  /*8c60*/  FFMA R92, R27, R45, R92 ;  /* 0x0000002d1b5c7223 */ /* 0x000fe2000000005c */
[----:B------:R-:W-:Y:S02]  /*8c70*/  MOV R91, R55 ;  /* 0x00000037005b7202 */ /* 0x000fe40000000f00 */
[----:B------:R-:W-:-:S07]  /*8c80*/  MOV R45, R93 ;  /* 0x0000005d002d7202 */ /* 0x000fce0000000f00 */
[----:B------:R-:W-:Y:S05]  /*8c90*/  WARPSYNC.COLLECTIVE R88, `(.L_x_1595) ;  /* 0x0000000058087348 */ /* 0x000fea0003c00000 */
[----:B------:R0:W1:Y:S02]  /*8ca0*/  SHFL.IDX P0, R93, R91, R90, R89 ;  /* 0x0000005a5b5d7389 */ /* 0x0000640000000059 */
[----:B01----:R-:W-:Y:S05]  /*8cb0*/  ENDCOLLECTIVE ;  /* 0x000000000000791b */ /* 0x003fea0003800000 */
.L_x_1595:
[C---:B------:R-:W-:Y:S01]  /*8cc0*/  FFMA R118, R25.reuse, R79, R118 ;  /* 0x0000004f19767223 */ /* 0x040fe20000000076 */
[----:B------:R-:W-:Y:S01]  /*8cd0*/  FFMA R25, R25, R31, R44 ;  /* 0x0000001f19197223 */ /* 0x000fe2000000002c */
[----:B------:R-:W-:Y:S02]  /*8ce0*/  MOV R91, R56 ;  /* 0x00000038005b7202 */ /* 0x000fe40000000f00 */
[----:B------:R-:W-:-:S07]  /*8cf0*/  MOV R31, R93 ;  /* 0x0000005d001f7202 */ /* 0x000fce0000000f00 */
[----:B------:R-:W-:Y:S05]  /*8d00*/  WARPSYNC.COLLECTIVE R88, `(.L_x_1596) ;  /* 0x0000000058087348 */ /* 0x000fea0003c00000 */
[----:B------:R0:W1:Y:S02]  /*8d10*/  SHFL.IDX P0, R93, R91, R90, R89 ;  /* 0x0000005a5b5d7389 */ /* 0x0000640000000059 */
[----:B01----:R-:W-:Y:S05]  /*8d20*/  ENDCOLLECTIVE ;  /* 0x000000000000791b */ /* 0x003fea0003800000 */
.L_x_1596:
[----:B------:R-:W-:Y:S01]  /*8d30*/  MOV R91, R60 ;  /* 0x0000003c005b7202 */ /* 0x000fe20000000f00 */
[-C--:B------:R-:W-:Y:S01]  /*8d40*/  FFMA R124, R29, R93.reuse, R124 ;  /* 0x0000005d1d7c7223 */ /* 0x080fe2000000007c */
[----:B------:R-:W-:-:S07]  /*8d50*/  FFMA R42, R27, R93, R42 ;  /* 0x0000005d1b2a7223 */ /* 0x000fce000000002a */
[----:B------:R-:W-:Y:S05]  /*8d60*/  WARPSYNC.COLLECTIVE R88, `(.L_x_1597) ;  /* 0x0000000058087348 */ /* 0x000fea0003c00000 */
[----:B------:R0:W1:Y:S02]  /*8d70*/  SHFL.IDX P0, R93, R91, R90, R89 ;  /* 0x0000005a5b5d7389 */ /* 0x0000640000000059 */
[----:B01----:R-:W-:Y:S05]  /*8d80*/  ENDCOLLECTIVE ;  /* 0x000000000000791b */ /* 0x003fea0003800000 */
.L_x_1597:
        /* <DEDUP_REMOVED lines=25> */
.L_x_1598:
[----:B------:R-:W-:Y:S01]  /*8f20*/  FFMA R26, R27, R33, R26 ;  /* 0x000000211b1a7223 */ /* 0x000fe2000000001a */
[----:B------:R-:W-:Y:S02]  /*8f30*/  MOV R91, R19 ;  /* 0x00000013005b7202 */ /* 0x000fe40000000f00 */
[----:B------:R-:W-:-:S07]  /*8f40*/  MOV R33, R93 ;  /* 0x0000005d00217202 */ /* 0x000fce0000000f00 */
[----:B------:R-:W-:Y:S05]  /*8f50*/  WARPSYNC.COLLECTIVE R88, `(.L_x_1599) ;  /* 0x0000000058087348 */ /* 0x000fea0003c00000 */
[----:B------:R0:W1:Y:S02]  /*8f60*/  SHFL.IDX P0, R93, R91, R90, R89 ;  /* 0x0000005a5b5d7389 */ /* 0x0000640000000059 */
[----:B01----:R-:W-:Y:S05]  /*8f70*/  ENDCOLLECTIVE ;  /* 0x000000000000791b */ /* 0x003fea0003800000 */
.L_x_1599:
[----:B------:R-:W-:Y:S01]  /*8f80*/  FFMA R28, R27, R35, R28 ;  /* 0x000000231b1c7223 */ /* 0x000fe2000000001c */
[----:B------:R-:W-:Y:S02]  /*8f90*/  MOV R91, R18 ;  /* 0x00000012005b7202 */ /* 0x000fe40000000f00 */
[----:B------:R-:W-:-:S07]  /*8fa0*/  MOV R35, R93 ;  /* 0x0000005d00237202 */ /* 0x000fce0000000f00 */
[----:B------:R-:W-:Y:S05]  /*8fb0*/  WARPSYNC.COLLECTIVE R88, `(.L_x_1600) ;  /* 0x0000000058087348 */ /* 0x000fea0003c00000 */
[----:B------:R0:W1:Y:S02]  /*8fc0*/  SHFL.IDX P0, R93, R91, R90, R89 ;  /* 0x0000005a5b5d7389 */ /* 0x0000640000000059 */
[----:B01----:R-:W-:Y:S05]  /*8fd0*/  ENDCOLLECTIVE ;  /* 0x000000000000791b */ /* 0x003fea0003800000 */
.L_x_1600:
[----:B------:R-:W-:Y:S01]  /*8fe0*/  FFMA R30, R27, R37, R30 ;  /* 0x000000251b1e7223 */ /* 0x000fe2000000001e */
[----:B------:R-:W-:Y:S02]  /*8ff0*/  MOV R91, R17 ;  /* 0x00000011005b7202 */ /* 0x000fe40000000f00 */
[----:B------:R-:W-:-:S07]  /*9000*/  MOV R37, R93 ;  /* 0x0000005d00257202 */ /* 0x000fce0000000f00 */
[----:B------:R-:W-:Y:S05]  /*9010*/  WARPSYNC.COLLECTIVE R88, `(.L_x_1601) ;  /* 0x0000000058087348 */ /* 0x000fea0003c00000 */
[----:B------:R0:W1:Y:S02]  /*9020*/  SHFL.IDX P0, R93, R91, R90, R89 ;  /* 0x0000005a5b5d7389 */ /* 0x0000640000000059 */
[----:B01----:R-:W-:Y:S05]  /*9030*/  ENDCOLLECTIVE ;  /* 0x000000000000791b */ /* 0x003fea0003800000 */
.L_x_1601:
[----:B------:R-:W-:Y:S02]  /*9040*/  MOV R91, R16 ;  /* 0x00000010005b7202 */ /* 0x000fe40000000f00 */
[----:B------:R-:W-:-:S07]  /*9050*/  MOV R5, R93 ;  /* 0x0000005d00057202 */ /* 0x000fce0000000f00 */
[----:B------:R-:W-:Y:S05]  /*9060*/  WARPSYNC.COLLECTIVE R88, `(.L_x_1602) ;  /* 0x0000000058087348 */ /* 0x000fea0003c00000 */
[----:B------:R0:W1:Y:S02]  /*9070*/  SHFL.IDX P0, R93, R91, R90, R89 ;  /* 0x0000005a5b5d7389 */ /* 0x0000640000000059 */
[----:B01----:R-:W-:Y:S05]  /*9080*/  ENDCOLLECTIVE ;  /* 0x000000000000791b */ /* 0x003fea0003800000 */
.L_x_1602:
[----:B------:R-:W-:Y:S01]  /*9090*/  FFMA R32, R27, R39, R32 ;  /* 0x000000271b207223 */ /* 0x000fe20000000020 */
[----:B------:R-:W-:Y:S02]  /*90a0*/  MOV R91, R15 ;  /* 0x0000000f005b7202 */ /* 0x000fe40000000f00 */
[----:B------:R-:W-:-:S07]  /*90b0*/  MOV R39, R93 ;  /* 0x0000005d00277202 */ /* 0x000fce0000000f00 */
[----:B------:R-:W-:Y:S05]  /*90c0*/  WARPSYNC.COLLECTIVE R88, `(.L_x_1603) ;  /* 0x0000000058087348 */ /* 0x000fea0003c00000 */
[----:B------:R0:W1:Y:S02]  /*90d0*/  SHFL.IDX P0, R93, R91, R90, R89 ;  /* 0x0000005a5b5d7389 */ /* 0x0000640000000059 */
[----:B01----:R-:W-:Y:S05]  /*90e0*/  ENDCOLLECTIVE ;  /* 0x000000000000791b */ /* 0x003fea0003800000 */
.L_x_1603:
[----:B------:R-:W-:Y:S01]  /*90f0*/  FFMA R34, R27, R41, R34 ;  /* 0x000000291b227223 */ /* 0x000fe20000000022 */
[----:B------:R-:W-:Y:S02]  /*9100*/  MOV R91, R14 ;  /* 0x0000000e005b7202 */ /* 0x000fe40000000f00 */
[----:B------:R-:W-:-:S07]  /*9110*/  MOV R41, R93 ;  /* 0x0000005d00297202 */ /* 0x000fce0000000f00 */
[----:B------:R-:W-:Y:S05]  /*9120*/  WARPSYNC.COLLECTIVE R88, `(.L_x_1604) ;  /* 0x0000000058087348 */ /* 0x000fea0003c00000 */
[----:B------:R0:W1:Y:S02]  /*9130*/  SHFL.IDX P0, R93, R91, R90, R89 ;  /* 0x0000005a5b5d7389 */ /* 0x0000640000000059 */
[----:B01----:R-:W-:Y:S05]  /*9140*/  ENDCOLLECTIVE ;  /* 0x000000000000791b */ /* 0x003fea0003800000 */
.L_x_1604:
[----:B------:R-:W-:Y:S01]  /*9150*/  FFMA R36, R27, R43, R36 ;  /* 0x0000002b1b247223 */ /* 0x000fe20000000024 */
[----:B------:R-:W-:Y:S02]  /*9160*/  MOV R91, R13 ;  /* 0x0000000d005b7202 */ /* 0x000fe40000000f00 */
[----:B------:R-:W-:-:S07]  /*9170*/  MOV R43, R93 ;  /* 0x0000005d002b7202 */ /* 0x000fce0000000f00 */
[----:B------:R-:W-:Y:S05]  /*9180*/  WARPSYNC.COLLECTIVE R88, `(.L_x_1605) ;  /* 0x0000000058087348 */ /* 0x000fea0003c00000 */
[----:B------:R0:W1:Y:S02]  /*9190*/  SHFL.IDX P0, R93, R91, R90, R89 ;  /* 0x0000005a5b5d7389 */ /* 0x0000640000000059 */
[----:B01----:R-:W-:Y:S05]  /*91a0*/  ENDCOLLECTIVE ;  /* 0x000000000000791b */ /* 0x003fea0003800000 */
.L_x_1605:
[----:B------:R-:W-:Y:S01]  /*91b0*/  FFMA R38, R27, R45, R38 ;  /* 0x0000002d1b267223 */ /* 0x000fe20000000026 */
[----:B------:R-:W-:Y:S02]  /*91c0*/  MOV R91, R12 ;  /* 0x0000000c005b7202 */ /* 0x000fe40000000f00 */
[----:B------:R-:W-:-:S07]  /*91d0*/  MOV R45, R93 ;  /* 0x0000005d002d7202 */ /* 0x000fce0000000f00 */
[----:B------:R-:W-:Y:S05]  /*91e0*/  WARPSYNC.COLLECTIVE R88, `(.L_x_1606) ;  /* 0x0000000058087348 */ /* 0x000fea0003c00000 */
[----:B------:R0:W1:Y:S02]  /*91f0*/  SHFL.IDX P0, R93, R91, R90, R89 ;  /* 0x0000005a5b5d7389 */ /* 0x0000640000000059 */
[----:B01----:R-:W-:Y:S05]  /*9200*/  ENDCOLLECTIVE ;  /* 0x000000000000791b */ /* 0x003fea0003800000 */
.L_x_1606:
[----:B------:R-:W-:Y:S02]  /*9210*/  MOV R91, R11 ;  /* 0x0000000b005b7202 */ /* 0x000fe40000000f00 */
[----:B------:R-:W-:-:S07]  /*9220*/  MOV R4, R93 ;  /* 0x0000005d00047202 */ /* 0x000fce0000000f00 */
[----:B------:R-:W-:Y:S05]  /*9230*/  WARPSYNC.COLLECTIVE R88, `(.L_x_1607) ;  /* 0x0000000058087348 */ /* 0x000fea0003c00000 */
[----:B------:R0:W1:Y:S02]  /*9240*/  SHFL.IDX P0, R93, R91, R90, R89 ;  /* 0x0000005a5b5d7389 */ /* 0x0000640000000059 */
[----:B01----:R-:W-:Y:S05]  /*9250*/  ENDCOLLECTIVE ;  /* 0x000000000000791b */ /* 0x003fea0003800000 */
.L_x_1607:
        /* <DEDUP_REMOVED lines=10> */
.L_x_1608:
[----:B------:R-:W-:Y:S02]  /*9300*/  MOV R91, R9 ;  /* 0x00000009005b7202 */ /* 0x000fe40000000f00 */
[----:B------:R-:W-:-:S07]  /*9310*/  MOV R27, R93 ;  /* 0x0000005d001b7202 */ /* 0x000fce0000000f00 */
[----:B------:R-:W-:Y:S05]  /*9320*/  WARPSYNC.COLLECTIVE R88, `(.L_x_1609) ;  /* 0x0000000058087348 */ /* 0x000fea0003c00000 */
[----:B------:R0:W1:Y:S02]  /*9330*/  SHFL.IDX P0, R93, R91, R90, R89 ;  /* 0x0000005a5b5d7389 */ /* 0x0000640000000059 */
[----:B01----:R-:W-:Y:S05]  /*9340*/  ENDCOLLECTIVE ;  /* 0x000000000000791b */ /* 0x003fea0003800000 */
.L_x_1609:
[-C--:B------:R-:W-:Y:S01]  /*9350*/  FFMA R74, R29, R35.reuse, R74 ;  /* 0x000000231d4a7223 */ /* 0x080fe2000000004a */
[----:B------:R-:W-:Y:S01]  /*9360*/  FFMA R72, R23, R35, R72 ;  /* 0x0000002317487223 */ /* 0x000fe20000000048 */
[----:B------:R-:W-:Y:S02]  /*9370*/  MOV R91, R8 ;  /* 0x00000008005b7202 */ /* 0x000fe40000000f00 */
[----:B------:R-:W-:-:S07]  /*9380*/  MOV R35, R93 ;  /* 0x0000005d00237202 */ /* 0x000fce0000000f00 */
[----:B------:R-:W-:Y:S05]  /*9390*/  WARPSYNC.COLLECTIVE R88, `(.L_x_1610) ;  /* 0x0000000058087348 */ /* 0x000fea0003c00000 */
[----:B------:R0:W1:Y:S02]  /*93a0*/  SHFL.IDX P0, R93, R91, R90, R89 ;  /* 0x0000005a5b5d7389 */ /* 0x0000640000000059 */
[----:B01----:R-:W-:Y:S05]  /*93b0*/  ENDCOLLECTIVE ;  /* 0x000000000000791b */ /* 0x003fea0003800000 */
.L_x_1610:
[-C--:B------:R-:W-:Y:S01]  /*93c0*/  FFMA R70, R29, R37.reuse, R70 ;  /* 0x000000251d467223 */ /* 0x080fe20000000046 */
[----:B------:R-:W-:Y:S01]  /*93d0*/  FFMA R68, R23, R37, R68 ;  /* 0x0000002517447223 */ /* 0x000fe20000000044 */
[----:B------:R-:W-:Y:S02]  /*93e0*/  MOV R91, R0 ;  /* 0x00000000005b7202 */ /* 0x000fe40000000f00 */
[----:B------:R-:W-:-:S07]  /*93f0*/  MOV R37, R93 ;  /* 0x0000005d00257202 */ /* 0x000fce0000000f00 */
[----:B------:R-:W-:Y:S05]  /*9400*/  WARPSYNC.COLLECTIVE R88, `(.L_x_1611) ;  /* 0x0000000058087348 */ /* 0x000fea0003c00000 */
[----:B------:R0:W1:Y:S02]  /*9410*/  SHFL.IDX P0, R93, R91, R90, R89 ;  /* 0x0000005a5b5d7389 */ /* 0x0000640000000059 */
[----:B01----:R-:W-:Y:S05]  /*9420*/  ENDCOLLECTIVE ;  /* 0x000000000000791b */ /* 0x003fea0003800000 */
.L_x_1611:
[-C--:B------:R-:W-:Y:S01]  /*9430*/  FFMA R62, R29, R39.reuse, R62 ;  /* 0x000000271d3e7223 */ /* 0x080fe2000000003e */
[----:B------:R-:W-:Y:S01]  /*9440*/  FFMA R6, R23, R39, R6 ;  /* 0x0000002717067223 */ /* 0x000fe20000000006 */
[----:B------:R-:W-:Y:S02]  /*9450*/  MOV R91, R51 ;  /* 0x00000033005b7202 */ /* 0x000fe40000000f00 */
[----:B------:R-:W-:-:S07]  /*9460*/  MOV R39, R93 ;  /* 0x0000005d00277202 */ /* 0x000fce0000000f00 */
[----:B------:R-:W-:Y:S05]  /*9470*/  WARPSYNC.COLLECTIVE R88, `(.L_x_1612) ;  /* 0x0000000058087348 */ /* 0x000fea0003c00000 */
[----:B------:R0:W1:Y:S02]  /*9480*/  SHFL.IDX P0, R93, R91, R90, R89 ;  /* 0x0000005a5b5d7389 */ /* 0x0000640000000059 */
[----:B01----:R-:W-:Y:S05]  /*9490*/  ENDCOLLECTIVE ;  /* 0x000000000000791b */ /* 0x003fea0003800000 */
.L_x_1612:
[-C--:B------:R-:W-:Y:S01]  /*94a0*/  FFMA R82, R29, R41.reuse, R82 ;  /* 0x000000291d527223 */ /* 0x080fe20000000052 */
[----:B------:R-:W-:Y:S01]  /*94b0*/  FFMA R84, R23, R41, R84 ;  /* 0x0000002917547223 */ /* 0x000fe20000000054 */
[----:B------:R-:W-:Y:S02]  /*94c0*/  MOV R91, R52 ;  /* 0x00000034005b7202 */ /* 0x000fe40000000f00 */
[----:B------:R-:W-:-:S07]  /*94d0*/  MOV R41, R93 ;  /* 0x0000005d00297202 */ /* 0x000fce0000000f00 */
[----:B------:R-:W-:Y:S05]  /*94e0*/  WARPSYNC.COLLECTIVE R88, `(.L_x_1613) ;  /* 0x0000000058087348 */ /* 0x000fea0003c00000 */
[----:B------:R0:W1:Y:S02]  /*94f0*/  SHFL.IDX P0, R93, R91, R90, R89 ;  /* 0x0000005a5b5d7389 */ /* 0x0000640000000059 */
[----:B01----:R-:W-:Y:S05]  /*9500*/  ENDCOLLECTIVE ;  /* 0x000000000000791b */ /* 0x003fea0003800000 */
.L_x_1613:
[-C--:B------:R-:W-:Y:S01]  /*9510*/  FFMA R86, R29, R43.reuse, R86 ;  /* 0x0000002b1d567223 */ /* 0x080fe20000000056 */
[----:B------:R-:W-:Y:S01]  /*9520*/  FFMA R92, R23, R43, R92 ;  /* 0x0000002b175c7223 */ /* 0x000fe2000000005c */
[----:B------:R-:W-:Y:S02]  /*9530*/  MOV R91, R53 ;  /* 0x00000035005b7202 */ /* 0x000fe40000000f00 */
[----:B------:R-:W-:-:S07]  /*9540*/  MOV R43, R93 ;  /* 0x0000005d002b7202 */ /* 0x000fce0000000f00 */
[----:B------:R-:W-:Y:S05]  /*9550*/  WARPSYNC.COLLECTIVE R88, `(.L_x_1614) ;  /* 0x0000000058087348 */ /* 0x000fea0003c00000 */
[----:B------:R0:W1:Y:S02]  /*9560*/  SHFL.IDX P0, R93, R91, R90, R89 ;  /* 0x0000005a5b5d7389 */ /* 0x0000640000000059 */
[----:B01----:R-:W-:Y:S05]  /*9570*/  ENDCOLLECTIVE ;  /* 0x000000000000791b */ /* 0x003fea0003800000 */
.L_x_1614:
[-C--:B------:R-:W-:Y:S01]  /*9580*/  FFMA R94, R29, R45.reuse, R94 ;  /* 0x0000002d1d5e7223 */ /* 0x080fe2000000005e */
[----:B------:R-:W-:Y:S01]  /*9590*/  FFMA R100, R23, R45, R100 ;  /* 0x0000002d17647223 */ /* 0x000fe20000000064 */
[----:B------:R-:W-:Y:S02]  /*95a0*/  MOV R91, R54 ;  /* 0x00000036005b7202 */ /* 0x000fe40000000f00 */
[----:B------:R-:W-:-:S07]  /*95b0*/  MOV R45, R93 ;  /* 0x0000005d002d7202 */ /* 0x000fce0000000f00 */
[----:B------:R-:W-:Y:S05]  /*95c0*/  WARPSYNC.COLLECTIVE R88, `(.L_x_1615) ;  /* 0x0000000058087348 */ /* 0x000fea0003c00000 */
[----:B------:R0:W1:Y:S02]  /*95d0*/  SHFL.IDX P0, R93, R91, R90, R89 ;  /* 0x0000005a5b5d7389 */ /* 0x0000640000000059 */
[----:B01----:R-:W-:Y:S05]  /*95e0*/  ENDCOLLECTIVE ;  /* 0x000000000000791b */ /* 0x003fea0003800000 */
.L_x_1615:
[----:B------:R-:W-:Y:S02]  /*95f0*/  MOV R91, R55 ;  /* 0x00000037005b7202 */ /* 0x000fe40000000f00 */
[----:B------:R-:W-:-:S07]  /*9600*/  MOV R63, R93 ;  /* 0x0000005d003f7202 */ /* 0x000fce0000000f00 */
[----:B------:R-:W-:Y:S05]  /*9610*/  WARPSYNC.COLLECTIVE R88, `(.L_x_1616) ;  /* 0x0000000058087348 */ /* 0x000fea0003c00000 */
[----:B------:R0:W1:Y:S02]  /*9620*/  SHFL.IDX P0, R93, R91, R90, R89 ;  /* 0x0000005a5b5d7389 */ /* 0x0000640000000059 */
[----:B01----:R-:W-:Y:S05]  /*9630*/  ENDCOLLECTIVE ;  /* 0x000000000000791b */ /* 0x003fea0003800000 */
.L_x_1616:
[C---:B------:R-:W-:Y:S01]  /*9640*/  FFMA R78, R33.reuse, R29, R78 ;  /* 0x0000001d214e7223 */ /* 0x040fe2000000004e */
[----:B------:R-:W-:Y:S01]  /*9650*/  FFMA R76, R33, R23, R76 ;  /* 0x00000017214c7223 */ /* 0x000fe2000000004c */
[----:B------:R-:W-:Y:S02]  /*9660*/  MOV R91, R56 ;  /* 0x00000038005b7202 */ /* 0x000fe40000000f00 */
[----:B------:R-:W-:-:S07]  /*9670*/  MOV R33, R93 ;  /* 0x0000005d00217202 */ /* 0x000fce0000000f00 */
[----:B------:R-:W-:Y:S05]  /*9680*/  WARPSYNC.COLLECTIVE R88, `(.L_x_1617) ;  /* 0x0000000058087348 */ /* 0x000fea0003c00000 */
[----:B------:R0:W1:Y:S02]  /*9690*/  SHFL.IDX P0, R93, R91, R90, R89 ;  /* 0x0000005a5b5d7389 */ /* 0x0000640000000059 */
[----:B01----:R-:W-:Y:S05]  /*96a0*/  ENDCOLLECTIVE ;  /* 0x000000000000791b */ /* 0x003fea0003800000 */
.L_x_1617:
[----:B------:R-:W-:Y:S02]  /*96b0*/  MOV R91, R60 ;  /* 0x0000003c005b7202 */ /* 0x000fe40000000f00 */
[----:B------:R-:W-:-:S07]  /*96c0*/  MOV R31, R93 ;  /* 0x0000005d001f7202 */ /* 0x000fce0000000f00 */
[----:B------:R-:W-:Y:S05]  /*96d0*/  WARPSYNC.COLLECTIVE R88, `(.L_x_1618) ;  /* 0x0000000058087348 */ /* 0x000fea0003c00000 */
[----:B------:R0:W1:Y:S02]  /*96e0*/  SHFL.IDX P0, R93, R91, R90, R89 ;  /* 0x0000005a5b5d7389 */ /* 0x0000640000000059 */
[----:B01----:R-:W-:Y:S05]  /*96f0*/  ENDCOLLECTIVE ;  /* 0x000000000000791b */ /* 0x003fea0003800000 */
.L_x_1618:
        /* <DEDUP_REMOVED lines=25> */
.L_x_1619:
[----:B------:R-:W-:Y:S01]  /*9890*/  FFMA R26, R23, R35, R26 ;  /* 0x00000023171a7223 */ /* 0x000fe2000000001a */
[----:B------:R-:W-:Y:S02]  /*98a0*/  MOV R91, R19 ;  /* 0x00000013005b7202 */ /* 0x000fe40000000f00 */
[----:B------:R-:W-:-:S07]  /*98b0*/  MOV R35, R93 ;  /* 0x0000005d00237202 */ /* 0x000fce0000000f00 */
[----:B------:R-:W-:Y:S05]  /*98c0*/  WARPSYNC.COLLECTIVE R88, `(.L_x_1620) ;  /* 0x0000000058087348 */ /* 0x000fea0003c00000 */
[----:B------:R0:W1:Y:S02]  /*98d0*/  SHFL.IDX P0, R93, R91, R90, R89 ;  /* 0x0000005a5b5d7389 */ /* 0x0000640000000059 */
[----:B01----:R-:W-:Y:S05]  /*98e0*/  ENDCOLLECTIVE ;  /* 0x000000000000791b */ /* 0x003fea0003800000 */
.L_x_1620:
[----:B------:R-:W-:Y:S01]  /*98f0*/  FFMA R28, R23, R37, R28 ;  /* 0x00000025171c7223 */ /* 0x000fe2000000001c */
[----:B------:R-:W-:Y:S02]  /*9900*/  MOV R91, R18 ;  /* 0x00000012005b7202 */ /* 0x000fe40000000f00 */
[----:B------:R-:W-:-:S07]  /*9910*/  MOV R37, R93 ;  /* 0x0000005d00257202 */ /* 0x000fce0000000f00 */
[----:B------:R-:W-:Y:S05]  /*9920*/  WARPSYNC.COLLECTIVE R88, `(.L_x_1621) ;  /* 0x0000000058087348 */ /* 0x000fea0003c00000 */
[----:B------:R0:W1:Y:S02]  /*9930*/  SHFL.IDX P0, R93, R91, R90, R89 ;  /* 0x0000005a5b5d7389 */ /* 0x0000640000000059 */
[----:B01----:R-:W-:Y:S05]  /*9940*/  ENDCOLLECTIVE ;  /* 0x000000000000791b */ /* 0x003fea0003800000 */
.L_x_1621:
[----:B------:R-:W-:Y:S01]  /*9950*/  FFMA R30, R23, R39, R30 ;  /* 0x00000027171e7223 */ /* 0x000fe2000000001e */
[----:B------:R-:W-:Y:S02]  /*9960*/  MOV R91, R17 ;  /* 0x00000011005b7202 */ /* 0x000fe40000000f00 */
[----:B------:R-:W-:-:S07]  /*9970*/  MOV R39, R93 ;  /* 0x0000005d00277202 */ /* 0x000fce0000000f00 */
[----:B------:R-:W-:Y:S05]  /*9980*/  WARPSYNC.COLLECTIVE R88, `(.L_x_1622) ;  /* 0x0000000058087348 */ /* 0x000fea0003c00000 */
[----:B------:R0:W1:Y:S02]  /*9990*/  SHFL.IDX P0, R93, R91, R90, R89 ;  /* 0x0000005a5b5d7389 */ /* 0x0000640000000059 */
[----:B01----:R-:W-:Y:S05]  /*99a0*/  ENDCOLLECTIVE ;  /* 0x000000000000791b */ /* 0x003fea0003800000 */
.L_x_1622:
[----:B------:R-:W-:Y:S02]  /*99b0*/  MOV R91, R16 ;  /* 0x00000010005b7202 */ /* 0x000fe40000000f00 */
[----:B------:R-:W-:-:S07]  /*99c0*/  MOV R5, R93 ;  /* 0x0000005d00057202 */ /* 0x000fce0000000f00 */
[----:B------:R-:W-:Y:S05]  /*99d0*/  WARPSYNC.COLLECTIVE R88, `(.L_x_1623) ;  /* 0x0000000058087348 */ /* 0x000fea0003c00000 */
[----:B------:R0:W1:Y:S02]  /*99e0*/  SHFL.IDX P0, R93, R91, R90, R89 ;  /* 0x0000005a5b5d7389 */ /* 0x0000640000000059 */
[----:B01----:R-:W-:Y:S05]  /*99f0*/  ENDCOLLECTIVE ;  /* 0x000000000000791b */ /* 0x003fea0003800000 */
.L_x_1623:
[----:B------:R-:W-:Y:S01]  /*9a00*/  FFMA R32, R23, R41, R32 ;  /* 0x0000002917207223 */ /* 0x000fe20000000020 */
[----:B------:R-:W-:Y:S02]  /*9a10*/  MOV R91, R15 ;  /* 0x0000000f005b7202 */ /* 0x000fe40000000f00 */
[----:B------:R-:W-:-:S07]  /*9a20*/  MOV R41, R93 ;  /* 0x0000005d00297202 */ /* 0x000fce0000000f00 */
[----:B------:R-:W-:Y:S05]  /*9a30*/  WARPSYNC.COLLECTIVE R88, `(.L_x_1624) ;  /* 0x0000000058087348 */ /* 0x000fea0003c00000 */
[----:B------:R0:W1:Y:S02]  /*9a40*/  SHFL.IDX P0, R93, R91, R90, R89 ;  /* 0x0000005a5b5d7389 */ /* 0x0000640000000059 */
[----:B01----:R-:W-:Y:S05]  /*9a50*/  ENDCOLLECTIVE ;  /* 0x000000000000791b */ /* 0x003fea0003800000 */
.L_x_1624:
[----:B------:R-:W-:Y:S01]  /*9a60*/  FFMA R34, R23, R43, R34 ;  /* 0x0000002b17227223 */ /* 0x000fe20000000022 */
[----:B------:R-:W-:Y:S02]  /*9a70*/  MOV R91, R14 ;  /* 0x0000000e005b7202 */ /* 0x000fe40000000f00 */
[----:B------:R-:W-:-:S07]  /*9a80*/  MOV R43, R93 ;  /* 0x0000005d002b7202 */ /* 0x000fce0000000f00 */
[----:B------:R-:W-:Y:S05]  /*9a90*/  WARPSYNC.COLLECTIVE R88, `(.L_x_1625) ;  /* 0x0000000058087348 */ /* 0x000fea0003c00000 */
[----:B------:R0:W1:Y:S02]  /*9aa0*/  SHFL.IDX P0, R93, R91, R90, R89 ;  /* 0x0000005a5b5d7389 */ /* 0x0000640000000059 */
[----:B01----:R-:W-:Y:S05]  /*9ab0*/  ENDCOLLECTIVE ;  /* 0x000000000000791b */ /* 0x003fea0003800000 */
.L_x_1625:
[----:B------:R-:W-:Y:S01]  /*9ac0*/  FFMA R36, R23, R45, R36 ;  /* 0x0000002d17247223 */ /* 0x000fe20000000024 */
[----:B------:R-:W-:Y:S02]  /*9ad0*/  MOV R91, R13 ;  /* 0x0000000d005b7202 */ /* 0x000fe40000000f00 */
[----:B------:R-:W-:-:S07]  /*9ae0*/  MOV R45, R93 ;  /* 0x0000005d002d7202 */ /* 0x000fce0000000f00 */
[----:B------:R-:W-:Y:S05]  /*9af0*/  WARPSYNC.COLLECTIVE R88, `(.L_x_1626) ;  /* 0x0000000058087348 */ /* 0x000fea0003c00000 */
[----:B------:R0:W1:Y:S02]  /*9b00*/  SHFL.IDX P0, R93, R91, R90, R89 ;  /* 0x0000005a5b5d7389 */ /* 0x0000640000000059 */
[----:B01----:R-:W-:Y:S05]  /*9b10*/  ENDCOLLECTIVE ;  /* 0x000000000000791b */ /* 0x003fea0003800000 */
.L_x_1626:
[----:B------:R-:W-:Y:S02]  /*9b20*/  MOV R91, R12 ;  /* 0x0000000c005b7202 */ /* 0x000fe40000000f00 */
[----:B------:R-:W-:-:S07]  /*9b30*/  MOV R61, R93 ;  /* 0x0000005d003d7202 */ /* 0x000fce0000000f00 */
[----:B------:R-:W-:Y:S05]  /*9b40*/  WARPSYNC.COLLECTIVE R88, `(.L_x_1627) ;  /* 0x0000000058087348 */ /* 0x000fea0003c00000 */
[----:B------:R0:W1:Y:S02]  /*9b50*/  SHFL.IDX P0, R93, R91, R90, R89 ;  /* 0x0000005a5b5d7389 */ /* 0x0000640000000059 */
[----:B01----:R-:W-:Y:S05]  /*9b60*/  ENDCOLLECTIVE ;  /* 0x000000000000791b */ /* 0x003fea0003800000 */
.L_x_1627:
[----:B------:R-:W-:Y:S02]  /*9b70*/  MOV R91, R11 ;  /* 0x0000000b005b7202 */ /* 0x000fe40000000f00 */
[----:B------:R-:W-:-:S07]  /*9b80*/  MOV R4, R93 ;  /* 0x0000005d00047202 */ /* 0x000fce0000000f00 */
[----:B------:R-:W-:Y:S05]  /*9b90*/  WARPSYNC.COLLECTIVE R88, `(.L_x_1628) ;  /* 0x0000000058087348 */ /* 0x000fea0003c00000 */
[----:B------:R0:W1:Y:S02]  /*9ba0*/  SHFL.IDX P0, R93, R91, R90, R89 ;  /* 0x0000005a5b5d7389 */ /* 0x0000640000000059 */
[----:B01----:R-:W-:Y:S05]  /*9bb0*/  ENDCOLLECTIVE ;  /* 0x000000000000791b */ /* 0x003fea0003800000 */
.L_x_1628:
        /* <DEDUP_REMOVED lines=10> */
.L_x_1629:
[----:B------:R-:W-:Y:S02]  /*9c60*/  MOV R91, R9 ;  /* 0x00000009005b7202 */ /* 0x000fe40000000f00 */
[----:B------:R-:W-:-:S07]  /*9c70*/  MOV R23, R93 ;  /* 0x0000005d00177202 */ /* 0x000fce0000000f00 */
[----:B------:R-:W-:Y:S05]  /*9c80*/  WARPSYNC.COLLECTIVE R88, `(.L_x_1630) ;  /* 0x0000000058087348 */ /* 0x000fea0003c00000 */
[----:B------:R0:W1:Y:S02]  /*9c90*/  SHFL.IDX P0, R93, R91, R90, R89 ;  /* 0x0000005a5b5d7389 */ /* 0x0000640000000059 */
[----:B01----:R-:W-:Y:S05]  /*9ca0*/  ENDCOLLECTIVE ;  /* 0x000000000000791b */ /* 0x003fea0003800000 */
.L_x_1630:
[C---:B------:R-:W-:Y:S01]  /*9cb0*/  FFMA R78, R35.reuse, R29, R78 ;  /* 0x0000001d234e7223 */ /* 0x040fe2000000004e */
[----:B------:R-:W-:Y:S01]  /*9cc0*/  FFMA R76, R35, R27, R76 ;  /* 0x0000001b234c7223 */ /* 0x000fe2000000004c */
[----:B------:R-:W-:Y:S02]  /*9cd0*/  MOV R91, R8 ;  /* 0x00000008005b7202 */ /* 0x000fe40000000f00 */
[----:B------:R-:W-:-:S07]  /*9ce0*/  MOV R35, R93 ;  /* 0x0000005d00237202 */ /* 0x000fce0000000f00 */
[----:B------:R-:W-:Y:S05]  /*9cf0*/  WARPSYNC.COLLECTIVE R88, `(.L_x_1631) ;  /* 0x0000000058087348 */ /* 0x000fea0003c00000 */
[----:B------:R0:W1:Y:S02]  /*9d00*/  SHFL.IDX P0, R93, R91, R90, R89 ;  /* 0x0000005a5b5d7389 */ /* 0x0000640000000059 */
[----:B01----:R-:W-:Y:S05]  /*9d10*/  ENDCOLLECTIVE ;  /* 0x000000000000791b */ /* 0x003fea0003800000 */
.L_x_1631:
[-C--:B------:R-:W-:Y:S01]  /*9d20*/  FFMA R74, R29, R37.reuse, R74 ;  /* 0x000000251d4a7223 */ /* 0x080fe2000000004a */
[----:B------:R-:W-:Y:S01]  /*9d30*/  FFMA R72, R27, R37, R72 ;  /* 0x000000251b487223 */ /* 0x000fe20000000048 */
[----:B------:R-:W-:Y:S02]  /*9d40*/  MOV R91, R0 ;  /* 0x00000000005b7202 */ /* 0x000fe40000000f00 */
[----:B------:R-:W-:-:S07]  /*9d50*/  MOV R37, R93 ;  /* 0x0000005d00257202 */ /* 0x000fce0000000f00 */
[----:B------:R-:W-:Y:S05]  /*9d60*/  WARPSYNC.COLLECTIVE R88, `(.L_x_1632) ;  /* 0x0000000058087348 */ /* 0x000fea0003c00000 */
[----:B------:R0:W1:Y:S02]  /*9d70*/  SHFL.IDX P0, R93, R91, R90, R89 ;  /* 0x0000005a5b5d7389 */ /* 0x0000640000000059 */
[----:B01----:R-:W-:Y:S05]  /*9d80*/  ENDCOLLECTIVE ;  /* 0x000000000000791b */ /* 0x003fea0003800000 */
.L_x_1632:
[-C--:B------:R-:W-:Y:S01]  /*9d90*/  FFMA R70, R29, R39.reuse, R70 ;  /* 0x000000271d467223 */ /* 0x080fe20000000046 */
[----:B------:R-:W-:Y:S01]  /*9da0*/  FFMA R68, R27, R39, R68 ;  /* 0x000000271b447223 */ /* 0x000fe20000000044 */
[----:B------:R-:W-:Y:S02]  /*9db0*/  MOV R91, R51 ;  /* 0x00000033005b7202 */ /* 0x000fe40000000f00 */
[----:B------:R-:W-:-:S07]  /*9dc0*/  MOV R39, R93 ;  /* 0x0000005d00277202 */ /* 0x000fce0000000f00 */
[----:B------:R-:W-:Y:S05]  /*9dd0*/  WARPSYNC.COLLECTIVE R88, `(.L_x_1633) ;  /* 0x0000000058087348 */ /* 0x000fea0003c00000 */
[----:B------:R0:W1:Y:S02]  /*9de0*/  SHFL.IDX P0, R93, R91, R90, R89 ;  /* 0x0000005a5b5d7389 */ /* 0x0000640000000059 */
[----:B01----:R-:W-:Y:S05]  /*9df0*/  ENDCOLLECTIVE ;  /* 0x000000000000791b */ /* 0x003fea0003800000 */
.L_x_1633:
[-C--:B------:R-:W-:Y:S01]  /*9e00*/  FFMA R62, R29, R41.reuse, R62 ;  /* 0x000000291d3e7223 */ /* 0x080fe2000000003e */
[----:B------:R-:W-:Y:S01]  /*9e10*/  FFMA R6, R27, R41, R6 ;  /* 0x000000291b067223 */ /* 0x000fe20000000006 */
[----:B------:R-:W-:Y:S02]  /*9e20*/  MOV R91, R52 ;  /* 0x00000034005b7202 */ /* 0x000fe40000000f00 */
[----:B------:R-:W-:-:S07]  /*9e30*/  MOV R41, R93 ;  /* 0x0000005d00297202 */ /* 0x000fce0000000f00 */
[----:B------:R-:W-:Y:S05]  /*9e40*/  WARPSYNC.COLLECTIVE R88, `(.L_x_1634) ;  /* 0x0000000058087348 */ /* 0x000fea0003c00000 */
[----:B------:R0:W1:Y:S02]  /*9e50*/  SHFL.IDX P0, R93, R91, R90, R89 ;  /* 0x0000005a5b5d7389 */ /* 0x0000640000000059 */
[----:B01----:R-:W-:Y:S05]  /*9e60*/  ENDCOLLECTIVE ;  /* 0x000000000000791b */ /* 0x003fea0003800000 */
.L_x_1634:
[-C--:B------:R-:W-:Y:S01]  /*9e70*/  FFMA R82, R29, R43.reuse, R82 ;  /* 0x0000002b1d527223 */ /* 0x080fe20000000052 */
[----:B------:R-:W-:Y:S01]  /*9e80*/  FFMA R84, R27, R43, R84 ;  /* 0x0000002b1b547223 */ /* 0x000fe20000000054 */
[----:B------:R-:W-:Y:S02]  /*9e90*/  MOV R91, R53 ;  /* 0x00000035005b7202 */ /* 0x000fe40000000f00 */
[----:B------:R-:W-:-:S07]  /*9ea0*/  MOV R43, R93 ;  /* 0x0000005d002b7202 */ /* 0x000fce0000000f00 */
[----:B------:R-:W-:Y:S05]  /*9eb0*/  WARPSYNC.COLLECTIVE R88, `(.L_x_1635) ;  /* 0x0000000058087348 */ /* 0x000fea0003c00000 */
[----:B------:R0:W1:Y:S02]  /*9ec0*/  SHFL.IDX P0, R93, R91, R90, R89 ;  /* 0x0000005a5b5d7389 */ /* 0x0000640000000059 */
[----:B01----:R-:W-:Y:S05]  /*9ed0*/  ENDCOLLECTIVE ;  /* 0x000000000000791b */ /* 0x003fea0003800000 */
.L_x_1635:
[-C--:B------:R-:W-:Y:S01]  /*9ee0*/  FFMA R86, R29, R45.reuse, R86 ;  /* 0x0000002d1d567223 */ /* 0x080fe20000000056 */
[----:B------:R-:W-:Y:S01]  /*9ef0*/  FFMA R92, R27, R45, R92 ;  /* 0x0000002d1b5c7223 */ /* 0x000fe2000000005c */
[----:B------:R-:W-:Y:S02]  /*9f00*/  MOV R91, R54 ;  /* 0x00000036005b7202 */ /* 0x000fe40000000f00 */
[----:B------:R-:W-:-:S07]  /*9f10*/  MOV R45, R93 ;  /* 0x0000005d002d7202 */ /* 0x000fce0000000f00 */
[----:B------:R-:W-:Y:S05]  /*9f20*/  WARPSYNC.COLLECTIVE R88, `(.L_x_1636) ;  /* 0x0000000058087348 */ /* 0x000fea0003c00000 */
[----:B------:R0:W1:Y:S02]  /*9f30*/  SHFL.IDX P0, R93, R91, R90, R89 ;  /* 0x0000005a5b5d7389 */ /* 0x0000640000000059 */
[----:B01----:R-:W-:Y:S05]  /*9f40*/  ENDCOLLECTIVE ;  /* 0x000000000000791b */ /* 0x003fea0003800000 */
.L_x_1636:
[-C--:B------:R-:W-:Y:S01]  /*9f50*/  FFMA R94, R29, R61.reuse, R94 ;  /* 0x0000003d1d5e7223 */ /* 0x080fe2000000005e */
[----:B------:R-:W-:Y:S01]  /*9f60*/  FFMA R100, R27, R61, R100 ;  /* 0x0000003d1b647223 */ /* 0x000fe20000000064 */
[----:B------:R-:W-:Y:S02]  /*9f70*/  MOV R91, R55 ;  /* 0x00000037005b7202 */ /* 0x000fe40000000f00 */
[----:B------:R-:W-:-:S07]  /*9f80*/  MOV R61, R93 ;  /* 0x0000005d003d7202 */ /* 0x000fce0000000f00 */
[----:B------:R-:W-:Y:S05]  /*9f90*/  WARPSYNC.COLLECTIVE R88, `(.L_x_1637) ;  /* 0x0000000058087348 */ /* 0x000fea0003c00000 */
[----:B------:R0:W1:Y:S02]  /*9fa0*/  SHFL.IDX P0, R93, R91, R90, R89 ;  /* 0x0000005a5b5d7389 */ /* 0x0000640000000059 */
[----:B01----:R-:W-:Y:S05]  /*9fb0*/  ENDCOLLECTIVE ;  /* 0x000000000000791b */ /* 0x003fea0003800000 */
.L_x_1637:
[----:B------:R-:W-:Y:S02]  /*9fc0*/  MOV R91, R56 ;  /* 0x00000038005b7202 */ /* 0x000fe40000000f00 */
[----:B------:R-:W-:-:S07]  /*9fd0*/  MOV R33, R93 ;  /* 0x0000005d00217202 */ /* 0x000fce0000000f00 */
[----:B------:R-:W-:Y:S05]  /*9fe0*/  WARPSYNC.COLLECTIVE R88, `(.L_x_1638) ;  /* 0x0000000058087348 */ /* 0x000fea0003c00000 */
[----:B------:R0:W1:Y:S02]  /*9ff0*/  SHFL.IDX P0, R93, R91, R90, R89 ;  /* 0x0000005a5b5d7389 */ /* 0x0000640000000059 */
[----:B01----:R-:W-:Y:S05]  /*a000*/  ENDCOLLECTIVE ;  /* 0x000000000000791b */ /* 0x003fea0003800000 */
.L_x_1638:
[----:B------:R-:W-:Y:S02]  /*a010*/  MOV R91, R60 ;  /* 0x0000003c005b7202 */ /* 0x000fe40000000f00 */
[----:B------:R-:W-:-:S07]  /*a020*/  MOV R31, R93 ;  /* 0x0000005d001f7202 */ /* 0x000fce0000000f00 */
[----:B------:R-:W-:Y:S05]  /*a030*/  WARPSYNC.COLLECTIVE R88, `(.L_x_1639) ;  /* 0x0000000058087348 */ /* 0x000fea0003c00000 */
[----:B------:R0:W1:Y:S02]  /*a040*/  SHFL.IDX P0, R93, R91, R90, R89 ;  /* 0x0000005a5b5d7389 */ /* 0x0000640000000059 */
[----:B01----:R-:W-:Y:S05]  /*a050*/  ENDCOLLECTIVE ;  /* 0x000000000000791b */ /* 0x003fea0003800000 */
.L_x_1639:
        /* <DEDUP_REMOVED lines=25> */
.L_x_1640:
[----:B------:R-:W-:Y:S01]  /*a1f0*/  FFMA R26, R27, R35, R26 ;  /* 0x000000231b1a7223 */ /* 0x000fe2000000001a */
[----:B------:R-:W-:Y:S02]  /*a200*/  MOV R91, R19 ;  /* 0x00000013005b7202 */ /* 0x000fe40000000f00 */
[----:B------:R-:W-:-:S07]  /*a210*/  MOV R35, R93 ;  /* 0x0000005d00237202 */ /* 0x000fce0000000f00 */
[----:B------:R-:W-:Y:S05]  /*a220*/  WARPSYNC.COLLECTIVE R88, `(.L_x_1641) ;  /* 0x0000000058087348 */ /* 0x000fea0003c00000 */
[----:B------:R0:W1:Y:S02]  /*a230*/  SHFL.IDX P0, R93, R91, R90, R89 ;  /* 0x0000005a5b5d7389 */ /* 0x0000640000000059 */
[----:B01----:R-:W-:Y:S05]  /*a240*/  ENDCOLLECTIVE ;  /* 0x000000000000791b */ /* 0x003fea0003800000 */
.L_x_1641:
[----:B------:R-:W-:Y:S01]  /*a250*/  FFMA R28, R27, R37, R28 ;  /* 0x000000251b1c7223 */ /* 0x000fe2000000001c */
[----:B------:R-:W-:Y:S02]  /*a260*/  MOV R91, R18 ;  /* 0x00000012005b7202 */ /* 0x000fe40000000f00 */
[----:B------:R-:W-:-:S07]  /*a270*/  MOV R37, R93 ;  /* 0x0000005d00257202 */ /* 0x000fce0000000f00 */
[----:B------:R-:W-:Y:S05]  /*a280*/  WARPSYNC.COLLECTIVE R88, `(.L_x_1642) ;  /* 0x0000000058087348 */ /* 0x000fea0003c00000 */
[----:B------:R0:W1:Y:S02]  /*a290*/  SHFL.IDX P0, R93, R91, R90, R89 ;  /* 0x0000005a5b5d7389 */ /* 0x0000640000000059 */
[----:B01----:R-:W-:Y:S05]  /*a2a0*/  ENDCOLLECTIVE ;  /* 0x000000000000791b */ /* 0x003fea0003800000 */
.L_x_1642:
[----:B------:R-:W-:Y:S01]  /*a2b0*/  FFMA R30, R27, R39, R30 ;  /* 0x000000271b1e7223 */ /* 0x000fe2000000001e */
[----:B------:R-:W-:Y:S02]  /*a2c0*/  MOV R91, R17 ;  /* 0x00000011005b7202 */ /* 0x000fe40000000f00 */
[----:B------:R-:W-:-:S07]  /*a2d0*/  MOV R39, R93 ;  /* 0x0000005d00277202 */ /* 0x000fce0000000f00 */
[----:B------:R-:W-:Y:S05]  /*a2e0*/  WARPSYNC.COLLECTIVE R88, `(.L_x_1643) ;  /* 0x0000000058087348 */ /* 0x000fea0003c00000 */
[----:B------:R0:W1:Y:S02]  /*a2f0*/  SHFL.IDX P0, R93, R91, R90, R89 ;  /* 0x0000005a5b5d7389 */ /* 0x0000640000000059 */
[----:B01----:R-:W-:Y:S05]  /*a300*/  ENDCOLLECTIVE ;  /* 0x000000000000791b */ /* 0x003fea0003800000 */
.L_x_1643:
[----:B------:R-:W-:Y:S02]  /*a310*/  MOV R91, R16 ;  /* 0x00000010005b7202 */ /* 0x000fe40000000f00 */
[----:B------:R-:W-:-:S07]  /*a320*/  MOV R5, R93 ;  /* 0x0000005d00057202 */ /* 0x000fce0000000f00 */
[----:B------:R-:W-:Y:S05]  /*a330*/  WARPSYNC.COLLECTIVE R88, `(.L_x_1644) ;  /* 0x0000000058087348 */ /* 0x000fea0003c00000 */
[----:B------:R0:W1:Y:S02]  /*a340*/  SHFL.IDX P0, R93, R91, R90, R89 ;  /* 0x0000005a5b5d7389 */ /* 0x0000640000000059 */
[----:B01----:R-:W-:Y:S05]  /*a350*/  ENDCOLLECTIVE ;  /* 0x000000000000791b */ /* 0x003fea0003800000 */
.L_x_1644:
[----:B------:R-:W-:Y:S01]  /*a360*/  FFMA R32, R27, R41, R32 ;  /* 0x000000291b207223 */ /* 0x000fe20000000020 */
[----:B------:R-:W-:Y:S02]  /*a370*/  MOV R91, R15 ;  /* 0x0000000f005b7202 */ /* 0x000fe40000000f00 */
[----:B------:R-:W-:-:S07]  /*a380*/  MOV R41, R93 ;  /* 0x0000005d00297202 */ /* 0x000fce0000000f00 */
[----:B------:R-:W-:Y:S05]  /*a390*/  WARPSYNC.COLLECTIVE R88, `(.L_x_1645) ;  /* 0x0000000058087348 */ /* 0x000fea0003c00000 */
[----:B------:R0:W1:Y:S02]  /*a3a0*/  SHFL.IDX P0, R93, R91, R90, R89 ;  /* 0x0000005a5b5d7389 */ /* 0x0000640000000059 */
[----:B01----:R-:W-:Y:S05]  /*a3b0*/  ENDCOLLECTIVE ;  /* 0x000000000000791b */ /* 0x003fea0003800000 */
.L_x_1645:
[----:B------:R-:W-:Y:S01]  /*a3c0*/  FFMA R34, R27, R43, R34 ;  /* 0x0000002b1b227223 */ /* 0x000fe20000000022 */
[----:B------:R-:W-:Y:S02]  /*a3d0*/  MOV R91, R14 ;  /* 0x0000000e005b7202 */ /* 0x000fe40000000f00 */
[----:B------:R-:W-:-:S07]  /*a3e0*/  MOV R43, R93 ;  /* 0x0000005d002b7202 */ /* 0x000fce0000000f00 */
[----:B------:R-:W-:Y:S05]  /*a3f0*/  WARPSYNC.COLLECTIVE R88, `(.L_x_1646) ;  /* 0x0000000058087348 */ /* 0x000fea0003c00000 */
[----:B------:R0:W1:Y:S02]  /*a400*/  SHFL.IDX P0, R93, R91, R90, R89 ;  /* 0x0000005a5b5d7389 */ /* 0x0000640000000059 */
[----:B01----:R-:W-:Y:S05]  /*a410*/  ENDCOLLECTIVE ;  /* 0x000000000000791b */ /* 0x003fea0003800000 */
.L_x_1646:
[----:B------:R-:W-:Y:S01]  /*a420*/  FFMA R36, R27, R45, R36 ;  /* 0x0000002d1b247223 */ /* 0x000fe20000000024 */
[----:B------:R-:W-:Y:S02]  /*a430*/  MOV R91, R13 ;  /* 0x0000000d005b7202 */ /* 0x000fe40000000f00 */
[----:B------:R-:W-:-:S07]  /*a440*/  MOV R45, R93 ;  /* 0x0000005d002d7202 */ /* 0x000fce0000000f00 */
[----:B------:R-:W-:Y:S05]  /*a450*/  WARPSYNC.COLLECTIVE R88, `(.L_x_1647) ;  /* 0x0000000058087348 */ /* 0x000fea0003c00000 */
[----:B------:R0:W1:Y:S02]  /*a460*/  SHFL.IDX P0, R93, R91, R90, R89 ;  /* 0x0000005a5b5d7389 */ /* 0x0000640000000059 */
[----:B01----:R-:W-:Y:S05]  /*a470*/  ENDCOLLECTIVE ;  /* 0x000000000000791b */ /* 0x003fea0003800000 */
.L_x_1647:
[----:B------:R-:W-:Y:S02]  /*a480*/  MOV R91, R12 ;  /* 0x0000000c005b7202 */ /* 0x000fe40000000f00 */
[----:B------:R-:W-:-:S07]  /*a490*/  MOV R59, R93 ;  /* 0x0000005d003b7202 */ /* 0x000fce0000000f00 */
[----:B------:R-:W-:Y:S05]  /*a4a0*/  WARPSYNC.COLLECTIVE R88, `(.L_x_1648) ;  /* 0x0000000058087348 */ /* 0x000fea0003c00000 */
[----:B------:R0:W1:Y:S02]  /*a4b0*/  SHFL.IDX P0, R93, R91, R90, R89 ;  /* 0x0000005a5b5d7389 */ /* 0x0000640000000059 */
[----:B01----:R-:W-:Y:S05]  /*a4c0*/  ENDCOLLECTIVE ;  /* 0x000000000000791b */ /* 0x003fea0003800000 */
.L_x_1648:
[----:B------:R-:W-:Y:S02]  /*a4d0*/  MOV R91, R11 ;  /* 0x0000000b005b7202 */ /* 0x000fe40000000f00 */
[----:B------:R-:W-:-:S07]  /*a4e0*/  MOV R4, R93 ;  /* 0x0000005d00047202 */ /* 0x000fce0000000f00 */
[----:B------:R-:W-:Y:S05]  /*a4f0*/  WARPSYNC.COLLECTIVE R88, `(.L_x_1649) ;  /* 0x0000000058087348 */ /* 0x000fea0003c00000 */
[----:B------:R0:W1:Y:S02]  /*a500*/  SHFL.IDX P0, R93, R91, R90, R89 ;  /* 0x0000005a5b5d7389 */ /* 0x0000640000000059 */
[----:B01----:R-:W-:Y:S05]  /*a510*/  ENDCOLLECTIVE ;  /* 0x000000000000791b */ /* 0x003fea0003800000 */
.L_x_1649:
[----:B------:R-:W-:Y:S01]  /*a520*/  FFMA R42, R27, R31, R42 ;  /* 0x0000001f1b2a7223 */ /* 0x000fe2000000002a */
[----:B------:R-:W-:Y:S02]  /*a530*/  MOV R91, R10 ;  /* 0x0000000a005b7202 */ /* 0x000fe40000000f00 */
[----:B------:R-:W-:-:S07]  /*a540*/  MOV R31, R93 ;  /* 0x0000005d001f7202 */ /* 0x000fce0000000f00 */
[----:B------:R-:W-:Y:S05]  /*a550*/  WARPSYNC.COLLECTIVE R88, `(.L_x_1650) ;  /* 0x0000000058087348 */ /* 0x000fea0003c00000 */
[----:B------:R0:W1:Y:S02]  /*a560*/  SHFL.IDX P0, R93, R91, R90, R89 ;  /* 0x0000005a5b5d7389 */ /* 0x0000640000000059 */
[----:B01----:R-:W-:Y:S05]  /*a570*/  ENDCOLLECTIVE ;  /* 0x000000000000791b */ /* 0x003fea0003800000 */
.L_x_1650:
[----:B------:R-:W-:Y:S01]  /*a580*/  FFMA R40, R27, R33, R40 ;  /* 0x000000211b287223 */ /* 0x000fe20000000028 */
[----:B------:R-:W-:Y:S02]  /*a590*/  MOV R91, R9 ;  /* 0x00000009005b7202 */ /* 0x000fe40000000f00 */
[----:B------:R-:W-:-:S07]  /*a5a0*/  MOV R33, R93 ;  /* 0x0000005d00217202 */ /* 0x000fce0000000f00 */
[----:B------:R-:W-:Y:S05]  /*a5b0*/  WARPSYNC.COLLECTIVE R88, `(.L_x_1651) ;  /* 0x0000000058087348 */ /* 0x000fea0003c00000 */
[----:B------:R0:W1:Y:S02]  /*a5c0*/  SHFL.IDX P0, R93, R91, R90, R89 ;  /* 0x0000005a5b5d7389 */ /* 0x0000640000000059 */
[----:B01----:R-:W-:Y:S05]  /*a5d0*/  ENDCOLLECTIVE ;  /* 0x000000000000791b */ /* 0x003fea0003800000 */
.L_x_1651:
[C---:B------:R-:W-:Y:S01]  /*a5e0*/  FFMA R76, R35.reuse, R23, R76 ;  /* 0x00000017234c7223 */ /* 0x040fe2000000004c */
[----:B------:R-:W-:Y:S01]  /*a5f0*/  FFMA R78, R35, R29, R78 ;  /* 0x0000001d234e7223 */ /* 0x000fe2000000004e */
[----:B------:R-:W-:Y:S02]  /*a600*/  MOV R91, R8 ;  /* 0x00000008005b7202 */ /* 0x000fe40000000f00 */
[----:B------:R-:W-:-:S07]  /*a610*/  MOV R35, R93 ;  /* 0x0000005d00237202 */ /* 0x000fce0000000f00 */
[----:B------:R-:W-:Y:S05]  /*a620*/  WARPSYNC.COLLECTIVE R88, `(.L_x_1652) ;  /* 0x0000000058087348 */ /* 0x000fea0003c00000 */
[----:B------:R0:W1:Y:S02]  /*a630*/  SHFL.IDX P0, R93, R91, R90, R89 ;  /* 0x0000005a5b5d7389 */ /* 0x0000640000000059 */
[----:B01----:R-:W-:Y:S05]  /*a640*/  ENDCOLLECTIVE ;  /* 0x000000000000791b */ /* 0x003fea0003800000 */
.L_x_1652:
[-C--:B------:R-:W-:Y:S01]  /*a650*/  FFMA R74, R29, R37.reuse, R74 ;  /* 0x000000251d4a7223 */ /* 0x080fe2000000004a */
[----:B------:R-:W-:Y:S01]  /*a660*/  FFMA R72, R23, R37, R72 ;  /* 0x0000002517487223 */ /* 0x000fe20000000048 */
[----:B------:R-:W-:Y:S02]  /*a670*/  MOV R91, R0 ;  /* 0x00000000005b7202 */ /* 0x000fe40000000f00 */
[----:B------:R-:W-:-:S07]  /*a680*/  MOV R37, R93 ;  /* 0x0000005d00257202 */ /* 0x000fce0000000f00 */
[----:B------:R-:W-:Y:S05]  /*a690*/  WARPSYNC.COLLECTIVE R88, `(.L_x_1653) ;  /* 0x0000000058087348 */ /* 0x000fea0003c00000 */
[----:B------:R0:W1:Y:S02]  /*a6a0*/  SHFL.IDX P0, R93, R91, R90, R89 ;  /* 0x0000005a5b5d7389 */ /* 0x0000640000000059 */
[----:B01----:R-:W-:Y:S05]  /*a6b0*/  ENDCOLLECTIVE ;  /* 0x000000000000791b */ /* 0x003fea0003800000 */
.L_x_1653:
[-C--:B------:R-:W-:Y:S01]  /*a6c0*/  FFMA R70, R29, R39.reuse, R70 ;  /* 0x000000271d467223 */ /* 0x080fe20000000046 */
[----:B------:R-:W-:Y:S01]  /*a6d0*/  FFMA R68, R23, R39, R68 ;  /* 0x0000002717447223 */ /* 0x000fe20000000044 */
[----:B------:R-:W-:Y:S02]  /*a6e0*/  MOV R91, R51 ;  /* 0x00000033005b7202 */ /* 0x000fe40000000f00 */
[----:B------:R-:W-:-:S07]  /*a6f0*/  MOV R39, R93 ;  /* 0x0000005d00277202 */ /* 0x000fce0000000f00 */
[----:B------:R-:W-:Y:S05]  /*a700*/  WARPSYNC.COLLECTIVE R88, `(.L_x_1654) ;  /* 0x0000000058087348 */ /* 0x000fea0003c00000 */
[----:B------:R0:W1:Y:S02]  /*a710*/  SHFL.IDX P0, R93, R91, R90, R89 ;  /* 0x0000005a5b5d7389 */ /* 0x0000640000000059 */
[----:B01----:R-:W-:Y:S05]  /*a720*/  ENDCOLLECTIVE ;  /* 0x000000000000791b */ /* 0x003fea0003800000 */
.L_x_1654:
[-C--:B------:R-:W-:Y:S01]  /*a730*/  FFMA R62, R29, R41.reuse, R62 ;  /* 0x000000291d3e7223 */ /* 0x080fe2000000003e */
[----:B------:R-:W-:Y:S01]  /*a740*/  FFMA R6, R23, R41, R6 ;  /* 0x0000002917067223 */ /* 0x000fe20000000006 */
[----:B------:R-:W-:Y:S02]  /*a750*/  MOV R91, R52 ;  /* 0x00000034005b7202 */ /* 0x000fe40000000f00 */
[----:B------:R-:W-:-:S07]  /*a760*/  MOV R41, R93 ;  /* 0x0000005d00297202 */ /* 0x000fce0000000f00 */
[----:B------:R-:W-:Y:S05]  /*a770*/  WARPSYNC.COLLECTIVE R88, `(.L_x_1655) ;  /* 0x0000000058087348 */ /* 0x000fea0003c00000 */
[----:B------:R0:W1:Y:S02]  /*a780*/  SHFL.IDX P0, R93, R91, R90, R89 ;  /* 0x0000005a5b5d7389 */ /* 0x0000640000000059 */
[----:B01----:R-:W-:Y:S05]  /*a790*/  ENDCOLLECTIVE ;  /* 0x000000000000791b */ /* 0x003fea0003800000 */
.L_x_1655:
[-C--:B------:R-:W-:Y:S01]  /*a7a0*/  FFMA R82, R29, R43.reuse, R82 ;  /* 0x0000002b1d527223 */ /* 0x080fe20000000052 */
[----:B------:R-:W-:Y:S01]  /*a7b0*/  FFMA R84, R23, R43, R84 ;  /* 0x0000002b17547223 */ /* 0x000fe20000000054 */
[----:B------:R-:W-:Y:S02]  /*a7c0*/  MOV R91, R53 ;  /* 0x00000035005b7202 */ /* 0x000fe40000000f00 */
[----:B------:R-:W-:-:S07]  /*a7d0*/  MOV R43, R93 ;  /* 0x0000005d002b7202 */ /* 0x000fce0000000f00 */
[----:B------:R-:W-:Y:S05]  /*a7e0*/  WARPSYNC.COLLECTIVE R88, `(.L_x_1656) ;  /* 0x0000000058087348 */ /* 0x000fea0003c00000 */
[----:B------:R0:W1:Y:S02]  /*a7f0*/  SHFL.IDX P0, R93, R91, R90, R89 ;  /* 0x0000005a5b5d7389 */ /* 0x0000640000000059 */
[----:B01----:R-:W-:Y:S05]  /*a800*/  ENDCOLLECTIVE ;  /* 0x000000000000791b */ /* 0x003fea0003800000 */
.L_x_1656:
[-C--:B------:R-:W-:Y:S01]  /*a810*/  FFMA R94, R29, R59.reuse, R94 ;  /* 0x0000003b1d5e7223 */ /* 0x080fe2000000005e */
[----:B------:R-:W-:Y:S01]  /*a820*/  FFMA R100, R23, R59, R100 ;  /* 0x0000003b17647223 */ /* 0x000fe20000000064 */
[----:B------:R-:W-:Y:S02]  /*a830*/  MOV R91, R54 ;  /* 0x00000036005b7202 */ /* 0x000fe40000000f00 */
[----:B------:R-:W-:-:S07]  /*a840*/  MOV R59, R93 ;  /* 0x0000005d003b7202 */ /* 0x000fce0000000f00 */
[----:B------:R-:W-:Y:S05]  /*a850*/  WARPSYNC.COLLECTIVE R88, `(.L_x_1657) ;  /* 0x0000000058087348 */ /* 0x000fea0003c00000 */
[----:B------:R0:W1:Y:S02]  /*a860*/  SHFL.IDX P0, R93, R91, R90, R89 ;  /* 0x0000005a5b5d7389 */ /* 0x0000640000000059 */
[----:B01----:R-:W-:Y:S05]  /*a870*/  ENDCOLLECTIVE ;  /* 0x000000000000791b */ /* 0x003fea0003800000 */
.L_x_1657:
        /* <DEDUP_REMOVED lines=13> */
.L_x_1658:
[----:B------:R-:W-:Y:S02]  /*a950*/  MOV R91, R56 ;  /* 0x00000038005b7202 */ /* 0x000fe40000000f00 */
[----:B------:R-:W-:-:S07]  /*a960*/  MOV R63, R93 ;  /* 0x0000005d003f7202 */ /* 0x000fce0000000f00 */
[----:B------:R-:W-:Y:S05]  /*a970*/  WARPSYNC.COLLECTIVE R88, `(.L_x_1659) ;  /* 0x0000000058087348 */ /* 0x000fea0003c00000 */
[----:B------:R0:W1:Y:S02]  /*a980*/  SHFL.IDX P0, R93, R91, R90, R89 ;  /* 0x0000005a5b5d7389 */ /* 0x0000640000000059 */
[----:B01----:R-:W-:Y:S05]  /*a990*/  ENDCOLLECTIVE ;  /* 0x000000000000791b */ /* 0x003fea0003800000 */
.L_x_1659:
[----:B------:R-:W-:Y:S02]  /*a9a0*/  MOV R91, R60 ;  /* 0x0000003c005b7202 */ /* 0x000fe40000000f00 */
[----:B------:R-:W-:-:S07]  /*a9b0*/  MOV R27, R93 ;  /* 0x0000005d001b7202 */ /* 0x000fce0000000f00 */
[----:B------:R-:W-:Y:S05]  /*a9c0*/  WARPSYNC.COLLECTIVE R88, `(.L_x_1660) ;  /* 0x0000000058087348 */ /* 0x000fea0003c00000 */
[----:B------:R0:W1:Y:S02]  /*a9d0*/  SHFL.IDX P0, R93, R91, R90, R89 ;  /* 0x0000005a5b5d7389 */ /* 0x0000640000000059 */
[----:B01----:R-:W-:Y:S05]  /*a9e0*/  ENDCOLLECTIVE ;  /* 0x000000000000791b */ /* 0x003fea0003800000 */
.L_x_1660:
[----:B------:R-:W-:Y:S02]  /*a9f0*/  MOV R91, R20 ;  /* 0x00000014005b7202 */ /* 0x000fe40000000f00 */
[----:B------:R-:W-:Y:S01]  /*aa00*/  MOV R90, R67 ;  /* 0x00000043005a7202 */ /* 0x000fe20000000f00 */
[-C--:B------:R-:W-:Y:S01]  /*aa10*/  FFMA R44, R29, R93.reuse, R25 ;  /* 0x0000005d1d2c7223 */ /* 0x080fe20000000019 */
[----:B------:R-:W-:-:S07]  /*aa20*/  FFMA R80, R23, R93, R80 ;  /* 0x0000005d17507223 */ /* 0x000fce0000000050 */
[----:B------:R-:W-:Y:S05]  /*aa30*/  WARPSYNC.COLLECTIVE R88, `(.L_x_1661) ;  /* 0x0000000058087348 */ /* 0x000fea0003c00000 */
[----:B------:R0:W1:Y:S02]  /*aa40*/  SHFL.IDX P0, R93, R91, R90, R89 ;  /* 0x0000005a5b5d7389 */ /* 0x0000640000000059 */
[----:B01----:R-:W-:Y:S05]  /*aa50*/  ENDCOLLECTIVE ;  /* 0x000000000000791b */ /* 0x003fea0003800000 */
.L_x_1661:
[----:B------:R-:W-:Y:S02]  /*aa60*/  MOV R91, R19 ;  /* 0x00000013005b7202 */ /* 0x000fe40000000f00 */
[----:B------:R-:W-:-:S07]  /*aa70*/  MOV R111, R93 ;  /* 0x0000005d006f7202 */ /* 0x000fce0000000f00 */
[----:B------:R-:W-:Y:S05]  /*aa80*/  WARPSYNC.COLLECTIVE R88, `(.L_x_1662) ;  /* 0x0000000058087348 */ /* 0x000fea0003c00000 */
[----:B------:R0:W1:Y:S02]  /*aa90*/  SHFL.IDX P0, R93, R91, R90, R89 ;  /* 0x0000005a5b5d7389 */ /* 0x0000640000000059 */
[----:B01----:R-:W-:Y:S05]  /*aaa0*/  ENDCOLLECTIVE ;  /* 0x000000000000791b */ /* 0x003fea0003800000 */
.L_x_1662:
[----:B------:R-:W-:Y:S02]  /*aab0*/  MOV R91, R18 ;  /* 0x00000012005b7202 */ /* 0x000fe40000000f00 */
[----:B------:R-:W-:-:S07]  /*aac0*/  MOV R109, R93 ;  /* 0x0000005d006d7202 */ /* 0x000fce0000000f00 */
[----:B------:R-:W-:Y:S05]  /*aad0*/  WARPSYNC.COLLECTIVE R88, `(.L_x_1663) ;  /* 0x0000000058087348 */ /* 0x000fea0003c00000 */
[----:B------:R0:W1:Y:S02]  /*aae0*/  SHFL.IDX P0, R93, R91, R90, R89 ;  /* 0x0000005a5b5d7389 */ /* 0x0000640000000059 */
[----:B01----:R-:W-:Y:S05]  /*aaf0*/  ENDCOLLECTIVE ;  /* 0x000000000000791b */ /* 0x003fea0003800000 */
.L_x_1663:
[----:B------:R-:W-:Y:S02]  /*ab00*/  MOV R91, R17 ;  /* 0x00000011005b7202 */ /* 0x000fe40000000f00 */
[----:B------:R-:W-:-:S07]  /*ab10*/  MOV R107, R93 ;  /* 0x0000005d006b7202 */ /* 0x000fce0000000f00 */
[----:B------:R-:W-:Y:S05]  /*ab20*/  WARPSYNC.COLLECTIVE R88, `(.L_x_1664) ;  /* 0x0000000058087348 */ /* 0x000fea0003c00000 */
[----:B------:R0:W1:Y:S02]  /*ab30*/  SHFL.IDX P0, R93, R91, R90, R89 ;  /* 0x0000005a5b5d7389 */ /* 0x0000640000000059 */
[----:B01----:R-:W-:Y:S05]  /*ab40*/  ENDCOLLECTIVE ;  /* 0x000000000000791b */ /* 0x003fea0003800000 */
.L_x_1664:
[----:B------:R-:W-:Y:S02]  /*ab50*/  MOV R91, R16 ;  /* 0x00000010005b7202 */ /* 0x000fe40000000f00 */
[----:B------:R-:W-:-:S07]  /*ab60*/  MOV R105, R93 ;  /* 0x0000005d00697202 */ /* 0x000fce0000000f00 */
[----:B------:R-:W-:Y:S05]  /*ab70*/  WARPSYNC.COLLECTIVE R88, `(.L_x_1665) ;  /* 0x0000000058087348 */ /* 0x000fea0003c00000 */
[----:B------:R0:W1:Y:S02]  /*ab80*/  SHFL.IDX P0, R93, R91, R90, R89 ;  /* 0x0000005a5b5d7389 */ /* 0x0000640000000059 */
[----:B01----:R-:W-:Y:S05]  /*ab90*/  ENDCOLLECTIVE ;  /* 0x000000000000791b */ /* 0x003fea0003800000 */
.L_x_1665:
[----:B------:R-:W-:Y:S02]  /*aba0*/  MOV R91, R15 ;  /* 0x0000000f005b7202 */ /* 0x000fe40000000f00 */
[----:B------:R-:W-:-:S07]  /*abb0*/  MOV R103, R93 ;  /* 0x0000005d00677202 */ /* 0x000fce0000000f00 */
[----:B------:R-:W-:Y:S05]  /*abc0*/  WARPSYNC.COLLECTIVE R88, `(.L_x_1666) ;  /* 0x0000000058087348 */ /* 0x000fea0003c00000 */
[----:B------:R0:W1:Y:S02]  /*abd0*/  SHFL.IDX P0, R93, R91, R90, R89 ;  /* 0x0000005a5b5d7389 */ /* 0x0000640000000059 */
[----:B01----:R-:W-:Y:S05]  /*abe0*/  ENDCOLLECTIVE ;  /* 0x000000000000791b */ /* 0x003fea0003800000 */
.L_x_1666:
[----:B------:R-:W-:Y:S02]  /*abf0*/  MOV R91, R14 ;  /* 0x0000000e005b7202 */ /* 0x000fe40000000f00 */
[----:B------:R-:W-:-:S07]  /*ac00*/  MOV R101, R93 ;  /* 0x0000005d00657202 */ /* 0x000fce0000000f00 */
[----:B------:R-:W-:Y:S05]  /*ac10*/  WARPSYNC.COLLECTIVE R88, `(.L_x_1667) ;  /* 0x0000000058087348 */ /* 0x000fea0003c00000 */
[----:B------:R0:W1:Y:S02]  /*ac20*/  SHFL.IDX P0, R93, R91, R90, R89 ;  /* 0x0000005a5b5d7389 */ /* 0x0000640000000059 */
[----:B01----:R-:W-:Y:S05]  /*ac30*/  ENDCOLLECTIVE ;  /* 0x000000000000791b */ /* 0x003fea0003800000 */
.L_x_1667:
[----:B------:R-:W-:Y:S02]  /*ac40*/  MOV R91, R13 ;  /* 0x0000000d005b7202 */ /* 0x000fe40000000f00 */
[----:B------:R-:W-:-:S07]  /*ac50*/  MOV R99, R93 ;  /* 0x0000005d00637202 */ /* 0x000fce0000000f00 */
[----:B------:R-:W-:Y:S05]  /*ac60*/  WARPSYNC.COLLECTIVE R88, `(.L_x_1668) ;  /* 0x0000000058087348 */ /* 0x000fea0003c00000 */
[----:B------:R0:W1:Y:S02]  /*ac70*/  SHFL.IDX P0, R93, R91, R90, R89 ;  /* 0x0000005a5b5d7389 */ /* 0x0000640000000059 */
[----:B01----:R-:W-:Y:S05]  /*ac80*/  ENDCOLLECTIVE ;  /* 0x000000000000791b */ /* 0x003fea0003800000 */
.L_x_1668:
[----:B------:R-:W-:Y:S02]  /*ac90*/  MOV R91, R12 ;  /* 0x0000000c005b7202 */ /* 0x000fe40000000f00 */
[----:B------:R-:W-:-:S07]  /*aca0*/  MOV R97, R93 ;  /* 0x0000005d00617202 */ /* 0x000fce0000000f00 */
[----:B------:R-:W-:Y:S05]  /*acb0*/  WARPSYNC.COLLECTIVE R88, `(.L_x_1669) ;  /* 0x0000000058087348 */ /* 0x000fea0003c00000 */
[----:B------:R0:W1:Y:S02]  /*acc0*/  SHFL.IDX P0, R93, R91, R90, R89 ;  /* 0x0000005a5b5d7389 */ /* 0x0000640000000059 */
[----:B01----:R-:W-:Y:S05]  /*acd0*/  ENDCOLLECTIVE ;  /* 0x000000000000791b */ /* 0x003fea0003800000 */
.L_x_1669:
        /* <DEDUP_REMOVED lines=8> */
.L_x_1670:
        /* <DEDUP_REMOVED lines=16> */
.L_x_1671:
[----:B------:R-:W-:Y:S02]  /*ae60*/  MOV R91, R9 ;  /* 0x00000009005b7202 */ /* 0x000fe40000000f00 */
[----:B------:R-:W-:-:S07]  /*ae70*/  MOV R25, R93 ;  /* 0x0000005d00197202 */ /* 0x000fce0000000f00 */
[----:B------:R-:W-:Y:S05]  /*ae80*/  WARPSYNC.COLLECTIVE R88, `(.L_x_1672) ;  /* 0x0000000058087348 */ /* 0x000fea0003c00000 */
[----:B------:R0:W1:Y:S02]  /*ae90*/  SHFL.IDX P0, R93, R91, R90, R89 ;  /* 0x0000005a5b5d7389 */ /* 0x0000640000000059 */
[----:B01----:R-:W-:Y:S05]  /*aea0*/  ENDCOLLECTIVE ;  /* 0x000000000000791b */ /* 0x003fea0003800000 */
.L_x_1672:
[----:B------:R-:W-:Y:S01]  /*aeb0*/  FFMA R124, R29, R27, R124 ;  /* 0x0000001b1d7c7223 */ /* 0x000fe2000000007c */
[----:B------:R-:W-:Y:S02]  /*aec0*/  MOV R91, R8 ;  /* 0x00000008005b7202 */ /* 0x000fe40000000f00 */
[----:B------:R-:W-:-:S07]  /*aed0*/  MOV R27, R93 ;  /* 0x0000005d001b7202 */ /* 0x000fce0000000f00 */
[----:B------:R-:W-:Y:S05]  /*aee0*/  WARPSYNC.COLLECTIVE R88, `(.L_x_1673) ;  /* 0x0000000058087348 */ /* 0x000fea0003c00000 */
[----:B------:R0:W1:Y:S02]  /*aef0*/  SHFL.IDX P0, R93, R91, R90, R89 ;  /* 0x0000005a5b5d7389 */ /* 0x0000640000000059 */
[----:B01----:R-:W-:Y:S05]  /*af00*/  ENDCOLLECTIVE ;  /* 0x000000000000791b */ /* 0x003fea0003800000 */
.L_x_1673:
        /* <DEDUP_REMOVED lines=15> */
.L_x_1674:
[----:B------:R-:W-:Y:S02]  /*b000*/  MOV R91, R51 ;  /* 0x00000033005b7202 */ /* 0x000fe40000000f00 */
[----:B------:R-:W-:-:S07]  /*b010*/  MOV R31, R93 ;  /* 0x0000005d001f7202 */ /* 0x000fce0000000f00 */
[----:B------:R-:W-:Y:S05]  /*b020*/  WARPSYNC.COLLECTIVE R88, `(.L_x_1675) ;  /* 0x0000000058087348 */ /* 0x000fea0003c00000 */
[----:B------:R0:W1:Y:S02]  /*b030*/  SHFL.IDX P0, R93, R91, R90, R89 ;  /* 0x0000005a5b5d7389 */ /* 0x0000640000000059 */
[----:B01----:R-:W-:Y:S05]  /*b040*/  ENDCOLLECTIVE ;  /* 0x000000000000791b */ /* 0x003fea0003800000 */
.L_x_1675:
[----:B------:R-:W-:Y:S02]  /*b050*/  MOV R91, R52 ;  /* 0x00000034005b7202 */ /* 0x000fe40000000f00 */
[----:B------:R-:W-:-:S07]  /*b060*/  MOV R33, R93 ;  /* 0x0000005d00217202 */ /* 0x000fce0000000f00 */
[----:B------:R-:W-:Y:S05]  /*b070*/  WARPSYNC.COLLECTIVE R88, `(.L_x_1676) ;  /* 0x0000000058087348 */ /* 0x000fea0003c00000 */
[----:B------:R0:W1:Y:S02]  /*b080*/  SHFL.IDX P0, R93, R91, R90, R89 ;  /* 0x0000005a5b5d7389 */ /* 0x0000640000000059 */
[----:B01----:R-:W-:Y:S05]  /*b090*/  ENDCOLLECTIVE ;  /* 0x000000000000791b */ /* 0x003fea0003800000 */
.L_x_1676:
[----:B------:R-:W-:Y:S02]  /*b0a0*/  MOV R91, R53 ;  /* 0x00000035005b7202 */ /* 0x000fe40000000f00 */
[----:B------:R-:W-:-:S07]  /*b0b0*/  MOV R35, R93 ;  /* 0x0000005d00237202 */ /* 0x000fce0000000f00 */
[----:B------:R-:W-:Y:S05]  /*b0c0*/  WARPSYNC.COLLECTIVE R88, `(.L_x_1677) ;  /* 0x0000000058087348 */ /* 0x000fea0003c00000 */
[----:B------:R0:W1:Y:S02]  /*b0d0*/  SHFL.IDX P0, R93, R91, R90, R89 ;  /* 0x0000005a5b5d7389 */ /* 0x0000640000000059 */
[----:B01----:R-:W-:Y:S05]  /*b0e0*/  ENDCOLLECTIVE ;  /* 0x000000000000791b */ /* 0x003fea0003800000 */
.L_x_1677:
[----:B------:R-:W-:Y:S02]  /*b0f0*/  MOV R91, R54 ;  /* 0x00000036005b7202 */ /* 0x000fe40000000f00 */
[----:B------:R-:W-:-:S07]  /*b100*/  MOV R3, R93 ;  /* 0x0000005d00037202 */ /* 0x000fce0000000f00 */
[----:B------:R-:W-:Y:S05]  /*b110*/  WARPSYNC.COLLECTIVE R88, `(.L_x_1678) ;  /* 0x0000000058087348 */ /* 0x000fea0003c00000 */
[----:B------:R0:W1:Y:S02]  /*b120*/  SHFL.IDX P0, R93, R91, R90, R89 ;  /* 0x0000005a5b5d7389 */ /* 0x0000640000000059 */
[----:B01----:R-:W-:Y:S05]  /*b130*/  ENDCOLLECTIVE ;  /* 0x000000000000791b */ /* 0x003fea0003800000 */
.L_x_1678:
[----:B------:R-:W-:Y:S01]  /*b140*/  MOV R91, R55 ;  /* 0x00000037005b7202 */ /* 0x000fe20000000f00 */
[-C--:B------:R-:W-:Y:S01]  /*b150*/  FFMA R120, R5, R93.reuse, R120 ;  /* 0x0000005d05787223 */ /* 0x080fe20000000078 */
[----:B------:R-:W-:-:S07]  /*b160*/  FFMA R39, R45, R93, R38 ;  /* 0x0000005d2d277223 */ /* 0x000fce0000000026 */
[----:B------:R-:W-:Y:S05]  /*b170*/  WARPSYNC.COLLECTIVE R88, `(.L_x_1679) ;  /* 0x0000000058087348 */ /* 0x000fea0003c00000 */
[----:B------:R0:W1:Y:S02]  /*b180*/  SHFL.IDX P0, R93, R91, R90, R89 ;  /* 0x0000005a5b5d7389 */ /* 0x0000640000000059 */
[----:B01----:R-:W-:Y:S05]  /*b190*/  ENDCOLLECTIVE ;  /* 0x000000000000791b */ /* 0x003fea0003800000 */
.L_x_1679:
[----:B------:R-:W-:Y:S02]  /*b1a0*/  MOV R91, R56 ;  /* 0x00000038005b7202 */ /* 0x000fe40000000f00 */
[----:B------:R-:W-:-:S07]  /*b1b0*/  MOV R7, R93 ;  /* 0x0000005d00077202 */ /* 0x000fce0000000f00 */
[----:B------:R-:W-:Y:S05]  /*b1c0*/  WARPSYNC.COLLECTIVE R88, `(.L_x_1680) ;  /* 0x0000000058087348 */ /* 0x000fea0003c00000 */
[----:B------:R0:W1:Y:S02]  /*b1d0*/  SHFL.IDX P0, R93, R91, R90, R89 ;  /* 0x0000005a5b5d7389 */ /* 0x0000640000000059 */
[----:B01----:R-:W-:Y:S05]  /*b1e0*/  ENDCOLLECTIVE ;  /* 0x000000000000791b */ /* 0x003fea0003800000 */
.L_x_1680:
[----:B------:R-:W-:Y:S02]  /*b1f0*/  MOV R91, R60 ;  /* 0x0000003c005b7202 */ /* 0x000fe40000000f00 */
[----:B------:R-:W-:-:S07]  /*b200*/  MOV R43, R93 ;  /* 0x0000005d002b7202 */ /* 0x000fce0000000f00 */
[----:B------:R-:W-:Y:S05]  /*b210*/  WARPSYNC.COLLECTIVE R88, `(.L_x_1681) ;  /* 0x0000000058087348 */ /* 0x000fea0003c00000 */
[----:B------:R0:W1:Y:S02]  /*b220*/  SHFL.IDX P0, R93, R91, R90, R89 ;  /* 0x0000005a5b5d7389 */ /* 0x0000640000000059 */
[----:B01----:R-:W-:Y:S05]  /*b230*/  ENDCOLLECTIVE ;  /* 0x000000000000791b */ /* 0x003fea0003800000 */
.L_x_1681:
        /* <DEDUP_REMOVED lines=46> */
.L_x_1498:
        /* <DEDUP_REMOVED lines=11> */
.L_x_1684:
[----:B------:R-:W-:Y:S05]  /*b5d0*/  BSYNC B1 ;  /* 0x0000000000017941 */ /* 0x000fea0003800000 */
.L_x_1683:
        /* <DEDUP_REMOVED lines=9> */
.L_x_1685:
[----:B------:R-:W-:Y:S01]  /*b670*/  MOV R90, R8 ;  /* 0x00000008005a7202 */ /* 0x000fe20000000f00 */
[----:B------:R-:W-:Y:S01]  /*b680*/  IMAD.WIDE R4, R5, 0x4, R2 ;  /* 0x0000000405047825 */ /* 0x000fe200078e0202 */
[----:B------:R-:W-:-:S07]  /*b690*/  MOV R9, R93 ;  /* 0x0000005d00097202 */ /* 0x000fce0000000f00 */
[----:B------:R-:W-:Y:S05]  /*b6a0*/  WARPSYNC.COLLECTIVE R88, `(.L_x_1686) ;  /* 0x0000000058087348 */ /* 0x000fea0003c00000 */
[----:B------:R0:W1:Y:S02]  /*b6b0*/  SHFL.IDX P0, R93, R91, R90, R89 ;  /* 0x0000005a5b5d7389 */ /* 0x0000640000000059 */
[----:B01----:R-:W-:Y:S05]  /*b6c0*/  ENDCOLLECTIVE ;  /* 0x000000000000791b */ /* 0x003fea0003800000 */
.L_x_1686:
[----:B------:R-:W-:Y:S02]  /*b6d0*/  MOV R90, R14 ;  /* 0x0000000e005a7202 */ /* 0x000fe40000000f00 */
[----:B------:R-:W-:-:S07]  /*b6e0*/  MOV R13, R93 ;  /* 0x0000005d000d7202 */ /* 0x000fce0000000f00 */
[----:B------:R-:W-:Y:S05]  /*b6f0*/  WARPSYNC.COLLECTIVE R88, `(.L_x_1687) ;  /* 0x0000000058087348 */ /* 0x000fea0003c00000 */
[----:B------:R0:W1:Y:S02]  /*b700*/  SHFL.IDX P0, R93, R91, R90, R89 ;  /* 0x0000005a5b5d7389 */ /* 0x0000640000000059 */
[----:B01----:R-:W-:Y:S05]  /*b710*/  ENDCOLLECTIVE ;  /* 0x000000000000791b */ /* 0x003fea0003800000 */
.L_x_1687:
[----:B------:R-:W-:Y:S02]  /*b720*/  MOV R91, R20 ;  /* 0x00000014005b7202 */ /* 0x000fe40000000f00 */
[----:B------:R-:W-:Y:S02]  /*b730*/  MOV R90, R10 ;  /* 0x0000000a005a7202 */ /* 0x000fe40000000f00 */
[----:B------:R-:W-:-:S07]  /*b740*/  MOV R11, R93 ;  /* 0x0000005d000b7202 */ /* 0x000fce0000000f00 */
[----:B------:R-:W-:Y:S05]  /*b750*/  WARPSYNC.COLLECTIVE R88, `(.L_x_1688) ;  /* 0x0000000058087348 */ /* 0x000fea0003c00000 */
[----:B------:R0:W1:Y:S02]  /*b760*/  SHFL.IDX P0, R93, R91, R90, R89 ;  /* 0x0000005a5b5d7389 */ /* 0x0000640000000059 */
[----:B01----:R-:W-:Y:S05]  /*b770*/  ENDCOLLECTIVE ;  /* 0x000000000000791b */ /* 0x003fea0003800000 */
.L_x_1688:
[----:B------:R-:W-:Y:S02]  /*b780*/  MOV R91, R46 ;  /* 0x0000002e005b7202 */ /* 0x000fe40000000f00 */
[----:B------:R-:W-:-:S07]  /*b790*/  MOV R15, R93 ;  /* 0x0000005d000f7202 */ /* 0x000fce0000000f00 */
[----:B------:R-:W-:Y:S05]  /*b7a0*/  WARPSYNC.COLLECTIVE R88, `(.L_x_1689) ;  /* 0x0000000058087348 */ /* 0x000fea0003c00000 */
[----:B------:R0:W1:Y:S02]  /*b7b0*/  SHFL.IDX P0, R93, R91, R90, R89 ;  /* 0x0000005a5b5d7389 */ /* 0x0000640000000059 */
[----:B01----:R-:W-:Y:S05]  /*b7c0*/  ENDCOLLECTIVE ;  /* 0x000000000000791b */ /* 0x003fea0003800000 */
.L_x_1689:
        /* <DEDUP_REMOVED lines=24> */
.L_x_1690:
        /* <DEDUP_REMOVED lines=15> */
.L_x_1691:
        /* <DEDUP_REMOVED lines=16> */
.L_x_1692:
        /* <DEDUP_REMOVED lines=16> */
.L_x_1693:
        /* <DEDUP_REMOVED lines=15> */
.L_x_1694:
        /* <DEDUP_REMOVED lines=16> */
.L_x_1695:
        /* <DEDUP_REMOVED lines=16> */
.L_x_1696:
        /* <DEDUP_REMOVED lines=16> */
.L_x_1697:
        /* <DEDUP_REMOVED lines=16> */
.L_x_1698:
        /* <DEDUP_REMOVED lines=15> */
.L_x_1699:
        /* <DEDUP_REMOVED lines=16> */
.L_x_1700:
        /* <DEDUP_REMOVED lines=16> */
.L_x_1701:
        /* <DEDUP_REMOVED lines=16> */
.L_x_1702:
        /* <DEDUP_REMOVED lines=16> */
.L_x_1703:
        /* <DEDUP_REMOVED lines=16> */
.L_x_1704:
        /* <DEDUP_REMOVED lines=16> */
.L_x_1705:
        /* <DEDUP_REMOVED lines=16> */
.L_x_1706:
        /* <DEDUP_REMOVED lines=15> */
.L_x_1707:
        /* <DEDUP_REMOVED lines=15> */
.L_x_1708:
        /* <DEDUP_REMOVED lines=21> */
.L_x_1709:
[----:B------:R-:W-:Y:S01]  /*cc50*/  MOV R91, R46 ;  /* 0x0000002e005b7202 */ /* 0x000fe20000000f00 */
[----:B------:R-:W-:Y:S01]  /*cc60*/  FADD R44, R44, R15 ;  /* 0x0000000f2c2c7221 */ /* 0x000fe20000000000 */
[C---:B------:R-:W-:Y:S01]  /*cc70*/  FFMA R14, R93.reuse, R17, R14 ;  /* 0x000000115d0e7223 */ /* 0x040fe2000000000e */
[----:B------:R-:W-:-:S07]  /*cc80*/  FFMA R111, R93, R16, R111 ;  /* 0x000000105d6f7223 */ /* 0x000fce000000006f */
[----:B------:R-:W-:Y:S05]  /*cc90*/  WARPSYNC.COLLECTIVE R88, `(.L_x_1710) ;  /* 0x0000000058087348 */ /* 0x000fea0003c00000 */
[----:B------:R0:W1:Y:S02]  /*cca0*/  SHFL.IDX P0, R93, R91, R90, R89 ;  /* 0x0000005a5b5d7389 */ /* 0x0000640000000059 */
[----:B01----:R-:W-:Y:S05]  /*ccb0*/  ENDCOLLECTIVE ;  /* 0x000000000000791b */ /* 0x003fea0003800000 */
.L_x_1710:
[----:B------:R-:W-:Y:S01]  /*ccc0*/  MOV R91, R21 ;  /* 0x00000015005b7202 */ /* 0x000fe20000000f00 */
[-C--:B------:R-:W-:Y:S01]  /*ccd0*/  FFMA R74, R17, R93.reuse, R74 ;  /* 0x0000005d114a7223 */ /* 0x080fe2000000004a */
[----:B------:R-:W-:-:S07]  /*cce0*/  FFMA R109, R16, R93, R109 ;  /* 0x0000005d106d7223 */ /* 0x000fce000000006d */
[----:B------:R-:W-:Y:S05]  /*ccf0*/  WARPSYNC.COLLECTIVE R88, `(.L_x_1711) ;  /* 0x0000000058087348 */ /* 0x000fea0003c00000 */
[----:B------:R0:W1:Y:S02]  /*cd00*/  SHFL.IDX P0, R93, R91, R90, R89 ;  /* 0x0000005a5b5d7389 */ /* 0x0000640000000059 */
[----:B01----:R-:W-:Y:S05]  /*cd10*/  ENDCOLLECTIVE ;  /* 0x000000000000791b */ /* 0x003fea0003800000 */
.L_x_1711:
[----:B------:R-:W-:Y:S02]  /*cd20*/  MOV R91, R57 ;  /* 0x00000039005b7202 */ /* 0x000fe40000000f00 */
[----:B------:R-:W-:-:S07]  /*cd30*/  MOV R5, R93 ;  /* 0x0000005d00057202 */ /* 0x000fce0000000f00 */
[----:B------:R-:W-:Y:S05]  /*cd40*/  WARPSYNC.COLLECTIVE R88, `(.L_x_1712) ;  /* 0x0000000058087348 */ /* 0x000fea0003c00000 */
[----:B------:R0:W1:Y:S02]  /*cd50*/  SHFL.IDX P0, R93, R91, R90, R89 ;  /* 0x0000005a5b5d7389 */ /* 0x0000640000000059 */
[----:B01----:R-:W-:Y:S05]  /*cd60*/  ENDCOLLECTIVE ;  /* 0x000000000000791b */ /* 0x003fea0003800000 */
.L_x_1712:
[----:B------:R-:W-:Y:S02]  /*cd70*/  MOV R91, R58 ;  /* 0x0000003a005b7202 */ /* 0x000fe40000000f00 */
[----:B------:R-:W-:-:S07]  /*cd80*/  MOV R9, R93 ;  /* 0x0000005d00097202 */ /* 0x000fce0000000f00 */
[----:B------:R-:W-:Y:S05]  /*cd90*/  WARPSYNC.COLLECTIVE R88, `(.L_x_1713) ;  /* 0x0000000058087348 */ /* 0x000fea0003c00000 */
[----:B------:R0:W1:Y:S02]  /*cda0*/  SHFL.IDX P0, R93, R91, R90, R89 ;  /* 0x0000005a5b5d7389 */ /* 0x0000640000000059 */
[----:B01----:R-:W-:Y:S05]  /*cdb0*/  ENDCOLLECTIVE ;  /* 0x000000000000791b */ /* 0x003fea0003800000 */
.L_x_1713:
[----:B------:R-:W-:Y:S02]  /*cdc0*/  MOV R91, R59 ;  /* 0x0000003b005b7202 */ /* 0x000fe40000000f00 */
[----:B------:R-:W-:-:S07]  /*cdd0*/  MOV R15, R93 ;  /* 0x0000005d000f7202 */ /* 0x000fce0000000f00 */
[----:B------:R-:W-:Y:S05]  /*cde0*/  WARPSYNC.COLLECTIVE R88, `(.L_x_1714) ;  /* 0x0000000058087348 */ /* 0x000fea0003c00000 */
[----:B------:R0:W1:Y:S02]  /*cdf0*/  SHFL.IDX P0, R93, R91, R90, R89 ;  /* 0x0000005a5b5d7389 */ /* 0x0000640000000059 */
[----:B01----:R-:W-:Y:S05]  /*ce00*/  ENDCOLLECTIVE ;  /* 0x000000000000791b */ /* 0x003fea0003800000 */
.L_x_1714:
[----:B------:R-:W-:Y:S02]  /*ce10*/  MOV R91, R61 ;  /* 0x0000003d005b7202 */ /* 0x000fe40000000f00 */
[----:B------:R-:W-:-:S07]  /*ce20*/  MOV R19, R93 ;  /* 0x0000005d00137202 */ /* 0x000fce0000000f00 */
[----:B------:R-:W-:Y:S05]  /*ce30*/  WARPSYNC.COLLECTIVE R88, `(.L_x_1715) ;  /* 0x0000000058087348 */ /* 0x000fea0003c00000 */
[----:B------:R0:W1:Y:S02]  /*ce40*/  SHFL.IDX P0, R93, R91, R90, R89 ;  /* 0x0000005a5b5d7389 */ /* 0x0000640000000059 */
[----:B01----:R-:W-:Y:S05]  /*ce50*/  ENDCOLLECTIVE ;  /* 0x000000000000791b */ /* 0x003fea0003800000 */
.L_x_1715:
[----:B------:R-:W-:Y:S02]  /*ce60*/  MOV R91, R62 ;  /* 0x0000003e005b7202 */ /* 0x000fe40000000f00 */
[----:B------:R-:W-:-:S07]  /*ce70*/  MOV R69, R93 ;  /* 0x0000005d00457202 */ /* 0x000fce0000000f00 */
[----:B------:R-:W-:Y:S05]  /*ce80*/  WARPSYNC.COLLECTIVE R88, `(.L_x_1716) ;  /* 0x0000000058087348 */ /* 0x000fea0003c00000 */
[----:B------:R0:W1:Y:S02]  /*ce90*/  SHFL.IDX P0, R93, R91, R90, R89 ;  /* 0x0000005a5b5d7389 */ /* 0x0000640000000059 */
[----:B01----:R-:W-:Y:S05]  /*cea0*/  ENDCOLLECTIVE ;  /* 0x000000000000791b */ /* 0x003fea0003800000 */
.L_x_1716:
[----:B------:R-:W-:Y:S02]  /*ceb0*/  MOV R91, R63 ;  /* 0x0000003f005b7202 */ /* 0x000fe40000000f00 */
[----:B------:R-:W-:-:S07]  /*cec0*/  MOV R71, R93 ;  /* 0x0000005d00477202 */ /* 0x000fce0000000f00 */
[----:B------:R-:W-:Y:S05]  /*ced0*/  WARPSYNC.COLLECTIVE R88, `(.L_x_1717) ;  /* 0x0000000058087348 */ /* 0x000fea0003c00000 */
[----:B------:R0:W1:Y:S02]  /*cee0*/  SHFL.IDX P0, R93, R91, R90, R89 ;  /* 0x0000005a5b5d7389 */ /* 0x0000640000000059 */
[----:B01----:R-:W-:Y:S05]  /*cef0*/  ENDCOLLECTIVE ;  /* 0x000000000000791b */ /* 0x003fea0003800000 */
.L_x_1717:
[----:B------:R-:W-:Y:S02]  /*cf00*/  MOV R91, R64 ;  /* 0x00000040005b7202 */ /* 0x000fe40000000f00 */
[----:B------:R-:W-:-:S07]  /*cf10*/  MOV R73, R93 ;  /* 0x0000005d00497202 */ /* 0x000fce0000000f00 */
[----:B------:R-:W-:Y:S05]  /*cf20*/  WARPSYNC.COLLECTIVE R88, `(.L_x_1718) ;  /* 0x0000000058087348 */ /* 0x000fea0003c00000 */
[----:B------:R0:W1:Y:S02]  /*cf30*/  SHFL.IDX P0, R93, R91, R90, R89 ;  /* 0x0000005a5b5d7389 */ /* 0x0000640000000059 */
[----:B01----:R-:W-:Y:S05]  /*cf40*/  ENDCOLLECTIVE ;  /* 0x000000000000791b */ /* 0x003fea0003800000 */
.L_x_1718:
[----:B------:R-:W-:Y:S02]  /*cf50*/  MOV R91, R65 ;  /* 0x00000041005b7202 */ /* 0x000fe40000000f00 */
[----:B------:R-:W-:-:S07]  /*cf60*/  MOV R4, R93 ;  /* 0x0000005d00047202 */ /* 0x000fce0000000f00 */
[----:B------:R-:W-:Y:S05]  /*cf70*/  WARPSYNC.COLLECTIVE R88, `(.L_x_1719) ;  /* 0x0000000058087348 */ /* 0x000fea0003c00000 */
[----:B------:R0:W1:Y:S02]  /*cf80*/  SHFL.IDX P0, R93, R91, R90, R89 ;  /* 0x0000005a5b5d7389 */ /* 0x0000640000000059 */
[----:B01----:R-:W-:Y:S05]  /*cf90*/  ENDCOLLECTIVE ;  /* 0x000000000000791b */ /* 0x003fea0003800000 */
.L_x_1719:
        /* <DEDUP_REMOVED lines=16> */
.L_x_1720:
[-C--:B------:R-:W-:Y:S01]  /*d0a0*/  FFMA R86, R17, R69.reuse, R86 ;  /* 0x0000004511567223 */ /* 0x080fe20000000056 */
[----:B------:R-:W-:Y:S01]  /*d0b0*/  FFMA R99, R16, R69, R99 ;  /* 0x0000004510637223 */ /* 0x000fe20000000063 */
[----:B------:R-:W-:Y:S02]  /*d0c0*/  MOV R91, R12 ;  /* 0x0000000c005b7202 */ /* 0x000fe40000000f00 */
[----:B------:R-:W-:-:S07]  /*d0d0*/  MOV R69, R93 ;  /* 0x0000005d00457202 */ /* 0x000fce0000000f00 */
[----:B------:R-:W-:Y:S05]  /*d0e0*/  WARPSYNC.COLLECTIVE R88, `(.L_x_1721) ;  /* 0x0000000058087348 */ /* 0x000fea0003c00000 */
[----:B------:R0:W1:Y:S02]  /*d0f0*/  SHFL.IDX P0, R93, R91, R90, R89 ;  /* 0x0000005a5b5d7389 */ /* 0x0000640000000059 */
[----:B01----:R-:W-:Y:S05]  /*d100*/  ENDCOLLECTIVE ;  /* 0x000000000000791b */ /* 0x003fea0003800000 */
.L_x_1721:
[-C--:B------:R-:W-:Y:S01]  /*d110*/  FFMA R94, R17, R71.reuse, R94 ;  /* 0x00000047115e7223 */ /* 0x080fe2000000005e */
[----:B------:R-:W-:Y:S01]  /*d120*/  FFMA R97, R16, R71, R97 ;  /* 0x0000004710617223 */ /* 0x000fe20000000061 */
[----:B------:R-:W-:Y:S02]  /*d130*/  MOV R91, R0 ;  /* 0x00000000005b7202 */ /* 0x000fe40000000f00 */
[----:B------:R-:W-:-:S07]  /*d140*/  MOV R71, R93 ;  /* 0x0000005d00477202 */ /* 0x000fce0000000f00 */
[----:B------:R-:W-:Y:S05]  /*d150*/  WARPSYNC.COLLECTIVE R88, `(.L_x_1722) ;  /* 0x0000000058087348 */ /* 0x000fea0003c00000 */
[----:B------:R0:W1:Y:S02]  /*d160*/  SHFL.IDX P0, R93, R91, R90, R89 ;  /* 0x0000005a5b5d7389 */ /* 0x0000640000000059 */
[----:B01----:R-:W-:Y:S05]  /*d170*/  ENDCOLLECTIVE ;  /* 0x000000000000791b */ /* 0x003fea0003800000 */
.L_x_1722:
[----:B------:R-:W-:Y:S02]  /*d180*/  MOV R91, R51 ;  /* 0x00000033005b7202 */ /* 0x000fe40000000f00 */
[----:B------:R-:W-:-:S07]  /*d190*/  MOV R72, R93 ;  /* 0x0000005d00487202 */ /* 0x000fce0000000f00 */
[----:B------:R-:W-:Y:S05]  /*d1a0*/  WARPSYNC.COLLECTIVE R88, `(.L_x_1723) ;  /* 0x0000000058087348 */ /* 0x000fea0003c00000 */
[----:B------:R0:W1:Y:S02]  /*d1b0*/  SHFL.IDX P0, R93, R91, R90, R89 ;  /* 0x0000005a5b5d7389 */ /* 0x0000640000000059 */
[----:B01----:R-:W-:Y:S05]  /*d1c0*/  ENDCOLLECTIVE ;  /* 0x000000000000791b */ /* 0x003fea0003800000 */
.L_x_1723:
[-C--:B------:R-:W-:Y:S01]  /*d1d0*/  FFMA R98, R17, R73.reuse, R98 ;  /* 0x0000004911627223 */ /* 0x080fe20000000062 */
[----:B------:R-:W-:Y:S01]  /*d1e0*/  FFMA R95, R16, R73, R95 ;  /* 0x00000049105f7223 */ /* 0x000fe2000000005f */
[----:B------:R-:W-:Y:S02]  /*d1f0*/  MOV R91, R52 ;  /* 0x00000034005b7202 */ /* 0x000fe40000000f00 */
[----:B------:R-:W-:-:S07]  /*d200*/  MOV R73, R93 ;  /* 0x0000005d00497202 */ /* 0x000fce0000000f00 */
[----:B------:R-:W-:Y:S05]  /*d210*/  WARPSYNC.COLLECTIVE R88, `(.L_x_1724) ;  /* 0x0000000058087348 */ /* 0x000fea0003c00000 */
[----:B------:R0:W1:Y:S02]  /*d220*/  SHFL.IDX P0, R93, R91, R90, R89 ;  /* 0x0000005a5b5d7389 */ /* 0x0000640000000059 */
[----:B01----:R-:W-:Y:S05]  /*d230*/  ENDCOLLECTIVE ;  /* 0x000000000000791b */ /* 0x003fea0003800000 */
.L_x_1724:
[----:B------:R-:W-:Y:S02]  /*d240*/  MOV R91, R53 ;  /* 0x00000035005b7202 */ /* 0x000fe40000000f00 */
[----:B------:R-:W-:-:S07]  /*d250*/  MOV R75, R93 ;  /* 0x0000005d004b7202 */ /* 0x000fce0000000f00 */
[----:B------:R-:W-:Y:S05]  /*d260*/  WARPSYNC.COLLECTIVE R88, `(.L_x_1725) ;  /* 0x0000000058087348 */ /* 0x000fea0003c00000 */
[----:B------:R0:W1:Y:S02]  /*d270*/  SHFL.IDX P0, R93, R91, R90, R89 ;  /* 0x0000005a5b5d7389 */ /* 0x0000640000000059 */
[----:B01----:R-:W-:Y:S05]  /*d280*/  ENDCOLLECTIVE ;  /* 0x000000000000791b */ /* 0x003fea0003800000 */
.L_x_1725:
[----:B------:R-:W-:Y:S02]  /*d290*/  MOV R91, R54 ;  /* 0x00000036005b7202 */ /* 0x000fe40000000f00 */
[----:B------:R-:W-:-:S07]  /*d2a0*/  MOV R76, R93 ;  /* 0x0000005d004c7202 */ /* 0x000fce0000000f00 */
[----:B------:R-:W-:Y:S05]  /*d2b0*/  WARPSYNC.COLLECTIVE R88, `(.L_x_1726) ;  /* 0x0000000058087348 */ /* 0x000fea0003c00000 */
[----:B------:R0:W1:Y:S02]  /*d2c0*/  SHFL.IDX P0, R93, R91, R90, R89 ;  /* 0x0000005a5b5d7389 */ /* 0x0000640000000059 */
[----:B01----:R-:W-:Y:S05]  /*d2d0*/  ENDCOLLECTIVE ;  /* 0x000000000000791b */ /* 0x003fea0003800000 */
.L_x_1726:
[----:B------:R-:W-:Y:S02]  /*d2e0*/  MOV R91, R55 ;  /* 0x00000037005b7202 */ /* 0x000fe40000000f00 */
[----:B------:R-:W-:-:S07]  /*d2f0*/  MOV R77, R93 ;  /* 0x0000005d004d7202 */ /* 0x000fce0000000f00 */
[----:B------:R-:W-:Y:S05]  /*d300*/  WARPSYNC.COLLECTIVE R88, `(.L_x_1727) ;  /* 0x0000000058087348 */ /* 0x000fea0003c00000 */
[----:B------:R0:W1:Y:S02]  /*d310*/  SHFL.IDX P0, R93, R91, R90, R89 ;  /* 0x0000005a5b5d7389 */ /* 0x0000640000000059 */
[----:B01----:R-:W-:Y:S05]  /*d320*/  ENDCOLLECTIVE ;  /* 0x000000000000791b */ /* 0x003fea0003800000 */
.L_x_1727:
[----:B------:R-:W-:Y:S02]  /*d330*/  MOV R91, R56 ;  /* 0x00000038005b7202 */ /* 0x000fe40000000f00 */
[----:B------:R-:W-:-:S07]  /*d340*/  MOV R78, R93 ;  /* 0x0000005d004e7202 */ /* 0x000fce0000000f00 */
[----:B------:R-:W-:Y:S05]  /*d350*/  WARPSYNC.COLLECTIVE R88, `(.L_x_1728) ;  /* 0x0000000058087348 */ /* 0x000fea0003c00000 */
[----:B------:R0:W1:Y:S02]  /*d360*/  SHFL.IDX P0, R93, R91, R90, R89 ;  /* 0x0000005a5b5d7389 */ /* 0x0000640000000059 */
[----:B01----:R-:W-:Y:S05]  /*d370*/  ENDCOLLECTIVE ;  /* 0x000000000000791b */ /* 0x003fea0003800000 */
.L_x_1728:
[-C--:B------:R-:W-:Y:S01]  /*d380*/  FFMA R82, R17, R19.reuse, R82 ;  /* 0x0000001311527223 */ /* 0x080fe20000000052 */
[----:B------:R-:W-:Y:S01]  /*d390*/  FFMA R101, R16, R19, R101 ;  /* 0x0000001310657223 */ /* 0x000fe20000000065 */
[----:B------:R-:W-:Y:S02]  /*d3a0*/  MOV R91, R60 ;  /* 0x0000003c005b7202 */ /* 0x000fe40000000f00 */
[----:B------:R-:W-:-:S07]  /*d3b0*/  MOV R19, R93 ;  /* 0x0000005d00137202 */ /* 0x000fce0000000f00 */
[----:B------:R-:W-:Y:S05]  /*d3c0*/  WARPSYNC.COLLECTIVE R88, `(.L_x_1729) ;  /* 0x0000000058087348 */ /* 0x000fea0003c00000 */
[----:B------:R0:W1:Y:S02]  /*d3d0*/  SHFL.IDX P0, R93, R91, R90, R89 ;  /* 0x0000005a5b5d7389 */ /* 0x0000640000000059 */
[----:B01----:R-:W-:Y:S05]  /*d3e0*/  ENDCOLLECTIVE ;  /* 0x000000000000791b */ /* 0x003fea0003800000 */
.L_x_1729:
        /* <DEDUP_REMOVED lines=8> */
.L_x_1730:
[----:B------:R-:W-:Y:S01]  /*d470*/  MOV R91, R46 ;  /* 0x0000002e005b7202 */ /* 0x000fe20000000f00 */
[C---:B------:R-:W-:Y:S01]  /*d480*/  FFMA R13, R93.reuse, R9, R14 ;  /* 0x000000095d0d7223 */ /* 0x040fe2000000000e */
[----:B------:R-:W-:-:S07]  /*d490*/  FFMA R111, R93, R18, R111 ;  /* 0x000000125d6f7223 */ /* 0x000fce000000006f */
[----:B------:R-:W-:Y:S05]  /*d4a0*/  WARPSYNC.COLLECTIVE R88, `(.L_x_1731) ;  /* 0x0000000058087348 */ /* 0x000fea0003c00000 */
[----:B------:R0:W1:Y:S02]  /*d4b0*/  SHFL.IDX P0, R93, R91, R90, R89 ;  /* 0x0000005a5b5d7389 */ /* 0x0000640000000059 */
[----:B01----:R-:W-:Y:S05]  /*d4c0*/  ENDCOLLECTIVE ;  /* 0x000000000000791b */ /* 0x003fea0003800000 */
.L_x_1731:
[----:B------:R-:W-:Y:S02]  /*d4d0*/  MOV R91, R21 ;  /* 0x00000015005b7202 */ /* 0x000fe40000000f00 */
[----:B------:R-:W-:-:S07]  /*d4e0*/  MOV R8, R93 ;  /* 0x0000005d00087202 */ /* 0x000fce0000000f00 */
[----:B------:R-:W-:Y:S05]  /*d4f0*/  WARPSYNC.COLLECTIVE R88, `(.L_x_1732) ;  /* 0x0000000058087348 */ /* 0x000fea0003c00000 */
[----:B------:R0:W1:Y:S02]  /*d500*/  SHFL.IDX P0, R93, R91, R90, R89 ;  /* 0x0000005a5b5d7389 */ /* 0x0000640000000059 */
[----:B01----:R-:W-:Y:S05]  /*d510*/  ENDCOLLECTIVE ;  /* 0x000000000000791b */ /* 0x003fea0003800000 */
.L_x_1732:
[-C--:B------:R-:W-:Y:S01]  /*d520*/  FFMA R26, R17, R69.reuse, R26 ;  /* 0x00000045111a7223 */ /* 0x080fe2000000001a */
[----:B------:R-:W-:Y:S01]  /*d530*/  FFMA R27, R16, R69, R27 ;  /* 0x00000045101b7223 */ /* 0x000fe2000000001b */
[----:B------:R-:W-:Y:S02]  /*d540*/  MOV R91, R57 ;  /* 0x00000039005b7202 */ /* 0x000fe40000000f00 */
[----:B------:R-:W-:-:S07]  /*d550*/  MOV R69, R93 ;  /* 0x0000005d00457202 */ /* 0x000fce0000000f00 */
[----:B------:R-:W-:Y:S05]  /*d560*/  WARPSYNC.COLLECTIVE R88, `(.L_x_1733) ;  /* 0x0000000058087348 */ /* 0x000fea0003c00000 */
[----:B------:R0:W1:Y:S02]  /*d570*/  SHFL.IDX P0, R93, R91, R90, R89 ;  /* 0x0000005a5b5d7389 */ /* 0x0000640000000059 */
[----:B01----:R-:W-:Y:S05]  /*d580*/  ENDCOLLECTIVE ;  /* 0x000000000000791b */ /* 0x003fea0003800000 */
.L_x_1733:
[-C--:B------:R-:W-:Y:S01]  /*d590*/  FFMA R28, R17, R71.reuse, R28 ;  /* 0x00000047111c7223 */ /* 0x080fe2000000001c */
[----:B------:R-:W-:Y:S01]  /*d5a0*/  FFMA R29, R16, R71, R29 ;  /* 0x00000047101d7223 */ /* 0x000fe2000000001d */
[----:B------:R-:W-:Y:S02]  /*d5b0*/  MOV R91, R58 ;  /* 0x0000003a005b7202 */ /* 0x000fe40000000f00 */
[----:B------:R-:W-:-:S07]  /*d5c0*/  MOV R71, R93 ;  /* 0x0000005d00477202 */ /* 0x000fce0000000f00 */
[----:B------:R-:W-:Y:S05]  /*d5d0*/  WARPSYNC.COLLECTIVE R88, `(.L_x_1734) ;  /* 0x0000000058087348 */ /* 0x000fea0003c00000 */
[----:B------:R0:W1:Y:S02]  /*d5e0*/  SHFL.IDX P0, R93, R91, R90, R89 ;  /* 0x0000005a5b5d7389 */ /* 0x0000640000000059 */
[----:B01----:R-:W-:Y:S05]  /*d5f0*/  ENDCOLLECTIVE ;  /* 0x000000000000791b */ /* 0x003fea0003800000 */
.L_x_1734:
[-C--:B------:R-:W-:Y:S01]  /*d600*/  FFMA R32, R17, R73.reuse, R32 ;  /* 0x0000004911207223 */ /* 0x080fe20000000020 */
[----:B------:R-:W-:Y:S01]  /*d610*/  FFMA R33, R16, R73, R33 ;  /* 0x0000004910217223 */ /* 0x000fe20000000021 */
[----:B------:R-:W-:Y:S02]  /*d620*/  MOV R91, R59 ;  /* 0x0000003b005b7202 */ /* 0x000fe40000000f00 */
[----:B------:R-:W-:-:S07]  /*d630*/  MOV R73, R93 ;  /* 0x0000005d00497202 */ /* 0x000fce0000000f00 */
[----:B------:R-:W-:Y:S05]  /*d640*/  WARPSYNC.COLLECTIVE R88, `(.L_x_1735) ;  /* 0x0000000058087348 */ /* 0x000fea0003c00000 */
[----:B------:R0:W1:Y:S02]  /*d650*/  SHFL.IDX P0, R93, R91, R90, R89 ;  /* 0x0000005a5b5d7389 */ /* 0x0000640000000059 */
[----:B01----:R-:W-:Y:S05]  /*d660*/  ENDCOLLECTIVE ;  /* 0x000000000000791b */ /* 0x003fea0003800000 */
.L_x_1735:
[-C--:B------:R-:W-:Y:S01]  /*d670*/  FFMA R34, R17, R75.reuse, R34 ;  /* 0x0000004b11227223 */ /* 0x080fe20000000022 */
[----:B------:R-:W-:Y:S01]  /*d680*/  FFMA R35, R16, R75, R35 ;  /* 0x0000004b10237223 */ /* 0x000fe20000000023 */
[----:B------:R-:W-:Y:S02]  /*d690*/  MOV R91, R61 ;  /* 0x0000003d005b7202 */ /* 0x000fe40000000f00 */
[----:B------:R-:W-:-:S07]  /*d6a0*/  MOV R75, R93 ;  /* 0x0000005d004b7202 */ /* 0x000fce0000000f00 */
[----:B------:R-:W-:Y:S05]  /*d6b0*/  WARPSYNC.COLLECTIVE R88, `(.L_x_1736) ;  /* 0x0000000058087348 */ /* 0x000fea0003c00000 */
[----:B------:R0:W1:Y:S02]  /*d6c0*/  SHFL.IDX P0, R93, R91, R90, R89 ;  /* 0x0000005a5b5d7389 */ /* 0x0000640000000059 */
[----:B01----:R-:W-:Y:S05]  /*d6d0*/  ENDCOLLECTIVE ;  /* 0x000000000000791b */ /* 0x003fea0003800000 */
.L_x_1736:
[-C--:B------:R-:W-:Y:S01]  /*d6e0*/  FFMA R38, R17, R77.reuse, R38 ;  /* 0x0000004d11267223 */ /* 0x080fe20000000026 */
[----:B------:R-:W-:Y:S01]  /*d6f0*/  FFMA R39, R16, R77, R39 ;  /* 0x0000004d10277223 */ /* 0x000fe20000000027 */
[----:B------:R-:W-:Y:S02]  /*d700*/  MOV R91, R62 ;  /* 0x0000003e005b7202 */ /* 0x000fe40000000f00 */
[----:B------:R-:W-:-:S07]  /*d710*/  MOV R77, R93 ;  /* 0x0000005d004d7202 */ /* 0x000fce0000000f00 */
[----:B------:R-:W-:Y:S05]  /*d720*/  WARPSYNC.COLLECTIVE R88, `(.L_x_1737) ;  /* 0x0000000058087348 */ /* 0x000fea0003c00000 */
[----:B------:R0:W1:Y:S02]  /*d730*/  SHFL.IDX P0, R93, R91, R90, R89 ;  /* 0x0000005a5b5d7389 */ /* 0x0000640000000059 */
[----:B01----:R-:W-:Y:S05]  /*d740*/  ENDCOLLECTIVE ;  /* 0x000000000000791b */ /* 0x003fea0003800000 */
.L_x_1737:
[----:B------:R-:W-:Y:S02]  /*d750*/  MOV R91, R63 ;  /* 0x0000003f005b7202 */ /* 0x000fe40000000f00 */
[----:B------:R-:W-:-:S07]  /*d760*/  MOV R79, R93 ;  /* 0x0000005d004f7202 */ /* 0x000fce0000000f00 */
[----:B------:R-:W-:Y:S05]  /*d770*/  WARPSYNC.COLLECTIVE R88, `(.L_x_1738) ;  /* 0x0000000058087348 */ /* 0x000fea0003c00000 */
[----:B------:R0:W1:Y:S02]  /*d780*/  SHFL.IDX P0, R93, R91, R90, R89 ;  /* 0x0000005a5b5d7389 */ /* 0x0000640000000059 */
[----:B01----:R-:W-:Y:S05]  /*d790*/  ENDCOLLECTIVE ;  /* 0x000000000000791b */ /* 0x003fea0003800000 */
.L_x_1738:
[----:B------:R-:W-:Y:S02]  /*d7a0*/  MOV R91, R64 ;  /* 0x00000040005b7202 */ /* 0x000fe40000000f00 */
[----:B------:R-:W-:-:S07]  /*d7b0*/  MOV R81, R93 ;  /* 0x0000005d00517202 */ /* 0x000fce0000000f00 */
[----:B------:R-:W-:Y:S05]  /*d7c0*/  WARPSYNC.COLLECTIVE R88, `(.L_x_1739) ;  /* 0x0000000058087348 */ /* 0x000fea0003c00000 */
[----:B------:R0:W1:Y:S02]  /*d7d0*/  SHFL.IDX P0, R93, R91, R90, R89 ;  /* 0x0000005a5b5d7389 */ /* 0x0000640000000059 */
[----:B01----:R-:W-:Y:S05]  /*d7e0*/  ENDCOLLECTIVE ;  /* 0x000000000000791b */ /* 0x003fea0003800000 */
.L_x_1739:
        /* <DEDUP_REMOVED lines=15> */
.L_x_1740:
[----:B------:R-:W-:Y:S01]  /*d8e0*/  FFMA R45, R16, R15, R45 ;  /* 0x0000000f102d7223 */ /* 0x000fe2000000002d */
[----:B------:R-:W-:Y:S01]  /*d8f0*/  FFMA R15, R9, R69, R70 ;  /* 0x00000045090f7223 */ /* 0x000fe20000000046 */
[----:B------:R-:W-:Y:S02]  /*d900*/  MOV R91, R67 ;  /* 0x00000043005b7202 */ /* 0x000fe40000000f00 */
[----:B------:R-:W-:-:S07]  /*d910*/  MOV R70, R93 ;  /* 0x0000005d00467202 */ /* 0x000fce0000000f00 */
[----:B------:R-:W-:Y:S05]  /*d920*/  WARPSYNC.COLLECTIVE R88, `(.L_x_1741) ;  /* 0x0000000058087348 */ /* 0x000fea0003c00000 */
[----:B------:R0:W1:Y:S02]  /*d930*/  SHFL.IDX P0, R93, R91, R90, R89 ;  /* 0x0000005a5b5d7389 */ /* 0x0000640000000059 */
[----:B01----:R-:W-:Y:S05]  /*d940*/  ENDCOLLECTIVE ;  /* 0x000000000000791b */ /* 0x003fea0003800000 */
.L_x_1741:
[----:B------:R-:W-:Y:S01]  /*d950*/  FFMA R31, R16, R72, R31 ;  /* 0x00000048101f7223 */ /* 0x000fe2000000001f */
[----:B------:R-:W-:Y:S02]  /*d960*/  MOV R91, R12 ;  /* 0x0000000c005b7202 */ /* 0x000fe40000000f00 */
[----:B------:R-:W-:-:S07]  /*d970*/  MOV R72, R93 ;  /* 0x0000005d00487202 */ /* 0x000fce0000000f00 */
[----:B------:R-:W-:Y:S05]  /*d980*/  WARPSYNC.COLLECTIVE R88, `(.L_x_1742) ;  /* 0x0000000058087348 */ /* 0x000fea0003c00000 */
[----:B------:R0:W1:Y:S02]  /*d990*/  SHFL.IDX P0, R93, R91, R90, R89 ;  /* 0x0000005a5b5d7389 */ /* 0x0000640000000059 */
[----:B01----:R-:W-:Y:S05]  /*d9a0*/  ENDCOLLECTIVE ;  /* 0x000000000000791b */ /* 0x003fea0003800000 */
.L_x_1742:
[----:B------:R-:W-:Y:S01]  /*d9b0*/  FFMA R5, R9, R8, R74 ;  /* 0x0000000809057223 */ /* 0x000fe2000000004a */
[----:B------:R-:W-:Y:S02]  /*d9c0*/  MOV R91, R0 ;  /* 0x00000000005b7202 */ /* 0x000fe40000000f00 */
[----:B------:R-:W-:-:S07]  /*d9d0*/  MOV R74, R93 ;  /* 0x0000005d004a7202 */ /* 0x000fce0000000f00 */
[----:B------:R-:W-:Y:S05]  /*d9e0*/  WARPSYNC.COLLECTIVE R88, `(.L_x_1743) ;  /* 0x0000000058087348 */ /* 0x000fea0003c00000 */
[----:B------:R0:W1:Y:S02]  /*d9f0*/  SHFL.IDX P0, R93, R91, R90, R89 ;  /* 0x0000005a5b5d7389 */ /* 0x0000640000000059 */
[----:B01----:R-:W-:Y:S05]  /*da00*/  ENDCOLLECTIVE ;  /* 0x000000000000791b */ /* 0x003fea0003800000 */
.L_x_1743:
[----:B------:R-:W-:Y:S01]  /*da10*/  FFMA R37, R16, R76, R37 ;  /* 0x0000004c10257223 */ /* 0x000fe20000000025 */
[----:B------:R-:W-:Y:S02]  /*da20*/  MOV R91, R51 ;  /* 0x00000033005b7202 */ /* 0x000fe40000000f00 */
[----:B------:R-:W-:-:S07]  /*da30*/  MOV R76, R93 ;  /* 0x0000005d004c7202 */ /* 0x000fce0000000f00 */
[----:B------:R-:W-:Y:S05]  /*da40*/  WARPSYNC.COLLECTIVE R88, `(.L_x_1744) ;  /* 0x0000000058087348 */ /* 0x000fea0003c00000 */
[----:B------:R0:W1:Y:S02]  /*da50*/  SHFL.IDX P0, R93, R91, R90, R89 ;  /* 0x0000005a5b5d7389 */ /* 0x0000640000000059 */
[----:B01----:R-:W-:Y:S05]  /*da60*/  ENDCOLLECTIVE ;  /* 0x000000000000791b */ /* 0x003fea0003800000 */
.L_x_1744:
[----:B------:R-:W-:Y:S01]  /*da70*/  FFMA R41, R16, R78, R41 ;  /* 0x0000004e10297223 */ /* 0x000fe20000000029 */
[----:B------:R-:W-:Y:S02]  /*da80*/  MOV R91, R52 ;  /* 0x00000034005b7202 */ /* 0x000fe40000000f00 */
[----:B------:R-:W-:-:S07]  /*da90*/  MOV R78, R93 ;  /* 0x0000005d004e7202 */ /* 0x000fce0000000f00 */
[----:B------:R-:W-:Y:S05]  /*daa0*/  WARPSYNC.COLLECTIVE R88, `(.L_x_1745) ;  /* 0x0000000058087348 */ /* 0x000fea0003c00000 */
[----:B------:R0:W1:Y:S02]  /*dab0*/  SHFL.IDX P0, R93, R91, R90, R89 ;  /* 0x0000005a5b5d7389 */ /* 0x0000640000000059 */
[----:B01----:R-:W-:Y:S05]  /*dac0*/  ENDCOLLECTIVE ;  /* 0x000000000000791b */ /* 0x003fea0003800000 */
.L_x_1745:
[----:B------:R-:W-:Y:S02]  /*dad0*/  MOV R91, R53 ;  /* 0x00000035005b7202 */ /* 0x000fe40000000f00 */
[----:B------:R-:W-:-:S07]  /*dae0*/  MOV R80, R93 ;  /* 0x0000005d00507202 */ /* 0x000fce0000000f00 */
[----:B------:R-:W-:Y:S05]  /*daf0*/  WARPSYNC.COLLECTIVE R88, `(.L_x_1746) ;  /* 0x0000000058087348 */ /* 0x000fea0003c00000 */
[----:B------:R0:W1:Y:S02]  /*db00*/  SHFL.IDX P0, R93, R91, R90, R89 ;  /* 0x0000005a5b5d7389 */ /* 0x0000640000000059 */
[----:B01----:R-:W-:Y:S05]  /*db10*/  ENDCOLLECTIVE ;  /* 0x000000000000791b */ /* 0x003fea0003800000 */
.L_x_1746:
[----:B------:R-:W-:Y:S01]  /*db20*/  FFMA R105, R18, R71, R105 ;  /* 0x0000004712697223 */ /* 0x000fe20000000069 */
[----:B------:R-:W-:Y:S01]  /*db30*/  FFMA R71, R9, R75, R82 ;  /* 0x0000004b09477223 */ /* 0x000fe20000000052 */
[----:B------:R-:W-:Y:S02]  /*db40*/  MOV R91, R54 ;  /* 0x00000036005b7202 */ /* 0x000fe40000000f00 */
[----:B------:R-:W-:-:S07]  /*db50*/  MOV R82, R93 ;  /* 0x0000005d00527202 */ /* 0x000fce0000000f00 */
[----:B------:R-:W-:Y:S05]  /*db60*/  WARPSYNC.COLLECTIVE R88, `(.L_x_1747) ;  /* 0x0000000058087348 */ /* 0x000fea0003c00000 */
[----:B------:R0:W1:Y:S02]  /*db70*/  SHFL.IDX P0, R93, R91, R90, R89 ;  /* 0x0000005a5b5d7389 */ /* 0x0000640000000059 */
[----:B01----:R-:W-:Y:S05]  /*db80*/  ENDCOLLECTIVE ;  /* 0x000000000000791b */ /* 0x003fea0003800000 */
.L_x_1747:
[----:B------:R-:W-:Y:S01]  /*db90*/  FFMA R107, R18, R69, R107 ;  /* 0x00000045126b7223 */ /* 0x000fe2000000006b */
[----:B------:R-:W-:Y:S01]  /*dba0*/  FFMA R69, R9, R73, R84 ;  /* 0x0000004909457223 */ /* 0x000fe20000000054 */
[----:B------:R-:W-:Y:S02]  /*dbb0*/  MOV R91, R55 ;  /* 0x00000037005b7202 */ /* 0x000fe40000000f00 */
[----:B------:R-:W-:-:S07]  /*dbc0*/  MOV R84, R93 ;  /* 0x0000005d00547202 */ /* 0x000fce0000000f00 */
[----:B------:R-:W-:Y:S05]  /*dbd0*/  WARPSYNC.COLLECTIVE R88, `(.L_x_1748) ;  /* 0x0000000058087348 */ /* 0x000fea0003c00000 */
[----:B------:R0:W1:Y:S02]  /*dbe0*/  SHFL.IDX P0, R93, R91, R90, R89 ;  /* 0x0000005a5b5d7389 */ /* 0x0000640000000059 */
[----:B01----:R-:W-:Y:S05]  /*dbf0*/  ENDCOLLECTIVE ;  /* 0x000000000000791b */ /* 0x003fea0003800000 */
.L_x_1748:
[----:B------:R-:W-:Y:S01]  /*dc00*/  FFMA R103, R18, R73, R103 ;  /* 0x0000004912677223 */ /* 0x000fe20000000067 */
[----:B------:R-:W-:Y:S01]  /*dc10*/  FFMA R73, R9, R77, R86 ;  /* 0x0000004d09497223 */ /* 0x000fe20000000056 */
[----:B------:R-:W-:Y:S02]  /*dc20*/  MOV R91, R56 ;  /* 0x00000038005b7202 */ /* 0x000fe40000000f00 */
[----:B------:R-:W-:-:S07]  /*dc30*/  MOV R86, R93 ;  /* 0x0000005d00567202 */ /* 0x000fce0000000f00 */
[----:B------:R-:W-:Y:S05]  /*dc40*/  WARPSYNC.COLLECTIVE R88, `(.L_x_1749) ;  /* 0x0000000058087348 */ /* 0x000fea0003c00000 */
[----:B------:R0:W1:Y:S02]  /*dc50*/  SHFL.IDX P0, R93, R91, R90, R89 ;  /* 0x0000005a5b5d7389 */ /* 0x0000640000000059 */
[----:B01----:R-:W-:Y:S05]  /*dc60*/  ENDCOLLECTIVE ;  /* 0x000000000000791b */ /* 0x003fea0003800000 */
.L_x_1749:
[----:B------:R-:W-:Y:S02]  /*dc70*/  MOV R91, R60 ;  /* 0x0000003c005b7202 */ /* 0x000fe40000000f00 */
[----:B------:R-:W-:-:S07]  /*dc80*/  MOV R16, R93 ;  /* 0x0000005d00107202 */ /* 0x000fce0000000f00 */
[----:B------:R-:W-:Y:S05]  /*dc90*/  WARPSYNC.COLLECTIVE R88, `(.L_x_1750) ;  /* 0x0000000058087348 */ /* 0x000fea0003c00000 */
[----:B------:R0:W1:Y:S02]  /*dca0*/  SHFL.IDX P0, R93, R91, R90, R89 ;  /* 0x0000005a5b5d7389 */ /* 0x0000640000000059 */
[----:B01----:R-:W-:Y:S05]  /*dcb0*/  ENDCOLLECTIVE ;  /* 0x000000000000791b */ /* 0x003fea0003800000 */
.L_x_1750:
[----:B------:R-:W-:Y:S01]  /*dcc0*/  FFMA R109, R18, R8, R109 ;  /* 0x00000008126d7223 */ /* 0x000fe2000000006d */
[----:B------:R-:W-:Y:S02]  /*dcd0*/  IADD3 R90, PT, PT, R10, 0x3, RZ ;  /* 0x000000030a5a7810 */ /* 0x000fe40007ffe0ff */
[----:B------:R-:W-:Y:S02]  /*dce0*/  MOV R91, R20 ;  /* 0x00000014005b7202 */ /* 0x000fe40000000f00 */
[----:B------:R-:W-:-:S07]  /*dcf0*/  MOV R8, R93 ;  /* 0x0000005d00087202 */ /* 0x000fce0000000f00 */
[----:B------:R-:W-:Y:S05]  /*dd00*/  WARPSYNC.COLLECTIVE R88, `(.L_x_1751) ;  /* 0x0000000058087348 */ /* 0x000fea0003c00000 */
[----:B------:R0:W1:Y:S02]  /*dd10*/  SHFL.IDX P0, R93, R91, R90, R89 ;  /* 0x0000005a5b5d7389 */ /* 0x0000640000000059 */
[----:B01----:R-:W-:Y:S05]  /*dd20*/  ENDCOLLECTIVE ;  /* 0x000000000000791b */ /* 0x003fea0003800000 */
.L_x_1751:
        /* <DEDUP_REMOVED lines=8> */
.L_x_1752:
        /* <DEDUP_REMOVED lines=22> */
.L_x_1753:
[----:B------:R-:W-:Y:S02]  /*df10*/  MOV R91, R57 ;  /* 0x00000039005b7202 */ /* 0x000fe40000000f00 */
[----:B------:R-:W-:-:S07]  /*df20*/  MOV R10, R93 ;  /* 0x0000005d000a7202 */ /* 0x000fce0000000f00 */
[----:B------:R-:W-:Y:S05]  /*df30*/  WARPSYNC.COLLECTIVE R88, `(.L_x_1754) ;  /* 0x0000000058087348 */ /* 0x000fea0003c00000 */
[----:B------:R0:W1:Y:S02]  /*df40*/  SHFL.IDX P0, R93, R91, R90, R89 ;  /* 0x0000005a5b5d7389 */ /* 0x0000640000000059 */
[----:B01----:R-:W-:Y:S05]  /*df50*/  ENDCOLLECTIVE ;  /* 0x000000000000791b */ /* 0x003fea0003800000 */
.L_x_1754:
[----:B------:R-:W-:Y:S02]  /*df60*/  MOV R91, R58 ;  /* 0x0000003a005b7202 */ /* 0x000fe40000000f00 */
[----:B------:R-:W-:-:S07]  /*df70*/  MOV R2, R93 ;  /* 0x0000005d00027202 */ /* 0x000fce0000000f00 */
[----:B------:R-:W-:Y:S05]  /*df80*/  WARPSYNC.COLLECTIVE R88, `(.L_x_1755) ;  /* 0x0000000058087348 */ /* 0x000fea0003c00000 */
[----:B------:R0:W1:Y:S02]  /*df90*/  SHFL.IDX P0, R93, R91, R90, R89 ;  /* 0x0000005a5b5d7389 */ /* 0x0000640000000059 */
[----:B01----:R-:W-:Y:S05]  /*dfa0*/  ENDCOLLECTIVE ;  /* 0x000000000000791b */ /* 0x003fea0003800000 */
.L_x_1755:
[----:B------:R-:W-:Y:S02]  /*dfb0*/  MOV R91, R59 ;  /* 0x0000003b005b7202 */ /* 0x000fe40000000f00 */
[----:B------:R-:W-:-:S07]  /*dfc0*/  MOV R14, R93 ;  /* 0x0000005d000e7202 */ /* 0x000fce0000000f00 */
[----:B------:R-:W-:Y:S05]  /*dfd0*/  WARPSYNC.COLLECTIVE R88, `(.L_x_1756) ;  /* 0x0000000058087348 */ /* 0x000fea0003c00000 */
[----:B------:R0:W1:Y:S02]  /*dfe0*/  SHFL.IDX P0, R93, R91, R90, R89 ;  /* 0x0000005a5b5d7389 */ /* 0x0000640000000059 */
[----:B01----:R-:W-:Y:S05]  /*dff0*/  ENDCOLLECTIVE ;  /* 0x000000000000791b */ /* 0x003fea0003800000 */
.L_x_1756:
[----:B------:R-:W-:Y:S02]  /*e000*/  MOV R91, R61 ;  /* 0x0000003d005b7202 */ /* 0x000fe40000000f00 */
[----:B------:R-:W-:-:S07]  /*e010*/  MOV R24, R93 ;  /* 0x0000005d00187202 */ /* 0x000fce0000000f00 */
[----:B------:R-:W-:Y:S05]  /*e020*/  WARPSYNC.COLLECTIVE R88, `(.L_x_1757) ;  /* 0x0000000058087348 */ /* 0x000fea0003c00000 */
[----:B------:R0:W1:Y:S02]  /*e030*/  SHFL.IDX P0, R93, R91, R90, R89 ;  /* 0x0000005a5b5d7389 */ /* 0x0000640000000059 */
[----:B01----:R-:W-:Y:S05]  /*e040*/  ENDCOLLECTIVE ;  /* 0x000000000000791b */ /* 0x003fea0003800000 */
.L_x_1757:
[----:B------:R-:W-:Y:S02]  /*e050*/  MOV R91, R62 ;  /* 0x0000003e005b7202 */ /* 0x000fe40000000f00 */
[----:B------:R-:W-:-:S07]  /*e060*/  MOV R3, R93 ;  /* 0x0000005d00037202 */ /* 0x000fce0000000f00 */
[----:B------:R-:W-:Y:S05]  /*e070*/  WARPSYNC.COLLECTIVE R88, `(.L_x_1758) ;  /* 0x0000000058087348 */ /* 0x000fea0003c00000 */
[----:B------:R0:W1:Y:S02]  /*e080*/  SHFL.IDX P0, R93, R91, R90, R89 ;  /* 0x0000005a5b5d7389 */ /* 0x0000640000000059 */
[----:B01----:R-:W-:Y:S05]  /*e090*/  ENDCOLLECTIVE ;  /* 0x000000000000791b */ /* 0x003fea0003800000 */
.L_x_1758:
[----:B------:R-:W-:Y:S02]  /*e0a0*/  MOV R91, R63 ;  /* 0x0000003f005b7202 */ /* 0x000fe40000000f00 */
[----:B------:R-:W-:-:S07]  /*e0b0*/  MOV R11, R93 ;  /* 0x0000005d000b7202 */ /* 0x000fce0000000f00 */
[----:B------:R-:W-:Y:S05]  /*e0c0*/  WARPSYNC.COLLECTIVE R88, `(.L_x_1759) ;  /* 0x0000000058087348 */ /* 0x000fea0003c00000 */
[----:B------:R0:W1:Y:S02]  /*e0d0*/  SHFL.IDX P0, R93, R91, R90, R89 ;  /* 0x0000005a5b5d7389 */ /* 0x0000640000000059 */
[----:B01----:R-:W-:Y:S05]  /*e0e0*/  ENDCOLLECTIVE ;  /* 0x000000000000791b */ /* 0x003fea0003800000 */
.L_x_1759:
[----:B------:R-:W-:Y:S01]  /*e0f0*/  FFMA R45, R18, R8, R45 ;  /* 0x00000008122d7223 */ /* 0x000fe2000000002d */
[----:B------:R-:W-:Y:S02]  /*e100*/  MOV R91, R64 ;  /* 0x00000040005b7202 */ /* 0x000fe40000000f00 */
[----:B------:R-:W-:-:S07]  /*e110*/  MOV R8, R93 ;  /* 0x0000005d00087202 */ /* 0x000fce0000000f00 */
[----:B------:R-:W-:Y:S05]  /*e120*/  WARPSYNC.COLLECTIVE R88, `(.L_x_1760) ;  /* 0x0000000058087348 */ /* 0x000fea0003c00000 */
[----:B------:R0:W1:Y:S02]  /*e130*/  SHFL.IDX P0, R93, R91, R90, R89 ;  /* 0x0000005a5b5d7389 */ /* 0x0000640000000059 */
[----:B01----:R-:W-:Y:S05]  /*e140*/  ENDCOLLECTIVE ;  /* 0x000000000000791b */ /* 0x003fea0003800000 */
.L_x_1760:
[----:B------:R-:W-:Y:S01]  /*e150*/  FFMA R23, R18, R66, R23 ;  /* 0x0000004212177223 */ /* 0x000fe20000000017 */
[----:B------:R-:W-:Y:S01]  /*e160*/  MOV R91, R65 ;  /* 0x00000041005b7202 */ /* 0x000fe20000000f00 */
[-C--:B------:R-:W-:Y:S02]  /*e170*/  FFMA R96, R44, R93.reuse, R81 ;  /* 0x0000005d2c607223 */ /* 0x080fe40000000051 */
[----:B------:R-:W-:-:S07]  /*e180*/  FFMA R23, R4, R93, R23 ;  /* 0x0000005d04177223 */ /* 0x000fce0000000017 */
[----:B------:R-:W-:Y:S05]  /*e190*/  WARPSYNC.COLLECTIVE R88, `(.L_x_1761) ;  /* 0x0000000058087348 */ /* 0x000fea0003c00000 */
[----:B------:R0:W1:Y:S02]  /*e1a0*/  SHFL.IDX P0, R93, R91, R90, R89 ;  /* 0x0000005a5b5d7389 */ /* 0x0000640000000059 */
[----:B01----:R-:W-:Y:S05]  /*e1b0*/  ENDCOLLECTIVE ;  /* 0x000000000000791b */ /* 0x003fea0003800000 */
.L_x_1761:
[-C--:B------:R-:W-:Y:S01]  /*e1c0*/  FFMA R66, R44, R2.reuse, R19 ;  /* 0x000000022c427223 */ /* 0x080fe20000000013 */
[----:B------:R-:W-:Y:S01]  /*e1d0*/  FFMA R105, R4, R2, R105 ;  /* 0x0000000204697223 */ /* 0x000fe20000000069 */
[----:B------:R-:W-:Y:S02]  /*e1e0*/  MOV R91, R67 ;  /* 0x00000043005b7202 */ /* 0x000fe40000000f00 */
[----:B------:R-:W-:-:S07]  /*e1f0*/  MOV R2, R93 ;  /* 0x0000005d00027202 */ /* 0x000fce0000000f00 */
[----:B------:R-:W-:Y:S05]  /*e200*/  WARPSYNC.COLLECTIVE R88, `(.L_x_1762) ;  /* 0x0000000058087348 */ /* 0x000fea0003c00000 */
[----:B------:R0:W1:Y:S02]  /*e210*/  SHFL.IDX P0, R93, R91, R90, R89 ;  /* 0x0000005a5b5d7389 */ /* 0x0000640000000059 */
[----:B01----:R-:W-:Y:S05]  /*e220*/  ENDCOLLECTIVE ;  /* 0x000000000000791b */ /* 0x003fea0003800000 */
.L_x_1762:
        /* <DEDUP_REMOVED lines=8> */
.L_x_1763:
        /* <DEDUP_REMOVED lines=8> */
.L_x_1764:
[----:B------:R-:W-:Y:S01]  /*e330*/  FFMA R43, R18, R16, R43 ;  /* 0x00000010122b7223 */ /* 0x000fe2000000002b */
[----:B------:R-:W-:Y:S02]  /*e340*/  MOV R91, R51 ;  /* 0x00000033005b7202 */ /* 0x000fe40000000f00 */
[----:B------:R-:W-:-:S07]  /*e350*/  MOV R16, R93 ;  /* 0x0000005d00107202 */ /* 0x000fce0000000f00 */
[----:B------:R-:W-:Y:S05]  /*e360*/  WARPSYNC.COLLECTIVE R88, `(.L_x_1765) ;  /* 0x0000000058087348 */ /* 0x000fea0003c00000 */
[----:B------:R0:W1:Y:S02]  /*e370*/  SHFL.IDX P0, R93, R91, R90, R89 ;  /* 0x0000005a5b5d7389 */ /* 0x0000640000000059 */
[----:B01----:R-:W-:Y:S05]  /*e380*/  ENDCOLLECTIVE ;  /* 0x000000000000791b */ /* 0x003fea0003800000 */
.L_x_1765:
        /* <DEDUP_REMOVED lines=11> */
.L_x_1766:
[----:B------:R-:W-:Y:S02]  /*e440*/  MOV R91, R53 ;  /* 0x00000035005b7202 */ /* 0x000fe40000000f00 */
[----:B------:R-:W-:-:S07]  /*e450*/  MOV R36, R93 ;  /* 0x0000005d00247202 */ /* 0x000fce0000000f00 */
[----:B------:R-:W-:Y:S05]  /*e460*/  WARPSYNC.COLLECTIVE R88, `(.L_x_1767) ;  /* 0x0000000058087348 */ /* 0x000fea0003c00000 */
[----:B------:R0:W1:Y:S02]  /*e470*/  SHFL.IDX P0, R93, R91, R90, R89 ;  /* 0x0000005a5b5d7389 */ /* 0x0000640000000059 */
[----:B01----:R-:W-:Y:S05]  /*e480*/  ENDCOLLECTIVE ;  /* 0x000000000000791b */ /* 0x003fea0003800000 */
.L_x_1767:
[-C--:B------:R-:W-:Y:S01]  /*e490*/  FFMA R98, R44, R8.reuse, R77 ;  /* 0x000000082c627223 */ /* 0x080fe2000000004d */
[----:B------:R-:W-:Y:S01]  /*e4a0*/  FFMA R95, R4, R8, R95 ;  /* 0x00000008045f7223 */ /* 0x000fe2000000005f */
[----:B------:R-:W-:Y:S02]  /*e4b0*/  MOV R91, R54 ;  /* 0x00000036005b7202 */ /* 0x000fe40000000f00 */
[----:B------:R-:W-:-:S07]  /*e4c0*/  MOV R8, R93 ;  /* 0x0000005d00087202 */ /* 0x000fce0000000f00 */
[----:B------:R-:W-:Y:S05]  /*e4d0*/  WARPSYNC.COLLECTIVE R88, `(.L_x_1768) ;  /* 0x0000000058087348 */ /* 0x000fea0003c00000 */
[----:B------:R0:W1:Y:S02]  /*e4e0*/  SHFL.IDX P0, R93, R91, R90, R89 ;  /* 0x0000005a5b5d7389 */ /* 0x0000640000000059 */
[----:B01----:R-:W-:Y:S05]  /*e4f0*/  ENDCOLLECTIVE ;  /* 0x000000000000791b */ /* 0x003fea0003800000 */
.L_x_1768:
[----:B------:R-:W-:Y:S02]  /*e500*/  MOV R91, R55 ;  /* 0x00000037005b7202 */ /* 0x000fe40000000f00 */
[----:B------:R-:W-:-:S07]  /*e510*/  MOV R38, R93 ;  /* 0x0000005d00267202 */ /* 0x000fce0000000f00 */
[----:B------:R-:W-:Y:S05]  /*e520*/  WARPSYNC.COLLECTIVE R88, `(.L_x_1769) ;  /* 0x0000000058087348 */ /* 0x000fea0003c00000 */
[----:B------:R0:W1:Y:S02]  /*e530*/  SHFL.IDX P0, R93, R91, R90, R89 ;  /* 0x0000005a5b5d7389 */ /* 0x0000640000000059 */
[----:B01----:R-:W-:Y:S05]  /*e540*/  ENDCOLLECTIVE ;  /* 0x000000000000791b */ /* 0x003fea0003800000 */
.L_x_1769:
[----:B------:R-:W-:Y:S02]  /*e550*/  MOV R91, R56 ;  /* 0x00000038005b7202 */ /* 0x000fe40000000f00 */
[----:B------:R-:W-:-:S07]  /*e560*/  MOV R40, R93 ;  /* 0x0000005d00287202 */ /* 0x000fce0000000f00 */
[----:B------:R-:W-:Y:S05]  /*e570*/  WARPSYNC.COLLECTIVE R88, `(.L_x_1770) ;  /* 0x0000000058087348 */ /* 0x000fea0003c00000 */
[----:B------:R0:W1:Y:S02]  /*e580*/  SHFL.IDX P0, R93, R91, R90, R89 ;  /* 0x0000005a5b5d7389 */ /* 0x0000640000000059 */
[----:B01----:R-:W-:Y:S05]  /*e590*/  ENDCOLLECTIVE ;  /* 0x000000000000791b */ /* 0x003fea0003800000 */
.L_x_1770:
[----:B------:R-:W-:Y:S02]  /*e5a0*/  MOV R91, R60 ;  /* 0x0000003c005b7202 */ /* 0x000fe40000000f00 */
[----:B------:R-:W-:-:S07]  /*e5b0*/  MOV R42, R93 ;  /* 0x0000005d002a7202 */ /* 0x000fce0000000f00 */
[----:B------:R-:W-:Y:S05]  /*e5c0*/  WARPSYNC.COLLECTIVE R88, `(.L_x_1771) ;  /* 0x0000000058087348 */ /* 0x000fea0003c00000 */
[----:B------:R0:W1:Y:S02]  /*e5d0*/  SHFL.IDX P0, R93, R91, R90, R89 ;  /* 0x0000005a5b5d7389 */ /* 0x0000640000000059 */
[----:B01----:R-:W-:Y:S05]  /*e5e0*/  ENDCOLLECTIVE ;  /* 0x000000000000791b */ /* 0x003fea0003800000 */
.L_x_1771:
        /* <DEDUP_REMOVED lines=31> */
.L_x_1501:
        /* <DEDUP_REMOVED lines=8> */
.L_x_1774:
[----:B------:R-:W-:Y:S05]  /*e860*/  BSYNC B1 ;  /* 0x0000000000017941 */ /* 0x000fea0003800000 */
.L_x_1773:
        /* <DEDUP_REMOVED lines=12> */
.L_x_1775:
[----:B------:R-:W-:Y:S02]  /*e930*/  MOV R91, R20 ;  /* 0x00000014005b7202 */ /* 0x000fe40000000f00 */
[----:B------:R-:W-:Y:S02]  /*e940*/  MOV R90, R49 ;  /* 0x00000031005a7202 */ /* 0x000fe40000000f00 */
[----:B------:R-:W-:-:S07]  /*e950*/  MOV R13, R93 ;  /* 0x0000005d000d7202 */ /* 0x000fce0000000f00 */
[----:B------:R-:W-:Y:S05]  /*e960*/  WARPSYNC.COLLECTIVE R88, `(.L_x_1776) ;  /* 0x0000000058087348 */ /* 0x000fea0003c00000 */
[----:B------:R0:W1:Y:S02]  /*e970*/  SHFL.IDX P0, R93, R91, R90, R89 ;  /* 0x0000005a5b5d7389 */ /* 0x0000640000000059 */
[----:B01----:R-:W-:Y:S05]  /*e980*/  ENDCOLLECTIVE ;  /* 0x000000000000791b */ /* 0x003fea0003800000 */
.L_x_1776:
        /* <DEDUP_REMOVED lines=9> */
.L_x_1777:
[----:B------:R-:W-:Y:S02]  /*ea20*/  MOV R91, R21 ;  /* 0x00000015005b7202 */ /* 0x000fe40000000f00 */
[----:B------:R-:W-:-:S07]  /*ea30*/  MOV R14, R93 ;  /* 0x0000005d000e7202 */ /* 0x000fce0000000f00 */
[----:B------:R-:W-:Y:S05]  /*ea40*/  WARPSYNC.COLLECTIVE R88, `(.L_x_1778) ;  /* 0x0000000058087348 */ /* 0x000fea0003c00000 */
[----:B------:R0:W1:Y:S02]  /*ea50*/  SHFL.IDX P0, R93, R91, R90, R89 ;  /* 0x0000005a5b5d7389 */ /* 0x0000640000000059 */
[----:B01----:R-:W-:Y:S05]  /*ea60*/  ENDCOLLECTIVE ;  /* 0x000000000000791b */ /* 0x003fea0003800000 */
.L_x_1778:
[-C--:B------:R-:W-:Y:S01]  /*ea70*/  FFMA R74, R11, R14.reuse, R74 ;  /* 0x0000000e0b4a7223 */ /* 0x080fe2000000004a */
[----:B------:R-:W-:Y:S01]  /*ea80*/  FFMA R109, R10, R14, R109 ;  /* 0x0000000e0a6d7223 */ /* 0x000fe2000000006d */
[----:B------:R-:W-:Y:S02]  /*ea90*/  MOV R91, R57 ;  /* 0x00000039005b7202 */ /* 0x000fe40000000f00 */
[----:B------:R-:W-:-:S07]  /*eaa0*/  MOV R15, R93 ;  /* 0x0000005d000f7202 */ /* 0x000fce0000000f00 */
[----:B------:R-:W-:Y:S05]  /*eab0*/  WARPSYNC.COLLECTIVE R88, `(.L_x_1779) ;  /* 0x0000000058087348 */ /* 0x000fea0003c00000 */
[----:B------:R0:W1:Y:S02]  /*eac0*/  SHFL.IDX P0, R93, R91, R90, R89 ;  /* 0x0000005a5b5d7389 */ /* 0x0000640000000059 */
[----:B01----:R-:W-:Y:S05]  /*ead0*/  ENDCOLLECTIVE ;  /* 0x000000000000791b */ /* 0x003fea0003800000 */
.L_x_1779:
[-C--:B------:R-:W-:Y:S01]  /*eae0*/  FFMA R70, R11, R15.reuse, R70 ;  /* 0x0000000f0b467223 */ /* 0x080fe20000000046 */
[----:B------:R-:W-:Y:S01]  /*eaf0*/  FFMA R107, R10, R15, R107 ;  /* 0x0000000f0a6b7223 */ /* 0x000fe2000000006b */
[----:B------:R-:W-:Y:S02]  /*eb00*/  MOV R91, R58 ;  /* 0x0000003a005b7202 */ /* 0x000fe40000000f00 */
[----:B------:R-:W-:-:S07]  /*eb10*/  MOV R17, R93 ;  /* 0x0000005d00117202 */ /* 0x000fce0000000f00 */
[----:B------:R-:W-:Y:S05]  /*eb20*/  WARPSYNC.COLLECTIVE R88, `(.L_x_1780) ;  /* 0x0000000058087348 */ /* 0x000fea0003c00000 */
[----:B------:R0:W1:Y:S02]  /*eb30*/  SHFL.IDX P0, R93, R91, R90, R89 ;  /* 0x0000005a5b5d7389 */ /* 0x0000640000000059 */
[----:B01----:R-:W-:Y:S05]  /*eb40*/  ENDCOLLECTIVE ;  /* 0x000000000000791b */ /* 0x003fea0003800000 */
.L_x_1780:
[-C--:B------:R-:W-:Y:S01]  /*eb50*/  FFMA R66, R11, R17.reuse, R66 ;  /* 0x000000110b427223 */ /* 0x080fe20000000042 */
[----:B------:R-:W-:Y:S01]  /*eb60*/  FFMA R105, R10, R17, R105 ;  /* 0x000000110a697223 */ /* 0x000fe20000000069 */
[----:B------:R-:W-:Y:S02]  /*eb70*/  MOV R91, R59 ;  /* 0x0000003b005b7202 */ /* 0x000fe40000000f00 */
[----:B------:R-:W-:-:S07]  /*eb80*/  MOV R19, R93 ;  /* 0x0000005d00137202 */ /* 0x000fce0000000f00 */
[----:B------:R-:W-:Y:S05]  /*eb90*/  WARPSYNC.COLLECTIVE R88, `(.L_x_1781) ;  /* 0x0000000058087348 */ /* 0x000fea0003c00000 */
[----:B------:R0:W1:Y:S02]  /*eba0*/  SHFL.IDX P0, R93, R91, R90, R89 ;  /* 0x0000005a5b5d7389 */ /* 0x0000640000000059 */
[----:B01----:R-:W-:Y:S05]  /*ebb0*/  ENDCOLLECTIVE ;  /* 0x000000000000791b */ /* 0x003fea0003800000 */
.L_x_1781:
[-C--:B------:R-:W-:Y:S01]  /*ebc0*/  FFMA R84, R11, R19.reuse, R84 ;  /* 0x000000130b547223 */ /* 0x080fe20000000054 */
[----:B------:R-:W-:Y:S01]  /*ebd0*/  FFMA R103, R10, R19, R103 ;  /* 0x000000130a677223 */ /* 0x000fe20000000067 */
[----:B------:R-:W-:Y:S02]  /*ebe0*/  MOV R91, R61 ;  /* 0x0000003d005b7202 */ /* 0x000fe40000000f00 */
[----:B------:R-:W-:-:S07]  /*ebf0*/  MOV R69, R93 ;  /* 0x0000005d00457202 */ /* 0x000fce0000000f00 */
[----:B------:R-:W-:Y:S05]  /*ec00*/  WARPSYNC.COLLECTIVE R88, `(.L_x_1782) ;  /* 0x0000000058087348 */ /* 0x000fea0003c00000 */
[----:B------:R0:W1:Y:S02]  /*ec10*/  SHFL.IDX P0, R93, R91, R90, R89 ;  /* 0x0000005a5b5d7389 */ /* 0x0000640000000059 */
[----:B01----:R-:W-:Y:S05]  /*ec20*/  ENDCOLLECTIVE ;  /* 0x000000000000791b */ /* 0x003fea0003800000 */
.L_x_1782:
[-C--:B------:R-:W-:Y:S01]  /*ec30*/  FFMA R82, R11, R69.reuse, R82 ;  /* 0x000000450b527223 */ /* 0x080fe20000000052 */
[----:B------:R-:W-:Y:S01]  /*ec40*/  FFMA R101, R10, R69, R101 ;  /* 0x000000450a657223 */ /* 0x000fe20000000065 */
[----:B------:R-:W-:Y:S02]  /*ec50*/  MOV R91, R62 ;  /* 0x0000003e005b7202 */ /* 0x000fe40000000f00 */
[----:B------:R-:W-:-:S07]  /*ec60*/  MOV R17, R93 ;  /* 0x0000005d00117202 */ /* 0x000fce0000000f00 */
[----:B------:R-:W-:Y:S05]  /*ec70*/  WARPSYNC.COLLECTIVE R88, `(.L_x_1783) ;  /* 0x0000000058087348 */ /* 0x000fea0003c00000 */
[----:B------:R0:W1:Y:S02]  /*ec80*/  SHFL.IDX P0, R93, R91, R90, R89 ;  /* 0x0000005a5b5d7389 */ /* 0x0000640000000059 */
[----:B01----:R-:W-:Y:S05]  /*ec90*/  ENDCOLLECTIVE ;  /* 0x000000000000791b */ /* 0x003fea0003800000 */
.L_x_1783:
[-C--:B------:R-:W-:Y:S01]  /*eca0*/  FFMA R86, R11, R17.reuse, R86 ;  /* 0x000000110b567223 */ /* 0x080fe20000000056 */
[----:B------:R-:W-:Y:S01]  /*ecb0*/  FFMA R99, R10, R17, R99 ;  /* 0x000000110a637223 */ /* 0x000fe20000000063 */
[----:B------:R-:W-:Y:S02]  /*ecc0*/  MOV R91, R63 ;  /* 0x0000003f005b7202 */ /* 0x000fe40000000f00 */
[----:B------:R-:W-:-:S07]  /*ecd0*/  MOV R18, R93 ;  /* 0x0000005d00127202 */ /* 0x000fce0000000f00 */
[----:B------:R-:W-:Y:S05]  /*ece0*/  WARPSYNC.COLLECTIVE R88, `(.L_x_1784) ;  /* 0x0000000058087348 */ /* 0x000fea0003c00000 */
[----:B------:R0:W1:Y:S02]  /*ecf0*/  SHFL.IDX P0, R93, R91, R90, R89 ;  /* 0x0000005a5b5d7389 */ /* 0x0000640000000059 */
[----:B01----:R-:W-:Y:S05]  /*ed00*/  ENDCOLLECTIVE ;  /* 0x000000000000791b */ /* 0x003fea0003800000 */
.L_x_1784:
[-C--:B------:R-:W-:Y:S01]  /*ed10*/  FFMA R94, R11, R18.reuse, R94 ;  /* 0x000000120b5e7223 */ /* 0x080fe2000000005e */
[----:B------:R-:W-:Y:S01]  /*ed20*/  FFMA R97, R10, R18, R97 ;  /* 0x000000120a617223 */ /* 0x000fe20000000061 */
[----:B------:R-:W-:Y:S02]  /*ed30*/  MOV R91, R64 ;  /* 0x00000040005b7202 */ /* 0x000fe40000000f00 */
[----:B------:R-:W-:-:S07]  /*ed40*/  MOV R19, R93 ;  /* 0x0000005d00137202 */ /* 0x000fce0000000f00 */
[----:B------:R-:W-:Y:S05]  /*ed50*/  WARPSYNC.COLLECTIVE R88, `(.L_x_1785) ;  /* 0x0000000058087348 */ /* 0x000fea0003c00000 */
[----:B------:R0:W1:Y:S02]  /*ed60*/  SHFL.IDX P0, R93, R91, R90, R89 ;  /* 0x0000005a5b5d7389 */ /* 0x0000640000000059 */
[----:B01----:R-:W-:Y:S05]  /*ed70*/  ENDCOLLECTIVE ;  /* 0x000000000000791b */ /* 0x003fea0003800000 */
.L_x_1785:
[-C--:B------:R-:W-:Y:S01]  /*ed80*/  FFMA R98, R11, R19.reuse, R98 ;  /* 0x000000130b627223 */ /* 0x080fe20000000062 */
[----:B------:R-:W-:Y:S01]  /*ed90*/  FFMA R95, R10, R19, R95 ;  /* 0x000000130a5f7223 */ /* 0x000fe2000000005f */
[----:B------:R-:W-:Y:S02]  /*eda0*/  MOV R91, R65 ;  /* 0x00000041005b7202 */ /* 0x000fe40000000f00 */
[----:B------:R-:W-:-:S07]  /*edb0*/  MOV R22, R93 ;  /* 0x0000005d00167202 */ /* 0x000fce0000000f00 */
[----:B------:R-:W-:Y:S05]  /*edc0*/  WARPSYNC.COLLECTIVE R88, `(.L_x_1786) ;  /* 0x0000000058087348 */ /* 0x000fea0003c00000 */
[----:B------:R0:W1:Y:S02]  /*edd0*/  SHFL.IDX P0, R93, R91, R90, R89 ;  /* 0x0000005a5b5d7389 */ /* 0x0000640000000059 */
[----:B01----:R-:W-:Y:S05]  /*ede0*/  ENDCOLLECTIVE ;  /* 0x000000000000791b */ /* 0x003fea0003800000 */
.L_x_1786:
[-C--:B------:R-:W-:Y:S01]  /*edf0*/  FFMA R96, R11, R22.reuse, R96 ;  /* 0x000000160b607223 */ /* 0x080fe20000000060 */
[----:B------:R-:W-:Y:S01]  /*ee00*/  FFMA R23, R10, R22, R23 ;  /* 0x000000160a177223 */ /* 0x000fe20000000017 */
[----:B------:R-:W-:Y:S02]  /*ee10*/  MOV R91, R67 ;  /* 0x00000043005b7202 */ /* 0x000fe40000000f00 */
[----:B------:R-:W-:-:S07]  /*ee20*/  MOV R68, R93 ;  /* 0x0000005d00447202 */ /* 0x000fce0000000f00 */
[----:B------:R-:W-:Y:S05]  /*ee30*/  WARPSYNC.COLLECTIVE R88, `(.L_x_1787) ;  /* 0x0000000058087348 */ /* 0x000fea0003c00000 */
[----:B------:R0:W1:Y:S02]  /*ee40*/  SHFL.IDX P0, R93, R91, R90, R89 ;  /* 0x0000005a5b5d7389 */ /* 0x0000640000000059 */
[----:B01----:R-:W-:Y:S05]  /*ee50*/  ENDCOLLECTIVE ;  /* 0x000000000000791b */ /* 0x003fea0003800000 */
.L_x_1787:
[-C--:B------:R-:W-:Y:S01]  /*ee60*/  FFMA R24, R11, R68.reuse, R24 ;  /* 0x000000440b187223 */ /* 0x080fe20000000018 */
[----:B------:R-:W-:Y:S01]  /*ee70*/  FFMA R25, R10, R68, R25 ;  /* 0x000000440a197223 */ /* 0x000fe20000000019 */
[----:B------:R-:W-:Y:S02]  /*ee80*/  MOV R91, R12 ;  /* 0x0000000c005b7202 */ /* 0x000fe40000000f00 */
[----:B------:R-:W-:-:S07]  /*ee90*/  MOV R69, R93 ;  /* 0x0000005d00457202 */ /* 0x000fce0000000f00 */
[----:B------:R-:W-:Y:S05]  /*eea0*/  WARPSYNC.COLLECTIVE R88, `(.L_x_1788) ;  /* 0x0000000058087348 */ /* 0x000fea0003c00000 */
[----:B------:R0:W1:Y:S02]  /*eeb0*/  SHFL.IDX P0, R93, R91, R90, R89 ;  /* 0x0000005a5b5d7389 */ /* 0x0000640000000059 */
[----:B01----:R-:W-:Y:S05]  /*eec0*/  ENDCOLLECTIVE ;  /* 0x000000000000791b */ /* 0x003fea0003800000 */
.L_x_1788:
[-C--:B------:R-:W-:Y:S01]  /*eed0*/  FFMA R26, R11, R69.reuse, R26 ;  /* 0x000000450b1a7223 */ /* 0x080fe2000000001a */
[----:B------:R-:W-:Y:S01]  /*eee0*/  FFMA R27, R10, R69, R27 ;  /* 0x000000450a1b7223 */ /* 0x000fe2000000001b */
[----:B------:R-:W-:Y:S02]  /*eef0*/  MOV R91, R0 ;  /* 0x00000000005b7202 */ /* 0x000fe40000000f00 */
[----:B------:R-:W-:-:S07]  /*ef00*/  MOV R71, R93 ;  /* 0x0000005d00477202 */ /* 0x000fce0000000f00 */
[----:B------:R-:W-:Y:S05]  /*ef10*/  WARPSYNC.COLLECTIVE R88, `(.L_x_1789) ;  /* 0x0000000058087348 */ /* 0x000fea0003c00000 */
[----:B------:R0:W1:Y:S02]  /*ef20*/  SHFL.IDX P0, R93, R91, R90, R89 ;  /* 0x0000005a5b5d7389 */ /* 0x0000640000000059 */
[----:B01----:R-:W-:Y:S05]  /*ef30*/  ENDCOLLECTIVE ;  /* 0x000000000000791b */ /* 0x003fea0003800000 */
.L_x_1789:
[-C--:B------:R-:W-:Y:S01]  /*ef40*/  FFMA R28, R11, R71.reuse, R28 ;  /* 0x000000470b1c7223 */ /* 0x080fe2000000001c */
[----:B------:R-:W-:Y:S01]  /*ef50*/  FFMA R29, R10, R71, R29 ;  /* 0x000000470a1d7223 */ /* 0x000fe2000000001d */
[----:B------:R-:W-:Y:S02]  /*ef60*/  MOV R91, R51 ;  /* 0x00000033005b7202 */ /* 0x000fe40000000f00 */
[----:B------:R-:W-:-:S07]  /*ef70*/  MOV R72, R93 ;  /* 0x0000005d00487202 */ /* 0x000fce0000000f00 */
[----:B------:R-:W-:Y:S05]  /*ef80*/  WARPSYNC.COLLECTIVE R88, `(.L_x_1790) ;  /* 0x0000000058087348 */ /* 0x000fea0003c00000 */
[----:B------:R0:W1:Y:S02]  /*ef90*/  SHFL.IDX P0, R93, R91, R90, R89 ;  /* 0x0000005a5b5d7389 */ /* 0x0000640000000059 */
[----:B01----:R-:W-:Y:S05]  /*efa0*/  ENDCOLLECTIVE ;  /* 0x000000000000791b */ /* 0x003fea0003800000 */
.L_x_1790:
[-C--:B------:R-:W-:Y:S01]  /*efb0*/  FFMA R30, R11, R72.reuse, R30 ;  /* 0x000000480b1e7223 */ /* 0x080fe2000000001e */
[----:B------:R-:W-:Y:S01]  /*efc0*/  FFMA R31, R10, R72, R31 ;  /* 0x000000480a1f7223 */ /* 0x000fe2000000001f */
[----:B------:R-:W-:Y:S02]  /*efd0*/  MOV R91, R52 ;  /* 0x00000034005b7202 */ /* 0x000fe40000000f00 */
[----:B------:R-:W-:-:S07]  /*efe0*/  MOV R73, R93 ;  /* 0x0000005d00497202 */ /* 0x000fce0000000f00 */
[----:B------:R-:W-:Y:S05]  /*eff0*/  WARPSYNC.COLLECTIVE R88, `(.L_x_1791) ;  /* 0x0000000058087348 */ /* 0x000fea0003c00000 */
[----:B------:R0:W1:Y:S02]  /*f000*/  SHFL.IDX P0, R93, R91, R90, R89 ;  /* 0x0000005a5b5d7389 */ /* 0x0000640000000059 */
[----:B01----:R-:W-:Y:S05]  /*f010*/  ENDCOLLECTIVE ;  /* 0x000000000000791b */ /* 0x003fea0003800000 */
.L_x_1791:
[-C--:B------:R-:W-:Y:S01]  /*f020*/  FFMA R32, R11, R73.reuse, R32 ;  /* 0x000000490b207223 */ /* 0x080fe20000000020 */
[----:B------:R-:W-:Y:S01]  /*f030*/  FFMA R33, R10, R73, R33 ;  /* 0x000000490a217223 */ /* 0x000fe20000000021 */
[----:B------:R-:W-:Y:S02]  /*f040*/  MOV R91, R53 ;  /* 0x00000035005b7202 */ /* 0x000fe40000000f00 */
[----:B------:R-:W-:-:S07]  /*f050*/  MOV R75, R93 ;  /* 0x0000005d004b7202 */ /* 0x000fce0000000f00 */
[----:B------:R-:W-:Y:S05]  /*f060*/  WARPSYNC.COLLECTIVE R88, `(.L_x_1792) ;  /* 0x0000000058087348 */ /* 0x000fea0003c00000 */
[----:B------:R0:W1:Y:S02]  /*f070*/  SHFL.IDX P0, R93, R91, R90, R89 ;  /* 0x0000005a5b5d7389 */ /* 0x0000640000000059 */
[----:B01----:R-:W-:Y:S05]  /*f080*/  ENDCOLLECTIVE ;  /* 0x000000000000791b */ /* 0x003fea0003800000 */
.L_x_1792:
[-C--:B------:R-:W-:Y:S01]  /*f090*/  FFMA R34, R11, R75.reuse, R34 ;  /* 0x0000004b0b227223 */ /* 0x080fe20000000022 */
[----:B------:R-:W-:Y:S01]  /*f0a0*/  FFMA R35, R10, R75, R35 ;  /* 0x0000004b0a237223 */ /* 0x000fe20000000023 */
[----:B------:R-:W-:Y:S02]  /*f0b0*/  MOV R91, R54 ;  /* 0x00000036005b7202 */ /* 0x000fe40000000f00 */
[----:B------:R-:W-:-:S07]  /*f0c0*/  MOV R76, R93 ;  /* 0x0000005d004c7202 */ /* 0x000fce0000000f00 */
[----:B------:R-:W-:Y:S05]  /*f0d0*/  WARPSYNC.COLLECTIVE R88, `(.L_x_1793) ;  /* 0x0000000058087348 */ /* 0x000fea0003c00000 */
[----:B------:R0:W1:Y:S02]  /*f0e0*/  SHFL.IDX P0, R93, R91, R90, R89 ;  /* 0x0000005a5b5d7389 */ /* 0x0000640000000059 */
[----:B01----:R-:W-:Y:S05]  /*f0f0*/  ENDCOLLECTIVE ;  /* 0x000000000000791b */ /* 0x003fea0003800000 */
.L_x_1793:
[-C--:B------:R-:W-:Y:S01]  /*f100*/  FFMA R36, R11, R76.reuse, R36 ;  /* 0x0000004c0b247223 */ /* 0x080fe20000000024 */
[----:B------:R-:W-:Y:S01]  /*f110*/  FFMA R37, R10, R76, R37 ;  /* 0x0000004c0a257223 */ /* 0x000fe20000000025 */
[----:B------:R-:W-:Y:S02]  /*f120*/  MOV R91, R55 ;  /* 0x00000037005b7202 */ /* 0x000fe40000000f00 */
[----:B------:R-:W-:-:S07]  /*f130*/  MOV R16, R93 ;  /* 0x0000005d00107202 */ /* 0x000fce0000000f00 */
[----:B------:R-:W-:Y:S05]  /*f140*/  WARPSYNC.COLLECTIVE R88, `(.L_x_1794) ;  /* 0x0000000058087348 */ /* 0x000fea0003c00000 */
[----:B------:R0:W1:Y:S02]  /*f150*/  SHFL.IDX P0, R93, R91, R90, R89 ;  /* 0x0000005a5b5d7389 */ /* 0x0000640000000059 */
[----:B01----:R-:W-:Y:S05]  /*f160*/  ENDCOLLECTIVE ;  /* 0x000000000000791b */ /* 0x003fea0003800000 */
.L_x_1794:
[-C--:B------:R-:W-:Y:S01]  /*f170*/  FFMA R38, R11, R16.reuse, R38 ;  /* 0x000000100b267223 */ /* 0x080fe20000000026 */
[----:B------:R-:W-:Y:S01]  /*f180*/  FFMA R39, R10, R16, R39 ;  /* 0x000000100a277223 */ /* 0x000fe20000000027 */
[----:B------:R-:W-:Y:S02]  /*f190*/  MOV R91, R56 ;  /* 0x00000038005b7202 */ /* 0x000fe40000000f00 */
[----:B------:R-:W-:-:S07]  /*f1a0*/  MOV R15, R93 ;  /* 0x0000005d000f7202 */ /* 0x000fce0000000f00 */
[----:B------:R-:W-:Y:S05]  /*f1b0*/  WARPSYNC.COLLECTIVE R88, `(.L_x_1795) ;  /* 0x0000000058087348 */ /* 0x000fea0003c00000 */
[----:B------:R0:W1:Y:S02]  /*f1c0*/  SHFL.IDX P0, R93, R91, R90, R89 ;  /* 0x0000005a5b5d7389 */ /* 0x0000640000000059 */
[----:B01----:R-:W-:Y:S05]  /*f1d0*/  ENDCOLLECTIVE ;  /* 0x000000000000791b */ /* 0x003fea0003800000 */
.L_x_1795:
[-C--:B------:R-:W-:Y:S01]  /*f1e0*/  FFMA R40, R11, R15.reuse, R40 ;  /* 0x0000000f0b287223 */ /* 0x080fe20000000028 */
[----:B------:R-:W-:Y:S01]  /*f1f0*/  FFMA R15, R10, R15, R41 ;  /* 0x0000000f0a0f7223 */ /* 0x000fe20000000029 */
[----:B------:R-:W-:Y:S02]  /*f200*/  MOV R91, R60 ;  /* 0x0000003c005b7202 */ /* 0x000fe40000000f00 */
[----:B------:R-:W-:-:S07]  /*f210*/  MOV R14, R93 ;  /* 0x0000005d000e7202 */ /* 0x000fce0000000f00 */
[----:B------:R-:W-:Y:S05]  /*f220*/  WARPSYNC.COLLECTIVE R88, `(.L_x_1796) ;  /* 0x0000000058087348 */ /* 0x000fea0003c00000 */
[----:B------:R0:W1:Y:S02]  /*f230*/  SHFL.IDX P0, R93, R91, R90, R89 ;  /* 0x0000005a5b5d7389 */ /* 0x0000640000000059 */
[----:B01----:R-:W-:Y:S05]  /*f240*/  ENDCOLLECTIVE ;  /* 0x000000000000791b */ /* 0x003fea0003800000 */
.L_x_1796:
        /* <DEDUP_REMOVED lines=9> */
.L_x_1797:
[----:B------:R-:W-:Y:S02]  /*f2e0*/  MOV R91, R46 ;  /* 0x0000002e005b7202 */ /* 0x000fe40000000f00 */
[----:B------:R-:W-:-:S07]  /*f2f0*/  MOV R11, R93 ;  /* 0x0000005d000b7202 */ /* 0x000fce0000000f00 */
[----:B------:R-:W-:Y:S05]  /*f300*/  WARPSYNC.COLLECTIVE R88, `(.L_x_1798) ;  /* 0x0000000058087348 */ /* 0x000fea0003c00000 */
[----:B------:R0:W1:Y:S02]  /*f310*/  SHFL.IDX P0, R93, R91, R90, R89 ;  /* 0x0000005a5b5d7389 */ /* 0x0000640000000059 */
[----:B01----:R-:W-:Y:S05]  /*f320*/  ENDCOLLECTIVE ;  /* 0x000000000000791b */ /* 0x003fea0003800000 */
.L_x_1798:
[----:B------:R-:W-:Y:S02]  /*f330*/  MOV R91, R21 ;  /* 0x00000015005b7202 */ /* 0x000fe40000000f00 */
[----:B------:R-:W-:-:S07]  /*f340*/  MOV R13, R93 ;  /* 0x0000005d000d7202 */ /* 0x000fce0000000f00 */
[----:B------:R-:W-:Y:S05]  /*f350*/  WARPSYNC.COLLECTIVE R88, `(.L_x_1799) ;  /* 0x0000000058087348 */ /* 0x000fea0003c00000 */
[----:B------:R0:W1:Y:S02]  /*f360*/  SHFL.IDX P0, R93, R91, R90, R89 ;  /* 0x0000005a5b5d7389 */ /* 0x0000640000000059 */
[----:B01----:R-:W-:Y:S05]  /*f370*/  ENDCOLLECTIVE ;  /* 0x000000000000791b */ /* 0x003fea0003800000 */
.L_x_1799:
[----:B------:R-:W-:Y:S02]  /*f380*/  MOV R91, R57 ;  /* 0x00000039005b7202 */ /* 0x000fe40000000f00 */
[----:B------:R-:W-:-:S07]  /*f390*/  MOV R17, R93 ;  /* 0x0000005d00117202 */ /* 0x000fce0000000f00 */
[----:B------:R-:W-:Y:S05]  /*f3a0*/  WARPSYNC.COLLECTIVE R88, `(.L_x_1800) ;  /* 0x0000000058087348 */ /* 0x000fea0003c00000 */
[----:B------:R0:W1:Y:S02]  /*f3b0*/  SHFL.IDX P0, R93, R91, R90, R89 ;  /* 0x0000005a5b5d7389 */ /* 0x0000640000000059 */
[----:B01----:R-:W-:Y:S05]  /*f3c0*/  ENDCOLLECTIVE ;  /* 0x000000000000791b */ /* 0x003fea0003800000 */
.L_x_1800:
[----:B------:R-:W-:Y:S02]  /*f3d0*/  MOV R91, R58 ;  /* 0x0000003a005b7202 */ /* 0x000fe40000000f00 */
[----:B------:R-:W-:-:S07]  /*f3e0*/  MOV R3, R93 ;  /* 0x0000005d00037202 */ /* 0x000fce0000000f00 */
[----:B------:R-:W-:Y:S05]  /*f3f0*/  WARPSYNC.COLLECTIVE R88, `(.L_x_1801) ;  /* 0x0000000058087348 */ /* 0x000fea0003c00000 */
[----:B------:R0:W1:Y:S02]  /*f400*/  SHFL.IDX P0, R93, R91, R90, R89 ;  /* 0x0000005a5b5d7389 */ /* 0x0000640000000059 */
[----:B01----:R-:W-:Y:S05]  /*f410*/  ENDCOLLECTIVE ;  /* 0x000000000000791b */ /* 0x003fea0003800000 */
.L_x_1801:
[----:B------:R-:W-:Y:S02]  /*f420*/  MOV R91, R59 ;  /* 0x0000003b005b7202 */ /* 0x000fe40000000f00 */
[----:B------:R-:W-:-:S07]  /*f430*/  MOV R2, R93 ;  /* 0x0000005d00027202 */ /* 0x000fce0000000f00 */
[----:B------:R-:W-:Y:S05]  /*f440*/  WARPSYNC.COLLECTIVE R88, `(.L_x_1802) ;  /* 0x0000000058087348 */ /* 0x000fea0003c00000 */
[----:B------:R0:W1:Y:S02]  /*f450*/  SHFL.IDX P0, R93, R91, R90, R89 ;  /* 0x0000005a5b5d7389 */ /* 0x0000640000000059 */
[----:B01----:R-:W-:Y:S05]  /*f460*/  ENDCOLLECTIVE ;  /* 0x000000000000791b */ /* 0x003fea0003800000 */
.L_x_1802:
[----:B------:R-:W-:Y:S02]  /*f470*/  MOV R91, R61 ;  /* 0x0000003d005b7202 */ /* 0x000fe40000000f00 */
[----:B------:R-:W-:-:S07]  /*f480*/  MOV R19, R93 ;  /* 0x0000005d00137202 */ /* 0x000fce0000000f00 */
[----:B------:R-:W-:Y:S05]  /*f490*/  WARPSYNC.COLLECTIVE R88, `(.L_x_1803) ;  /* 0x0000000058087348 */ /* 0x000fea0003c00000 */
[----:B------:R0:W1:Y:S02]  /*f4a0*/  SHFL.IDX P0, R93, R91, R90, R89 ;  /* 0x0000005a5b5d7389 */ /* 0x0000640000000059 */
[----:B01----:R-:W-:Y:S05]  /*f4b0*/  ENDCOLLECTIVE ;  /* 0x000000000000791b */ /* 0x003fea0003800000 */
.L_x_1803:
[----:B------:R-:W-:Y:S02]  /*f4c0*/  MOV R91, R62 ;  /* 0x0000003e005b7202 */ /* 0x000fe40000000f00 */
[----:B------:R-:W-:-:S07]  /*f4d0*/  MOV R16, R93 ;  /* 0x0000005d00107202 */ /* 0x000fce0000000f00 */
[----:B------:R-:W-:Y:S05]  /*f4e0*/  WARPSYNC.COLLECTIVE R88, `(.L_x_1804) ;  /* 0x0000000058087348 */ /* 0x000fea0003c00000 */
[----:B------:R0:W1:Y:S02]  /*f4f0*/  SHFL.IDX P0, R93, R91, R90, R89 ;  /* 0x0000005a5b5d7389 */ /* 0x0000640000000059 */
[----:B01----:R-:W-:Y:S05]  /*f500*/  ENDCOLLECTIVE ;  /* 0x000000000000791b */ /* 0x003fea0003800000 */
.L_x_1804:
[----:B------:R-:W-:Y:S01]  /*f510*/  MOV R91, R63 ;  /* 0x0000003f005b7202 */ /* 0x000fe20000000f00 */
[-C--:B------:R-:W-:Y:S01]  /*f520*/  FFMA R94, R5, R93.reuse, R94 ;  /* 0x0000005d055e7223 */ /* 0x080fe2000000005e */
[----:B------:R-:W-:-:S07]  /*f530*/  FFMA R97, R4, R93, R97 ;  /* 0x0000005d04617223 */ /* 0x000fce0000000061 */
[----:B------:R-:W-:Y:S05]  /*f540*/  WARPSYNC.COLLECTIVE R88, `(.L_x_1805) ;  /* 0x0000000058087348 */ /* 0x000fea0003c00000 */
[----:B------:R0:W1:Y:S02]  /*f550*/  SHFL.IDX P0, R93, R91, R90, R89 ;  /* 0x0000005a5b5d7389 */ /* 0x0000640000000059 */
[----:B01----:R-:W-:Y:S05]  /*f560*/  ENDCOLLECTIVE ;  /* 0x000000000000791b */ /* 0x003fea0003800000 */
.L_x_1805:
[----:B------:R-:W-:Y:S02]  /*f570*/  MOV R91, R64 ;  /* 0x00000040005b7202 */ /* 0x000fe40000000f00 */
[----:B------:R-:W-:-:S07]  /*f580*/  MOV R10, R93 ;  /* 0x0000005d000a7202 */ /* 0x000fce0000000f00 */
[----:B------:R-:W-:Y:S05]  /*f590*/  WARPSYNC.COLLECTIVE R88, `(.L_x_1806) ;  /* 0x0000000058087348 */ /* 0x000fea0003c00000 */
[----:B------:R0:W1:Y:S02]  /*f5a0*/  SHFL.IDX P0, R93, R91, R90, R89 ;  /* 0x0000005a5b5d7389 */ /* 0x0000640000000059 */
[----:B01----:R-:W-:Y:S05]  /*f5b0*/  ENDCOLLECTIVE ;  /* 0x000000000000791b */ /* 0x003fea0003800000 */
.L_x_1806:
[C---:B------:R-:W-:Y:S01]  /*f5c0*/  FFMA R78, R11.reuse, R5, R78 ;  /* 0x000000050b4e7223 */ /* 0x040fe2000000004e */
[----:B------:R-:W-:Y:S01]  /*f5d0*/  FFMA R111, R11, R4, R111 ;  /* 0x000000040b6f7223 */ /* 0x000fe2000000006f */
[----:B------:R-:W-:Y:S02]  /*f5e0*/  MOV R91, R65 ;  /* 0x00000041005b7202 */ /* 0x000fe40000000f00 */
[----:B------:R-:W-:-:S07]  /*f5f0*/  MOV R11, R93 ;  /* 0x0000005d000b7202 */ /* 0x000fce0000000f00 */
[----:B------:R-:W-:Y:S05]  /*f600*/  WARPSYNC.COLLECTIVE R88, `(.L_x_1807) ;  /* 0x0000000058087348 */ /* 0x000fea0003c00000 */
[----:B------:R0:W1:Y:S02]  /*f610*/  SHFL.IDX P0, R93, R91, R90, R89 ;  /* 0x0000005a5b5d7389 */ /* 0x0000640000000059 */
[----:B01----:R-:W-:Y:S05]  /*f620*/  ENDCOLLECTIVE ;  /* 0x000000000000791b */ /* 0x003fea0003800000 */
.L_x_1807:
[-C--:B------:R-:W-:Y:S01]  /*f630*/  FFMA R66, R5, R3.reuse, R66 ;  /* 0x0000000305427223 */ /* 0x080fe20000000042 */
[----:B------:R-:W-:Y:S01]  /*f640*/  FFMA R105, R4, R3, R105 ;  /* 0x0000000304697223 */ /* 0x000fe20000000069 */
[----:B------:R-:W-:Y:S02]  /*f650*/  MOV R91, R67 ;  /* 0x00000043005b7202 */ /* 0x000fe40000000f00 */
[----:B------:R-:W-:-:S07]  /*f660*/  MOV R3, R93 ;  /* 0x0000005d00037202 */ /* 0x000fce0000000f00 */
[----:B------:R-:W-:Y:S05]  /*f670*/  WARPSYNC.COLLECTIVE R88, `(.L_x_1808) ;  /* 0x0000000058087348 */ /* 0x000fea0003c00000 */
[----:B------:R0:W1:Y:S02]  /*f680*/  SHFL.IDX P0, R93, R91, R90, R89 ;  /* 0x0000005a5b5d7389 */ /* 0x0000640000000059 */
[----:B01----:R-:W-:Y:S05]  /*f690*/  ENDCOLLECTIVE ;  /* 0x000000000000791b */ /* 0x003fea0003800000 */
.L_x_1808:
[-C--:B------:R-:W-:Y:S01]  /*f6a0*/  FFMA R74, R5, R13.reuse, R74 ;  /* 0x0000000d054a7223 */ /* 0x080fe2000000004a */
[----:B------:R-:W-:Y:S01]  /*f6b0*/  FFMA R109, R4, R13, R109 ;  /* 0x0000000d046d7223 */ /* 0x000fe2000000006d */
[----:B------:R-:W-:Y:S02]  /*f6c0*/  MOV R91, R12 ;  /* 0x0000000c005b7202 */ /* 0x000fe40000000f00 */
[----:B------:R-:W-:-:S07]  /*f6d0*/  MOV R13, R93 ;  /* 0x0000005d000d7202 */ /* 0x000fce0000000f00 */
[----:B------:R-:W-:Y:S05]  /*f6e0*/  WARPSYNC.COLLECTIVE R88, `(.L_x_1809) ;  /* 0x0000000058087348 */ /* 0x000fea0003c00000 */
[----:B------:R0:W1:Y:S02]  /*f6f0*/  SHFL.IDX P0, R93, R91, R90, R89 ;  /* 0x0000005a5b5d7389 */ /* 0x0000640000000059 */
[----:B01----:R-:W-:Y:S05]  /*f700*/  ENDCOLLECTIVE ;  /* 0x000000000000791b */ /* 0x003fea0003800000 */
.L_x_1809:
[-C--:B------:R-:W-:Y:S01]  /*f710*/  FFMA R70, R5, R17.reuse, R70 ;  /* 0x0000001105467223 */ /* 0x080fe20000000046 */
[----:B------:R-:W-:Y:S01]  /*f720*/  FFMA R107, R4, R17, R107 ;  /* 0x00000011046b7223 */ /* 0x000fe2000000006b */
[----:B------:R-:W-:Y:S02]  /*f730*/  MOV R91, R0 ;  /* 0x00000000005b7202 */ /* 0x000fe40000000f00 */
[----:B------:R-:W-:-:S07]  /*f740*/  MOV R17, R93 ;  /* 0x0000005d00117202 */ /* 0x000fce0000000f00 */
[----:B------:R-:W-:Y:S05]  /*f750*/  WARPSYNC.COLLECTIVE R88, `(.L_x_1810) ;  /* 0x0000000058087348 */ /* 0x000fea0003c00000 */
[----:B------:R0:W1:Y:S02]  /*f760*/  SHFL.IDX P0, R93, R91, R90, R89 ;  /* 0x0000005a5b5d7389 */ /* 0x0000640000000059 */
[----:B01----:R-:W-:Y:S05]  /*f770*/  ENDCOLLECTIVE ;  /* 0x000000000000791b */ /* 0x003fea0003800000 */
.L_x_1810:
[----:B------:R-:W-:Y:S02]  /*f780*/  MOV R91, R51 ;  /* 0x00000033005b7202 */ /* 0x000fe40000000f00 */
[----:B------:R-:W-:-:S07]  /*f790*/  MOV R41, R93 ;  /* 0x0000005d00297202 */ /* 0x000fce0000000f00 */
[----:B------:R-:W-:Y:S05]  /*f7a0*/  WARPSYNC.COLLECTIVE R88, `(.L_x_1811) ;  /* 0x0000000058087348 */ /* 0x000fea0003c00000 */
[----:B------:R0:W1:Y:S02]  /*f7b0*/  SHFL.IDX P0, R93, R91, R90, R89 ;  /* 0x0000005a5b5d7389 */ /* 0x0000640000000059 */
[----:B01----:R-:W-:Y:S05]  /*f7c0*/  ENDCOLLECTIVE ;  /* 0x000000000000791b */ /* 0x003fea0003800000 */
.L_x_1811:
[-C--:B------:R-:W-:Y:S01]  /*f7d0*/  FFMA R82, R5, R19.reuse, R82 ;  /* 0x0000001305527223 */ /* 0x080fe20000000052 */
[----:B------:R-:W-:Y:S01]  /*f7e0*/  FFMA R101, R4, R19, R101 ;  /* 0x0000001304657223 */ /* 0x000fe20000000065 */
[----:B------:R-:W-:Y:S02]  /*f7f0*/  MOV R91, R52 ;  /* 0x00000034005b7202 */ /* 0x000fe40000000f00 */
[----:B------:R-:W-:-:S07]  /*f800*/  MOV R19, R93 ;  /* 0x0000005d00137202 */ /* 0x000fce0000000f00 */
[----:B------:R-:W-:Y:S05]  /*f810*/  WARPSYNC.COLLECTIVE R88, `(.L_x_1812) ;  /* 0x0000000058087348 */ /* 0x000fea0003c00000 */
[----:B------:R0:W1:Y:S02]  /*f820*/  SHFL.IDX P0, R93, R91, R90, R89 ;  /* 0x0000005a5b5d7389 */ /* 0x0000640000000059 */
[----:B01----:R-:W-:Y:S05]  /*f830*/  ENDCOLLECTIVE ;  /* 0x000000000000791b */ /* 0x003fea0003800000 */
.L_x_1812:
[----:B------:R-:W-:Y:S02]  /*f840*/  MOV R91, R53 ;  /* 0x00000035005b7202 */ /* 0x000fe40000000f00 */
[----:B------:R-:W-:-:S07]  /*f850*/  MOV R49, R93 ;  /* 0x0000005d00317202 */ /* 0x000fce0000000f00 */
[----:B------:R-:W-:Y:S05]  /*f860*/  WARPSYNC.COLLECTIVE R88, `(.L_x_1813) ;  /* 0x0000000058087348 */ /* 0x000fea0003c00000 */
[----:B------:R0:W1:Y:S02]  /*f870*/  SHFL.IDX P0, R93, R91, R90, R89 ;  /* 0x0000005a5b5d7389 */ /* 0x0000640000000059 */
[----:B01----:R-:W-:Y:S05]  /*f880*/  ENDCOLLECTIVE ;  /* 0x000000000000791b */ /* 0x003fea0003800000 */
.L_x_1813:
[----:B------:R-:W-:Y:S02]  /*f890*/  MOV R91, R54 ;  /* 0x00000036005b7202 */ /* 0x000fe40000000f00 */
[----:B------:R-:W-:-:S07]  /*f8a0*/  MOV R69, R93 ;  /* 0x0000005d00457202 */ /* 0x000fce0000000f00 */
[----:B------:R-:W-:Y:S05]  /*f8b0*/  WARPSYNC.COLLECTIVE R88, `(.L_x_1814) ;  /* 0x0000000058087348 */ /* 0x000fea0003c00000 */
[----:B------:R0:W1:Y:S02]  /*f8c0*/  SHFL.IDX P0, R93, R91, R90, R89 ;  /* 0x0000005a5b5d7389 */ /* 0x0000640000000059 */
[----:B01----:R-:W-:Y:S05]  /*f8d0*/  ENDCOLLECTIVE ;  /* 0x000000000000791b */ /* 0x003fea0003800000 */
.L_x_1814:
[----:B------:R-:W-:Y:S02]  /*f8e0*/  MOV R91, R55 ;  /* 0x00000037005b7202 */ /* 0x000fe40000000f00 */
[----:B------:R-:W-:-:S07]  /*f8f0*/  MOV R71, R93 ;  /* 0x0000005d00477202 */ /* 0x000fce0000000f00 */
[----:B------:R-:W-:Y:S05]  /*f900*/  WARPSYNC.COLLECTIVE R88, `(.L_x_1815) ;  /* 0x0000000058087348 */ /* 0x000fea0003c00000 */
[----:B------:R0:W1:Y:S02]  /*f910*/  SHFL.IDX P0, R93, R91, R90, R89 ;  /* 0x0000005a5b5d7389 */ /* 0x0000640000000059 */
[----:B01----:R-:W-:Y:S05]  /*f920*/  ENDCOLLECTIVE ;  /* 0x000000000000791b */ /* 0x003fea0003800000 */
.L_x_1815:
[----:B------:R-:W-:Y:S02]  /*f930*/  MOV R91, R56 ;  /* 0x00000038005b7202 */ /* 0x000fe40000000f00 */
[----:B------:R-:W-:-:S07]  /*f940*/  MOV R73, R93 ;  /* 0x0000005d00497202 */ /* 0x000fce0000000f00 */
[----:B------:R-:W-:Y:S05]  /*f950*/  WARPSYNC.COLLECTIVE R88, `(.L_x_1816) ;  /* 0x0000000058087348 */ /* 0x000fea0003c00000 */
[----:B------:R0:W1:Y:S02]  /*f960*/  SHFL.IDX P0, R93, R91, R90, R89 ;  /* 0x0000005a5b5d7389 */ /* 0x0000640000000059 */
[----:B01----:R-:W-:Y:S05]  /*f970*/  ENDCOLLECTIVE ;  /* 0x000000000000791b */ /* 0x003fea0003800000 */
.L_x_1816:
[----:B------:R-:W-:Y:S01]  /*f980*/  MOV R91, R60 ;  /* 0x0000003c005b7202 */ /* 0x000fe20000000f00 */
[-C--:B------:R-:W-:Y:S01]  /*f990*/  FFMA R42, R5, R93.reuse, R42 ;  /* 0x0000005d052a7223 */ /* 0x080fe2000000002a */
[----:B------:R-:W-:-:S07]  /*f9a0*/  FFMA R43, R4, R93, R43 ;  /* 0x0000005d042b7223 */ /* 0x000fce000000002b */
[----:B------:R-:W-:Y:S05]  /*f9b0*/  WARPSYNC.COLLECTIVE R88, `(.L_x_1817) ;  /* 0x0000000058087348 */ /* 0x000fea0003c00000 */
[----:B------:R0:W1:Y:S02]  /*f9c0*/  SHFL.IDX P0, R93, R91, R90, R89 ;  /* 0x0000005a5b5d7389 */ /* 0x0000640000000059 */
[----:B01----:R-:W-:Y:S05]  /*f9d0*/  ENDCOLLECTIVE ;  /* 0x000000000000791b */ /* 0x003fea0003800000 */
.L_x_1817:
        /* <DEDUP_REMOVED lines=27> */
.L_x_1504:
[----:B------:R-:W-:Y:S01]  /*fb90*/  HFMA2 R89, -RZ, RZ, 0, 1.847743988037109375e-06 ;  /* 0x0000001fff597431 */ /* 0x000fe200000001ff */
[----:B------:R-:W-:Y:S01]  /*fba0*/  BSSY B1, `(.L_x_1819) ;  /* 0x0000006000017945 */ /* 0x000fe20003800000 */
[----:B------:R-:W-:Y:S02]  /*fbb0*/  MOV R91, R7 ;  /* 0x00000007005b7202 */ /* 0x000fe40000000f00 */
[----:B------:R-:W-:-:S07]  /*fbc0*/  MOV R88, 0xffffffff ;  /* 0xffffffff00587802 */ /* 0x000fce0000000f00 */
[----:B-----5:R-:W-:Y:S05]  /*fbd0*/  WARPSYNC.COLLECTIVE R88, `(.L_x_1820) ;  /* 0x0000000058087348 */ /* 0x020fea0003c00000 */
[----:B------:R0:W1:Y:S02]  /*fbe0*/  SHFL.IDX P0, R93, R91, R90, R89 ;  /* 0x0000005a5b5d7389 */ /* 0x0000640000000059 */
[----:B01---5:R-:W-:Y:S05]  /*fbf0*/  ENDCOLLECTIVE ;  /* 0x000000000000791b */ /* 0x023fea0003800000 */
.L_x_1820:
[----:B------:R-:W-:Y:S05]  /*fc00*/  BSYNC B1 ;  /* 0x0000000000017941 */ /* 0x000fea0003800000 */
.L_x_1819:
        /* <DEDUP_REMOVED lines=8> */
.L_x_1821:
[----:B------:R0:W5:Y:S04]  /*fc90*/  LDG.E.CONSTANT R5, desc[UR4][R2.64] ;  /* 0x0000000402057981 */ /* 0x000168000c1e9900 */
[----:B------:R0:W5:Y:S01]  /*fca0*/  LDG.E.CONSTANT R4, desc[UR4][R2.64+0x80] ;  /* 0x0000800402047981 */ /* 0x000162000c1e9900 */
[----:B------:R-:W-:Y:S02]  /*fcb0*/  MOV R91, R46 ;  /* 0x0000002e005b7202 */ /* 0x000fe40000000f00 */
[----:B------:R-:W-:-:S07]  /*fcc0*/  MOV R9, R93 ;  /* 0x0000005d00097202 */ /* 0x000fce0000000f00 */
[----:B0----5:R-:W-:Y:S05]  /*fcd0*/  WARPSYNC.COLLECTIVE R88, `(.L_x_1822) ;  /* 0x0000000058087348 */ /* 0x021fea0003c00000 */
[----:B------:R1:W2:Y:S02]  /*fce0*/  SHFL.IDX P0, R93, R91, R90, R89 ;  /* 0x0000005a5b5d7389 */ /* 0x0002a40000000059 */
[----:B012--5:R-:W-:Y:S05]  /*fcf0*/  ENDCOLLECTIVE ;  /* 0x000000000000791b */ /* 0x027fea0003800000 */
.L_x_1822:
[----:B------:R-:W-:Y:S02]  /*fd00*/  MOV R91, R21 ;  /* 0x00000015005b7202 */ /* 0x000fe40000000f00 */
[----:B------:R-:W-:-:S07]  /*fd10*/  MOV R46, R93 ;  /* 0x0000005d002e7202 */ /* 0x000fce0000000f00 */
[----:B------:R-:W-:Y:S05]  /*fd20*/  WARPSYNC.COLLECTIVE R88, `(.L_x_1823) ;  /* 0x0000000058087348 */ /* 0x000fea0003c00000 */
[----:B------:R0:W1:Y:S02]  /*fd30*/  SHFL.IDX P0, R93, R91, R90, R89 ;  /* 0x0000005a5b5d7389 */ /* 0x0000640000000059 */
[----:B01----:R-:W-:Y:S05]  /*fd40*/  ENDCOLLECTIVE ;  /* 0x000000000000791b */ /* 0x003fea0003800000 */
.L_x_1823:
[----:B------:R-:W-:Y:S02]  /*fd50*/  MOV R91, R57 ;  /* 0x00000039005b7202 */ /* 0x000fe40000000f00 */
[----:B------:R-:W-:-:S07]  /*fd60*/  MOV R21, R93 ;  /* 0x0000005d00157202 */ /* 0x000fce0000000f00 */
[----:B------:R-:W-:Y:S05]  /*fd70*/  WARPSYNC.COLLECTIVE R88, `(.L_x_1824) ;  /* 0x0000000058087348 */ /* 0x000fea0003c00000 */
[----:B------:R0:W1:Y:S02]  /*fd80*/  SHFL.IDX P0, R93, R91, R90, R89 ;  /* 0x0000005a5b5d7389 */ /* 0x0000640000000059 */
[----:B01----:R-:W-:Y:S05]  /*fd90*/  ENDCOLLECTIVE ;  /* 0x000000000000791b */ /* 0x003fea0003800000 */
.L_x_1824:
[----:B------:R-:W-:Y:S02]  /*fda0*/  MOV R91, R58 ;  /* 0x0000003a005b7202 */ /* 0x000fe40000000f00 */
[----:B------:R-:W-:-:S07]  /*fdb0*/  MOV R57, R93 ;  /* 0x0000005d00397202 */ /* 0x000fce0000000f00 */
[----:B------:R-:W-:Y:S05]  /*fdc0*/  WARPSYNC.COLLECTIVE R88, `(.L_x_1825) ;  /* 0x0000000058087348 */ /* 0x000fea0003c00000 */
[----:B------:R0:W1:Y:S02]  /*fdd0*/  SHFL.IDX P0, R93, R91, R90, R89 ;  /* 0x0000005a5b5d7389 */ /* 0x0000640000000059 */
[----:B01----:R-:W-:Y:S05]  /*fde0*/  ENDCOLLECTIVE ;  /* 0x000000000000791b */ /* 0x003fea0003800000 */
.L_x_1825:
[----:B------:R-:W-:Y:S02]  /*fdf0*/  MOV R91, R59 ;  /* 0x0000003b005b7202 */ /* 0x000fe40000000f00 */
[----:B------:R-:W-:-:S07]  /*fe00*/  MOV R11, R93 ;  /* 0x0000005d000b7202 */ /* 0x000fce0000000f00 */
[----:B------:R-:W-:Y:S05]  /*fe10*/  WARPSYNC.COLLECTIVE R88, `(.L_x_1826) ;  /* 0x0000000058087348 */ /* 0x000fea0003c00000 */
[----:B------:R0:W1:Y:S02]  /*fe20*/  SHFL.IDX P0, R93, R91, R90, R89 ;  /* 0x0000005a5b5d7389 */ /* 0x0000640000000059 */
[----:B01----:R-:W-:Y:S05]  /*fe30*/  ENDCOLLECTIVE ;  /* 0x000000000000791b */ /* 0x003fea0003800000 */
.L_x_1826:
[----:B------:R-:W-:Y:S02]  /*fe40*/  MOV R91, R61 ;  /* 0x0000003d005b7202 */ /* 0x000fe40000000f00 */
[----:B------:R-:W-:-:S07]  /*fe50*/  MOV R59, R93 ;  /* 0x0000005d003b7202 */ /* 0x000fce0000000f00 */
[----:B------:R-:W-:Y:S05]  /*fe60*/  WARPSYNC.COLLECTIVE R88, `(.L_x_1827) ;  /* 0x0000000058087348 */ /* 0x000fea0003c00000 */
[----:B------:R0:W1:Y:S02]  /*fe70*/  SHFL.IDX P0, R93, R91, R90, R89 ;  /* 0x0000005a5b5d7389 */ /* 0x0000640000000059 */
[----:B01----:R-:W-:Y:S05]  /*fe80*/  ENDCOLLECTIVE ;  /* 0x000000000000791b */ /* 0x003fea0003800000 */
.L_x_1827:
[----:B------:R-:W-:Y:S02]  /*fe90*/  MOV R91, R62 ;  /* 0x0000003e005b7202 */ /* 0x000fe40000000f00 */
[----:B------:R-:W-:-:S07]  /*fea0*/  MOV R61, R93 ;  /* 0x0000005d003d7202 */ /* 0x000fce0000000f00 */
[----:B------:R-:W-:Y:S05]  /*feb0*/  WARPSYNC.COLLECTIVE R88, `(.L_x_1828) ;  /* 0x0000000058087348 */ /* 0x000fea0003c00000 */
[----:B------:R0:W1:Y:S02]  /*fec0*/  SHFL.IDX P0, R93, R91, R90, R89 ;  /* 0x0000005a5b5d7389 */ /* 0x0000640000000059 */
[----:B01----:R-:W-:Y:S05]  /*fed0*/  ENDCOLLECTIVE ;  /* 0x000000000000791b */ /* 0x003fea0003800000 */
.L_x_1828:
[----:B------:R-:W-:Y:S02]  /*fee0*/  MOV R91, R63 ;  /* 0x0000003f005b7202 */ /* 0x000fe40000000f00 */
[----:B------:R-:W-:-:S07]  /*fef0*/  MOV R7, R93 ;  /* 0x0000005d00077202 */ /* 0x000fce0000000f00 */
[----:B------:R-:W-:Y:S05]  /*ff00*/  WARPSYNC.COLLECTIVE R88, `(.L_x_1829) ;  /* 0x0000000058087348 */ /* 0x000fea0003c00000 */
[----:B------:R0:W1:Y:S02]  /*ff10*/  SHFL.IDX P0, R93, R91, R90, R89 ;  /* 0x0000005a5b5d7389 */ /* 0x0000640000000059 */
[----:B01----:R-:W-:Y:S05]  /*ff20*/  ENDCOLLECTIVE ;  /* 0x000000000000791b */ /* 0x003fea0003800000 */
.L_x_1829:
[----:B------:R-:W-:Y:S02]  /*ff30*/  MOV R91, R64 ;  /* 0x00000040005b7202 */ /* 0x000fe40000000f00 */
[----:B------:R-:W-:-:S07]  /*ff40*/  MOV R63, R93 ;  /* 0x0000005d003f7202 */ /* 0x000fce0000000f00 */
[----:B------:R-:W-:Y:S05]  /*ff50*/  WARPSYNC.COLLECTIVE R88, `(.L_x_1830) ;  /* 0x0000000058087348 */ /* 0x000fea0003c00000 */
[----:B------:R0:W1:Y:S02]  /*ff60*/  SHFL.IDX P0, R93, R91, R90, R89 ;  /* 0x0000005a5b5d7389 */ /* 0x0000640000000059 */
[----:B01----:R-:W-:Y:S05]  /*ff70*/  ENDCOLLECTIVE ;  /* 0x000000000000791b */ /* 0x003fea0003800000 */
.L_x_1830:
[----:B------:R-:W-:Y:S02]  /*ff80*/  MOV R91, R65 ;  /* 0x00000041005b7202 */ /* 0x000fe40000000f00 */
[----:B------:R-:W-:-:S07]  /*ff90*/  MOV R13, R93 ;  /* 0x0000005d000d7202 */ /* 0x000fce0000000f00 */
[----:B------:R-:W-:Y:S05]  /*ffa0*/  WARPSYNC.COLLECTIVE R88, `(.L_x_1831) ;  /* 0x0000000058087348 */ /* 0x000fea0003c00000 */
[----:B------:R0:W1:Y:S02]  /*ffb0*/  SHFL.IDX P0, R93, R91, R90, R89 ;  /* 0x0000005a5b5d7389 */ /* 0x0000640000000059 */
[----:B01----:R-:W-:Y:S05]  /*ffc0*/  ENDCOLLECTIVE ;  /* 0x000000000000791b */ /* 0x003fea0003800000 */
.L_x_1831:
[----:B------:R-:W-:Y:S02]  /*ffd0*/  MOV R91, R67 ;  /* 0x00000043005b7202 */ /* 0x000fe40000000f00 */
[----:B------:R-:W-:-:S07]  /*ffe0*/  MOV R65, R93 ;  /* 0x0000005d00417202 */ /* 0x000fce0000000f00 */
[----:B------:R-:W-:Y:S05]  /*fff0*/  WARPSYNC.COLLECTIVE R88, `(.L_x_1832) ;  /* 0x0000000058087348 */ /* 0x000fea0003c00000 */
[----:B------:R0:W1:Y:S02]  /*10000*/  SHFL.IDX P0, R93, R91, R90, R89 ;  /* 0x0000005a5b5d7389 */ /* 0x0000640000000059 */
[----:B01----:R-:W-:Y:S05]  /*10010*/  ENDCOLLECTIVE ;  /* 0x000000000000791b */ /* 0x003fea0003800000 */
.L_x_1832:
        /* <DEDUP_REMOVED lines=12> */
.L_x_1833:
        /* <DEDUP_REMOVED lines=22> */
.L_x_1834:
[-C--:B------:R-:W-:Y:S01]  /*10240*/  FFMA R28, R5, R3.reuse, R28 ;  /* 0x00000003051c7223 */ /* 0x080fe2000000001c */
[----:B------:R-:W-:Y:S01]  /*10250*/  FFMA R29, R4, R3, R29 ;  /* 0x00000003041d7223 */ /* 0x000fe2000000001d */
[----:B------:R-:W-:Y:S02]  /*10260*/  MOV R91, R51 ;  /* 0x00000033005b7202 */ /* 0x000fe40000000f00 */
[----:B------:R-:W-:-:S07]  /*10270*/  MOV R15, R93 ;  /* 0x0000005d000f7202 */ /* 0x000fce0000000f00 */
[----:B------:R-:W-:Y:S05]  /*10280*/  WARPSYNC.COLLECTIVE R88, `(.L_x_1835) ;  /* 0x0000000058087348 */ /* 0x000fea0003c00000 */
[----:B------:R0:W1:Y:S02]  /*10290*/  SHFL.IDX P0, R93, R91, R90, R89 ;  /* 0x0000005a5b5d7389 */ /* 0x0000640000000059 */
[----:B01----:R-:W-:Y:S05]  /*102a0*/  ENDCOLLECTIVE ;  /* 0x000000000000791b */ /* 0x003fea0003800000 */
.L_x_1835:
[-C--:B------:R-:W-:Y:S01]  /*102b0*/  FFMA R30, R5, R15.reuse, R30 ;  /* 0x0000000f051e7223 */ /* 0x080fe2000000001e */
[----:B------:R-:W-:Y:S01]  /*102c0*/  FFMA R31, R4, R15, R31 ;  /* 0x0000000f041f7223 */ /* 0x000fe2000000001f */
[----:B------:R-:W-:Y:S02]  /*102d0*/  MOV R91, R52 ;  /* 0x00000034005b7202 */ /* 0x000fe40000000f00 */
[----:B------:R-:W-:-:S07]  /*102e0*/  MOV R51, R93 ;  /* 0x0000005d00337202 */ /* 0x000fce0000000f00 */
[----:B------:R-:W-:Y:S05]  /*102f0*/  WARPSYNC.COLLECTIVE R88, `(.L_x_1836) ;  /* 0x0000000058087348 */ /* 0x000fea0003c00000 */
[----:B------:R0:W1:Y:S02]  /*10300*/  SHFL.IDX P0, R93, R91, R90, R89 ;  /* 0x0000005a5b5d7389 */ /* 0x0000640000000059 */
[----:B01----:R-:W-:Y:S05]  /*10310*/  ENDCOLLECTIVE ;  /* 0x000000000000791b */ /* 0x003fea0003800000 */
.L_x_1836:
[-C--:B------:R-:W-:Y:S01]  /*10320*/  FFMA R32, R5, R51.reuse, R32 ;  /* 0x0000003305207223 */ /* 0x080fe20000000020 */
[----:B------:R-:W-:Y:S01]  /*10330*/  FFMA R33, R4, R51, R33 ;  /* 0x0000003304217223 */ /* 0x000fe20000000021 */
[----:B------:R-:W-:Y:S02]  /*10340*/  MOV R91, R53 ;  /* 0x00000035005b7202 */ /* 0x000fe40000000f00 */
[----:B------:R-:W-:-:S07]  /*10350*/  MOV R17, R93 ;  /* 0x0000005d00117202 */ /* 0x000fce0000000f00 */
[----:B------:R-:W-:Y:S05]  /*10360*/  WARPSYNC.COLLECTIVE R88, `(.L_x_1837) ;  /* 0x0000000058087348 */ /* 0x000fea0003c00000 */
[----:B------:R0:W1:Y:S02]  /*10370*/  SHFL.IDX P0, R93, R91, R90, R89 ;  /* 0x0000005a5b5d7389 */ /* 0x0000640000000059 */
[----:B01----:R-:W-:Y:S05]  /*10380*/  ENDCOLLECTIVE ;  /* 0x000000000000791b */ /* 0x003fea0003800000 */
.L_x_1837:
[-C--:B------:R-:W-:Y:S01]  /*10390*/  FFMA R34, R5, R17.reuse, R34 ;  /* 0x0000001105227223 */ /* 0x080fe20000000022 */
[----:B------:R-:W-:Y:S01]  /*103a0*/  FFMA R35, R4, R17, R35 ;  /* 0x0000001104237223 */ /* 0x000fe20000000023 */
[----:B------:R-:W-:Y:S02]  /*103b0*/  MOV R91, R54 ;  /* 0x00000036005b7202 */ /* 0x000fe40000000f00 */
[----:B------:R-:W-:-:S07]  /*103c0*/  MOV R53, R93 ;  /* 0x0000005d00357202 */ /* 0x000fce0000000f00 */
[----:B------:R-:W-:Y:S05]  /*103d0*/  WARPSYNC.COLLECTIVE R88, `(.L_x_1838) ;  /* 0x0000000058087348 */ /* 0x000fea0003c00000 */
[----:B------:R0:W1:Y:S02]  /*103e0*/  SHFL.IDX P0, R93, R91, R90, R89 ;  /* 0x0000005a5b5d7389 */ /* 0x0000640000000059 */
[----:B01----:R-:W-:Y:S05]  /*103f0*/  ENDCOLLECTIVE ;  /* 0x000000000000791b */ /* 0x003fea0003800000 */
.L_x_1838:
[-C--:B------:R-:W-:Y:S01]  /*10400*/  FFMA R36, R5, R53.reuse, R36 ;  /* 0x0000003505247223 */ /* 0x080fe20000000024 */
[----:B------:R-:W-:Y:S01]  /*10410*/  FFMA R37, R4, R53, R37 ;  /* 0x0000003504257223 */ /* 0x000fe20000000025 */
[----:B------:R-:W-:Y:S02]  /*10420*/  MOV R91, R55 ;  /* 0x00000037005b7202 */ /* 0x000fe40000000f00 */
[----:B------:R-:W-:-:S07]  /*10430*/  MOV R19, R93 ;  /* 0x0000005d00137202 */ /* 0x000fce0000000f00 */
[----:B------:R-:W-:Y:S05]  /*10440*/  WARPSYNC.COLLECTIVE R88, `(.L_x_1839) ;  /* 0x0000000058087348 */ /* 0x000fea0003c00000 */
[----:B------:R0:W1:Y:S02]  /*10450*/  SHFL.IDX P0, R93, R91, R90, R89 ;  /* 0x0000005a5b5d7389 */ /* 0x0000640000000059 */
[----:B01----:R-:W-:Y:S05]  /*10460*/  ENDCOLLECTIVE ;  /* 0x000000000000791b */ /* 0x003fea0003800000 */
.L_x_1839:
[-C--:B------:R-:W-:Y:S01]  /*10470*/  FFMA R38, R5, R19.reuse, R38 ;  /* 0x0000001305267223 */ /* 0x080fe20000000026 */
[----:B------:R-:W-:Y:S01]  /*10480*/  FFMA R39, R4, R19, R39 ;  /* 0x0000001304277223 */ /* 0x000fe20000000027 */
[----:B------:R-:W-:Y:S02]  /*10490*/  MOV R91, R56 ;  /* 0x00000038005b7202 */ /* 0x000fe40000000f00 */
[----:B------:R-:W-:-:S07]  /*104a0*/  MOV R55, R93 ;  /* 0x0000005d00377202 */ /* 0x000fce0000000f00 */
[----:B------:R-:W-:Y:S05]  /*104b0*/  WARPSYNC.COLLECTIVE R88, `(.L_x_1840) ;  /* 0x0000000058087348 */ /* 0x000fea0003c00000 */
[----:B------:R0:W1:Y:S02]  /*104c0*/  SHFL.IDX P0, R93, R91, R90, R89 ;  /* 0x0000005a5b5d7389 */ /* 0x0000640000000059 */
[----:B01----:R-:W-:Y:S05]  /*104d0*/  ENDCOLLECTIVE ;  /* 0x000000000000791b */ /* 0x003fea0003800000 */
.L_x_1840:
[-C--:B------:R-:W-:Y:S01]  /*104e0*/  FFMA R40, R5, R55.reuse, R40 ;  /* 0x0000003705287223 */ /* 0x080fe20000000028 */
[----:B------:R-:W-:Y:S01]  /*104f0*/  FFMA R41, R4, R55, R41 ;  /* 0x0000003704297223 */ /* 0x000fe20000000029 */
[----:B------:R-:W-:Y:S02]  /*10500*/  MOV R91, R60 ;  /* 0x0000003c005b7202 */ /* 0x000fe40000000f00 */
[----:B------:R-:W-:-:S07]  /*10510*/  MOV R49, R93 ;  /* 0x0000005d00317202 */ /* 0x000fce0000000f00 */
[----:B------:R-:W-:Y:S05]  /*10520*/  WARPSYNC.COLLECTIVE R88, `(.L_x_1841) ;  /* 0x0000000058087348 */ /* 0x000fea0003c00000 */
[----:B------:R0:W1:Y:S02]  /*10530*/  SHFL.IDX P0, R93, R91, R90, R89 ;  /* 0x0000005a5b5d7389 */ /* 0x0000640000000059 */
[----:B01----:R-:W-:Y:S05]  /*10540*/  ENDCOLLECTIVE ;  /* 0x000000000000791b */ /* 0x003fea0003800000 */
.L_x_1841:
[-C--:B------:R-:W-:Y:S01]  /*10550*/  FFMA R42, R5, R49.reuse, R42 ;  /* 0x00000031052a7223 */ /* 0x080fe2000000002a */
[----:B------:R-:W-:Y:S01]  /*10560*/  FFMA R43, R4, R49, R43 ;  /* 0x00000031042b7223 */ /* 0x000fe2000000002b */
[----:B------:R-:W-:Y:S06]  /*10570*/  BRA `(.L_x_1842) ;  /* 0xffffff5800587947 */ /* 0x000fec000383ffff */
.L_x_1843:
        /* <DEDUP_REMOVED lines=16> */
.L_x_3254:


//--------------------- .text._Z12_spmm_conv_2PKfPfiiPKiS3_S3_S0_ --------------------------
	.section	.text._Z12_spmm_conv_2PKfPfiiPKiS3_S3_S0_,"ax",@progbits
	.align	128
        .global         _Z12_spmm_conv_2PKfPfiiPKiS3_S3_S0_
        .type           _Z12_spmm_conv_2PKfPfiiPKiS3_S3_S0_,@function
        .size           _Z12_spmm_conv_2PKfPfiiPKiS3_S3_S0_,(.L_x_3255 - _Z12_spmm_conv_2PKfPfiiPKiS3_S3_S0_)
        .other          _Z12_spmm_conv_2PKfPfiiPKiS3_S3_S0_,@"STO_CUDA_ENTRY STV_DEFAULT"
_Z12_spmm_conv_2PKfPfiiPKiS3_S3_S0_:
.text._Z12_spmm_conv_2PKfPfiiPKiS3_S3_S0_:
        /* <DEDUP_REMOVED lines=76> */
.L_x_1849:
        /* <DEDUP_REMOVED lines=124> */
.L_x_1847:
[----:B------:R-:W-:Y:S05]  /*0c80*/  BSYNC.RECONVERGENT B1 ;  /* 0x0000000000017941 */ /* 0x000fea0003800200 */
.L_x_1846:
        /* <DEDUP_REMOVED lines=809> */
.L_x_2126:
        /* <DEDUP_REMOVED lines=8> */
.L_x_1845:
[----:B------:R-:W-:Y:S05]  /*3fa0*/  BSYNC B0 ;  /* 0x0000000000007941 */ /* 0x000fea0003800000 */
.L_x_1844:
        /* <DEDUP_REMOVED lines=133> */
.L_x_1851:
[----:B------:R-:W-:Y:S05]  /*4800*/  BSYNC.RECONVERGENT B0 ;  /* 0x0000000000007941 */ /* 0x000fea0003800200 */
.L_x_1850:
        /* <DEDUP_REMOVED lines=669> */
.L_x_2260:
[-C--:B------:R-:W-:Y:S01]  /*71e0*/  FFMA R76, R47, R123.reuse, R44 ;  /* 0x0000007b2f4c7223 */ /* 0x080fe2000000002c */
[----:B------:R-:W-:-:S07]  /*71f0*/  FFMA R0, R43, R123, R0 ;  /* 0x0000007b2b007223 */ /* 0x000fce0000000000 */
.L_x_1853:
[----:B------:R-:W-:Y:S05]  /*7200*/  BSYNC B0 ;  /* 0x0000000000007941 */ /* 0x000fea0003800000 */
.L_x_1852:
        /* <DEDUP_REMOVED lines=264> */
.L_x_2328:
[-C--:B------:R-:W-:Y:S01]  /*8290*/  FFMA R76, R43, R123.reuse, R76 ;  /* 0x0000007b2b4c7223 */ /* 0x080fe2000000004c */
[----:B------:R-:W-:Y:S01]  /*82a0*/  FFMA R0, R4, R123, R33 ;  /* 0x0000007b04007223 */ /* 0x000fe20000000021 */
[----:B------:R-:W-:Y:S02]  /*82b0*/  MOV R80, R136 ;  /* 0x0000008800507202 */ /* 0x000fe40000000f00 */
[----:B------:R-:W-:-:S07]  /*82c0*/  MOV R78, R125 ;  /* 0x0000007d004e7202 */ /* 0x000fce0000000f00 */
.L_x_1856:
[----:B------:R-:W-:Y:S05]  /*82d0*/  BSYNC B0 ;  /* 0x0000000000007941 */ /* 0x000fea0003800000 */
.L_x_1855:
        /* <DEDUP_REMOVED lines=105> */
.L_x_2363:
[-C--:B------:R-:W-:Y:S01]  /*8970*/  FFMA R76, R4, R123.reuse, R76 ;  /* 0x0000007b044c7223 */ /* 0x080fe2000000004c */
[----:B------:R-:W-:-:S07]  /*8980*/  FFMA R0, R3, R123, R0 ;  /* 0x0000007b03007223 */ /* 0x000fce0000000000 */
.L_x_1859:
[----:B------:R-:W-:Y:S05]  /*8990*/  BSYNC B0 ;  /* 0x0000000000007941 */ /* 0x000fea0003800000 */
.L_x_1858:
        /* <DEDUP_REMOVED lines=165> */
.L_x_1848:
        /* <DEDUP_REMOVED lines=8> */
.L_x_1862:
[----:B------:R-:W-:Y:S05]  /*9470*/  BSYNC B1 ;  /* 0x0000000000017941 */ /* 0x000fea0003800000 */
.L_x_1861:
        /* <DEDUP_REMOVED lines=17> */
.L_x_1863:
[----:B------:R-:W-:Y:S02]  /*9590*/  IADD3 R85, PT, PT, R139, 0x7, RZ ;  /* 0x000000078b557810 */ /* 0x000fe40007ffe0ff */
[----:B------:R-:W-:Y:S02]  /*95a0*/  MOV R89, R133 ;  /* 0x0000008500597202 */ /* 0x000fe40000000f00 */
[----:B------:R-:W-:-:S07]  /*95b0*/  MOV R11, R123 ;  /* 0x0000007b000b7202 */ /* 0x000fce0000000f00 */
[----:B------:R-:W-:Y:S05]  /*95c0*/  WARPSYNC.COLLECTIVE R91, `(.L_x_1864) ;  /* 0x000000005b087348 */ /* 0x000fea0003c00000 */
[----:B------:R0:W1:Y:S02]  /*95d0*/  SHFL.IDX P0, R123, R88, R89, R90 ;  /* 0x00000059587b7389 */ /* 0x000064000000005a */
[----:B01----:R-:W-:Y:S05]  /*95e0*/  ENDCOLLECTIVE ;  /* 0x000000000000791b */ /* 0x003fea0003800000 */
.L_x_1864:
[----:B------:R-:W-:Y:S02]  /*95f0*/  MOV R89, R131 ;  /* 0x0000008300597202 */ /* 0x000fe40000000f00 */
[----:B------:R-:W-:-:S07]  /*9600*/  MOV R83, R123 ;  /* 0x0000007b00537202 */ /* 0x000fce0000000f00 */
[----:B------:R-:W-:Y:S05]  /*9610*/  WARPSYNC.COLLECTIVE R91, `(.L_x_1865) ;  /* 0x000000005b087348 */ /* 0x000fea0003c00000 */
[----:B------:R0:W1:Y:S02]  /*9620*/  SHFL.IDX P0, R123, R88, R89, R90 ;  /* 0x00000059587b7389 */ /* 0x000064000000005a */
[----:B01----:R-:W-:Y:S05]  /*9630*/  ENDCOLLECTIVE ;  /* 0x000000000000791b */ /* 0x003fea0003800000 */
.L_x_1865:
[----:B------:R-:W-:Y:S02]  /*9640*/  MOV R89, R129 ;  /* 0x0000008100597202 */ /* 0x000fe40000000f00 */
[----:B------:R-:W-:-:S07]  /*9650*/  MOV R79, R123 ;  /* 0x0000007b004f7202 */ /* 0x000fce0000000f00 */
[----:B------:R-:W-:Y:S05]  /*9660*/  WARPSYNC.COLLECTIVE R91, `(.L_x_1866) ;  /* 0x000000005b087348 */ /* 0x000fea0003c00000 */
[----:B------:R0:W1:Y:S02]  /*9670*/  SHFL.IDX P0, R123, R88, R89, R90 ;  /* 0x00000059587b7389 */ /* 0x000064000000005a */
[----:B01----:R-:W-:Y:S05]  /*9680*/  ENDCOLLECTIVE ;  /* 0x000000000000791b */ /* 0x003fea0003800000 */
.L_x_1866:
[----:B------:R-:W-:Y:S02]  /*9690*/  MOV R89, R127 ;  /* 0x0000007f00597202 */ /* 0x000fe40000000f00 */
[----:B------:R-:W-:-:S07]  /*96a0*/  MOV R49, R123 ;  /* 0x0000007b00317202 */ /* 0x000fce0000000f00 */
[----:B------:R-:W-:Y:S05]  /*96b0*/  WARPSYNC.COLLECTIVE R91, `(.L_x_1867) ;  /* 0x000000005b087348 */ /* 0x000fea0003c00000 */
[----:B------:R0:W1:Y:S02]  /*96c0*/  SHFL.IDX P0, R123, R88, R89, R90 ;  /* 0x00000059587b7389 */ /* 0x000064000000005a */
[----:B01----:R-:W-:Y:S05]  /*96d0*/  ENDCOLLECTIVE ;  /* 0x000000000000791b */ /* 0x003fea0003800000 */
.L_x_1867:
[----:B------:R-:W-:Y:S02]  /*96e0*/  MOV R89, R125 ;  /* 0x0000007d00597202 */ /* 0x000fe40000000f00 */
[----:B------:R-:W-:-:S07]  /*96f0*/  MOV R47, R123 ;  /* 0x0000007b002f7202 */ /* 0x000fce0000000f00 */
[----:B------:R-:W-:Y:S05]  /*9700*/  WARPSYNC.COLLECTIVE R91, `(.L_x_1868) ;  /* 0x000000005b087348 */ /* 0x000fea0003c00000 */
[----:B------:R0:W1:Y:S02]  /*9710*/  SHFL.IDX P0, R123, R88, R89, R90 ;  /* 0x00000059587b7389 */ /* 0x000064000000005a */
[----:B01----:R-:W-:Y:S05]  /*9720*/  ENDCOLLECTIVE ;  /* 0x000000000000791b */ /* 0x003fea0003800000 */
.L_x_1868:
[----:B------:R-:W-:Y:S02]  /*9730*/  MOV R89, R85 ;  /* 0x0000005500597202 */ /* 0x000fe40000000f00 */
[----:B------:R-:W-:-:S07]  /*9740*/  MOV R45, R123 ;  /* 0x0000007b002d7202 */ /* 0x000fce0000000f00 */
[----:B------:R-:W-:Y:S05]  /*9750*/  WARPSYNC.COLLECTIVE R91, `(.L_x_1869) ;  /* 0x000000005b087348 */ /* 0x000fea0003c00000 */
[----:B------:R0:W1:Y:S02]  /*9760*/  SHFL.IDX P0, R123, R88, R89, R90 ;  /* 0x00000059587b7389 */ /* 0x000064000000005a */
[----:B01----:R-:W-:Y:S05]  /*9770*/  ENDCOLLECTIVE ;  /* 0x000000000000791b */ /* 0x003fea0003800000 */
.L_x_1869:
[----:B------:R-:W-:Y:S02]  /*9780*/  MOV R88, R43 ;  /* 0x0000002b00587202 */ /* 0x000fe40000000f00 */
[----:B------:R-:W-:Y:S02]  /*9790*/  MOV R89, R139 ;  /* 0x0000008b00597202 */ /* 0x000fe40000000f00 */
[----:B------:R-:W-:-:S07]  /*97a0*/  MOV R7, R123 ;  /* 0x0000007b00077202 */ /* 0x000fce0000000f00 */
[----:B------:R-:W-:Y:S05]  /*97b0*/  WARPSYNC.COLLECTIVE R91, `(.L_x_1870) ;  /* 0x000000005b087348 */ /* 0x000fea0003c00000 */
[----:B------:R0:W1:Y:S02]  /*97c0*/  SHFL.IDX P0, R123, R88, R89, R90 ;  /* 0x00000059587b7389 */ /* 0x000064000000005a */
[----:B01----:R-:W-:Y:S05]  /*97d0*/  ENDCOLLECTIVE ;  /* 0x000000000000791b */ /* 0x003fea0003800000 */
.L_x_1870:
[----:B------:R-:W-:Y:S02]  /*97e0*/  MOV R88, R33 ;  /* 0x0000002100587202 */ /* 0x000fe40000000f00 */
[----:B------:R-:W-:-:S07]  /*97f0*/  MOV R124, R123 ;  /* 0x0000007b007c7202 */ /* 0x000fce0000000f00 */
[----:B------:R-:W-:Y:S05]  /*9800*/  WARPSYNC.COLLECTIVE R91, `(.L_x_1871) ;  /* 0x000000005b087348 */ /* 0x000fea0003c00000 */
[----:B------:R0:W1:Y:S02]  /*9810*/  SHFL.IDX P0, R123, R88, R89, R90 ;  /* 0x00000059587b7389 */ /* 0x000064000000005a */
[----:B01----:R-:W-:Y:S05]  /*9820*/  ENDCOLLECTIVE ;  /* 0x000000000000791b */ /* 0x003fea0003800000 */
.L_x_1871:
[----:B------:R-:W-:Y:S02]  /*9830*/  MOV R88, R27 ;  /* 0x0000001b00587202 */ /* 0x000fe40000000f00 */
[----:B------:R-:W-:-:S07]  /*9840*/  MOV R145, R123 ;  /* 0x0000007b00917202 */ /* 0x000fce0000000f00 */
[----:B------:R-:W-:Y:S05]  /*9850*/  WARPSYNC.COLLECTIVE R91, `(.L_x_1872) ;  /* 0x000000005b087348 */ /* 0x000fea0003c00000 */
[----:B------:R0:W1:Y:S02]  /*9860*/  SHFL.IDX P0, R123, R88, R89, R90 ;  /* 0x00000059587b7389 */ /* 0x000064000000005a */
[----:B01----:R-:W-:Y:S05]  /*9870*/  ENDCOLLECTIVE ;  /* 0x000000000000791b */ /* 0x003fea0003800000 */
.L_x_1872:
[----:B------:R-:W-:Y:S02]  /*9880*/  MOV R88, R12 ;  /* 0x0000000c00587202 */ /* 0x000fe40000000f00 */
[----:B------:R-:W-:-:S07]  /*9890*/  MOV R126, R123 ;  /* 0x0000007b007e7202 */ /* 0x000fce0000000f00 */
[----:B------:R-:W-:Y:S05]  /*98a0*/  WARPSYNC.COLLECTIVE R91, `(.L_x_1873) ;  /* 0x000000005b087348 */ /* 0x000fea0003c00000 */
[----:B------:R0:W1:Y:S02]  /*98b0*/  SHFL.IDX P0, R123, R88, R89, R90 ;  /* 0x00000059587b7389 */ /* 0x000064000000005a */
[----:B01----:R-:W-:Y:S05]  /*98c0*/  ENDCOLLECTIVE ;  /* 0x000000000000791b */ /* 0x003fea0003800000 */
.L_x_1873:
[----:B------:R-:W-:Y:S02]  /*98d0*/  MOV R88, R13 ;  /* 0x0000000d00587202 */ /* 0x000fe40000000f00 */
[----:B------:R-:W-:-:S07]  /*98e0*/  MOV R128, R123 ;  /* 0x0000007b00807202 */ /* 0x000fce0000000f00 */
[----:B------:R-:W-:Y:S05]  /*98f0*/  WARPSYNC.COLLECTIVE R91, `(.L_x_1874) ;  /* 0x000000005b087348 */ /* 0x000fea0003c00000 */
[----:B------:R0:W1:Y:S02]  /*9900*/  SHFL.IDX P0, R123, R88, R89, R90 ;  /* 0x00000059587b7389 */ /* 0x000064000000005a */
[----:B01----:R-:W-:Y:S05]  /*9910*/  ENDCOLLECTIVE ;  /* 0x000000000000791b */ /* 0x003fea0003800000 */
.L_x_1874:
        /* <DEDUP_REMOVED lines=13> */
.L_x_1875:
        /* <DEDUP_REMOVED lines=8> */
.L_x_1876:
[----:B------:R-:W-:Y:S02]  /*9a70*/  MOV R88, R16 ;  /* 0x0000001000587202 */ /* 0x000fe40000000f00 */
[----:B------:R-:W-:-:S07]  /*9a80*/  MOV R122, R123 ;  /* 0x0000007b007a7202 */ /* 0x000fce0000000f00 */
[----:B------:R-:W-:Y:S05]  /*9a90*/  WARPSYNC.COLLECTIVE R91, `(.L_x_1877) ;  /* 0x000000005b087348 */ /* 0x000fea0003c00000 */
[----:B------:R0:W1:Y:S02]  /*9aa0*/  SHFL.IDX P0, R123, R88, R89, R90 ;  /* 0x00000059587b7389 */ /* 0x000064000000005a */
[----:B01----:R-:W-:Y:S05]  /*9ab0*/  ENDCOLLECTIVE ;  /* 0x000000000000791b */ /* 0x003fea0003800000 */
.L_x_1877:
[-C--:B------:R-:W-:Y:S01]  /*9ac0*/  FFMA R155, R137, R122.reuse, R60 ;  /* 0x0000007a899b7223 */ /* 0x080fe2000000003c */
[----:B------:R-:W-:Y:S01]  /*9ad0*/  FFMA R59, R46, R122, R59 ;  /* 0x0000007a2e3b7223 */ /* 0x000fe2000000003b */
[----:B------:R-:W-:Y:S02]  /*9ae0*/  MOV R88, R17 ;  /* 0x0000001100587202 */ /* 0x000fe40000000f00 */
[----:B------:R-:W-:-:S07]  /*9af0*/  MOV R132, R123 ;  /* 0x0000007b00847202 */ /* 0x000fce0000000f00 */
[----:B------:R-:W-:Y:S05]  /*9b00*/  WARPSYNC.COLLECTIVE R91, `(.L_x_1878) ;  /* 0x000000005b087348 */ /* 0x000fea0003c00000 */
[----:B------:R0:W1:Y:S02]  /*9b10*/  SHFL.IDX P0, R123, R88, R89, R90 ;  /* 0x00000059587b7389 */ /* 0x000064000000005a */
[----:B01----:R-:W-:Y:S05]  /*9b20*/  ENDCOLLECTIVE ;  /* 0x000000000000791b */ /* 0x003fea0003800000 */
.L_x_1878:
        /* <DEDUP_REMOVED lines=8> */
.L_x_1879:
[----:B------:R-:W-:Y:S02]  /*9bb0*/  MOV R88, R19 ;  /* 0x0000001300587202 */ /* 0x000fe40000000f00 */
[----:B------:R-:W-:-:S07]  /*9bc0*/  MOV R10, R123 ;  /* 0x0000007b000a7202 */ /* 0x000fce0000000f00 */
[----:B------:R-:W-:Y:S05]  /*9bd0*/  WARPSYNC.COLLECTIVE R91, `(.L_x_1880) ;  /* 0x000000005b087348 */ /* 0x000fea0003c00000 */
[----:B------:R0:W1:Y:S02]  /*9be0*/  SHFL.IDX P0, R123, R88, R89, R90 ;  /* 0x00000059587b7389 */ /* 0x000064000000005a */
[----:B01----:R-:W-:Y:S05]  /*9bf0*/  ENDCOLLECTIVE ;  /* 0x000000000000791b */ /* 0x003fea0003800000 */
.L_x_1880:
[-C--:B------:R-:W-:Y:S01]  /*9c00*/  FFMA R65, R46, R10.reuse, R65 ;  /* 0x0000000a2e417223 */ /* 0x080fe20000000041 */
[----:B------:R-:W-:Y:S01]  /*9c10*/  FFMA R161, R137, R10, R66 ;  /* 0x0000000a89a17223 */ /* 0x000fe20000000042 */
[----:B------:R-:W-:Y:S02]  /*9c20*/  MOV R88, R20 ;  /* 0x0000001400587202 */ /* 0x000fe40000000f00 */
[----:B------:R-:W-:-:S07]  /*9c30*/  MOV R48, R123 ;  /* 0x0000007b00307202 */ /* 0x000fce0000000f00 */
[----:B------:R-:W-:Y:S05]  /*9c40*/  WARPSYNC.COLLECTIVE R91, `(.L_x_1881) ;  /* 0x000000005b087348 */ /* 0x000fea0003c00000 */
[----:B------:R0:W1:Y:S02]  /*9c50*/  SHFL.IDX P0, R123, R88, R89, R90 ;  /* 0x00000059587b7389 */ /* 0x000064000000005a */
[----:B01----:R-:W-:Y:S05]  /*9c60*/  ENDCOLLECTIVE ;  /* 0x000000000000791b */ /* 0x003fea0003800000 */
.L_x_1881:
[-C--:B------:R-:W-:Y:S01]  /*9c70*/  FFMA R67, R46, R48.reuse, R67 ;  /* 0x000000302e437223 */ /* 0x080fe20000000043 */
[----:B------:R-:W-:Y:S01]  /*9c80*/  FFMA R163, R137, R48, R68 ;  /* 0x0000003089a37223 */ /* 0x000fe20000000044 */
[----:B------:R-:W-:Y:S02]  /*9c90*/  MOV R88, R21 ;  /* 0x0000001500587202 */ /* 0x000fe40000000f00 */
[----:B------:R-:W-:-:S07]  /*9ca0*/  MOV R50, R123 ;  /* 0x0000007b00327202 */ /* 0x000fce0000000f00 */
[----:B------:R-:W-:Y:S05]  /*9cb0*/  WARPSYNC.COLLECTIVE R91, `(.L_x_1882) ;  /* 0x000000005b087348 */ /* 0x000fea0003c00000 */
[----:B------:R0:W1:Y:S02]  /*9cc0*/  SHFL.IDX P0, R123, R88, R89, R90 ;  /* 0x00000059587b7389 */ /* 0x000064000000005a */
[----:B01----:R-:W-:Y:S05]  /*9cd0*/  ENDCOLLECTIVE ;  /* 0x000000000000791b */ /* 0x003fea0003800000 */
.L_x_1882:
[-C--:B------:R-:W-:Y:S01]  /*9ce0*/  FFMA R69, R46, R50.reuse, R69 ;  /* 0x000000322e457223 */ /* 0x080fe20000000045 */
[----:B------:R-:W-:Y:S01]  /*9cf0*/  FFMA R165, R137, R50, R70 ;  /* 0x0000003289a57223 */ /* 0x000fe20000000046 */
[----:B------:R-:W-:Y:S02]  /*9d00*/  MOV R88, R22 ;  /* 0x0000001600587202 */ /* 0x000fe40000000f00 */
[----:B------:R-:W-:-:S07]  /*9d10*/  MOV R52, R123 ;  /* 0x0000007b00347202 */ /* 0x000fce0000000f00 */
[----:B------:R-:W-:Y:S05]  /*9d20*/  WARPSYNC.COLLECTIVE R91, `(.L_x_1883) ;  /* 0x000000005b087348 */ /* 0x000fea0003c00000 */
[----:B------:R0:W1:Y:S02]  /*9d30*/  SHFL.IDX P0, R123, R88, R89, R90 ;  /* 0x00000059587b7389 */ /* 0x000064000000005a */
[----:B01----:R-:W-:Y:S05]  /*9d40*/  ENDCOLLECTIVE ;  /* 0x000000000000791b */ /* 0x003fea0003800000 */
.L_x_1883:
[-C--:B------:R-:W-:Y:S01]  /*9d50*/  FFMA R71, R46, R52.reuse, R71 ;  /* 0x000000342e477223 */ /* 0x080fe20000000047 */
[----:B------:R-:W-:Y:S01]  /*9d60*/  FFMA R72, R137, R52, R72 ;  /* 0x0000003489487223 */ /* 0x000fe20000000048 */
[----:B------:R-:W-:Y:S02]  /*9d70*/  MOV R88, R23 ;  /* 0x0000001700587202 */ /* 0x000fe40000000f00 */
[----:B------:R-:W-:-:S07]  /*9d80*/  MOV R54, R123 ;  /* 0x0000007b00367202 */ /* 0x000fce0000000f00 */
[----:B------:R-:W-:Y:S05]  /*9d90*/  WARPSYNC.COLLECTIVE R91, `(.L_x_1884) ;  /* 0x000000005b087348 */ /* 0x000fea0003c00000 */
[----:B------:R0:W1:Y:S02]  /*9da0*/  SHFL.IDX P0, R123, R88, R89, R90 ;  /* 0x00000059587b7389 */ /* 0x000064000000005a */
[----:B01----:R-:W-:Y:S05]  /*9db0*/  ENDCOLLECTIVE ;  /* 0x000000000000791b */ /* 0x003fea0003800000 */
.L_x_1884:
[-C--:B------:R-:W-:Y:S01]  /*9dc0*/  FFMA R73, R46, R54.reuse, R73 ;  /* 0x000000362e497223 */ /* 0x080fe20000000049 */
[----:B------:R-:W-:Y:S01]  /*9dd0*/  FFMA R74, R137, R54, R74 ;  /* 0x00000036894a7223 */ /* 0x000fe2000000004a */
[----:B------:R-:W-:Y:S02]  /*9de0*/  MOV R88, R24 ;  /* 0x0000001800587202 */ /* 0x000fe40000000f00 */
[----:B------:R-:W-:-:S07]  /*9df0*/  MOV R56, R123 ;  /* 0x0000007b00387202 */ /* 0x000fce0000000f00 */
[----:B------:R-:W-:Y:S05]  /*9e00*/  WARPSYNC.COLLECTIVE R91, `(.L_x_1885) ;  /* 0x000000005b087348 */ /* 0x000fea0003c00000 */
[----:B------:R0:W1:Y:S02]  /*9e10*/  SHFL.IDX P0, R123, R88, R89, R90 ;  /* 0x00000059587b7389 */ /* 0x000064000000005a */
[----:B01----:R-:W-:Y:S05]  /*9e20*/  ENDCOLLECTIVE ;  /* 0x000000000000791b */ /* 0x003fea0003800000 */
.L_x_1885:
[-C--:B------:R-:W-:Y:S01]  /*9e30*/  FFMA R75, R46, R56.reuse, R75 ;  /* 0x000000382e4b7223 */ /* 0x080fe2000000004b */
[----:B------:R-:W-:Y:S01]  /*9e40*/  FFMA R92, R137, R56, R92 ;  /* 0x00000038895c7223 */ /* 0x000fe2000000005c */
[----:B------:R-:W-:Y:S02]  /*9e50*/  MOV R88, R25 ;  /* 0x0000001900587202 */ /* 0x000fe40000000f00 */
[----:B------:R-:W-:-:S07]  /*9e60*/  MOV R58, R123 ;  /* 0x0000007b003a7202 */ /* 0x000fce0000000f00 */
[----:B------:R-:W-:Y:S05]  /*9e70*/  WARPSYNC.COLLECTIVE R91, `(.L_x_1886) ;  /* 0x000000005b087348 */ /* 0x000fea0003c00000 */
[----:B------:R0:W1:Y:S02]  /*9e80*/  SHFL.IDX P0, R123, R88, R89, R90 ;  /* 0x00000059587b7389 */ /* 0x000064000000005a */
[----:B01----:R-:W-:Y:S05]  /*9e90*/  ENDCOLLECTIVE ;  /* 0x000000000000791b */ /* 0x003fea0003800000 */
.L_x_1886:
        /* <DEDUP_REMOVED lines=8> */
.L_x_1887:
[----:B------:R-:W-:Y:S02]  /*9f20*/  MOV R88, R28 ;  /* 0x0000001c00587202 */ /* 0x000fe40000000f00 */
[----:B------:R-:W-:-:S07]  /*9f30*/  MOV R10, R123 ;  /* 0x0000007b000a7202 */ /* 0x000fce0000000f00 */
[----:B------:R-:W-:Y:S05]  /*9f40*/  WARPSYNC.COLLECTIVE R91, `(.L_x_1888) ;  /* 0x000000005b087348 */ /* 0x000fea0003c00000 */
[----:B------:R0:W1:Y:S02]  /*9f50*/  SHFL.IDX P0, R123, R88, R89, R90 ;  /* 0x00000059587b7389 */ /* 0x000064000000005a */
[----:B01----:R-:W-:Y:S05]  /*9f60*/  ENDCOLLECTIVE ;  /* 0x000000000000791b */ /* 0x003fea0003800000 */
.L_x_1888:
[-C--:B------:R-:W-:Y:S01]  /*9f70*/  FFMA R97, R46, R10.reuse, R97 ;  /* 0x0000000a2e617223 */ /* 0x080fe20000000061 */
[----:B------:R-:W-:Y:S01]  /*9f80*/  FFMA R98, R137, R10, R98 ;  /* 0x0000000a89627223 */ /* 0x000fe20000000062 */
[----:B------:R-:W-:Y:S02]  /*9f90*/  MOV R88, R29 ;  /* 0x0000001d00587202 */ /* 0x000fe40000000f00 */
[----:B------:R-:W-:-:S07]  /*9fa0*/  MOV R48, R123 ;  /* 0x0000007b00307202 */ /* 0x000fce0000000f00 */
[----:B------:R-:W-:Y:S05]  /*9fb0*/  WARPSYNC.COLLECTIVE R91, `(.L_x_1889) ;  /* 0x000000005b087348 */ /* 0x000fea0003c00000 */
[----:B------:R0:W1:Y:S02]  /*9fc0*/  SHFL.IDX P0, R123, R88, R89, R90 ;  /* 0x00000059587b7389 */ /* 0x000064000000005a */
[----:B01----:R-:W-:Y:S05]  /*9fd0*/  ENDCOLLECTIVE ;  /* 0x000000000000791b */ /* 0x003fea0003800000 */
.L_x_1889:
[-C--:B------:R-:W-:Y:S01]  /*9fe0*/  FFMA R99, R46, R48.reuse, R99 ;  /* 0x000000302e637223 */ /* 0x080fe20000000063 */
[----:B------:R-:W-:Y:S01]  /*9ff0*/  FFMA R100, R137, R48, R100 ;  /* 0x0000003089647223 */ /* 0x000fe20000000064 */
[----:B------:R-:W-:Y:S02]  /*a000*/  MOV R88, R30 ;  /* 0x0000001e00587202 */ /* 0x000fe40000000f00 */
[----:B------:R-:W-:-:S07]  /*a010*/  MOV R50, R123 ;  /* 0x0000007b00327202 */ /* 0x000fce0000000f00 */
[----:B------:R-:W-:Y:S05]  /*a020*/  WARPSYNC.COLLECTIVE R91, `(.L_x_1890) ;  /* 0x000000005b087348 */ /* 0x000fea0003c00000 */
[----:B------:R0:W1:Y:S02]  /*a030*/  SHFL.IDX P0, R123, R88, R89, R90 ;  /* 0x00000059587b7389 */ /* 0x000064000000005a */
[----:B01----:R-:W-:Y:S05]  /*a040*/  ENDCOLLECTIVE ;  /* 0x000000000000791b */ /* 0x003fea0003800000 */
.L_x_1890:
[-C--:B------:R-:W-:Y:S01]  /*a050*/  FFMA R101, R46, R50.reuse, R101 ;  /* 0x000000322e657223 */ /* 0x080fe20000000065 */
[----:B------:R-:W-:Y:S01]  /*a060*/  FFMA R102, R137, R50, R102 ;  /* 0x0000003289667223 */ /* 0x000fe20000000066 */
[----:B------:R-:W-:Y:S02]  /*a070*/  MOV R88, R31 ;  /* 0x0000001f00587202 */ /* 0x000fe40000000f00 */
[----:B------:R-:W-:-:S07]  /*a080*/  MOV R52, R123 ;  /* 0x0000007b00347202 */ /* 0x000fce0000000f00 */
[----:B------:R-:W-:Y:S05]  /*a090*/  WARPSYNC.COLLECTIVE R91, `(.L_x_1891) ;  /* 0x000000005b087348 */ /* 0x000fea0003c00000 */
[----:B------:R0:W1:Y:S02]  /*a0a0*/  SHFL.IDX P0, R123, R88, R89, R90 ;  /* 0x00000059587b7389 */ /* 0x000064000000005a */
[----:B01----:R-:W-:Y:S05]  /*a0b0*/  ENDCOLLECTIVE ;  /* 0x000000000000791b */ /* 0x003fea0003800000 */
.L_x_1891:
[-C--:B------:R-:W-:Y:S01]  /*a0c0*/  FFMA R103, R46, R52.reuse, R103 ;  /* 0x000000342e677223 */ /* 0x080fe20000000067 */
[----:B------:R-:W-:Y:S01]  /*a0d0*/  FFMA R104, R137, R52, R104 ;  /* 0x0000003489687223 */ /* 0x000fe20000000068 */
[----:B------:R-:W-:Y:S02]  /*a0e0*/  MOV R88, R32 ;  /* 0x0000002000587202 */ /* 0x000fe40000000f00 */
[----:B------:R-:W-:-:S07]  /*a0f0*/  MOV R54, R123 ;  /* 0x0000007b00367202 */ /* 0x000fce0000000f00 */
[----:B------:R-:W-:Y:S05]  /*a100*/  WARPSYNC.COLLECTIVE R91, `(.L_x_1892) ;  /* 0x000000005b087348 */ /* 0x000fea0003c00000 */
[----:B------:R0:W1:Y:S02]  /*a110*/  SHFL.IDX P0, R123, R88, R89, R90 ;  /* 0x00000059587b7389 */ /* 0x000064000000005a */
[----:B01----:R-:W-:Y:S05]  /*a120*/  ENDCOLLECTIVE ;  /* 0x000000000000791b */ /* 0x003fea0003800000 */
.L_x_1892:
[-C--:B------:R-:W-:Y:S01]  /*a130*/  FFMA R105, R46, R54.reuse, R105 ;  /* 0x000000362e697223 */ /* 0x080fe20000000069 */
[----:B------:R-:W-:Y:S01]  /*a140*/  FFMA R106, R137, R54, R106 ;  /* 0x00000036896a7223 */ /* 0x000fe2000000006a */
[----:B------:R-:W-:Y:S02]  /*a150*/  MOV R88, R34 ;  /* 0x0000002200587202 */ /* 0x000fe40000000f00 */
[----:B------:R-:W-:-:S07]  /*a160*/  MOV R56, R123 ;  /* 0x0000007b00387202 */ /* 0x000fce0000000f00 */
[----:B------:R-:W-:Y:S05]  /*a170*/  WARPSYNC.COLLECTIVE R91, `(.L_x_1893) ;  /* 0x000000005b087348 */ /* 0x000fea0003c00000 */
[----:B------:R0:W1:Y:S02]  /*a180*/  SHFL.IDX P0, R123, R88, R89, R90 ;  /* 0x00000059587b7389 */ /* 0x000064000000005a */
[----:B01----:R-:W-:Y:S05]  /*a190*/  ENDCOLLECTIVE ;  /* 0x000000000000791b */ /* 0x003fea0003800000 */
.L_x_1893:
[-C--:B------:R-:W-:Y:S01]  /*a1a0*/  FFMA R107, R46, R56.reuse, R107 ;  /* 0x000000382e6b7223 */ /* 0x080fe2000000006b */
[----:B------:R-:W-:Y:S01]  /*a1b0*/  FFMA R108, R137, R56, R108 ;  /* 0x00000038896c7223 */ /* 0x000fe2000000006c */
[----:B------:R-:W-:Y:S02]  /*a1c0*/  MOV R88, R35 ;  /* 0x0000002300587202 */ /* 0x000fe40000000f00 */
[----:B------:R-:W-:-:S07]  /*a1d0*/  MOV R58, R123 ;  /* 0x0000007b003a7202 */ /* 0x000fce0000000f00 */
[----:B------:R-:W-:Y:S05]  /*a1e0*/  WARPSYNC.COLLECTIVE R91, `(.L_x_1894) ;  /* 0x000000005b087348 */ /* 0x000fea0003c00000 */
[----:B------:R0:W1:Y:S02]  /*a1f0*/  SHFL.IDX P0, R123, R88, R89, R90 ;  /* 0x00000059587b7389 */ /* 0x000064000000005a */
[----:B01----:R-:W-:Y:S05]  /*a200*/  ENDCOLLECTIVE ;  /* 0x000000000000791b */ /* 0x003fea0003800000 */
.L_x_1894:
        /* <DEDUP_REMOVED lines=8> */
.L_x_1895:
[----:B------:R-:W-:Y:S02]  /*a290*/  MOV R88, R37 ;  /* 0x0000002500587202 */ /* 0x000fe40000000f00 */
[----:B------:R-:W-:-:S07]  /*a2a0*/  MOV R10, R123 ;  /* 0x0000007b000a7202 */ /* 0x000fce0000000f00 */
[----:B------:R-:W-:Y:S05]  /*a2b0*/  WARPSYNC.COLLECTIVE R91, `(.L_x_1896) ;  /* 0x000000005b087348 */ /* 0x000fea0003c00000 */
[----:B------:R0:W1:Y:S02]  /*a2c0*/  SHFL.IDX P0, R123, R88, R89, R90 ;  /* 0x00000059587b7389 */ /* 0x000064000000005a */
[----:B01----:R-:W-:Y:S05]  /*a2d0*/  ENDCOLLECTIVE ;  /* 0x000000000000791b */ /* 0x003fea0003800000 */
.L_x_1896:
        /* <DEDUP_REMOVED lines=10> */
.L_x_1897:
[-C--:B------:R-:W-:Y:S01]  /*a380*/  FFMA R116, R137, R48.reuse, R116 ;  /* 0x0000003089747223 */ /* 0x080fe20000000074 */
[----:B------:R-:W-:Y:S01]  /*a390*/  FFMA R115, R46, R48, R115 ;  /* 0x000000302e737223 */ /* 0x000fe20000000073 */
[----:B------:R-:W-:Y:S02]  /*a3a0*/  MOV R88, R39 ;  /* 0x0000002700587202 */ /* 0x000fe40000000f00 */
[----:B------:R-:W-:-:S07]  /*a3b0*/  MOV R50, R123 ;  /* 0x0000007b00327202 */ /* 0x000fce0000000f00 */
[----:B------:R-:W-:Y:S05]  /*a3c0*/  WARPSYNC.COLLECTIVE R91, `(.L_x_1898) ;  /* 0x000000005b087348 */ /* 0x000fea0003c00000 */
[----:B------:R0:W1:Y:S02]  /*a3d0*/  SHFL.IDX P0, R123, R88, R89, R90 ;  /* 0x00000059587b7389 */ /* 0x000064000000005a */
[----:B01----:R-:W-:Y:S05]  /*a3e0*/  ENDCOLLECTIVE ;  /* 0x000000000000791b */ /* 0x003fea0003800000 */
.L_x_1898:
[-C--:B------:R-:W-:Y:S01]  /*a3f0*/  FFMA R118, R137, R50.reuse, R118 ;  /* 0x0000003289767223 */ /* 0x080fe20000000076 */
[----:B------:R-:W-:Y:S01]  /*a400*/  FFMA R117, R46, R50, R117 ;  /* 0x000000322e757223 */ /* 0x000fe20000000075 */
[----:B------:R-:W-:Y:S02]  /*a410*/  MOV R88, R40 ;  /* 0x0000002800587202 */ /* 0x000fe40000000f00 */
[----:B------:R-:W-:-:S07]  /*a420*/  MOV R52, R123 ;  /* 0x0000007b00347202 */ /* 0x000fce0000000f00 */
[----:B------:R-:W-:Y:S05]  /*a430*/  WARPSYNC.COLLECTIVE R91, `(.L_x_1899) ;  /* 0x000000005b087348 */ /* 0x000fea0003c00000 */
[----:B------:R0:W1:Y:S02]  /*a440*/  SHFL.IDX P0, R123, R88, R89, R90 ;  /* 0x00000059587b7389 */ /* 0x000064000000005a */
[----:B01----:R-:W-:Y:S05]  /*a450*/  ENDCOLLECTIVE ;  /* 0x000000000000791b */ /* 0x003fea0003800000 */
.L_x_1899:
[-C--:B------:R-:W-:Y:S01]  /*a460*/  FFMA R120, R137, R52.reuse, R120 ;  /* 0x0000003489787223 */ /* 0x080fe20000000078 */
[----:B------:R-:W-:Y:S01]  /*a470*/  FFMA R119, R46, R52, R119 ;  /* 0x000000342e777223 */ /* 0x000fe20000000077 */
[----:B------:R-:W-:Y:S02]  /*a480*/  MOV R88, R41 ;  /* 0x0000002900587202 */ /* 0x000fe40000000f00 */
[----:B------:R-:W-:-:S07]  /*a490*/  MOV R54, R123 ;  /* 0x0000007b00367202 */ /* 0x000fce0000000f00 */
[----:B------:R-:W-:Y:S05]  /*a4a0*/  WARPSYNC.COLLECTIVE R91, `(.L_x_1900) ;  /* 0x000000005b087348 */ /* 0x000fea0003c00000 */
[----:B------:R0:W1:Y:S02]  /*a4b0*/  SHFL.IDX P0, R123, R88, R89, R90 ;  /* 0x00000059587b7389 */ /* 0x000064000000005a */
[----:B01----:R-:W-:Y:S05]  /*a4c0*/  ENDCOLLECTIVE ;  /* 0x000000000000791b */ /* 0x003fea0003800000 */
.L_x_1900:
[-C--:B------:R-:W-:Y:S01]  /*a4d0*/  FFMA R87, R137, R54.reuse, R87 ;  /* 0x0000003689577223 */ /* 0x080fe20000000057 */
[----:B------:R-:W-:Y:S01]  /*a4e0*/  FFMA R121, R46, R54, R121 ;  /* 0x000000362e797223 */ /* 0x000fe20000000079 */
[----:B------:R-:W-:Y:S02]  /*a4f0*/  MOV R88, R42 ;  /* 0x0000002a00587202 */ /* 0x000fe40000000f00 */
[----:B------:R-:W-:-:S07]  /*a500*/  MOV R56, R123 ;  /* 0x0000007b00387202 */ /* 0x000fce0000000f00 */
[----:B------:R-:W-:Y:S05]  /*a510*/  WARPSYNC.COLLECTIVE R91, `(.L_x_1901) ;  /* 0x000000005b087348 */ /* 0x000fea0003c00000 */
[----:B------:R0:W1:Y:S02]  /*a520*/  SHFL.IDX P0, R123, R88, R89, R90 ;  /* 0x00000059587b7389 */ /* 0x000064000000005a */
[----:B01----:R-:W-:Y:S05]  /*a530*/  ENDCOLLECTIVE ;  /* 0x000000000000791b */ /* 0x003fea0003800000 */
.L_x_1901:
        /* <DEDUP_REMOVED lines=8> */
.L_x_1902:
        /* <DEDUP_REMOVED lines=8> */
.L_x_1903:
[----:B------:R-:W-:Y:S02]  /*a640*/  MOV R88, R27 ;  /* 0x0000001b00587202 */ /* 0x000fe40000000f00 */
[----:B------:R-:W-:-:S07]  /*a650*/  MOV R0, R123 ;  /* 0x0000007b00007202 */ /* 0x000fce0000000f00 */
[----:B------:R-:W-:Y:S05]  /*a660*/  WARPSYNC.COLLECTIVE R91, `(.L_x_1904) ;  /* 0x000000005b087348 */ /* 0x000fea0003c00000 */
[----:B------:R0:W1:Y:S02]  /*a670*/  SHFL.IDX P0, R123, R88, R89, R90 ;  /* 0x00000059587b7389 */ /* 0x000064000000005a */
[----:B01----:R-:W-:Y:S05]  /*a680*/  ENDCOLLECTIVE ;  /* 0x000000000000791b */ /* 0x003fea0003800000 */
.L_x_1904:
[----:B------:R-:W-:Y:S02]  /*a690*/  MOV R88, R12 ;  /* 0x0000000c00587202 */ /* 0x000fe40000000f00 */
[----:B------:R-:W-:-:S07]  /*a6a0*/  MOV R10, R123 ;  /* 0x0000007b000a7202 */ /* 0x000fce0000000f00 */
[----:B------:R-:W-:Y:S05]  /*a6b0*/  WARPSYNC.COLLECTIVE R91, `(.L_x_1905) ;  /* 0x000000005b087348 */ /* 0x000fea0003c00000 */
[----:B------:R0:W1:Y:S02]  /*a6c0*/  SHFL.IDX P0, R123, R88, R89, R90 ;  /* 0x00000059587b7389 */ /* 0x000064000000005a */
[----:B01----:R-:W-:Y:S05]  /*a6d0*/  ENDCOLLECTIVE ;  /* 0x000000000000791b */ /* 0x003fea0003800000 */
.L_x_1905:
[----:B------:R-:W-:Y:S02]  /*a6e0*/  MOV R88, R13 ;  /* 0x0000000d00587202 */ /* 0x000fe40000000f00 */
[----:B------:R-:W-:-:S07]  /*a6f0*/  MOV R48, R123 ;  /* 0x0000007b00307202 */ /* 0x000fce0000000f00 */
[----:B------:R-:W-:Y:S05]  /*a700*/  WARPSYNC.COLLECTIVE R91, `(.L_x_1906) ;  /* 0x000000005b087348 */ /* 0x000fea0003c00000 */
[----:B------:R0:W1:Y:S02]  /*a710*/  SHFL.IDX P0, R123, R88, R89, R90 ;  /* 0x00000059587b7389 */ /* 0x000064000000005a */
[----:B01----:R-:W-:Y:S05]  /*a720*/  ENDCOLLECTIVE ;  /* 0x000000000000791b */ /* 0x003fea0003800000 */
.L_x_1906:
[----:B------:R-:W-:Y:S02]  /*a730*/  MOV R88, R14 ;  /* 0x0000000e00587202 */ /* 0x000fe40000000f00 */
[----:B------:R-:W-:-:S07]  /*a740*/  MOV R50, R123 ;  /* 0x0000007b00327202 */ /* 0x000fce0000000f00 */
[----:B------:R-:W-:Y:S05]  /*a750*/  WARPSYNC.COLLECTIVE R91, `(.L_x_1907) ;  /* 0x000000005b087348 */ /* 0x000fea0003c00000 */
[----:B------:R0:W1:Y:S02]  /*a760*/  SHFL.IDX P0, R123, R88, R89, R90 ;  /* 0x00000059587b7389 */ /* 0x000064000000005a */
[----:B01----:R-:W-:Y:S05]  /*a770*/  ENDCOLLECTIVE ;  /* 0x000000000000791b */ /* 0x003fea0003800000 */
.L_x_1907:
[----:B------:R-:W-:Y:S02]  /*a780*/  MOV R88, R15 ;  /* 0x0000000f00587202 */ /* 0x000fe40000000f00 */
[----:B------:R-:W-:-:S07]  /*a790*/  MOV R52, R123 ;  /* 0x0000007b00347202 */ /* 0x000fce0000000f00 */
[----:B------:R-:W-:Y:S05]  /*a7a0*/  WARPSYNC.COLLECTIVE R91, `(.L_x_1908) ;  /* 0x000000005b087348 */ /* 0x000fea0003c00000 */
[----:B------:R0:W1:Y:S02]  /*a7b0*/  SHFL.IDX P0, R123, R88, R89, R90 ;  /* 0x00000059587b7389 */ /* 0x000064000000005a */
[----:B01----:R-:W-:Y:S05]  /*a7c0*/  ENDCOLLECTIVE ;  /* 0x000000000000791b */ /* 0x003fea0003800000 */
.L_x_1908:
[----:B------:R-:W-:Y:S02]  /*a7d0*/  MOV R88, R16 ;  /* 0x0000001000587202 */ /* 0x000fe40000000f00 */
[----:B------:R-:W-:-:S07]  /*a7e0*/  MOV R54, R123 ;  /* 0x0000007b00367202 */ /* 0x000fce0000000f00 */
[----:B------:R-:W-:Y:S05]  /*a7f0*/  WARPSYNC.COLLECTIVE R91, `(.L_x_1909) ;  /* 0x000000005b087348 */ /* 0x000fea0003c00000 */
[----:B------:R0:W1:Y:S02]  /*a800*/  SHFL.IDX P0, R123, R88, R89, R90 ;  /* 0x00000059587b7389 */ /* 0x000064000000005a */
[----:B01----:R-:W-:Y:S05]  /*a810*/  ENDCOLLECTIVE ;  /* 0x000000000000791b */ /* 0x003fea0003800000 */
.L_x_1909:
[----:B------:R-:W-:Y:S02]  /*a820*/  MOV R88, R17 ;  /* 0x0000001100587202 */ /* 0x000fe40000000f00 */
[----:B------:R-:W-:-:S07]  /*a830*/  MOV R56, R123 ;  /* 0x0000007b00387202 */ /* 0x000fce0000000f00 */
[----:B------:R-:W-:Y:S05]  /*a840*/  WARPSYNC.COLLECTIVE R91, `(.L_x_1910) ;  /* 0x000000005b087348 */ /* 0x000fea0003c00000 */
[----:B------:R0:W1:Y:S02]  /*a850*/  SHFL.IDX P0, R123, R88, R89, R90 ;  /* 0x00000059587b7389 */ /* 0x000064000000005a */
[----:B01----:R-:W-:Y:S05]  /*a860*/  ENDCOLLECTIVE ;  /* 0x000000000000791b */ /* 0x003fea0003800000 */
.L_x_1910:
[----:B------:R-:W-:Y:S02]  /*a870*/  MOV R88, R18 ;  /* 0x0000001200587202 */ /* 0x000fe40000000f00 */
[----:B------:R-:W-:-:S07]  /*a880*/  MOV R11, R123 ;  /* 0x0000007b000b7202 */ /* 0x000fce0000000f00 */
[----:B------:R-:W-:Y:S05]  /*a890*/  WARPSYNC.COLLECTIVE R91, `(.L_x_1911) ;  /* 0x000000005b087348 */ /* 0x000fea0003c00000 */
[----:B------:R0:W1:Y:S02]  /*a8a0*/  SHFL.IDX P0, R123, R88, R89, R90 ;  /* 0x00000059587b7389 */ /* 0x000064000000005a */
[----:B01----:R-:W-:Y:S05]  /*a8b0*/  ENDCOLLECTIVE ;  /* 0x000000000000791b */ /* 0x003fea0003800000 */
.L_x_1911:
[----:B------:R-:W-:Y:S01]  /*a8c0*/  MOV R88, R19 ;  /* 0x0000001300587202 */ /* 0x000fe20000000f00 */
[-C--:B------:R-:W-:Y:S01]  /*a8d0*/  FFMA R65, R84, R123.reuse, R65 ;  /* 0x0000007b54417223 */ /* 0x080fe20000000041 */
[----:B------:R-:W-:-:S07]  /*a8e0*/  FFMA R161, R86, R123, R161 ;  /* 0x0000007b56a17223 */ /* 0x000fce00000000a1 */
[----:B------:R-:W-:Y:S05]  /*a8f0*/  WARPSYNC.COLLECTIVE R91, `(.L_x_1912) ;  /* 0x000000005b087348 */ /* 0x000fea0003c00000 */
[----:B------:R0:W1:Y:S02]  /*a900*/  SHFL.IDX P0, R123, R88, R89, R90 ;  /* 0x00000059587b7389 */ /* 0x000064000000005a */
[----:B01----:R-:W-:Y:S05]  /*a910*/  ENDCOLLECTIVE ;  /* 0x000000000000791b */ /* 0x003fea0003800000 */
.L_x_1912:
[-C--:B------:R-:W-:Y:S01]  /*a920*/  FFMA R143, R84, R0.reuse, R143 ;  /* 0x00000000548f7223 */ /* 0x080fe2000000008f */
[----:B------:R-:W-:Y:S01]  /*a930*/  FFMA R145, R86, R0, R145 ;  /* 0x0000000056917223 */ /* 0x000fe20000000091 */
[----:B------:R-:W-:Y:S02]  /*a940*/  MOV R88, R20 ;  /* 0x0000001400587202 */ /* 0x000fe40000000f00 */
[----:B------:R-:W-:-:S07]  /*a950*/  MOV R0, R123 ;  /* 0x0000007b00007202 */ /* 0x000fce0000000f00 */
[----:B------:R-:W-:Y:S05]  /*a960*/  WARPSYNC.COLLECTIVE R91, `(.L_x_1913) ;  /* 0x000000005b087348 */ /* 0x000fea0003c00000 */
[----:B------:R0:W1:Y:S02]  /*a970*/  SHFL.IDX P0, R123, R88, R89, R90 ;  /* 0x00000059587b7389 */ /* 0x000064000000005a */
[----:B01----:R-:W-:Y:S05]  /*a980*/  ENDCOLLECTIVE ;  /* 0x000000000000791b */ /* 0x003fea0003800000 */
.L_x_1913:
[-C--:B------:R-:W-:Y:S01]  /*a990*/  FFMA R51, R84, R10.reuse, R51 ;  /* 0x0000000a54337223 */ /* 0x080fe20000000033 */
[----:B------:R-:W-:Y:S01]  /*a9a0*/  FFMA R147, R86, R10, R147 ;  /* 0x0000000a56937223 */ /* 0x000fe20000000093 */
[----:B------:R-:W-:Y:S02]  /*a9b0*/  MOV R88, R21 ;  /* 0x0000001500587202 */ /* 0x000fe40000000f00 */
[----:B------:R-:W-:-:S07]  /*a9c0*/  MOV R10, R123 ;  /* 0x0000007b000a7202 */ /* 0x000fce0000000f00 */
[----:B------:R-:W-:Y:S05]  /*a9d0*/  WARPSYNC.COLLECTIVE R91, `(.L_x_1914) ;  /* 0x000000005b087348 */ /* 0x000fea0003c00000 */
[----:B------:R0:W1:Y:S02]  /*a9e0*/  SHFL.IDX P0, R123, R88, R89, R90 ;  /* 0x00000059587b7389 */ /* 0x000064000000005a */
[----:B01----:R-:W-:Y:S05]  /*a9f0*/  ENDCOLLECTIVE ;  /* 0x000000000000791b */ /* 0x003fea0003800000 */
.L_x_1914:
[-C--:B------:R-:W-:Y:S01]  /*aa00*/  FFMA R63, R84, R11.reuse, R63 ;  /* 0x0000000b543f7223 */ /* 0x080fe2000000003f */
[----:B------:R-:W-:Y:S01]  /*aa10*/  FFMA R159, R86, R11, R159 ;  /* 0x0000000b569f7223 */ /* 0x000fe2000000009f */
[----:B------:R-:W-:Y:S02]  /*aa20*/  MOV R88, R22 ;  /* 0x0000001600587202 */ /* 0x000fe40000000f00 */
[----:B------:R-:W-:-:S07]  /*aa30*/  MOV R11, R123 ;  /* 0x0000007b000b7202 */ /* 0x000fce0000000f00 */
[----:B------:R-:W-:Y:S05]  /*aa40*/  WARPSYNC.COLLECTIVE R91, `(.L_x_1915) ;  /* 0x000000005b087348 */ /* 0x000fea0003c00000 */
[----:B------:R0:W1:Y:S02]  /*aa50*/  SHFL.IDX P0, R123, R88, R89, R90 ;  /* 0x00000059587b7389 */ /* 0x000064000000005a */
[----:B01----:R-:W-:Y:S05]  /*aa60*/  ENDCOLLECTIVE ;  /* 0x000000000000791b */ /* 0x003fea0003800000 */
.L_x_1915:
[-C--:B------:R-:W-:Y:S01]  /*aa70*/  FFMA R53, R84, R48.reuse, R53 ;  /* 0x0000003054357223 */ /* 0x080fe20000000035 */
[----:B------:R-:W-:Y:S01]  /*aa80*/  FFMA R149, R86, R48, R149 ;  /* 0x0000003056957223 */ /* 0x000fe20000000095 */
[----:B------:R-:W-:Y:S02]  /*aa90*/  MOV R88, R23 ;  /* 0x0000001700587202 */ /* 0x000fe40000000f00 */
[----:B------:R-:W-:-:S07]  /*aaa0*/  MOV R48, R123 ;  /* 0x0000007b00307202 */ /* 0x000fce0000000f00 */
[----:B------:R-:W-:Y:S05]  /*aab0*/  WARPSYNC.COLLECTIVE R91, `(.L_x_1916) ;  /* 0x000000005b087348 */ /* 0x000fea0003c00000 */
[----:B------:R0:W1:Y:S02]  /*aac0*/  SHFL.IDX P0, R123, R88, R89, R90 ;  /* 0x00000059587b7389 */ /* 0x000064000000005a */
[----:B01----:R-:W-:Y:S05]  /*aad0*/  ENDCOLLECTIVE ;  /* 0x000000000000791b */ /* 0x003fea0003800000 */
.L_x_1916:
[-C--:B------:R-:W-:Y:S01]  /*aae0*/  FFMA R55, R84, R50.reuse, R55 ;  /* 0x0000003254377223 */ /* 0x080fe20000000037 */
[----:B------:R-:W-:Y:S01]  /*aaf0*/  FFMA R151, R86, R50, R151 ;  /* 0x0000003256977223 */ /* 0x000fe20000000097 */
[----:B------:R-:W-:Y:S02]  /*ab00*/  MOV R88, R24 ;  /* 0x0000001800587202 */ /* 0x000fe40000000f00 */
[----:B------:R-:W-:-:S07]  /*ab10*/  MOV R50, R123 ;  /* 0x0000007b00327202 */ /* 0x000fce0000000f00 */
[----:B------:R-:W-:Y:S05]  /*ab20*/  WARPSYNC.COLLECTIVE R91, `(.L_x_1917) ;  /* 0x000000005b087348 */ /* 0x000fea0003c00000 */
[----:B------:R0:W1:Y:S02]  /*ab30*/  SHFL.IDX P0, R123, R88, R89, R90 ;  /* 0x00000059587b7389 */ /* 0x000064000000005a */
[----:B01----:R-:W-:Y:S05]  /*ab40*/  ENDCOLLECTIVE ;  /* 0x000000000000791b */ /* 0x003fea0003800000 */
.L_x_1917:
[-C--:B------:R-:W-:Y:S01]  /*ab50*/  FFMA R57, R84, R52.reuse, R57 ;  /* 0x0000003454397223 */ /* 0x080fe20000000039 */
[----:B------:R-:W-:Y:S01]  /*ab60*/  FFMA R153, R86, R52, R153 ;  /* 0x0000003456997223 */ /* 0x000fe20000000099 */
[----:B------:R-:W-:Y:S02]  /*ab70*/  MOV R88, R25 ;  /* 0x0000001900587202 */ /* 0x000fe40000000f00 */
[----:B------:R-:W-:-:S07]  /*ab80*/  MOV R52, R123 ;  /* 0x0000007b00347202 */ /* 0x000fce0000000f00 */
[----:B------:R-:W-:Y:S05]  /*ab90*/  WARPSYNC.COLLECTIVE R91, `(.L_x_1918) ;  /* 0x000000005b087348 */ /* 0x000fea0003c00000 */
[----:B------:R0:W1:Y:S02]  /*aba0*/  SHFL.IDX P0, R123, R88, R89, R90 ;  /* 0x00000059587b7389 */ /* 0x000064000000005a */
[----:B01----:R-:W-:Y:S05]  /*abb0*/  ENDCOLLECTIVE ;  /* 0x000000000000791b */ /* 0x003fea0003800000 */
.L_x_1918:
[-C--:B------:R-:W-:Y:S01]  /*abc0*/  FFMA R59, R84, R54.reuse, R59 ;  /* 0x00000036543b7223 */ /* 0x080fe2000000003b */
[----:B------:R-:W-:Y:S01]  /*abd0*/  FFMA R155, R86, R54, R155 ;  /* 0x00000036569b7223 */ /* 0x000fe2000000009b */
[----:B------:R-:W-:Y:S02]  /*abe0*/  MOV R88, R26 ;  /* 0x0000001a00587202 */ /* 0x000fe40000000f00 */
[----:B------:R-:W-:-:S07]  /*abf0*/  MOV R54, R123 ;  /* 0x0000007b00367202 */ /* 0x000fce0000000f00 */
[----:B------:R-:W-:Y:S05]  /*ac00*/  WARPSYNC.COLLECTIVE R91, `(.L_x_1919) ;  /* 0x000000005b087348 */ /* 0x000fea0003c00000 */
[----:B------:R0:W1:Y:S02]  /*ac10*/  SHFL.IDX P0, R123, R88, R89, R90 ;  /* 0x00000059587b7389 */ /* 0x000064000000005a */
[----:B01----:R-:W-:Y:S05]  /*ac20*/  ENDCOLLECTIVE ;  /* 0x000000000000791b */ /* 0x003fea0003800000 */
.L_x_1919:
[-C--:B------:R-:W-:Y:S01]  /*ac30*/  FFMA R61, R84, R56.reuse, R61 ;  /* 0x00000038543d7223 */ /* 0x080fe2000000003d */
[----:B------:R-:W-:Y:S01]  /*ac40*/  FFMA R157, R86, R56, R157 ;  /* 0x00000038569d7223 */ /* 0x000fe2000000009d */
[----:B------:R-:W-:Y:S02]  /*ac50*/  MOV R88, R28 ;  /* 0x0000001c00587202 */ /* 0x000fe40000000f00 */
[----:B------:R-:W-:-:S07]  /*ac60*/  MOV R56, R123 ;  /* 0x0000007b00387202 */ /* 0x000fce0000000f00 */
[----:B------:R-:W-:Y:S05]  /*ac70*/  WARPSYNC.COLLECTIVE R91, `(.L_x_1920) ;  /* 0x000000005b087348 */ /* 0x000fea0003c00000 */
[----:B------:R0:W1:Y:S02]  /*ac80*/  SHFL.IDX P0, R123, R88, R89, R90 ;  /* 0x00000059587b7389 */ /* 0x000064000000005a */
[----:B01----:R-:W-:Y:S05]  /*ac90*/  ENDCOLLECTIVE ;  /* 0x000000000000791b */ /* 0x003fea0003800000 */
.L_x_1920:
[----:B------:R-:W-:Y:S02]  /*aca0*/  MOV R88, R29 ;  /* 0x0000001d00587202 */ /* 0x000fe40000000f00 */
[----:B------:R-:W-:-:S07]  /*acb0*/  MOV R58, R123 ;  /* 0x0000007b003a7202 */ /* 0x000fce0000000f00 */
[----:B------:R-:W-:Y:S05]  /*acc0*/  WARPSYNC.COLLECTIVE R91, `(.L_x_1921) ;  /* 0x000000005b087348 */ /* 0x000fea0003c00000 */
[----:B------:R0:W1:Y:S02]  /*acd0*/  SHFL.IDX P0, R123, R88, R89, R90 ;  /* 0x00000059587b7389 */ /* 0x000064000000005a */
[----:B01----:R-:W-:Y:S05]  /*ace0*/  ENDCOLLECTIVE ;  /* 0x000000000000791b */ /* 0x003fea0003800000 */
.L_x_1921:
[----:B------:R-:W-:Y:S02]  /*acf0*/  MOV R88, R30 ;  /* 0x0000001e00587202 */ /* 0x000fe40000000f00 */
[----:B------:R-:W-:-:S07]  /*ad00*/  MOV R60, R123 ;  /* 0x0000007b003c7202 */ /* 0x000fce0000000f00 */
[----:B------:R-:W-:Y:S05]  /*ad10*/  WARPSYNC.COLLECTIVE R91, `(.L_x_1922) ;  /* 0x000000005b087348 */ /* 0x000fea0003c00000 */
[----:B------:R0:W1:Y:S02]  /*ad20*/  SHFL.IDX P0, R123, R88, R89, R90 ;  /* 0x00000059587b7389 */ /* 0x000064000000005a */
[----:B01----:R-:W-:Y:S05]  /*ad30*/  ENDCOLLECTIVE ;  /* 0x000000000000791b */ /* 0x003fea0003800000 */
.L_x_1922:
[----:B------:R-:W-:Y:S01]  /*ad40*/  MOV R88, R31 ;  /* 0x0000001f00587202 */ /* 0x000fe20000000f00 */
[-C--:B------:R-:W-:Y:S01]  /*ad50*/  FFMA R103, R84, R123.reuse, R103 ;  /* 0x0000007b54677223 */ /* 0x080fe20000000067 */
[----:B------:R-:W-:-:S07]  /*ad60*/  FFMA R104, R86, R123, R104 ;  /* 0x0000007b56687223 */ /* 0x000fce0000000068 */
[----:B------:R-:W-:Y:S05]  /*ad70*/  WARPSYNC.COLLECTIVE R91, `(.L_x_1923) ;  /* 0x000000005b087348 */ /* 0x000fea0003c00000 */
[----:B------:R0:W1:Y:S02]  /*ad80*/  SHFL.IDX P0, R123, R88, R89, R90 ;  /* 0x00000059587b7389 */ /* 0x000064000000005a */
[----:B01----:R-:W-:Y:S05]  /*ad90*/  ENDCOLLECTIVE ;  /* 0x000000000000791b */ /* 0x003fea0003800000 */
.L_x_1923:
[-C--:B------:R-:W-:Y:S01]  /*ada0*/  FFMA R71, R84, R11.reuse, R71 ;  /* 0x0000000b54477223 */ /* 0x080fe20000000047 */
[----:B------:R-:W-:Y:S01]  /*adb0*/  FFMA R72, R86, R11, R72 ;  /* 0x0000000b56487223 */ /* 0x000fe20000000048 */
[----:B------:R-:W-:Y:S02]  /*adc0*/  MOV R88, R32 ;  /* 0x0000002000587202 */ /* 0x000fe40000000f00 */
[----:B------:R-:W-:-:S07]  /*add0*/  MOV R11, R123 ;  /* 0x0000007b000b7202 */ /* 0x000fce0000000f00 */
[----:B------:R-:W-:Y:S05]  /*ade0*/  WARPSYNC.COLLECTIVE R91, `(.L_x_1924) ;  /* 0x000000005b087348 */ /* 0x000fea0003c00000 */
[----:B------:R0:W1:Y:S02]  /*adf0*/  SHFL.IDX P0, R123, R88, R89, R90 ;  /* 0x00000059587b7389 */ /* 0x000064000000005a */
[----:B01----:R-:W-:Y:S05]  /*ae00*/  ENDCOLLECTIVE ;  /* 0x000000000000791b */ /* 0x003fea0003800000 */
.L_x_1924:
        /* <DEDUP_REMOVED lines=14> */
.L_x_1925:
[-C--:B------:R-:W-:Y:S01]  /*aef0*/  FFMA R69, R84, R10.reuse, R69 ;  /* 0x0000000a54457223 */ /* 0x080fe20000000045 */
[----:B------:R-:W-:Y:S01]  /*af00*/  FFMA R165, R86, R10, R165 ;  /* 0x0000000a56a57223 */ /* 0x000fe200000000a5 */
[----:B------:R-:W-:Y:S02]  /*af10*/  MOV R88, R35 ;  /* 0x0000002300587202 */ /* 0x000fe40000000f00 */
[----:B------:R-:W-:-:S07]  /*af20*/  MOV R10, R123 ;  /* 0x0000007b000a7202 */ /* 0x000fce0000000f00 */
[----:B------:R-:W-:Y:S05]  /*af30*/  WARPSYNC.COLLECTIVE R91, `(.L_x_1926) ;  /* 0x000000005b087348 */ /* 0x000fea0003c00000 */
[----:B------:R0:W1:Y:S02]  /*af40*/  SHFL.IDX P0, R123, R88, R89, R90 ;  /* 0x00000059587b7389 */ /* 0x000064000000005a */
[----:B01----:R-:W-:Y:S05]  /*af50*/  ENDCOLLECTIVE ;  /* 0x000000000000791b */ /* 0x003fea0003800000 */
.L_x_1926:
[-C--:B------:R-:W-:Y:S01]  /*af60*/  FFMA R73, R84, R48.reuse, R73 ;  /* 0x0000003054497223 */ /* 0x080fe20000000049 */
[----:B------:R-:W-:Y:S01]  /*af70*/  FFMA R74, R86, R48, R74 ;  /* 0x00000030564a7223 */ /* 0x000fe2000000004a */
[----:B------:R-:W-:Y:S02]  /*af80*/  MOV R88, R36 ;  /* 0x0000002400587202 */ /* 0x000fe40000000f00 */
[----:B------:R-:W-:-:S07]  /*af90*/  MOV R48, R123 ;  /* 0x0000007b00307202 */ /* 0x000fce0000000f00 */
[----:B------:R-:W-:Y:S05]  /*afa0*/  WARPSYNC.COLLECTIVE R91, `(.L_x_1927) ;  /* 0x000000005b087348 */ /* 0x000fea0003c00000 */
[----:B------:R0:W1:Y:S02]  /*afb0*/  SHFL.IDX P0, R123, R88, R89, R90 ;  /* 0x00000059587b7389 */ /* 0x000064000000005a */
[----:B01----:R-:W-:Y:S05]  /*afc0*/  ENDCOLLECTIVE ;  /* 0x000000000000791b */ /* 0x003fea0003800000 */
.L_x_1927:
[-C--:B------:R-:W-:Y:S01]  /*afd0*/  FFMA R75, R84, R50.reuse, R75 ;  /* 0x00000032544b7223 */ /* 0x080fe2000000004b */
[----:B------:R-:W-:Y:S01]  /*afe0*/  FFMA R92, R86, R50, R92 ;  /* 0x00000032565c7223 */ /* 0x000fe2000000005c */
[----:B------:R-:W-:Y:S02]  /*aff0*/  MOV R88, R37 ;  /* 0x0000002500587202 */ /* 0x000fe40000000f00 */
[----:B------:R-:W-:-:S07]  /*b000*/  MOV R50, R123 ;  /* 0x0000007b00327202 */ /* 0x000fce0000000f00 */
[----:B------:R-:W-:Y:S05]  /*b010*/  WARPSYNC.COLLECTIVE R91, `(.L_x_1928) ;  /* 0x000000005b087348 */ /* 0x000fea0003c00000 */
[----:B------:R0:W1:Y:S02]  /*b020*/  SHFL.IDX P0, R123, R88, R89, R90 ;  /* 0x00000059587b7389 */ /* 0x000064000000005a */
[----:B01----:R-:W-:Y:S05]  /*b030*/  ENDCOLLECTIVE ;  /* 0x000000000000791b */ /* 0x003fea0003800000 */
.L_x_1928:
[-C--:B------:R-:W-:Y:S01]  /*b040*/  FFMA R93, R84, R52.reuse, R93 ;  /* 0x00000034545d7223 */ /* 0x080fe2000000005d */
[----:B------:R-:W-:Y:S01]  /*b050*/  FFMA R94, R86, R52, R94 ;  /* 0x00000034565e7223 */ /* 0x000fe2000000005e */
[----:B------:R-:W-:Y:S02]  /*b060*/  MOV R88, R38 ;  /* 0x0000002600587202 */ /* 0x000fe40000000f00 */
[----:B------:R-:W-:-:S07]  /*b070*/  MOV R52, R123 ;  /* 0x0000007b00347202 */ /* 0x000fce0000000f00 */
[----:B------:R-:W-:Y:S05]  /*b080*/  WARPSYNC.COLLECTIVE R91, `(.L_x_1929) ;  /* 0x000000005b087348 */ /* 0x000fea0003c00000 */
[----:B------:R0:W1:Y:S02]  /*b090*/  SHFL.IDX P0, R123, R88, R89, R90 ;  /* 0x00000059587b7389 */ /* 0x000064000000005a */
[----:B01----:R-:W-:Y:S05]  /*b0a0*/  ENDCOLLECTIVE ;  /* 0x000000000000791b */ /* 0x003fea0003800000 */
.L_x_1929:
[-C--:B------:R-:W-:Y:S01]  /*b0b0*/  FFMA R95, R84, R54.reuse, R95 ;  /* 0x00000036545f7223 */ /* 0x080fe2000000005f */
[----:B------:R-:W-:Y:S01]  /*b0c0*/  FFMA R96, R86, R54, R96 ;  /* 0x0000003656607223 */ /* 0x000fe20000000060 */
[----:B------:R-:W-:Y:S02]  /*b0d0*/  MOV R88, R39 ;  /* 0x0000002700587202 */ /* 0x000fe40000000f00 */
[----:B------:R-:W-:-:S07]  /*b0e0*/  MOV R54, R123 ;  /* 0x0000007b00367202 */ /* 0x000fce0000000f00 */
[----:B------:R-:W-:Y:S05]  /*b0f0*/  WARPSYNC.COLLECTIVE R91, `(.L_x_1930) ;  /* 0x000000005b087348 */ /* 0x000fea0003c00000 */
[----:B------:R0:W1:Y:S02]  /*b100*/  SHFL.IDX P0, R123, R88, R89, R90 ;  /* 0x00000059587b7389 */ /* 0x000064000000005a */
[----:B01----:R-:W-:Y:S05]  /*b110*/  ENDCOLLECTIVE ;  /* 0x000000000000791b */ /* 0x003fea0003800000 */
.L_x_1930:
[-C--:B------:R-:W-:Y:S01]  /*b120*/  FFMA R97, R84, R56.reuse, R97 ;  /* 0x0000003854617223 */ /* 0x080fe20000000061 */
[----:B------:R-:W-:Y:S01]  /*b130*/  FFMA R98, R86, R56, R98 ;  /* 0x0000003856627223 */ /* 0x000fe20000000062 */
[----:B------:R-:W-:Y:S02]  /*b140*/  MOV R88, R40 ;  /* 0x0000002800587202 */ /* 0x000fe40000000f00 */
[----:B------:R-:W-:-:S07]  /*b150*/  MOV R56, R123 ;  /* 0x0000007b00387202 */ /* 0x000fce0000000f00 */
[----:B------:R-:W-:Y:S05]  /*b160*/  WARPSYNC.COLLECTIVE R91, `(.L_x_1931) ;  /* 0x000000005b087348 */ /* 0x000fea0003c00000 */
[----:B------:R0:W1:Y:S02]  /*b170*/  SHFL.IDX P0, R123, R88, R89, R90 ;  /* 0x00000059587b7389 */ /* 0x000064000000005a */
[----:B01----:R-:W-:Y:S05]  /*b180*/  ENDCOLLECTIVE ;  /* 0x000000000000791b */ /* 0x003fea0003800000 */
.L_x_1931:
[-C--:B------:R-:W-:Y:S01]  /*b190*/  FFMA R99, R84, R58.reuse, R99 ;  /* 0x0000003a54637223 */ /* 0x080fe20000000063 */
[----:B------:R-:W-:Y:S01]  /*b1a0*/  FFMA R100, R86, R58, R100 ;  /* 0x0000003a56647223 */ /* 0x000fe20000000064 */
[----:B------:R-:W-:Y:S02]  /*b1b0*/  MOV R88, R41 ;  /* 0x0000002900587202 */ /* 0x000fe40000000f00 */
[----:B------:R-:W-:-:S07]  /*b1c0*/  MOV R58, R123 ;  /* 0x0000007b003a7202 */ /* 0x000fce0000000f00 */
[----:B------:R-:W-:Y:S05]  /*b1d0*/  WARPSYNC.COLLECTIVE R91, `(.L_x_1932) ;  /* 0x000000005b087348 */ /* 0x000fea0003c00000 */
[----:B------:R0:W1:Y:S02]  /*b1e0*/  SHFL.IDX P0, R123, R88, R89, R90 ;  /* 0x00000059587b7389 */ /* 0x000064000000005a */
[----:B01----:R-:W-:Y:S05]  /*b1f0*/  ENDCOLLECTIVE ;  /* 0x000000000000791b */ /* 0x003fea0003800000 */
.L_x_1932:
[-C--:B------:R-:W-:Y:S01]  /*b200*/  FFMA R101, R84, R60.reuse, R101 ;  /* 0x0000003c54657223 */ /* 0x080fe20000000065 */
[----:B------:R-:W-:Y:S01]  /*b210*/  FFMA R102, R86, R60, R102 ;  /* 0x0000003c56667223 */ /* 0x000fe20000000066 */
[----:B------:R-:W-:Y:S02]  /*b220*/  MOV R88, R42 ;  /* 0x0000002a00587202 */ /* 0x000fe40000000f00 */
[----:B------:R-:W-:-:S07]  /*b230*/  MOV R60, R123 ;  /* 0x0000007b003c7202 */ /* 0x000fce0000000f00 */
[----:B------:R-:W-:Y:S05]  /*b240*/  WARPSYNC.COLLECTIVE R91, `(.L_x_1933) ;  /* 0x000000005b087348 */ /* 0x000fea0003c00000 */
[----:B------:R0:W1:Y:S02]  /*b250*/  SHFL.IDX P0, R123, R88, R89, R90 ;  /* 0x00000059587b7389 */ /* 0x000064000000005a */
[----:B01----:R-:W-:Y:S05]  /*b260*/  ENDCOLLECTIVE ;  /* 0x000000000000791b */ /* 0x003fea0003800000 */
.L_x_1933:
[----:B------:R-:W-:Y:S02]  /*b270*/  MOV R88, R43 ;  /* 0x0000002b00587202 */ /* 0x000fe40000000f00 */
[----:B------:R-:W-:Y:S02]  /*b280*/  MOV R89, R133 ;  /* 0x0000008500597202 */ /* 0x000fe40000000f00 */
[----:B------:R-:W-:-:S07]  /*b290*/  MOV R62, R123 ;  /* 0x0000007b003e7202 */ /* 0x000fce0000000f00 */
[----:B------:R-:W-:Y:S05]  /*b2a0*/  WARPSYNC.COLLECTIVE R91, `(.L_x_1934) ;  /* 0x000000005b087348 */ /* 0x000fea0003c00000 */
[----:B------:R0:W1:Y:S02]  /*b2b0*/  SHFL.IDX P0, R123, R88, R89, R90 ;  /* 0x00000059587b7389 */ /* 0x000064000000005a */
[----:B01----:R-:W-:Y:S05]  /*b2c0*/  ENDCOLLECTIVE ;  /* 0x000000000000791b */ /* 0x003fea0003800000 */
.L_x_1934:
[-C--:B------:R-:W-:Y:S01]  /*b2d0*/  FFMA R111, R84, R48.reuse, R111 ;  /* 0x00000030546f7223 */ /* 0x080fe2000000006f */
[----:B------:R-:W-:Y:S01]  /*b2e0*/  FFMA R112, R86, R48, R112 ;  /* 0x0000003056707223 */ /* 0x000fe20000000070 */
[----:B------:R-:W-:Y:S02]  /*b2f0*/  MOV R88, R33 ;  /* 0x0000002100587202 */ /* 0x000fe40000000f00 */
[----:B------:R-:W-:-:S07]  /*b300*/  MOV R48, R123 ;  /* 0x0000007b00307202 */ /* 0x000fce0000000f00 */
[----:B------:R-:W-:Y:S05]  /*b310*/  WARPSYNC.COLLECTIVE R91, `(.L_x_1935) ;  /* 0x000000005b087348 */ /* 0x000fea0003c00000 */
[----:B------:R0:W1:Y:S02]  /*b320*/  SHFL.IDX P0, R123, R88, R89, R90 ;  /* 0x00000059587b7389 */ /* 0x000064000000005a */
[----:B01----:R-:W-:Y:S05]  /*b330*/  ENDCOLLECTIVE ;  /* 0x000000000000791b */ /* 0x003fea0003800000 */
.L_x_1935:
[----:B------:R-:W-:Y:S01]  /*b340*/  MOV R88, R27 ;  /* 0x0000001b00587202 */ /* 0x000fe20000000f00 */
[-C--:B------:R-:W-:Y:S01]  /*b350*/  FFMA R145, R11, R123.reuse, R145 ;  /* 0x0000007b0b917223 */ /* 0x080fe20000000091 */
[----:B------:R-:W-:-:S07]  /*b360*/  FFMA R143, R0, R123, R143 ;  /* 0x0000007b008f7223 */ /* 0x000fce000000008f */
[----:B------:R-:W-:Y:S05]  /*b370*/  WARPSYNC.COLLECTIVE R91, `(.L_x_1936) ;  /* 0x000000005b087348 */ /* 0x000fea0003c00000 */
[----:B------:R0:W1:Y:S02]  /*b380*/  SHFL.IDX P0, R123, R88, R89, R90 ;  /* 0x00000059587b7389 */ /* 0x000064000000005a */
[----:B01----:R-:W-:Y:S05]  /*b390*/  ENDCOLLECTIVE ;  /* 0x000000000000791b */ /* 0x003fea0003800000 */
.L_x_1936:
[-C--:B------:R-:W-:Y:S01]  /*b3a0*/  FFMA R113, R84, R50.reuse, R113 ;  /* 0x0000003254717223 */ /* 0x080fe20000000071 */
[----:B------:R-:W-:Y:S01]  /*b3b0*/  FFMA R114, R86, R50, R114 ;  /* 0x0000003256727223 */ /* 0x000fe20000000072 */
[----:B------:R-:W-:Y:S02]  /*b3c0*/  MOV R88, R12 ;  /* 0x0000000c00587202 */ /* 0x000fe40000000f00 */
[----:B------:R-:W-:-:S07]  /*b3d0*/  MOV R50, R123 ;  /* 0x0000007b00327202 */ /* 0x000fce0000000f00 */
[----:B------:R-:W-:Y:S05]  /*b3e0*/  WARPSYNC.COLLECTIVE R91, `(.L_x_1937) ;  /* 0x000000005b087348 */ /* 0x000fea0003c00000 */
[----:B------:R0:W1:Y:S02]  /*b3f0*/  SHFL.IDX P0, R123, R88, R89, R90 ;  /* 0x00000059587b7389 */ /* 0x000064000000005a */
[----:B01----:R-:W-:Y:S05]  /*b400*/  ENDCOLLECTIVE ;  /* 0x000000000000791b */ /* 0x003fea0003800000 */
.L_x_1937:
[-C--:B------:R-:W-:Y:S01]  /*b410*/  FFMA R115, R84, R52.reuse, R115 ;  /* 0x0000003454737223 */ /* 0x080fe20000000073 */
[----:B------:R-:W-:Y:S01]  /*b420*/  FFMA R116, R86, R52, R116 ;  /* 0x0000003456747223 */ /* 0x000fe20000000074 */
[----:B------:R-:W-:Y:S02]  /*b430*/  MOV R88, R13 ;  /* 0x0000000d00587202 */ /* 0x000fe40000000f00 */
[----:B------:R-:W-:-:S07]  /*b440*/  MOV R52, R123 ;  /* 0x0000007b00347202 */ /* 0x000fce0000000f00 */
[----:B------:R-:W-:Y:S05]  /*b450*/  WARPSYNC.COLLECTIVE R91, `(.L_x_1938) ;  /* 0x000000005b087348 */ /* 0x000fea0003c00000 */
[----:B------:R0:W1:Y:S02]  /*b460*/  SHFL.IDX P0, R123, R88, R89, R90 ;  /* 0x00000059587b7389 */ /* 0x000064000000005a */
[----:B01----:R-:W-:Y:S05]  /*b470*/  ENDCOLLECTIVE ;  /* 0x000000000000791b */ /* 0x003fea0003800000 */
.L_x_1938:
[-C--:B------:R-:W-:Y:S01]  /*b480*/  FFMA R117, R84, R54.reuse, R117 ;  /* 0x0000003654757223 */ /* 0x080fe20000000075 */
[----:B------:R-:W-:Y:S01]  /*b490*/  FFMA R118, R86, R54, R118 ;  /* 0x0000003656767223 */ /* 0x000fe20000000076 */
[----:B------:R-:W-:Y:S02]  /*b4a0*/  MOV R88, R14 ;  /* 0x0000000e00587202 */ /* 0x000fe40000000f00 */
[----:B------:R-:W-:-:S07]  /*b4b0*/  MOV R54, R123 ;  /* 0x0000007b00367202 */ /* 0x000fce0000000f00 */
[----:B------:R-:W-:Y:S05]  /*b4c0*/  WARPSYNC.COLLECTIVE R91, `(.L_x_1939) ;  /* 0x000000005b087348 */ /* 0x000fea0003c00000 */
[----:B------:R0:W1:Y:S02]  /*b4d0*/  SHFL.IDX P0, R123, R88, R89, R90 ;  /* 0x00000059587b7389 */ /* 0x000064000000005a */
[----:B01----:R-:W-:Y:S05]  /*b4e0*/  ENDCOLLECTIVE ;  /* 0x000000000000791b */ /* 0x003fea0003800000 */
.L_x_1939:
[-C--:B------:R-:W-:Y:S01]  /*b4f0*/  FFMA R119, R84, R56.reuse, R119 ;  /* 0x0000003854777223 */ /* 0x080fe20000000077 */
[----:B------:R-:W-:Y:S01]  /*b500*/  FFMA R120, R86, R56, R120 ;  /* 0x0000003856787223 */ /* 0x000fe20000000078 */
[----:B------:R-:W-:Y:S02]  /*b510*/  MOV R88, R15 ;  /* 0x0000000f00587202 */ /* 0x000fe40000000f00 */
[----:B------:R-:W-:-:S07]  /*b520*/  MOV R56, R123 ;  /* 0x0000007b00387202 */ /* 0x000fce0000000f00 */
[----:B------:R-:W-:Y:S05]  /*b530*/  WARPSYNC.COLLECTIVE R91, `(.L_x_1940) ;  /* 0x000000005b087348 */ /* 0x000fea0003c00000 */
[----:B------:R0:W1:Y:S02]  /*b540*/  SHFL.IDX P0, R123, R88, R89, R90 ;  /* 0x00000059587b7389 */ /* 0x000064000000005a */
[----:B01----:R-:W-:Y:S05]  /*b550*/  ENDCOLLECTIVE ;  /* 0x000000000000791b */ /* 0x003fea0003800000 */
.L_x_1940:
        /* <DEDUP_REMOVED lines=9> */
.L_x_1941:
[-C--:B------:R-:W-:Y:S01]  /*b5f0*/  FFMA R80, R84, R60.reuse, R80 ;  /* 0x0000003c54507223 */ /* 0x080fe20000000050 */
[----:B------:R-:W-:Y:S01]  /*b600*/  FFMA R78, R86, R60, R78 ;  /* 0x0000003c564e7223 */ /* 0x000fe2000000004e */
[----:B------:R-:W-:Y:S02]  /*b610*/  MOV R88, R17 ;  /* 0x0000001100587202 */ /* 0x000fe40000000f00 */
[----:B------:R-:W-:-:S07]  /*b620*/  MOV R60, R123 ;  /* 0x0000007b003c7202 */ /* 0x000fce0000000f00 */
[----:B------:R-:W-:Y:S05]  /*b630*/  WARPSYNC.COLLECTIVE R91, `(.L_x_1942) ;  /* 0x000000005b087348 */ /* 0x000fea0003c00000 */
[----:B------:R0:W1:Y:S02]  /*b640*/  SHFL.IDX P0, R123, R88, R89, R90 ;  /* 0x00000059587b7389 */ /* 0x000064000000005a */
[----:B01----:R-:W-:Y:S05]  /*b650*/  ENDCOLLECTIVE ;  /* 0x000000000000791b */ /* 0x003fea0003800000 */
.L_x_1942:
[-C--:B------:R-:W-:Y:S01]  /*b660*/  FFMA R46, R84, R62.reuse, R46 ;  /* 0x0000003e542e7223 */ /* 0x080fe2000000002e */
[----:B------:R-:W-:Y:S01]  /*b670*/  FFMA R86, R86, R62, R137 ;  /* 0x0000003e56567223 */ /* 0x000fe20000000089 */
[----:B------:R-:W-:Y:S02]  /*b680*/  MOV R88, R18 ;  /* 0x0000001200587202 */ /* 0x000fe40000000f00 */
[----:B------:R-:W-:-:S07]  /*b690*/  MOV R62, R123 ;  /* 0x0000007b003e7202 */ /* 0x000fce0000000f00 */
[----:B------:R-:W-:Y:S05]  /*b6a0*/  WARPSYNC.COLLECTIVE R91, `(.L_x_1943) ;  /* 0x000000005b087348 */ /* 0x000fea0003c00000 */
[----:B------:R0:W1:Y:S02]  /*b6b0*/  SHFL.IDX P0, R123, R88, R89, R90 ;  /* 0x00000059587b7389 */ /* 0x000064000000005a */
[----:B01----:R-:W-:Y:S05]  /*b6c0*/  ENDCOLLECTIVE ;  /* 0x000000000000791b */ /* 0x003fea0003800000 */
.L_x_1943:
[----:B------:R-:W-:Y:S01]  /*b6d0*/  MOV R88, R19 ;  /* 0x0000001300587202 */ /* 0x000fe20000000f00 */
[-C--:B------:R-:W-:Y:S01]  /*b6e0*/  FFMA R65, R0, R123.reuse, R65 ;  /* 0x0000007b00417223 */ /* 0x080fe20000000041 */
[----:B------:R-:W-:-:S07]  /*b6f0*/  FFMA R161, R11, R123, R161 ;  /* 0x0000007b0ba17223 */ /* 0x000fce00000000a1 */
[----:B------:R-:W-:Y:S05]  /*b700*/  WARPSYNC.COLLECTIVE R91, `(.L_x_1944) ;  /* 0x000000005b087348 */ /* 0x000fea0003c00000 */
[----:B------:R0:W1:Y:S02]  /*b710*/  SHFL.IDX P0, R123, R88, R89, R90 ;  /* 0x00000059587b7389 */ /* 0x000064000000005a */
[----:B01----:R-:W-:Y:S05]  /*b720*/  ENDCOLLECTIVE ;  /* 0x000000000000791b */ /* 0x003fea0003800000 */
.L_x_1944:
[C---:B------:R-:W-:Y:S01]  /*b730*/  FFMA R81, R48.reuse, R0, R81 ;  /* 0x0000000030517223 */ /* 0x040fe20000000051 */
[----:B------:R-:W-:Y:S01]  /*b740*/  FFMA R77, R48, R11, R77 ;  /* 0x0000000b304d7223 */ /* 0x000fe2000000004d */
[----:B------:R-:W-:Y:S02]  /*b750*/  MOV R88, R20 ;  /* 0x0000001400587202 */ /* 0x000fe40000000f00 */
[----:B------:R-:W-:-:S07]  /*b760*/  MOV R48, R123 ;  /* 0x0000007b00307202 */ /* 0x000fce0000000f00 */
[----:B------:R-:W-:Y:S05]  /*b770*/  WARPSYNC.COLLECTIVE R91, `(.L_x_1945) ;  /* 0x000000005b087348 */ /* 0x000fea0003c00000 */
[----:B------:R0:W1:Y:S02]  /*b780*/  SHFL.IDX P0, R123, R88, R89, R90 ;  /* 0x00000059587b7389 */ /* 0x000064000000005a */
[----:B01----:R-:W-:Y:S05]  /*b790*/  ENDCOLLECTIVE ;  /* 0x000000000000791b */ /* 0x003fea0003800000 */
.L_x_1945:
[-C--:B------:R-:W-:Y:S01]  /*b7a0*/  FFMA R51, R0, R50.reuse, R51 ;  /* 0x0000003200337223 */ /* 0x080fe20000000033 */
[----:B------:R-:W-:Y:S01]  /*b7b0*/  FFMA R147, R11, R50, R147 ;  /* 0x000000320b937223 */ /* 0x000fe20000000093 */
[----:B------:R-:W-:Y:S02]  /*b7c0*/  MOV R88, R21 ;  /* 0x0000001500587202 */ /* 0x000fe40000000f00 */
[----:B------:R-:W-:-:S07]  /*b7d0*/  MOV R50, R123 ;  /* 0x0000007b00327202 */ /* 0x000fce0000000f00 */
[----:B------:R-:W-:Y:S05]  /*b7e0*/  WARPSYNC.COLLECTIVE R91, `(.L_x_1946) ;  /* 0x000000005b087348 */ /* 0x000fea0003c00000 */
[----:B------:R0:W1:Y:S02]  /*b7f0*/  SHFL.IDX P0, R123, R88, R89, R90 ;  /* 0x00000059587b7389 */ /* 0x000064000000005a */
[----:B01----:R-:W-:Y:S05]  /*b800*/  ENDCOLLECTIVE ;  /* 0x000000000000791b */ /* 0x003fea0003800000 */
.L_x_1946:
[-C--:B------:R-:W-:Y:S01]  /*b810*/  FFMA R53, R0, R52.reuse, R53 ;  /* 0x0000003400357223 */ /* 0x080fe20000000035 */
[----:B------:R-:W-:Y:S01]  /*b820*/  FFMA R149, R11, R52, R149 ;  /* 0x000000340b957223 */ /* 0x000fe20000000095 */
[----:B------:R-:W-:Y:S02]  /*b830*/  MOV R88, R22 ;  /* 0x0000001600587202 */ /* 0x000fe40000000f00 */
[----:B------:R-:W-:-:S07]  /*b840*/  MOV R52, R123 ;  /* 0x0000007b00347202 */ /* 0x000fce0000000f00 */
[----:B------:R-:W-:Y:S05]  /*b850*/  WARPSYNC.COLLECTIVE R91, `(.L_x_1947) ;  /* 0x000000005b087348 */ /* 0x000fea0003c00000 */
[----:B------:R0:W1:Y:S02]  /*b860*/  SHFL.IDX P0, R123, R88, R89, R90 ;  /* 0x00000059587b7389 */ /* 0x000064000000005a */
[----:B01----:R-:W-:Y:S05]  /*b870*/  ENDCOLLECTIVE ;  /* 0x000000000000791b */ /* 0x003fea0003800000 */
.L_x_1947:
[-C--:B------:R-:W-:Y:S01]  /*b880*/  FFMA R55, R0, R54.reuse, R55 ;  /* 0x0000003600377223 */ /* 0x080fe20000000037 */
[----:B------:R-:W-:Y:S01]  /*b890*/  FFMA R151, R11, R54, R151 ;  /* 0x000000360b977223 */ /* 0x000fe20000000097 */
[----:B------:R-:W-:Y:S02]  /*b8a0*/  MOV R88, R23 ;  /* 0x0000001700587202 */ /* 0x000fe40000000f00 */
[----:B------:R-:W-:-:S07]  /*b8b0*/  MOV R54, R123 ;  /* 0x0000007b00367202 */ /* 0x000fce0000000f00 */
[----:B------:R-:W-:Y:S05]  /*b8c0*/  WARPSYNC.COLLECTIVE R91, `(.L_x_1948) ;  /* 0x000000005b087348 */ /* 0x000fea0003c00000 */
[----:B------:R0:W1:Y:S02]  /*b8d0*/  SHFL.IDX P0, R123, R88, R89, R90 ;  /* 0x00000059587b7389 */ /* 0x000064000000005a */
[----:B01----:R-:W-:Y:S05]  /*b8e0*/  ENDCOLLECTIVE ;  /* 0x000000000000791b */ /* 0x003fea0003800000 */
.L_x_1948:
[-C--:B------:R-:W-:Y:S01]  /*b8f0*/  FFMA R57, R0, R56.reuse, R57 ;  /* 0x0000003800397223 */ /* 0x080fe20000000039 */
[----:B------:R-:W-:Y:S01]  /*b900*/  FFMA R153, R11, R56, R153 ;  /* 0x000000380b997223 */ /* 0x000fe20000000099 */
[----:B------:R-:W-:Y:S02]  /*b910*/  MOV R88, R24 ;  /* 0x0000001800587202 */ /* 0x000fe40000000f00 */
[----:B------:R-:W-:-:S07]  /*b920*/  MOV R56, R123 ;  /* 0x0000007b00387202 */ /* 0x000fce0000000f00 */
[----:B------:R-:W-:Y:S05]  /*b930*/  WARPSYNC.COLLECTIVE R91, `(.L_x_1949) ;  /* 0x000000005b087348 */ /* 0x000fea0003c00000 */
[----:B------:R0:W1:Y:S02]  /*b940*/  SHFL.IDX P0, R123, R88, R89, R90 ;  /* 0x00000059587b7389 */ /* 0x000064000000005a */
[----:B01----:R-:W-:Y:S05]  /*b950*/  ENDCOLLECTIVE ;  /* 0x000000000000791b */ /* 0x003fea0003800000 */
.L_x_1949:
[-C--:B------:R-:W-:Y:S01]  /*b960*/  FFMA R59, R0, R58.reuse, R59 ;  /* 0x0000003a003b7223 */ /* 0x080fe2000000003b */
[----:B------:R-:W-:Y:S01]  /*b970*/  FFMA R155, R11, R58, R155 ;  /* 0x0000003a0b9b7223 */ /* 0x000fe2000000009b */
[----:B------:R-:W-:Y:S02]  /*b980*/  MOV R88, R25 ;  /* 0x0000001900587202 */ /* 0x000fe40000000f00 */
[----:B------:R-:W-:-:S07]  /*b990*/  MOV R58, R123 ;  /* 0x0000007b003a7202 */ /* 0x000fce0000000f00 */
[----:B------:R-:W-:Y:S05]  /*b9a0*/  WARPSYNC.COLLECTIVE R91, `(.L_x_1950) ;  /* 0x000000005b087348 */ /* 0x000fea0003c00000 */
[----:B------:R0:W1:Y:S02]  /*b9b0*/  SHFL.IDX P0, R123, R88, R89, R90 ;  /* 0x00000059587b7389 */ /* 0x000064000000005a */
[----:B01----:R-:W-:Y:S05]  /*b9c0*/  ENDCOLLECTIVE ;  /* 0x000000000000791b */ /* 0x003fea0003800000 */
.L_x_1950:
[-C--:B------:R-:W-:Y:S01]  /*b9d0*/  FFMA R61, R0, R60.reuse, R61 ;  /* 0x0000003c003d7223 */ /* 0x080fe2000000003d */
[----:B------:R-:W-:Y:S01]  /*b9e0*/  FFMA R157, R11, R60, R157 ;  /* 0x0000003c0b9d7223 */ /* 0x000fe2000000009d */
[----:B------:R-:W-:Y:S02]  /*b9f0*/  MOV R88, R26 ;  /* 0x0000001a00587202 */ /* 0x000fe40000000f00 */
[----:B------:R-:W-:-:S07]  /*ba00*/  MOV R60, R123 ;  /* 0x0000007b003c7202 */ /* 0x000fce0000000f00 */
[----:B------:R-:W-:Y:S05]  /*ba10*/  WARPSYNC.COLLECTIVE R91, `(.L_x_1951) ;  /* 0x000000005b087348 */ /* 0x000fea0003c00000 */
[----:B------:R0:W1:Y:S02]  /*ba20*/  SHFL.IDX P0, R123, R88, R89, R90 ;  /* 0x00000059587b7389 */ /* 0x000064000000005a */
[----:B01----:R-:W-:Y:S05]  /*ba30*/  ENDCOLLECTIVE ;  /* 0x000000000000791b */ /* 0x003fea0003800000 */
.L_x_1951:
[-C--:B------:R-:W-:Y:S01]  /*ba40*/  FFMA R63, R0, R62.reuse, R63 ;  /* 0x0000003e003f7223 */ /* 0x080fe2000000003f */
[----:B------:R-:W-:Y:S01]  /*ba50*/  FFMA R159, R11, R62, R159 ;  /* 0x0000003e0b9f7223 */ /* 0x000fe2000000009f */
[----:B------:R-:W-:Y:S02]  /*ba60*/  MOV R88, R28 ;  /* 0x0000001c00587202 */ /* 0x000fe40000000f00 */
[----:B------:R-:W-:-:S07]  /*ba70*/  MOV R62, R123 ;  /* 0x0000007b003e7202 */ /* 0x000fce0000000f00 */
[----:B------:R-:W-:Y:S05]  /*ba80*/  WARPSYNC.COLLECTIVE R91, `(.L_x_1952) ;  /* 0x000000005b087348 */ /* 0x000fea0003c00000 */
[----:B------:R0:W1:Y:S02]  /*ba90*/  SHFL.IDX P0, R123, R88, R89, R90 ;  /* 0x00000059587b7389 */ /* 0x000064000000005a */
[----:B01----:R-:W-:Y:S05]  /*baa0*/  ENDCOLLECTIVE ;  /* 0x000000000000791b */ /* 0x003fea0003800000 */
.L_x_1952:
[----:B------:R-:W-:Y:S02]  /*bab0*/  MOV R88, R29 ;  /* 0x0000001d00587202 */ /* 0x000fe40000000f00 */
[----:B------:R-:W-:-:S07]  /*bac0*/  MOV R64, R123 ;  /* 0x0000007b00407202 */ /* 0x000fce0000000f00 */
[----:B------:R-:W-:Y:S05]  /*bad0*/  WARPSYNC.COLLECTIVE R91, `(.L_x_1953) ;  /* 0x000000005b087348 */ /* 0x000fea0003c00000 */
[----:B------:R0:W1:Y:S02]  /*bae0*/  SHFL.IDX P0, R123, R88, R89, R90 ;  /* 0x00000059587b7389 */ /* 0x000064000000005a */
[----:B01----:R-:W-:Y:S05]  /*baf0*/  ENDCOLLECTIVE ;  /* 0x000000000000791b */ /* 0x003fea0003800000 */
.L_x_1953:
[----:B------:R-:W-:Y:S02]  /*bb00*/  MOV R88, R30 ;  /* 0x0000001e00587202 */ /* 0x000fe40000000f00 */
[----:B------:R-:W-:-:S07]  /*bb10*/  MOV R66, R123 ;  /* 0x0000007b00427202 */ /* 0x000fce0000000f00 */
[----:B------:R-:W-:Y:S05]  /*bb20*/  WARPSYNC.COLLECTIVE R91, `(.L_x_1954) ;  /* 0x000000005b087348 */ /* 0x000fea0003c00000 */
[----:B------:R0:W1:Y:S02]  /*bb30*/  SHFL.IDX P0, R123, R88, R89, R90 ;  /* 0x00000059587b7389 */ /* 0x000064000000005a */
[----:B01----:R-:W-:Y:S05]  /*bb40*/  ENDCOLLECTIVE ;  /* 0x000000000000791b */ /* 0x003fea0003800000 */
.L_x_1954:
[----:B------:R-:W-:Y:S01]  /*bb50*/  MOV R88, R31 ;  /* 0x0000001f00587202 */ /* 0x000fe20000000f00 */
[-C--:B------:R-:W-:Y:S01]  /*bb60*/  FFMA R103, R0, R123.reuse, R103 ;  /* 0x0000007b00677223 */ /* 0x080fe20000000067 */
[----:B------:R-:W-:-:S07]  /*bb70*/  FFMA R104, R11, R123, R104 ;  /* 0x0000007b0b687223 */ /* 0x000fce0000000068 */
[----:B------:R-:W-:Y:S05]  /*bb80*/  WARPSYNC.COLLECTIVE R91, `(.L_x_1955) ;  /* 0x000000005b087348 */ /* 0x000fea0003c00000 */
[----:B------:R0:W1:Y:S02]  /*bb90*/  SHFL.IDX P0, R123, R88, R89, R90 ;  /* 0x00000059587b7389 */ /* 0x000064000000005a */
[----:B01----:R-:W-:Y:S05]  /*bba0*/  ENDCOLLECTIVE ;  /* 0x000000000000791b */ /* 0x003fea0003800000 */
.L_x_1955:
[-C--:B------:R-:W-:Y:S01]  /*bbb0*/  FFMA R67, R0, R48.reuse, R67 ;  /* 0x0000003000437223 */ /* 0x080fe20000000043 */
[----:B------:R-:W-:Y:S01]  /*bbc0*/  FFMA R163, R11, R48, R163 ;  /* 0x000000300ba37223 */ /* 0x000fe200000000a3 */
[----:B------:R-:W-:Y:S02]  /*bbd0*/  MOV R88, R32 ;  /* 0x0000002000587202 */ /* 0x000fe40000000f00 */
[----:B------:R-:W-:-:S07]  /*bbe0*/  MOV R48, R123 ;  /* 0x0000007b00307202 */ /* 0x000fce0000000f00 */
[----:B------:R-:W-:Y:S05]  /*bbf0*/  WARPSYNC.COLLECTIVE R91, `(.L_x_1956) ;  /* 0x000000005b087348 */ /* 0x000fea0003c00000 */
[----:B------:R0:W1:Y:S02]  /*bc00*/  SHFL.IDX P0, R123, R88, R89, R90 ;  /* 0x00000059587b7389 */ /* 0x000064000000005a */
[----:B01----:R-:W-:Y:S05]  /*bc10*/  ENDCOLLECTIVE ;  /* 0x000000000000791b */ /* 0x003fea0003800000 */
.L_x_1956:
[-C--:B------:R-:W-:Y:S01]  /*bc20*/  FFMA R69, R0, R50.reuse, R69 ;  /* 0x0000003200457223 */ /* 0x080fe20000000045 */
[----:B------:R-:W-:Y:S01]  /*bc30*/  FFMA R165, R11, R50, R165 ;  /* 0x000000320ba57223 */ /* 0x000fe200000000a5 */
[----:B------:R-:W-:Y:S02]  /*bc40*/  MOV R88, R34 ;  /* 0x0000002200587202 */ /* 0x000fe40000000f00 */
[----:B------:R-:W-:-:S07]  /*bc50*/  MOV R50, R123 ;  /* 0x0000007b00327202 */ /* 0x000fce0000000f00 */
[----:B------:R-:W-:Y:S05]  /*bc60*/  WARPSYNC.COLLECTIVE R91, `(.L_x_1957) ;  /* 0x000000005b087348 */ /* 0x000fea0003c00000 */
[----:B------:R0:W1:Y:S02]  /*bc70*/  SHFL.IDX P0, R123, R88, R89, R90 ;  /* 0x00000059587b7389 */ /* 0x000064000000005a */
[----:B01----:R-:W-:Y:S05]  /*bc80*/  ENDCOLLECTIVE ;  /* 0x000000000000791b */ /* 0x003fea0003800000 */
.L_x_1957:
[-C--:B------:R-:W-:Y:S01]  /*bc90*/  FFMA R71, R0, R52.reuse, R71 ;  /* 0x0000003400477223 */ /* 0x080fe20000000047 */
[----:B------:R-:W-:Y:S01]  /*bca0*/  FFMA R72, R11, R52, R72 ;  /* 0x000000340b487223 */ /* 0x000fe20000000048 */
[----:B------:R-:W-:Y:S02]  /*bcb0*/  MOV R88, R35 ;  /* 0x0000002300587202 */ /* 0x000fe40000000f00 */
[----:B------:R-:W-:-:S07]  /*bcc0*/  MOV R52, R123 ;  /* 0x0000007b00347202 */ /* 0x000fce0000000f00 */
[----:B------:R-:W-:Y:S05]  /*bcd0*/  WARPSYNC.COLLECTIVE R91, `(.L_x_1958) ;  /* 0x000000005b087348 */ /* 0x000fea0003c00000 */
[----:B------:R0:W1:Y:S02]  /*bce0*/  SHFL.IDX P0, R123, R88, R89, R90 ;  /* 0x00000059587b7389 */ /* 0x000064000000005a */
[----:B01----:R-:W-:Y:S05]  /*bcf0*/  ENDCOLLECTIVE ;  /* 0x000000000000791b */ /* 0x003fea0003800000 */
.L_x_1958:
[-C--:B------:R-:W-:Y:S01]  /*bd00*/  FFMA R73, R0, R54.reuse, R73 ;  /* 0x0000003600497223 */ /* 0x080fe20000000049 */
[----:B------:R-:W-:Y:S01]  /*bd10*/  FFMA R74, R11, R54, R74 ;  /* 0x000000360b4a7223 */ /* 0x000fe2000000004a */
[----:B------:R-:W-:Y:S02]  /*bd20*/  MOV R88, R36 ;  /* 0x0000002400587202 */ /* 0x000fe40000000f00 */
[----:B------:R-:W-:-:S07]  /*bd30*/  MOV R54, R123 ;  /* 0x0000007b00367202 */ /* 0x000fce0000000f00 */
[----:B------:R-:W-:Y:S05]  /*bd40*/  WARPSYNC.COLLECTIVE R91, `(.L_x_1959) ;  /* 0x000000005b087348 */ /* 0x000fea0003c00000 */
[----:B------:R0:W1:Y:S02]  /*bd50*/  SHFL.IDX P0, R123, R88, R89, R90 ;  /* 0x00000059587b7389 */ /* 0x000064000000005a */
[----:B01----:R-:W-:Y:S05]  /*bd60*/  ENDCOLLECTIVE ;  /* 0x000000000000791b */ /* 0x003fea0003800000 */
.L_x_1959:
[-C--:B------:R-:W-:Y:S01]  /*bd70*/  FFMA R75, R0, R56.reuse, R75 ;  /* 0x00000038004b7223 */ /* 0x080fe2000000004b */
[----:B------:R-:W-:Y:S01]  /*bd80*/  FFMA R92, R11, R56, R92 ;  /* 0x000000380b5c7223 */ /* 0x000fe2000000005c */
[----:B------:R-:W-:Y:S02]  /*bd90*/  MOV R88, R37 ;  /* 0x0000002500587202 */ /* 0x000fe40000000f00 */
[----:B------:R-:W-:-:S07]  /*bda0*/  MOV R56, R123 ;  /* 0x0000007b00387202 */ /* 0x000fce0000000f00 */
[----:B------:R-:W-:Y:S05]  /*bdb0*/  WARPSYNC.COLLECTIVE R91, `(.L_x_1960) ;  /* 0x000000005b087348 */ /* 0x000fea0003c00000 */
[----:B------:R0:W1:Y:S02]  /*bdc0*/  SHFL.IDX P0, R123, R88, R89, R90 ;  /* 0x00000059587b7389 */ /* 0x000064000000005a */
[----:B01----:R-:W-:Y:S05]  /*bdd0*/  ENDCOLLECTIVE ;  /* 0x000000000000791b */ /* 0x003fea0003800000 */
.L_x_1960:
[-C--:B------:R-:W-:Y:S01]  /*bde0*/  FFMA R93, R0, R58.reuse, R93 ;  /* 0x0000003a005d7223 */ /* 0x080fe2000000005d */
[----:B------:R-:W-:Y:S01]  /*bdf0*/  FFMA R94, R11, R58, R94 ;  /* 0x0000003a0b5e7223 */ /* 0x000fe2000000005e */
[----:B------:R-:W-:Y:S02]  /*be00*/  MOV R88, R38 ;  /* 0x0000002600587202 */ /* 0x000fe40000000f00 */
[----:B------:R-:W-:-:S07]  /*be10*/  MOV R58, R123 ;  /* 0x0000007b003a7202 */ /* 0x000fce0000000f00 */
[----:B------:R-:W-:Y:S05]  /*be20*/  WARPSYNC.COLLECTIVE R91, `(.L_x_1961) ;  /* 0x000000005b087348 */ /* 0x000fea0003c00000 */
[----:B------:R0:W1:Y:S02]  /*be30*/  SHFL.IDX P0, R123, R88, R89, R90 ;  /* 0x00000059587b7389 */ /* 0x000064000000005a */
[----:B01----:R-:W-:Y:S05]  /*be40*/  ENDCOLLECTIVE ;  /* 0x000000000000791b */ /* 0x003fea0003800000 */
.L_x_1961:
[-C--:B------:R-:W-:Y:S01]  /*be50*/  FFMA R95, R0, R60.reuse, R95 ;  /* 0x0000003c005f7223 */ /* 0x080fe2000000005f */
[----:B------:R-:W-:Y:S01]  /*be60*/  FFMA R96, R11, R60, R96 ;  /* 0x0000003c0b607223 */ /* 0x000fe20000000060 */
[----:B------:R-:W-:Y:S02]  /*be70*/  MOV R88, R39 ;  /* 0x0000002700587202 */ /* 0x000fe40000000f00 */
[----:B------:R-:W-:-:S07]  /*be80*/  MOV R60, R123 ;  /* 0x0000007b003c7202 */ /* 0x000fce0000000f00 */
[----:B------:R-:W-:Y:S05]  /*be90*/  WARPSYNC.COLLECTIVE R91, `(.L_x_1962) ;  /* 0x000000005b087348 */ /* 0x000fea0003c00000 */
[----:B------:R0:W1:Y:S02]  /*bea0*/  SHFL.IDX P0, R123, R88, R89, R90 ;  /* 0x00000059587b7389 */ /* 0x000064000000005a */
[----:B01----:R-:W-:Y:S05]  /*beb0*/  ENDCOLLECTIVE ;  /* 0x000000000000791b */ /* 0x003fea0003800000 */
.L_x_1962:
[-C--:B------:R-:W-:Y:S01]  /*bec0*/  FFMA R97, R0, R62.reuse, R97 ;  /* 0x0000003e00617223 */ /* 0x080fe20000000061 */
[----:B------:R-:W-:Y:S01]  /*bed0*/  FFMA R98, R11, R62, R98 ;  /* 0x0000003e0b627223 */ /* 0x000fe20000000062 */
[----:B------:R-:W-:Y:S02]  /*bee0*/  MOV R88, R40 ;  /* 0x0000002800587202 */ /* 0x000fe40000000f00 */
[----:B------:R-:W-:-:S07]  /*bef0*/  MOV R62, R123 ;  /* 0x0000007b003e7202 */ /* 0x000fce0000000f00 */
[----:B------:R-:W-:Y:S05]  /*bf00*/  WARPSYNC.COLLECTIVE R91, `(.L_x_1963) ;  /* 0x000000005b087348 */ /* 0x000fea0003c00000 */
[----:B------:R0:W1:Y:S02]  /*bf10*/  SHFL.IDX P0, R123, R88, R89, R90 ;  /* 0x00000059587b7389 */ /* 0x000064000000005a */
[----:B01----:R-:W-:Y:S05]  /*bf20*/  ENDCOLLECTIVE ;  /* 0x000000000000791b */ /* 0x003fea0003800000 */
.L_x_1963:
[-C--:B------:R-:W-:Y:S01]  /*bf30*/  FFMA R99, R0, R64.reuse, R99 ;  /* 0x0000004000637223 */ /* 0x080fe20000000063 */
[----:B------:R-:W-:Y:S01]  /*bf40*/  FFMA R100, R11, R64, R100 ;  /* 0x000000400b647223 */ /* 0x000fe20000000064 */
[----:B------:R-:W-:Y:S02]  /*bf50*/  MOV R88, R41 ;  /* 0x0000002900587202 */ /* 0x000fe40000000f00 */
[----:B------:R-:W-:-:S07]  /*bf60*/  MOV R64, R123 ;  /* 0x0000007b00407202 */ /* 0x000fce0000000f00 */
[----:B------:R-:W-:Y:S05]  /*bf70*/  WARPSYNC.COLLECTIVE R91, `(.L_x_1964) ;  /* 0x000000005b087348 */ /* 0x000fea0003c00000 */
[----:B------:R0:W1:Y:S02]  /*bf80*/  SHFL.IDX P0, R123, R88, R89, R90 ;  /* 0x00000059587b7389 */ /* 0x000064000000005a */
[----:B01----:R-:W-:Y:S05]  /*bf90*/  ENDCOLLECTIVE ;  /* 0x000000000000791b */ /* 0x003fea0003800000 */
.L_x_1964:
[----:B------:R-:W-:Y:S02]  /*bfa0*/  MOV R88, R42 ;  /* 0x0000002a00587202 */ /* 0x000fe40000000f00 */
[----:B------:R-:W-:-:S07]  /*bfb0*/  MOV R83, R123 ;  /* 0x0000007b00537202 */ /* 0x000fce0000000f00 */
[----:B------:R-:W-:Y:S05]  /*bfc0*/  WARPSYNC.COLLECTIVE R91, `(.L_x_1965) ;  /* 0x000000005b087348 */ /* 0x000fea0003c00000 */
[----:B------:R0:W1:Y:S02]  /*bfd0*/  SHFL.IDX P0, R123, R88, R89, R90 ;  /* 0x00000059587b7389 */ /* 0x000064000000005a */
[----:B01----:R-:W-:Y:S05]  /*bfe0*/  ENDCOLLECTIVE ;  /* 0x000000000000791b */ /* 0x003fea0003800000 */
.L_x_1965:
        /* <DEDUP_REMOVED lines=21> */
.L_x_1966:
[----:B------:R-:W-:Y:S01]  /*c140*/  FFMA R106, R11, R48, R106 ;  /* 0x000000300b6a7223 */ /* 0x000fe2000000006a */
[----:B------:R-:W-:Y:S02]  /*c150*/  MOV R88, R33 ;  /* 0x0000002100587202 */ /* 0x000fe40000000f00 */
[----:B------:R-:W-:-:S07]  /*c160*/  MOV R48, R123 ;  /* 0x0000007b00307202 */ /* 0x000fce0000000f00 */
[----:B------:R-:W-:Y:S05]  /*c170*/  WARPSYNC.COLLECTIVE R91, `(.L_x_1967) ;  /* 0x000000005b087348 */ /* 0x000fea0003c00000 */
[----:B------:R0:W1:Y:S02]  /*c180*/  SHFL.IDX P0, R123, R88, R89, R90 ;  /* 0x00000059587b7389 */ /* 0x000064000000005a */
[----:B01----:R-:W-:Y:S05]  /*c190*/  ENDCOLLECTIVE ;  /* 0x000000000000791b */ /* 0x003fea0003800000 */
.L_x_1967:
        /* <DEDUP_REMOVED lines=13> */
.L_x_1968:
[----:B------:R-:W-:Y:S02]  /*c270*/  MOV R88, R12 ;  /* 0x0000000c00587202 */ /* 0x000fe40000000f00 */
[----:B------:R-:W-:-:S07]  /*c280*/  MOV R50, R123 ;  /* 0x0000007b00327202 */ /* 0x000fce0000000f00 */
[----:B------:R-:W-:Y:S05]  /*c290*/  WARPSYNC.COLLECTIVE R91, `(.L_x_1969) ;  /* 0x000000005b087348 */ /* 0x000fea0003c00000 */
[----:B------:R0:W1:Y:S02]  /*c2a0*/  SHFL.IDX P0, R123, R88, R89, R90 ;  /* 0x00000059587b7389 */ /* 0x000064000000005a */
[----:B01----:R-:W-:Y:S05]  /*c2b0*/  ENDCOLLECTIVE ;  /* 0x000000000000791b */ /* 0x003fea0003800000 */
.L_x_1969:
[----:B------:R-:W-:Y:S02]  /*c2c0*/  MOV R88, R13 ;  /* 0x0000000d00587202 */ /* 0x000fe40000000f00 */
[----:B------:R-:W-:-:S07]  /*c2d0*/  MOV R52, R123 ;  /* 0x0000007b00347202 */ /* 0x000fce0000000f00 */
[----:B------:R-:W-:Y:S05]  /*c2e0*/  WARPSYNC.COLLECTIVE R91, `(.L_x_1970) ;  /* 0x000000005b087348 */ /* 0x000fea0003c00000 */
[----:B------:R0:W1:Y:S02]  /*c2f0*/  SHFL.IDX P0, R123, R88, R89, R90 ;  /* 0x00000059587b7389 */ /* 0x000064000000005a */
[----:B01----:R-:W-:Y:S05]  /*c300*/  ENDCOLLECTIVE ;  /* 0x000000000000791b */ /* 0x003fea0003800000 */
.L_x_1970:
[----:B------:R-:W-:Y:S02]  /*c310*/  MOV R88, R14 ;  /* 0x0000000e00587202 */ /* 0x000fe40000000f00 */
[----:B------:R-:W-:-:S07]  /*c320*/  MOV R54, R123 ;  /* 0x0000007b00367202 */ /* 0x000fce0000000f00 */
[----:B------:R-:W-:Y:S05]  /*c330*/  WARPSYNC.COLLECTIVE R91, `(.L_x_1971) ;  /* 0x000000005b087348 */ /* 0x000fea0003c00000 */
[----:B------:R0:W1:Y:S02]  /*c340*/  SHFL.IDX P0, R123, R88, R89, R90 ;  /* 0x00000059587b7389 */ /* 0x000064000000005a */
[----:B01----:R-:W-:Y:S05]  /*c350*/  ENDCOLLECTIVE ;  /* 0x000000000000791b */ /* 0x003fea0003800000 */
.L_x_1971:
[----:B------:R-:W-:Y:S02]  /*c360*/  MOV R88, R15 ;  /* 0x0000000f00587202 */ /* 0x000fe40000000f00 */
[----:B------:R-:W-:-:S07]  /*c370*/  MOV R56, R123 ;  /* 0x0000007b00387202 */ /* 0x000fce0000000f00 */
[----:B------:R-:W-:Y:S05]  /*c380*/  WARPSYNC.COLLECTIVE R91, `(.L_x_1972) ;  /* 0x000000005b087348 */ /* 0x000fea0003c00000 */
[----:B------:R0:W1:Y:S02]  /*c390*/  SHFL.IDX P0, R123, R88, R89, R90 ;  /* 0x00000059587b7389 */ /* 0x000064000000005a */
[----:B01----:R-:W-:Y:S05]  /*c3a0*/  ENDCOLLECTIVE ;  /* 0x000000000000791b */ /* 0x003fea0003800000 */
.L_x_1972:
[----:B------:R-:W-:Y:S02]  /*c3b0*/  MOV R88, R16 ;  /* 0x0000001000587202 */ /* 0x000fe40000000f00 */
[----:B------:R-:W-:-:S07]  /*c3c0*/  MOV R58, R123 ;  /* 0x0000007b003a7202 */ /* 0x000fce0000000f00 */
[----:B------:R-:W-:Y:S05]  /*c3d0*/  WARPSYNC.COLLECTIVE R91, `(.L_x_1973) ;  /* 0x000000005b087348 */ /* 0x000fea0003c00000 */
[----:B------:R0:W1:Y:S02]  /*c3e0*/  SHFL.IDX P0, R123, R88, R89, R90 ;  /* 0x00000059587b7389 */ /* 0x000064000000005a */
[----:B01----:R-:W-:Y:S05]  /*c3f0*/  ENDCOLLECTIVE ;  /* 0x000000000000791b */ /* 0x003fea0003800000 */
.L_x_1973:
[----:B------:R-:W-:Y:S02]  /*c400*/  MOV R88, R17 ;  /* 0x0000001100587202 */ /* 0x000fe40000000f00 */
[----:B------:R-:W-:-:S07]  /*c410*/  MOV R60, R123 ;  /* 0x0000007b003c7202 */ /* 0x000fce0000000f00 */
[----:B------:R-:W-:Y:S05]  /*c420*/  WARPSYNC.COLLECTIVE R91, `(.L_x_1974) ;  /* 0x000000005b087348 */ /* 0x000fea0003c00000 */
[----:B------:R0:W1:Y:S02]  /*c430*/  SHFL.IDX P0, R123, R88, R89, R90 ;  /* 0x00000059587b7389 */ /* 0x000064000000005a */
[----:B01----:R-:W-:Y:S05]  /*c440*/  ENDCOLLECTIVE ;  /* 0x000000000000791b */ /* 0x003fea0003800000 */
.L_x_1974:
[----:B------:R-:W-:Y:S02]  /*c450*/  MOV R88, R18 ;  /* 0x0000001200587202 */ /* 0x000fe40000000f00 */
[----:B------:R-:W-:-:S07]  /*c460*/  MOV R62, R123 ;  /* 0x0000007b003e7202 */ /* 0x000fce0000000f00 */
[----:B------:R-:W-:Y:S05]  /*c470*/  WARPSYNC.COLLECTIVE R91, `(.L_x_1975) ;  /* 0x000000005b087348 */ /* 0x000fea0003c00000 */
[----:B------:R0:W1:Y:S02]  /*c480*/  SHFL.IDX P0, R123, R88, R89, R90 ;  /* 0x00000059587b7389 */ /* 0x000064000000005a */
[----:B01----:R-:W-:Y:S05]  /*c490*/  ENDCOLLECTIVE ;  /* 0x000000000000791b */ /* 0x003fea0003800000 */
.L_x_1975:
[----:B------:R-:W-:Y:S01]  /*c4a0*/  MOV R88, R19 ;  /* 0x0000001300587202 */ /* 0x000fe20000000f00 */
[-C--:B------:R-:W-:Y:S01]  /*c4b0*/  FFMA R65, R46, R123.reuse, R65 ;  /* 0x0000007b2e417223 */ /* 0x080fe20000000041 */
[----:B------:R-:W-:-:S07]  /*c4c0*/  FFMA R161, R79, R123, R161 ;  /* 0x0000007b4fa17223 */ /* 0x000fce00000000a1 */
[----:B------:R-:W-:Y:S05]  /*c4d0*/  WARPSYNC.COLLECTIVE R91, `(.L_x_1976) ;  /* 0x000000005b087348 */ /* 0x000fea0003c00000 */
[----:B------:R0:W1:Y:S02]  /*c4e0*/  SHFL.IDX P0, R123, R88, R89, R90 ;  /* 0x00000059587b7389 */ /* 0x000064000000005a */
[----:B01----:R-:W-:Y:S05]  /*c4f0*/  ENDCOLLECTIVE ;  /* 0x000000000000791b */ /* 0x003fea0003800000 */
.L_x_1976:
[C---:B------:R-:W-:Y:S01]  /*c500*/  FFMA R81, R48.reuse, R46, R81 ;  /* 0x0000002e30517223 */ /* 0x040fe20000000051 */
[----:B------:R-:W-:Y:S01]  /*c510*/  FFMA R77, R48, R79, R77 ;  /* 0x0000004f304d7223 */ /* 0x000fe2000000004d */
[----:B------:R-:W-:Y:S02]  /*c520*/  MOV R88, R20 ;  /* 0x0000001400587202 */ /* 0x000fe40000000f00 */
[----:B------:R-:W-:-:S07]  /*c530*/  MOV R48, R123 ;  /* 0x0000007b00307202 */ /* 0x000fce0000000f00 */
[----:B------:R-:W-:Y:S05]  /*c540*/  WARPSYNC.COLLECTIVE R91, `(.L_x_1977) ;  /* 0x000000005b087348 */ /* 0x000fea0003c00000 */
[----:B------:R0:W1:Y:S02]  /*c550*/  SHFL.IDX P0, R123, R88, R89, R90 ;  /* 0x00000059587b7389 */ /* 0x000064000000005a */
[----:B01----:R-:W-:Y:S05]  /*c560*/  ENDCOLLECTIVE ;  /* 0x000000000000791b */ /* 0x003fea0003800000 */
.L_x_1977:
[-C--:B------:R-:W-:Y:S01]  /*c570*/  FFMA R51, R46, R50.reuse, R51 ;  /* 0x000000322e337223 */ /* 0x080fe20000000033 */
[----:B------:R-:W-:Y:S01]  /*c580*/  FFMA R147, R79, R50, R147 ;  /* 0x000000324f937223 */ /* 0x000fe20000000093 */
[----:B------:R-:W-:Y:S02]  /*c590*/  MOV R88, R21 ;  /* 0x0000001500587202 */ /* 0x000fe40000000f00 */
[----:B------:R-:W-:-:S07]  /*c5a0*/  MOV R50, R123 ;  /* 0x0000007b00327202 */ /* 0x000fce0000000f00 */
[----:B------:R-:W-:Y:S05]  /*c5b0*/  WARPSYNC.COLLECTIVE R91, `(.L_x_1978) ;  /* 0x000000005b087348 */ /* 0x000fea0003c00000 */
[----:B------:R0:W1:Y:S02]  /*c5c0*/  SHFL.IDX P0, R123, R88, R89, R90 ;  /* 0x00000059587b7389 */ /* 0x000064000000005a */
[----:B01----:R-:W-:Y:S05]  /*c5d0*/  ENDCOLLECTIVE ;  /* 0x000000000000791b */ /* 0x003fea0003800000 */
.L_x_1978:
[-C--:B------:R-:W-:Y:S01]  /*c5e0*/  FFMA R53, R46, R52.reuse, R53 ;  /* 0x000000342e357223 */ /* 0x080fe20000000035 */
[----:B------:R-:W-:Y:S01]  /*c5f0*/  FFMA R149, R79, R52, R149 ;  /* 0x000000344f957223 */ /* 0x000fe20000000095 */
[----:B------:R-:W-:Y:S02]  /*c600*/  MOV R88, R22 ;  /* 0x0000001600587202 */ /* 0x000fe40000000f00 */
[----:B------:R-:W-:-:S07]  /*c610*/  MOV R52, R123 ;  /* 0x0000007b00347202 */ /* 0x000fce0000000f00 */
[----:B------:R-:W-:Y:S05]  /*c620*/  WARPSYNC.COLLECTIVE R91, `(.L_x_1979) ;  /* 0x000000005b087348 */ /* 0x000fea0003c00000 */
[----:B------:R0:W1:Y:S02]  /*c630*/  SHFL.IDX P0, R123, R88, R89, R90 ;  /* 0x00000059587b7389 */ /* 0x000064000000005a */
[----:B01----:R-:W-:Y:S05]  /*c640*/  ENDCOLLECTIVE ;  /* 0x000000000000791b */ /* 0x003fea0003800000 */
.L_x_1979:
[-C--:B------:R-:W-:Y:S01]  /*c650*/  FFMA R55, R46, R54.reuse, R55 ;  /* 0x000000362e377223 */ /* 0x080fe20000000037 */
[----:B------:R-:W-:Y:S01]  /*c660*/  FFMA R151, R79, R54, R151 ;  /* 0x000000364f977223 */ /* 0x000fe20000000097 */
[----:B------:R-:W-:Y:S02]  /*c670*/  MOV R88, R23 ;  /* 0x0000001700587202 */ /* 0x000fe40000000f00 */
[----:B------:R-:W-:-:S07]  /*c680*/  MOV R54, R123 ;  /* 0x0000007b00367202 */ /* 0x000fce0000000f00 */
[----:B------:R-:W-:Y:S05]  /*c690*/  WARPSYNC.COLLECTIVE R91, `(.L_x_1980) ;  /* 0x000000005b087348 */ /* 0x000fea0003c00000 */
[----:B------:R0:W1:Y:S02]  /*c6a0*/  SHFL.IDX P0, R123, R88, R89, R90 ;  /* 0x00000059587b7389 */ /* 0x000064000000005a */
[----:B01----:R-:W-:Y:S05]  /*c6b0*/  ENDCOLLECTIVE ;  /* 0x000000000000791b */ /* 0x003fea0003800000 */
.L_x_1980:
[-C--:B------:R-:W-:Y:S01]  /*c6c0*/  FFMA R57, R46, R56.reuse, R57 ;  /* 0x000000382e397223 */ /* 0x080fe20000000039 */
[----:B------:R-:W-:Y:S01]  /*c6d0*/  FFMA R153, R79, R56, R153 ;  /* 0x000000384f997223 */ /* 0x000fe20000000099 */
[----:B------:R-:W-:Y:S02]  /*c6e0*/  MOV R88, R24 ;  /* 0x0000001800587202 */ /* 0x000fe40000000f00 */
[----:B------:R-:W-:-:S07]  /*c6f0*/  MOV R56, R123 ;  /* 0x0000007b00387202 */ /* 0x000fce0000000f00 */
[----:B------:R-:W-:Y:S05]  /*c700*/  WARPSYNC.COLLECTIVE R91, `(.L_x_1981) ;  /* 0x000000005b087348 */ /* 0x000fea0003c00000 */
[----:B------:R0:W1:Y:S02]  /*c710*/  SHFL.IDX P0, R123, R88, R89, R90 ;  /* 0x00000059587b7389 */ /* 0x000064000000005a */
[----:B01----:R-:W-:Y:S05]  /*c720*/  ENDCOLLECTIVE ;  /* 0x000000000000791b */ /* 0x003fea0003800000 */
.L_x_1981:
[-C--:B------:R-:W-:Y:S01]  /*c730*/  FFMA R59, R46, R58.reuse, R59 ;  /* 0x0000003a2e3b7223 */ /* 0x080fe2000000003b */
[----:B------:R-:W-:Y:S01]  /*c740*/  FFMA R155, R79, R58, R155 ;  /* 0x0000003a4f9b7223 */ /* 0x000fe2000000009b */
[----:B------:R-:W-:Y:S02]  /*c750*/  MOV R88, R25 ;  /* 0x0000001900587202 */ /* 0x000fe40000000f00 */
[----:B------:R-:W-:-:S07]  /*c760*/  MOV R58, R123 ;  /* 0x0000007b003a7202 */ /* 0x000fce0000000f00 */
[----:B------:R-:W-:Y:S05]  /*c770*/  WARPSYNC.COLLECTIVE R91, `(.L_x_1982) ;  /* 0x000000005b087348 */ /* 0x000fea0003c00000 */
[----:B------:R0:W1:Y:S02]  /*c780*/  SHFL.IDX P0, R123, R88, R89, R90 ;  /* 0x00000059587b7389 */ /* 0x000064000000005a */
[----:B01----:R-:W-:Y:S05]  /*c790*/  ENDCOLLECTIVE ;  /* 0x000000000000791b */ /* 0x003fea0003800000 */
.L_x_1982:
[-C--:B------:R-:W-:Y:S01]  /*c7a0*/  FFMA R61, R46, R60.reuse, R61 ;  /* 0x0000003c2e3d7223 */ /* 0x080fe2000000003d */
[----:B------:R-:W-:Y:S01]  /*c7b0*/  FFMA R157, R79, R60, R157 ;  /* 0x0000003c4f9d7223 */ /* 0x000fe2000000009d */
[----:B------:R-:W-:Y:S02]  /*c7c0*/  MOV R88, R26 ;  /* 0x0000001a00587202 */ /* 0x000fe40000000f00 */
[----:B------:R-:W-:-:S07]  /*c7d0*/  MOV R60, R123 ;  /* 0x0000007b003c7202 */ /* 0x000fce0000000f00 */
[----:B------:R-:W-:Y:S05]  /*c7e0*/  WARPSYNC.COLLECTIVE R91, `(.L_x_1983) ;  /* 0x000000005b087348 */ /* 0x000fea0003c00000 */
[----:B------:R0:W1:Y:S02]  /*c7f0*/  SHFL.IDX P0, R123, R88, R89, R90 ;  /* 0x00000059587b7389 */ /* 0x000064000000005a */
[----:B01----:R-:W-:Y:S05]  /*c800*/  ENDCOLLECTIVE ;  /* 0x000000000000791b */ /* 0x003fea0003800000 */
.L_x_1983:
[-C--:B------:R-:W-:Y:S01]  /*c810*/  FFMA R63, R46, R62.reuse, R63 ;  /* 0x0000003e2e3f7223 */ /* 0x080fe2000000003f */
[----:B------:R-:W-:Y:S01]  /*c820*/  FFMA R159, R79, R62, R159 ;  /* 0x0000003e4f9f7223 */ /* 0x000fe2000000009f */
[----:B------:R-:W-:Y:S02]  /*c830*/  MOV R88, R28 ;  /* 0x0000001c00587202 */ /* 0x000fe40000000f00 */
[----:B------:R-:W-:-:S07]  /*c840*/  MOV R62, R123 ;  /* 0x0000007b003e7202 */ /* 0x000fce0000000f00 */
[----:B------:R-:W-:Y:S05]  /*c850*/  WARPSYNC.COLLECTIVE R91, `(.L_x_1984) ;  /* 0x000000005b087348 */ /* 0x000fea0003c00000 */
[----:B------:R0:W1:Y:S02]  /*c860*/  SHFL.IDX P0, R123, R88, R89, R90 ;  /* 0x00000059587b7389 */ /* 0x000064000000005a */
[----:B01----:R-:W-:Y:S05]  /*c870*/  ENDCOLLECTIVE ;  /* 0x000000000000791b */ /* 0x003fea0003800000 */
.L_x_1984:
[----:B------:R-:W-:Y:S01]  /*c880*/  FFMA R10, R11, R64, R10 ;  /* 0x000000400b0a7223 */ /* 0x000fe2000000000a */
[----:B------:R-:W-:Y:S02]  /*c890*/  MOV R88, R29 ;  /* 0x0000001d00587202 */ /* 0x000fe40000000f00 */
[----:B------:R-:W-:-:S07]  /*c8a0*/  MOV R64, R123 ;  /* 0x0000007b00407202 */ /* 0x000fce0000000f00 */
[----:B------:R-:W-:Y:S05]  /*c8b0*/  WARPSYNC.COLLECTIVE R91, `(.L_x_1985) ;  /* 0x000000005b087348 */ /* 0x000fea0003c00000 */
[----:B------:R0:W1:Y:S02]  /*c8c0*/  SHFL.IDX P0, R123, R88, R89, R90 ;  /* 0x00000059587b7389 */ /* 0x000064000000005a */
[----:B01----:R-:W-:Y:S05]  /*c8d0*/  ENDCOLLECTIVE ;  /* 0x000000000000791b */ /* 0x003fea0003800000 */
.L_x_1985:
[----:B------:R-:W-:Y:S01]  /*c8e0*/  FFMA R102, R11, R66, R102 ;  /* 0x000000420b667223 */ /* 0x000fe20000000066 */
[----:B------:R-:W-:Y:S02]  /*c8f0*/  MOV R88, R30 ;  /* 0x0000001e00587202 */ /* 0x000fe40000000f00 */
[----:B------:R-:W-:-:S07]  /*c900*/  MOV R66, R123 ;  /* 0x0000007b00427202 */ /* 0x000fce0000000f00 */
[----:B------:R-:W-:Y:S05]  /*c910*/  WARPSYNC.COLLECTIVE R91, `(.L_x_1986) ;  /* 0x000000005b087348 */ /* 0x000fea0003c00000 */
[----:B------:R0:W1:Y:S02]  /*c920*/  SHFL.IDX P0, R123, R88, R89, R90 ;  /* 0x00000059587b7389 */ /* 0x000064000000005a */
[----:B01----:R-:W-:Y:S05]  /*c930*/  ENDCOLLECTIVE ;  /* 0x000000000000791b */ /* 0x003fea0003800000 */
.L_x_1986:
[----:B------:R-:W-:Y:S01]  /*c940*/  MOV R88, R31 ;  /* 0x0000001f00587202 */ /* 0x000fe20000000f00 */
[-C--:B------:R-:W-:Y:S01]  /*c950*/  FFMA R103, R46, R123.reuse, R103 ;  /* 0x0000007b2e677223 */ /* 0x080fe20000000067 */
[----:B------:R-:W-:-:S07]  /*c960*/  FFMA R104, R79, R123, R104 ;  /* 0x0000007b4f687223 */ /* 0x000fce0000000068 */
[----:B------:R-:W-:Y:S05]  /*c970*/  WARPSYNC.COLLECTIVE R91, `(.L_x_1987) ;  /* 0x000000005b087348 */ /* 0x000fea0003c00000 */
[----:B------:R0:W1:Y:S02]  /*c980*/  SHFL.IDX P0, R123, R88, R89, R90 ;  /* 0x00000059587b7389 */ /* 0x000064000000005a */
[----:B01----:R-:W-:Y:S05]  /*c990*/  ENDCOLLECTIVE ;  /* 0x000000000000791b */ /* 0x003fea0003800000 */
.L_x_1987:
[C---:B------:R-:W-:Y:S01]  /*c9a0*/  FFMA R78, R11.reuse, R83, R78 ;  /* 0x000000530b4e7223 */ /* 0x040fe2000000004e */
[----:B------:R-:W-:Y:S01]  /*c9b0*/  FFMA R86, R11, R87, R86 ;  /* 0x000000570b567223 */ /* 0x000fe20000000056 */
[----:B------:R-:W-:Y:S02]  /*c9c0*/  MOV R88, R32 ;  /* 0x0000002000587202 */ /* 0x000fe40000000f00 */
[----:B------:R-:W-:-:S07]  /*c9d0*/  MOV R11, R123 ;  /* 0x0000007b000b7202 */ /* 0x000fce0000000f00 */
[----:B------:R-:W-:Y:S05]  /*c9e0*/  WARPSYNC.COLLECTIVE R91, `(.L_x_1988) ;  /* 0x000000005b087348 */ /* 0x000fea0003c00000 */
[----:B------:R0:W1:Y:S02]  /*c9f0*/  SHFL.IDX P0, R123, R88, R89, R90 ;  /* 0x00000059587b7389 */ /* 0x000064000000005a */
[----:B01----:R-:W-:Y:S05]  /*ca00*/  ENDCOLLECTIVE ;  /* 0x000000000000791b */ /* 0x003fea0003800000 */
.L_x_1988:
[-C--:B------:R-:W-:Y:S01]  /*ca10*/  FFMA R67, R46, R48.reuse, R67 ;  /* 0x000000302e437223 */ /* 0x080fe20000000043 */
[----:B------:R-:W-:Y:S01]  /*ca20*/  FFMA R163, R79, R48, R163 ;  /* 0x000000304fa37223 */ /* 0x000fe200000000a3 */
[----:B------:R-:W-:Y:S02]  /*ca30*/  MOV R88, R34 ;  /* 0x0000002200587202 */ /* 0x000fe40000000f00 */
[----:B------:R-:W-:-:S07]  /*ca40*/  MOV R48, R123 ;  /* 0x0000007b00307202 */ /* 0x000fce0000000f00 */
[----:B------:R-:W-:Y:S05]  /*ca50*/  WARPSYNC.COLLECTIVE R91, `(.L_x_1989) ;  /* 0x000000005b087348 */ /* 0x000fea0003c00000 */
[----:B------:R0:W1:Y:S02]  /*ca60*/  SHFL.IDX P0, R123, R88, R89, R90 ;  /* 0x00000059587b7389 */ /* 0x000064000000005a */
[----:B01----:R-:W-:Y:S05]  /*ca70*/  ENDCOLLECTIVE ;  /* 0x000000000000791b */ /* 0x003fea0003800000 */
.L_x_1989:
[-C--:B------:R-:W-:Y:S01]  /*ca80*/  FFMA R69, R46, R50.reuse, R69 ;  /* 0x000000322e457223 */ /* 0x080fe20000000045 */
[----:B------:R-:W-:Y:S01]  /*ca90*/  FFMA R165, R79, R50, R165 ;  /* 0x000000324fa57223 */ /* 0x000fe200000000a5 */
[----:B------:R-:W-:Y:S02]  /*caa0*/  MOV R88, R35 ;  /* 0x0000002300587202 */ /* 0x000fe40000000f00 */
[----:B------:R-:W-:-:S07]  /*cab0*/  MOV R50, R123 ;  /* 0x0000007b00327202 */ /* 0x000fce0000000f00 */
[----:B------:R-:W-:Y:S05]  /*cac0*/  WARPSYNC.COLLECTIVE R91, `(.L_x_1990) ;  /* 0x000000005b087348 */ /* 0x000fea0003c00000 */
[----:B------:R0:W1:Y:S02]  /*cad0*/  SHFL.IDX P0, R123, R88, R89, R90 ;  /* 0x00000059587b7389 */ /* 0x000064000000005a */
[----:B01----:R-:W-:Y:S05]  /*cae0*/  ENDCOLLECTIVE ;  /* 0x000000000000791b */ /* 0x003fea0003800000 */
.L_x_1990:
[-C--:B------:R-:W-:Y:S01]  /*caf0*/  FFMA R71, R46, R52.reuse, R71 ;  /* 0x000000342e477223 */ /* 0x080fe20000000047 */
[----:B------:R-:W-:Y:S01]  /*cb00*/  FFMA R72, R79, R52, R72 ;  /* 0x000000344f487223 */ /* 0x000fe20000000048 */
[----:B------:R-:W-:Y:S02]  /*cb10*/  MOV R88, R36 ;  /* 0x0000002400587202 */ /* 0x000fe40000000f00 */
[----:B------:R-:W-:-:S07]  /*cb20*/  MOV R52, R123 ;  /* 0x0000007b00347202 */ /* 0x000fce0000000f00 */
[----:B------:R-:W-:Y:S05]  /*cb30*/  WARPSYNC.COLLECTIVE R91, `(.L_x_1991) ;  /* 0x000000005b087348 */ /* 0x000fea0003c00000 */
[----:B------:R0:W1:Y:S02]  /*cb40*/  SHFL.IDX P0, R123, R88, R89, R90 ;  /* 0x00000059587b7389 */ /* 0x000064000000005a */
[----:B01----:R-:W-:Y:S05]  /*cb50*/  ENDCOLLECTIVE ;  /* 0x000000000000791b */ /* 0x003fea0003800000 */
.L_x_1991:
[-C--:B------:R-:W-:Y:S01]  /*cb60*/  FFMA R73, R46, R54.reuse, R73 ;  /* 0x000000362e497223 */ /* 0x080fe20000000049 */
[----:B------:R-:W-:Y:S01]  /*cb70*/  FFMA R74, R79, R54, R74 ;  /* 0x000000364f4a7223 */ /* 0x000fe2000000004a */
[----:B------:R-:W-:Y:S02]  /*cb80*/  MOV R88, R37 ;  /* 0x0000002500587202 */ /* 0x000fe40000000f00 */
[----:B------:R-:W-:-:S07]  /*cb90*/  MOV R54, R123 ;  /* 0x0000007b00367202 */ /* 0x000fce0000000f00 */
[----:B------:R-:W-:Y:S05]  /*cba0*/  WARPSYNC.COLLECTIVE R91, `(.L_x_1992) ;  /* 0x000000005b087348 */ /* 0x000fea0003c00000 */
[----:B------:R0:W1:Y:S02]  /*cbb0*/  SHFL.IDX P0, R123, R88, R89, R90 ;  /* 0x00000059587b7389 */ /* 0x000064000000005a */
[----:B01----:R-:W-:Y:S05]  /*cbc0*/  ENDCOLLECTIVE ;  /* 0x000000000000791b */ /* 0x003fea0003800000 */
.L_x_1992:
[-C--:B------:R-:W-:Y:S01]  /*cbd0*/  FFMA R75, R46, R56.reuse, R75 ;  /* 0x000000382e4b7223 */ /* 0x080fe2000000004b */
[----:B------:R-:W-:Y:S01]  /*cbe0*/  FFMA R92, R79, R56, R92 ;  /* 0x000000384f5c7223 */ /* 0x000fe2000000005c */
[----:B------:R-:W-:Y:S02]  /*cbf0*/  MOV R88, R38 ;  /* 0x0000002600587202 */ /* 0x000fe40000000f00 */
[----:B------:R-:W-:-:S07]  /*cc00*/  MOV R56, R123 ;  /* 0x0000007b00387202 */ /* 0x000fce0000000f00 */
[----:B------:R-:W-:Y:S05]  /*cc10*/  WARPSYNC.COLLECTIVE R91, `(.L_x_1993) ;  /* 0x000000005b087348 */ /* 0x000fea0003c00000 */
[----:B------:R0:W1:Y:S02]  /*cc20*/  SHFL.IDX P0, R123, R88, R89, R90 ;  /* 0x00000059587b7389 */ /* 0x000064000000005a */
[----:B01----:R-:W-:Y:S05]  /*cc30*/  ENDCOLLECTIVE ;  /* 0x000000000000791b */ /* 0x003fea0003800000 */
.L_x_1993:
[-C--:B------:R-:W-:Y:S01]  /*cc40*/  FFMA R93, R46, R58.reuse, R93 ;  /* 0x0000003a2e5d7223 */ /* 0x080fe2000000005d */
[----:B------:R-:W-:Y:S01]  /*cc50*/  FFMA R94, R79, R58, R94 ;  /* 0x0000003a4f5e7223 */ /* 0x000fe2000000005e */
[----:B------:R-:W-:Y:S02]  /*cc60*/  MOV R88, R39 ;  /* 0x0000002700587202 */ /* 0x000fe40000000f00 */
[----:B------:R-:W-:-:S07]  /*cc70*/  MOV R58, R123 ;  /* 0x0000007b003a7202 */ /* 0x000fce0000000f00 */
[----:B------:R-:W-:Y:S05]  /*cc80*/  WARPSYNC.COLLECTIVE R91, `(.L_x_1994) ;  /* 0x000000005b087348 */ /* 0x000fea0003c00000 */
[----:B------:R0:W1:Y:S02]  /*cc90*/  SHFL.IDX P0, R123, R88, R89, R90 ;  /* 0x00000059587b7389 */ /* 0x000064000000005a */
[----:B01----:R-:W-:Y:S05]  /*cca0*/  ENDCOLLECTIVE ;  /* 0x000000000000791b */ /* 0x003fea0003800000 */
.L_x_1994:
[-C--:B------:R-:W-:Y:S01]  /*ccb0*/  FFMA R95, R46, R60.reuse, R95 ;  /* 0x0000003c2e5f7223 */ /* 0x080fe2000000005f */
[----:B------:R-:W-:Y:S01]  /*ccc0*/  FFMA R96, R79, R60, R96 ;  /* 0x0000003c4f607223 */ /* 0x000fe20000000060 */
[----:B------:R-:W-:Y:S02]  /*ccd0*/  MOV R88, R40 ;  /* 0x0000002800587202 */ /* 0x000fe40000000f00 */
[----:B------:R-:W-:-:S07]  /*cce0*/  MOV R60, R123 ;  /* 0x0000007b003c7202 */ /* 0x000fce0000000f00 */
[----:B------:R-:W-:Y:S05]  /*ccf0*/  WARPSYNC.COLLECTIVE R91, `(.L_x_1995) ;  /* 0x000000005b087348 */ /* 0x000fea0003c00000 */
[----:B------:R0:W1:Y:S02]  /*cd00*/  SHFL.IDX P0, R123, R88, R89, R90 ;  /* 0x00000059587b7389 */ /* 0x000064000000005a */
[----:B01----:R-:W-:Y:S05]  /*cd10*/  ENDCOLLECTIVE ;  /* 0x000000000000791b */ /* 0x003fea0003800000 */
.L_x_1995:
[-C--:B------:R-:W-:Y:S01]  /*cd20*/  FFMA R97, R46, R62.reuse, R97 ;  /* 0x0000003e2e617223 */ /* 0x080fe20000000061 */
[----:B------:R-:W-:Y:S01]  /*cd30*/  FFMA R98, R79, R62, R98 ;  /* 0x0000003e4f627223 */ /* 0x000fe20000000062 */
[----:B------:R-:W-:Y:S02]  /*cd40*/  MOV R88, R41 ;  /* 0x0000002900587202 */ /* 0x000fe40000000f00 */
[----:B------:R-:W-:-:S07]  /*cd50*/  MOV R62, R123 ;  /* 0x0000007b003e7202 */ /* 0x000fce0000000f00 */
[----:B------:R-:W-:Y:S05]  /*cd60*/  WARPSYNC.COLLECTIVE R91, `(.L_x_1996) ;  /* 0x000000005b087348 */ /* 0x000fea0003c00000 */
[----:B------:R0:W1:Y:S02]  /*cd70*/  SHFL.IDX P0, R123, R88, R89, R90 ;  /* 0x00000059587b7389 */ /* 0x000064000000005a */
[----:B01----:R-:W-:Y:S05]  /*cd80*/  ENDCOLLECTIVE ;  /* 0x000000000000791b */ /* 0x003fea0003800000 */
.L_x_1996:
[----:B------:R-:W-:Y:S02]  /*cd90*/  MOV R88, R42 ;  /* 0x0000002a00587202 */ /* 0x000fe40000000f00 */
[----:B------:R-:W-:-:S07]  /*cda0*/  MOV R83, R123 ;  /* 0x0000007b00537202 */ /* 0x000fce0000000f00 */
[----:B------:R-:W-:Y:S05]  /*cdb0*/  WARPSYNC.COLLECTIVE R91, `(.L_x_1997) ;  /* 0x000000005b087348 */ /* 0x000fea0003c00000 */
[----:B------:R0:W1:Y:S02]  /*cdc0*/  SHFL.IDX P0, R123, R88, R89, R90 ;  /* 0x00000059587b7389 */ /* 0x000064000000005a */
[----:B01----:R-:W-:Y:S05]  /*cdd0*/  ENDCOLLECTIVE ;  /* 0x000000000000791b */ /* 0x003fea0003800000 */
.L_x_1997:
        /* <DEDUP_REMOVED lines=24> */
.L_x_1998:
[----:B------:R-:W-:Y:S01]  /*cf60*/  FFMA R110, R79, R50, R110 ;  /* 0x000000324f6e7223 */ /* 0x000fe2000000006e */
[----:B------:R-:W-:Y:S02]  /*cf70*/  MOV R88, R33 ;  /* 0x0000002100587202 */ /* 0x000fe40000000f00 */
[----:B------:R-:W-:-:S07]  /*cf80*/  MOV R50, R123 ;  /* 0x0000007b00327202 */ /* 0x000fce0000000f00 */
[----:B------:R-:W-:Y:S05]  /*cf90*/  WARPSYNC.COLLECTIVE R91, `(.L_x_1999) ;  /* 0x000000005b087348 */ /* 0x000fea0003c00000 */
[----:B------:R0:W1:Y:S02]  /*cfa0*/  SHFL.IDX P0, R123, R88, R89, R90 ;  /* 0x00000059587b7389 */ /* 0x000064000000005a */
[----:B01----:R-:W-:Y:S05]  /*cfb0*/  ENDCOLLECTIVE ;  /* 0x000000000000791b */ /* 0x003fea0003800000 */
.L_x_1999:
        /* <DEDUP_REMOVED lines=12> */
.L_x_2000:
[----:B------:R-:W-:Y:S02]  /*d080*/  MOV R88, R12 ;  /* 0x0000000c00587202 */ /* 0x000fe40000000f00 */
[----:B------:R-:W-:-:S07]  /*d090*/  MOV R48, R123 ;  /* 0x0000007b00307202 */ /* 0x000fce0000000f00 */
[----:B------:R-:W-:Y:S05]  /*d0a0*/  WARPSYNC.COLLECTIVE R91, `(.L_x_2001) ;  /* 0x000000005b087348 */ /* 0x000fea0003c00000 */
[----:B------:R0:W1:Y:S02]  /*d0b0*/  SHFL.IDX P0, R123, R88, R89, R90 ;  /* 0x00000059587b7389 */ /* 0x000064000000005a */
[----:B01----:R-:W-:Y:S05]  /*d0c0*/  ENDCOLLECTIVE ;  /* 0x000000000000791b */ /* 0x003fea0003800000 */
.L_x_2001:
[----:B------:R-:W-:Y:S02]  /*d0d0*/  MOV R88, R13 ;  /* 0x0000000d00587202 */ /* 0x000fe40000000f00 */
[----:B------:R-:W-:-:S07]  /*d0e0*/  MOV R52, R123 ;  /* 0x0000007b00347202 */ /* 0x000fce0000000f00 */
[----:B------:R-:W-:Y:S05]  /*d0f0*/  WARPSYNC.COLLECTIVE R91, `(.L_x_2002) ;  /* 0x000000005b087348 */ /* 0x000fea0003c00000 */
[----:B------:R0:W1:Y:S02]  /*d100*/  SHFL.IDX P0, R123, R88, R89, R90 ;  /* 0x00000059587b7389 */ /* 0x000064000000005a */
[----:B01----:R-:W-:Y:S05]  /*d110*/  ENDCOLLECTIVE ;  /* 0x000000000000791b */ /* 0x003fea0003800000 */
.L_x_2002:
[----:B------:R-:W-:Y:S02]  /*d120*/  MOV R88, R14 ;  /* 0x0000000e00587202 */ /* 0x000fe40000000f00 */
[----:B------:R-:W-:-:S07]  /*d130*/  MOV R54, R123 ;  /* 0x0000007b00367202 */ /* 0x000fce0000000f00 */
[----:B------:R-:W-:Y:S05]  /*d140*/  WARPSYNC.COLLECTIVE R91, `(.L_x_2003) ;  /* 0x000000005b087348 */ /* 0x000fea0003c00000 */
[----:B------:R0:W1:Y:S02]  /*d150*/  SHFL.IDX P0, R123, R88, R89, R90 ;  /* 0x00000059587b7389 */ /* 0x000064000000005a */
[----:B01----:R-:W-:Y:S05]  /*d160*/  ENDCOLLECTIVE ;  /* 0x000000000000791b */ /* 0x003fea0003800000 */
.L_x_2003:
[----:B------:R-:W-:Y:S02]  /*d170*/  MOV R88, R15 ;  /* 0x0000000f00587202 */ /* 0x000fe40000000f00 */
[----:B------:R-:W-:-:S07]  /*d180*/  MOV R56, R123 ;  /* 0x0000007b00387202 */ /* 0x000fce0000000f00 */
[----:B------:R-:W-:Y:S05]  /*d190*/  WARPSYNC.COLLECTIVE R91, `(.L_x_2004) ;  /* 0x000000005b087348 */ /* 0x000fea0003c00000 */
[----:B------:R0:W1:Y:S02]  /*d1a0*/  SHFL.IDX P0, R123, R88, R89, R90 ;  /* 0x00000059587b7389 */ /* 0x000064000000005a */
[----:B01----:R-:W-:Y:S05]  /*d1b0*/  ENDCOLLECTIVE ;  /* 0x000000000000791b */ /* 0x003fea0003800000 */
.L_x_2004:
[----:B------:R-:W-:Y:S02]  /*d1c0*/  MOV R88, R16 ;  /* 0x0000001000587202 */ /* 0x000fe40000000f00 */
[----:B------:R-:W-:-:S07]  /*d1d0*/  MOV R58, R123 ;  /* 0x0000007b003a7202 */ /* 0x000fce0000000f00 */
[----:B------:R-:W-:Y:S05]  /*d1e0*/  WARPSYNC.COLLECTIVE R91, `(.L_x_2005) ;  /* 0x000000005b087348 */ /* 0x000fea0003c00000 */
[----:B------:R0:W1:Y:S02]  /*d1f0*/  SHFL.IDX P0, R123, R88, R89, R90 ;  /* 0x00000059587b7389 */ /* 0x000064000000005a */
[----:B01----:R-:W-:Y:S05]  /*d200*/  ENDCOLLECTIVE ;  /* 0x000000000000791b */ /* 0x003fea0003800000 */
.L_x_2005:
[----:B------:R-:W-:Y:S02]  /*d210*/  MOV R88, R17 ;  /* 0x0000001100587202 */ /* 0x000fe40000000f00 */
[----:B------:R-:W-:-:S07]  /*d220*/  MOV R60, R123 ;  /* 0x0000007b003c7202 */ /* 0x000fce0000000f00 */
[----:B------:R-:W-:Y:S05]  /*d230*/  WARPSYNC.COLLECTIVE R91, `(.L_x_2006) ;  /* 0x000000005b087348 */ /* 0x000fea0003c00000 */
[----:B------:R0:W1:Y:S02]  /*d240*/  SHFL.IDX P0, R123, R88, R89, R90 ;  /* 0x00000059587b7389 */ /* 0x000064000000005a */
[----:B01----:R-:W-:Y:S05]  /*d250*/  ENDCOLLECTIVE ;  /* 0x000000000000791b */ /* 0x003fea0003800000 */
.L_x_2006:
[----:B------:R-:W-:Y:S02]  /*d260*/  MOV R88, R18 ;  /* 0x0000001200587202 */ /* 0x000fe40000000f00 */
[----:B------:R-:W-:-:S07]  /*d270*/  MOV R62, R123 ;  /* 0x0000007b003e7202 */ /* 0x000fce0000000f00 */
[----:B------:R-:W-:Y:S05]  /*d280*/  WARPSYNC.COLLECTIVE R91, `(.L_x_2007) ;  /* 0x000000005b087348 */ /* 0x000fea0003c00000 */
[----:B------:R0:W1:Y:S02]  /*d290*/  SHFL.IDX P0, R123, R88, R89, R90 ;  /* 0x00000059587b7389 */ /* 0x000064000000005a */
[----:B01----:R-:W-:Y:S05]  /*d2a0*/  ENDCOLLECTIVE ;  /* 0x000000000000791b */ /* 0x003fea0003800000 */
.L_x_2007:
[----:B------:R-:W-:Y:S01]  /*d2b0*/  MOV R88, R19 ;  /* 0x0000001300587202 */ /* 0x000fe20000000f00 */
[-C--:B------:R-:W-:Y:S01]  /*d2c0*/  FFMA R65, R46, R123.reuse, R65 ;  /* 0x0000007b2e417223 */ /* 0x080fe20000000041 */
[----:B------:R-:W-:-:S07]  /*d2d0*/  FFMA R161, R11, R123, R161 ;  /* 0x0000007b0ba17223 */ /* 0x000fce00000000a1 */
[----:B------:R-:W-:Y:S05]  /*d2e0*/  WARPSYNC.COLLECTIVE R91, `(.L_x_2008) ;  /* 0x000000005b087348 */ /* 0x000fea0003c00000 */
[----:B------:R0:W1:Y:S02]  /*d2f0*/  SHFL.IDX P0, R123, R88, R89, R90 ;  /* 0x00000059587b7389 */ /* 0x000064000000005a */
[----:B01----:R-:W-:Y:S05]  /*d300*/  ENDCOLLECTIVE ;  /* 0x000000000000791b */ /* 0x003fea0003800000 */
.L_x_2008:
[-C--:B------:R-:W-:Y:S01]  /*d310*/  FFMA R51, R46, R48.reuse, R51 ;  /* 0x000000302e337223 */ /* 0x080fe20000000033 */
[----:B------:R-:W-:Y:S01]  /*d320*/  FFMA R147, R11, R48, R147 ;  /* 0x000000300b937223 */ /* 0x000fe20000000093 */
[----:B------:R-:W-:Y:S02]  /*d330*/  MOV R88, R20 ;  /* 0x0000001400587202 */ /* 0x000fe40000000f00 */
[----:B------:R-:W-:-:S07]  /*d340*/  MOV R48, R123 ;  /* 0x0000007b00307202 */ /* 0x000fce0000000f00 */
[----:B------:R-:W-:Y:S05]  /*d350*/  WARPSYNC.COLLECTIVE R91, `(.L_x_2009) ;  /* 0x000000005b087348 */ /* 0x000fea0003c00000 */
[----:B------:R0:W1:Y:S02]  /*d360*/  SHFL.IDX P0, R123, R88, R89, R90 ;  /* 0x00000059587b7389 */ /* 0x000064000000005a */
[----:B01----:R-:W-:Y:S05]  /*d370*/  ENDCOLLECTIVE ;  /* 0x000000000000791b */ /* 0x003fea0003800000 */
.L_x_2009:
[C---:B------:R-:W-:Y:S01]  /*d380*/  FFMA R81, R50.reuse, R46, R81 ;  /* 0x0000002e32517223 */ /* 0x040fe20000000051 */
[----:B------:R-:W-:Y:S01]  /*d390*/  FFMA R77, R50, R11, R77 ;  /* 0x0000000b324d7223 */ /* 0x000fe2000000004d */
[----:B------:R-:W-:Y:S02]  /*d3a0*/  MOV R88, R21 ;  /* 0x0000001500587202 */ /* 0x000fe40000000f00 */
[----:B------:R-:W-:-:S07]  /*d3b0*/  MOV R50, R123 ;  /* 0x0000007b00327202 */ /* 0x000fce0000000f00 */
[----:B------:R-:W-:Y:S05]  /*d3c0*/  WARPSYNC.COLLECTIVE R91, `(.L_x_2010) ;  /* 0x000000005b087348 */ /* 0x000fea0003c00000 */
[----:B------:R0:W1:Y:S02]  /*d3d0*/  SHFL.IDX P0, R123, R88, R89, R90 ;  /* 0x00000059587b7389 */ /* 0x000064000000005a */
[----:B01----:R-:W-:Y:S05]  /*d3e0*/  ENDCOLLECTIVE ;  /* 0x000000000000791b */ /* 0x003fea0003800000 */
.L_x_2010:
[-C--:B------:R-:W-:Y:S01]  /*d3f0*/  FFMA R53, R46, R52.reuse, R53 ;  /* 0x000000342e357223 */ /* 0x080fe20000000035 */
[----:B------:R-:W-:Y:S01]  /*d400*/  FFMA R149, R11, R52, R149 ;  /* 0x000000340b957223 */ /* 0x000fe20000000095 */
[----:B------:R-:W-:Y:S02]  /*d410*/  MOV R88, R22 ;  /* 0x0000001600587202 */ /* 0x000fe40000000f00 */
[----:B------:R-:W-:-:S07]  /*d420*/  MOV R52, R123 ;  /* 0x0000007b00347202 */ /* 0x000fce0000000f00 */
[----:B------:R-:W-:Y:S05]  /*d430*/  WARPSYNC.COLLECTIVE R91, `(.L_x_2011) ;  /* 0x000000005b087348 */ /* 0x000fea0003c00000 */
[----:B------:R0:W1:Y:S02]  /*d440*/  SHFL.IDX P0, R123, R88, R89, R90 ;  /* 0x00000059587b7389 */ /* 0x000064000000005a */
[----:B01----:R-:W-:Y:S05]  /*d450*/  ENDCOLLECTIVE ;  /* 0x000000000000791b */ /* 0x003fea0003800000 */
.L_x_2011:
[-C--:B------:R-:W-:Y:S01]  /*d460*/  FFMA R55, R46, R54.reuse, R55 ;  /* 0x000000362e377223 */ /* 0x080fe20000000037 */
[----:B------:R-:W-:Y:S01]  /*d470*/  FFMA R151, R11, R54, R151 ;  /* 0x000000360b977223 */ /* 0x000fe20000000097 */
[----:B------:R-:W-:Y:S02]  /*d480*/  MOV R88, R23 ;  /* 0x0000001700587202 */ /* 0x000fe40000000f00 */
[----:B------:R-:W-:-:S07]  /*d490*/  MOV R54, R123 ;  /* 0x0000007b00367202 */ /* 0x000fce0000000f00 */
[----:B------:R-:W-:Y:S05]  /*d4a0*/  WARPSYNC.COLLECTIVE R91, `(.L_x_2012) ;  /* 0x000000005b087348 */ /* 0x000fea0003c00000 */
[----:B------:R0:W1:Y:S02]  /*d4b0*/  SHFL.IDX P0, R123, R88, R89, R90 ;  /* 0x00000059587b7389 */ /* 0x000064000000005a */
[----:B01----:R-:W-:Y:S05]  /*d4c0*/  ENDCOLLECTIVE ;  /* 0x000000000000791b */ /* 0x003fea0003800000 */
.L_x_2012:
[-C--:B------:R-:W-:Y:S01]  /*d4d0*/  FFMA R57, R46, R56.reuse, R57 ;  /* 0x000000382e397223 */ /* 0x080fe20000000039 */
[----:B------:R-:W-:Y:S01]  /*d4e0*/  FFMA R153, R11, R56, R153 ;  /* 0x000000380b997223 */ /* 0x000fe20000000099 */
[----:B------:R-:W-:Y:S02]  /*d4f0*/  MOV R88, R24 ;  /* 0x0000001800587202 */ /* 0x000fe40000000f00 */
[----:B------:R-:W-:-:S07]  /*d500*/  MOV R56, R123 ;  /* 0x0000007b00387202 */ /* 0x000fce0000000f00 */
[----:B------:R-:W-:Y:S05]  /*d510*/  WARPSYNC.COLLECTIVE R91, `(.L_x_2013) ;  /* 0x000000005b087348 */ /* 0x000fea0003c00000 */
[----:B------:R0:W1:Y:S02]  /*d520*/  SHFL.IDX P0, R123, R88, R89, R90 ;  /* 0x00000059587b7389 */ /* 0x000064000000005a */
[----:B01----:R-:W-:Y:S05]  /*d530*/  ENDCOLLECTIVE ;  /* 0x000000000000791b */ /* 0x003fea0003800000 */
.L_x_2013:
[-C--:B------:R-:W-:Y:S01]  /*d540*/  FFMA R59, R46, R58.reuse, R59 ;  /* 0x0000003a2e3b7223 */ /* 0x080fe2000000003b */
[----:B------:R-:W-:Y:S01]  /*d550*/  FFMA R155, R11, R58, R155 ;  /* 0x0000003a0b9b7223 */ /* 0x000fe2000000009b */
[----:B------:R-:W-:Y:S02]  /*d560*/  MOV R88, R25 ;  /* 0x0000001900587202 */ /* 0x000fe40000000f00 */
[----:B------:R-:W-:-:S07]  /*d570*/  MOV R58, R123 ;  /* 0x0000007b003a7202 */ /* 0x000fce0000000f00 */
[----:B------:R-:W-:Y:S05]  /*d580*/  WARPSYNC.COLLECTIVE R91, `(.L_x_2014) ;  /* 0x000000005b087348 */ /* 0x000fea0003c00000 */
[----:B------:R0:W1:Y:S02]  /*d590*/  SHFL.IDX P0, R123, R88, R89, R90 ;  /* 0x00000059587b7389 */ /* 0x000064000000005a */
[----:B01----:R-:W-:Y:S05]  /*d5a0*/  ENDCOLLECTIVE ;  /* 0x000000000000791b */ /* 0x003fea0003800000 */
.L_x_2014:
[-C--:B------:R-:W-:Y:S01]  /*d5b0*/  FFMA R61, R46, R60.reuse, R61 ;  /* 0x0000003c2e3d7223 */ /* 0x080fe2000000003d */
[----:B------:R-:W-:Y:S01]  /*d5c0*/  FFMA R157, R11, R60, R157 ;  /* 0x0000003c0b9d7223 */ /* 0x000fe2000000009d */
[----:B------:R-:W-:Y:S02]  /*d5d0*/  MOV R88, R26 ;  /* 0x0000001a00587202 */ /* 0x000fe40000000f00 */
[----:B------:R-:W-:-:S07]  /*d5e0*/  MOV R60, R123 ;  /* 0x0000007b003c7202 */ /* 0x000fce0000000f00 */
[----:B------:R-:W-:Y:S05]  /*d5f0*/  WARPSYNC.COLLECTIVE R91, `(.L_x_2015) ;  /* 0x000000005b087348 */ /* 0x000fea0003c00000 */
[----:B------:R0:W1:Y:S02]  /*d600*/  SHFL.IDX P0, R123, R88, R89, R90 ;  /* 0x00000059587b7389 */ /* 0x000064000000005a */
[----:B01----:R-:W-:Y:S05]  /*d610*/  ENDCOLLECTIVE ;  /* 0x000000000000791b */ /* 0x003fea0003800000 */
.L_x_2015:
[-C--:B------:R-:W-:Y:S01]  /*d620*/  FFMA R63, R46, R62.reuse, R63 ;  /* 0x0000003e2e3f7223 */ /* 0x080fe2000000003f */
[----:B------:R-:W-:Y:S01]  /*d630*/  FFMA R159, R11, R62, R159 ;  /* 0x0000003e0b9f7223 */ /* 0x000fe2000000009f */
[----:B------:R-:W-:Y:S02]  /*d640*/  MOV R88, R28 ;  /* 0x0000001c00587202 */ /* 0x000fe40000000f00 */
[----:B------:R-:W-:-:S07]  /*d650*/  MOV R62, R123 ;  /* 0x0000007b003e7202 */ /* 0x000fce0000000f00 */
[----:B------:R-:W-:Y:S05]  /*d660*/  WARPSYNC.COLLECTIVE R91, `(.L_x_2016) ;  /* 0x000000005b087348 */ /* 0x000fea0003c00000 */
[----:B------:R0:W1:Y:S02]  /*d670*/  SHFL.IDX P0, R123, R88, R89, R90 ;  /* 0x00000059587b7389 */ /* 0x000064000000005a */
[----:B01----:R-:W-:Y:S05]  /*d680*/  ENDCOLLECTIVE ;  /* 0x000000000000791b */ /* 0x003fea0003800000 */
.L_x_2016:
[----:B------:R-:W-:Y:S01]  /*d690*/  FFMA R100, R79, R64, R100 ;  /* 0x000000404f647223 */ /* 0x000fe20000000064 */
[----:B------:R-:W-:Y:S02]  /*d6a0*/  MOV R88, R29 ;  /* 0x0000001d00587202 */ /* 0x000fe40000000f00 */
[----:B------:R-:W-:-:S07]  /*d6b0*/  MOV R64, R123 ;  /* 0x0000007b00407202 */ /* 0x000fce0000000f00 */
[----:B------:R-:W-:Y:S05]  /*d6c0*/  WARPSYNC.COLLECTIVE R91, `(.L_x_2017) ;  /* 0x000000005b087348 */ /* 0x000fea0003c00000 */
[----:B------:R0:W1:Y:S02]  /*d6d0*/  SHFL.IDX P0, R123, R88, R89, R90 ;  /* 0x00000059587b7389 */ /* 0x000064000000005a */
[----:B01----:R-:W-:Y:S05]  /*d6e0*/  ENDCOLLECTIVE ;  /* 0x000000000000791b */ /* 0x003fea0003800000 */
.L_x_2017:
[----:B------:R-:W-:Y:S01]  /*d6f0*/  FFMA R102, R79, R66, R102 ;  /* 0x000000424f667223 */ /* 0x000fe20000000066 */
[----:B------:R-:W-:Y:S02]  /*d700*/  MOV R88, R30 ;  /* 0x0000001e00587202 */ /* 0x000fe40000000f00 */
[----:B------:R-:W-:-:S07]  /*d710*/  MOV R66, R123 ;  /* 0x0000007b00427202 */ /* 0x000fce0000000f00 */
[----:B------:R-:W-:Y:S05]  /*d720*/  WARPSYNC.COLLECTIVE R91, `(.L_x_2018) ;  /* 0x000000005b087348 */ /* 0x000fea0003c00000 */
[----:B------:R0:W1:Y:S02]  /*d730*/  SHFL.IDX P0, R123, R88, R89, R90 ;  /* 0x00000059587b7389 */ /* 0x000064000000005a */
[----:B01----:R-:W-:Y:S05]  /*d740*/  ENDCOLLECTIVE ;  /* 0x000000000000791b */ /* 0x003fea0003800000 */
.L_x_2018:
[----:B------:R-:W-:Y:S01]  /*d750*/  MOV R88, R31 ;  /* 0x0000001f00587202 */ /* 0x000fe20000000f00 */
[-C--:B------:R-:W-:Y:S01]  /*d760*/  FFMA R103, R46, R123.reuse, R103 ;  /* 0x0000007b2e677223 */ /* 0x080fe20000000067 */
[----:B------:R-:W-:-:S07]  /*d770*/  FFMA R104, R11, R123, R104 ;  /* 0x0000007b0b687223 */ /* 0x000fce0000000068 */
[----:B------:R-:W-:Y:S05]  /*d780*/  WARPSYNC.COLLECTIVE R91, `(.L_x_2019) ;  /* 0x000000005b087348 */ /* 0x000fea0003c00000 */
[----:B------:R0:W1:Y:S02]  /*d790*/  SHFL.IDX P0, R123, R88, R89, R90 ;  /* 0x00000059587b7389 */ /* 0x000064000000005a */
[----:B01----:R-:W-:Y:S05]  /*d7a0*/  ENDCOLLECTIVE ;  /* 0x000000000000791b */ /* 0x003fea0003800000 */
.L_x_2019:
[-C--:B------:R-:W-:Y:S01]  /*d7b0*/  FFMA R67, R46, R48.reuse, R67 ;  /* 0x000000302e437223 */ /* 0x080fe20000000043 */
[----:B------:R-:W-:Y:S01]  /*d7c0*/  FFMA R163, R11, R48, R163 ;  /* 0x000000300ba37223 */ /* 0x000fe200000000a3 */
[----:B------:R-:W-:Y:S02]  /*d7d0*/  MOV R88, R32 ;  /* 0x0000002000587202 */ /* 0x000fe40000000f00 */
[----:B------:R-:W-:-:S07]  /*d7e0*/  MOV R48, R123 ;  /* 0x0000007b00307202 */ /* 0x000fce0000000f00 */
[----:B------:R-:W-:Y:S05]  /*d7f0*/  WARPSYNC.COLLECTIVE R91, `(.L_x_2020) ;  /* 0x000000005b087348 */ /* 0x000fea0003c00000 */
[----:B------:R0:W1:Y:S02]  /*d800*/  SHFL.IDX P0, R123, R88, R89, R90 ;  /* 0x00000059587b7389 */ /* 0x000064000000005a */
[----:B01----:R-:W-:Y:S05]  /*d810*/  ENDCOLLECTIVE ;  /* 0x000000000000791b */ /* 0x003fea0003800000 */
.L_x_2020:
[----:B------:R-:W-:Y:S02]  /*d820*/  MOV R88, R34 ;  /* 0x0000002200587202 */ /* 0x000fe40000000f00 */
[----:B------:R-:W-:-:S07]  /*d830*/  MOV R49, R123 ;  /* 0x0000007b00317202 */ /* 0x000fce0000000f00 */
[----:B------:R-:W-:Y:S05]  /*d840*/  WARPSYNC.COLLECTIVE R91, `(.L_x_2021) ;  /* 0x000000005b087348 */ /* 0x000fea0003c00000 */
[----:B------:R0:W1:Y:S02]  /*d850*/  SHFL.IDX P0, R123, R88, R89, R90 ;  /* 0x00000059587b7389 */ /* 0x000064000000005a */
[----:B01----:R-:W-:Y:S05]  /*d860*/  ENDCOLLECTIVE ;  /* 0x000000000000791b */ /* 0x003fea0003800000 */
.L_x_2021:
[-C--:B------:R-:W-:Y:S01]  /*d870*/  FFMA R69, R46, R50.reuse, R69 ;  /* 0x000000322e457223 */ /* 0x080fe20000000045 */
[----:B------:R-:W-:Y:S01]  /*d880*/  FFMA R165, R11, R50, R165 ;  /* 0x000000320ba57223 */ /* 0x000fe200000000a5 */
[----:B------:R-:W-:Y:S02]  /*d890*/  MOV R88, R35 ;  /* 0x0000002300587202 */ /* 0x000fe40000000f00 */
[----:B------:R-:W-:-:S07]  /*d8a0*/  MOV R50, R123 ;  /* 0x0000007b00327202 */ /* 0x000fce0000000f00 */
[----:B------:R-:W-:Y:S05]  /*d8b0*/  WARPSYNC.COLLECTIVE R91, `(.L_x_2022) ;  /* 0x000000005b087348 */ /* 0x000fea0003c00000 */
[----:B------:R0:W1:Y:S02]  /*d8c0*/  SHFL.IDX P0, R123, R88, R89, R90 ;  /* 0x00000059587b7389 */ /* 0x000064000000005a */
[----:B01----:R-:W-:Y:S05]  /*d8d0*/  ENDCOLLECTIVE ;  /* 0x000000000000791b */ /* 0x003fea0003800000 */
.L_x_2022:
[-C--:B------:R-:W-:Y:S01]  /*d8e0*/  FFMA R71, R46, R52.reuse, R71 ;  /* 0x000000342e477223 */ /* 0x080fe20000000047 */
[----:B------:R-:W-:Y:S01]  /*d8f0*/  FFMA R72, R11, R52, R72 ;  /* 0x000000340b487223 */ /* 0x000fe20000000048 */
[----:B------:R-:W-:Y:S02]  /*d900*/  MOV R88, R36 ;  /* 0x0000002400587202 */ /* 0x000fe40000000f00 */
[----:B------:R-:W-:-:S07]  /*d910*/  MOV R52, R123 ;  /* 0x0000007b00347202 */ /* 0x000fce0000000f00 */
[----:B------:R-:W-:Y:S05]  /*d920*/  WARPSYNC.COLLECTIVE R91, `(.L_x_2023) ;  /* 0x000000005b087348 */ /* 0x000fea0003c00000 */
[----:B------:R0:W1:Y:S02]  /*d930*/  SHFL.IDX P0, R123, R88, R89, R90 ;  /* 0x00000059587b7389 */ /* 0x000064000000005a */
[----:B01----:R-:W-:Y:S05]  /*d940*/  ENDCOLLECTIVE ;  /* 0x000000000000791b */ /* 0x003fea0003800000 */
.L_x_2023:
[-C--:B------:R-:W-:Y:S01]  /*d950*/  FFMA R73, R46, R54.reuse, R73 ;  /* 0x000000362e497223 */ /* 0x080fe20000000049 */
[----:B------:R-:W-:Y:S01]  /*d960*/  FFMA R74, R11, R54, R74 ;  /* 0x000000360b4a7223 */ /* 0x000fe2000000004a */
[----:B------:R-:W-:Y:S02]  /*d970*/  MOV R88, R37 ;  /* 0x0000002500587202 */ /* 0x000fe40000000f00 */
[----:B------:R-:W-:-:S07]  /*d980*/  MOV R54, R123 ;  /* 0x0000007b00367202 */ /* 0x000fce0000000f00 */
[----:B------:R-:W-:Y:S05]  /*d990*/  WARPSYNC.COLLECTIVE R91, `(.L_x_2024) ;  /* 0x000000005b087348 */ /* 0x000fea0003c00000 */
[----:B------:R0:W1:Y:S02]  /*d9a0*/  SHFL.IDX P0, R123, R88, R89, R90 ;  /* 0x00000059587b7389 */ /* 0x000064000000005a */
[----:B01----:R-:W-:Y:S05]  /*d9b0*/  ENDCOLLECTIVE ;  /* 0x000000000000791b */ /* 0x003fea0003800000 */
.L_x_2024:
[-C--:B------:R-:W-:Y:S01]  /*d9c0*/  FFMA R75, R46, R56.reuse, R75 ;  /* 0x000000382e4b7223 */ /* 0x080fe2000000004b */
[----:B------:R-:W-:Y:S01]  /*d9d0*/  FFMA R92, R11, R56, R92 ;  /* 0x000000380b5c7223 */ /* 0x000fe2000000005c */
[----:B------:R-:W-:Y:S02]  /*d9e0*/  MOV R88, R38 ;  /* 0x0000002600587202 */ /* 0x000fe40000000f00 */
[----:B------:R-:W-:-:S07]  /*d9f0*/  MOV R56, R123 ;  /* 0x0000007b00387202 */ /* 0x000fce0000000f00 */
[----:B------:R-:W-:Y:S05]  /*da00*/  WARPSYNC.COLLECTIVE R91, `(.L_x_2025) ;  /* 0x000000005b087348 */ /* 0x000fea0003c00000 */
[----:B------:R0:W1:Y:S02]  /*da10*/  SHFL.IDX P0, R123, R88, R89, R90 ;  /* 0x00000059587b7389 */ /* 0x000064000000005a */
[----:B01----:R-:W-:Y:S05]  /*da20*/  ENDCOLLECTIVE ;  /* 0x000000000000791b */ /* 0x003fea0003800000 */
.L_x_2025:
[-C--:B------:R-:W-:Y:S01]  /*da30*/  FFMA R93, R46, R58.reuse, R93 ;  /* 0x0000003a2e5d7223 */ /* 0x080fe2000000005d */
[----:B------:R-:W-:Y:S01]  /*da40*/  FFMA R94, R11, R58, R94 ;  /* 0x0000003a0b5e7223 */ /* 0x000fe2000000005e */
[----:B------:R-:W-:Y:S02]  /*da50*/  MOV R88, R39 ;  /* 0x0000002700587202 */ /* 0x000fe40000000f00 */
[----:B------:R-:W-:-:S07]  /*da60*/  MOV R58, R123 ;  /* 0x0000007b003a7202 */ /* 0x000fce0000000f00 */
[----:B------:R-:W-:Y:S05]  /*da70*/  WARPSYNC.COLLECTIVE R91, `(.L_x_2026) ;  /* 0x000000005b087348 */ /* 0x000fea0003c00000 */
[----:B------:R0:W1:Y:S02]  /*da80*/  SHFL.IDX P0, R123, R88, R89, R90 ;  /* 0x00000059587b7389 */ /* 0x000064000000005a */
[----:B01----:R-:W-:Y:S05]  /*da90*/  ENDCOLLECTIVE ;  /* 0x000000000000791b */ /* 0x003fea0003800000 */
.L_x_2026:
[-C--:B------:R-:W-:Y:S01]  /*daa0*/  FFMA R95, R46, R60.reuse, R95 ;  /* 0x0000003c2e5f7223 */ /* 0x080fe2000000005f */
[----:B------:R-:W-:Y:S01]  /*dab0*/  FFMA R96, R11, R60, R96 ;  /* 0x0000003c0b607223 */ /* 0x000fe20000000060 */
[----:B------:R-:W-:Y:S02]  /*dac0*/  MOV R88, R40 ;  /* 0x0000002800587202 */ /* 0x000fe40000000f00 */
[----:B------:R-:W-:-:S07]  /*dad0*/  MOV R60, R123 ;  /* 0x0000007b003c7202 */ /* 0x000fce0000000f00 */
[----:B------:R-:W-:Y:S05]  /*dae0*/  WARPSYNC.COLLECTIVE R91, `(.L_x_2027) ;  /* 0x000000005b087348 */ /* 0x000fea0003c00000 */
[----:B------:R0:W1:Y:S02]  /*daf0*/  SHFL.IDX P0, R123, R88, R89, R90 ;  /* 0x00000059587b7389 */ /* 0x000064000000005a */
[----:B01----:R-:W-:Y:S05]  /*db00*/  ENDCOLLECTIVE ;  /* 0x000000000000791b */ /* 0x003fea0003800000 */
.L_x_2027:
[-C--:B------:R-:W-:Y:S01]  /*db10*/  FFMA R97, R46, R62.reuse, R97 ;  /* 0x0000003e2e617223 */ /* 0x080fe20000000061 */
[----:B------:R-:W-:Y:S01]  /*db20*/  FFMA R98, R11, R62, R98 ;  /* 0x0000003e0b627223 */ /* 0x000fe20000000062 */
[----:B------:R-:W-:Y:S02]  /*db30*/  MOV R88, R41 ;  /* 0x0000002900587202 */ /* 0x000fe40000000f00 */
[----:B------:R-:W-:-:S07]  /*db40*/  MOV R62, R123 ;  /* 0x0000007b003e7202 */ /* 0x000fce0000000f00 */
[----:B------:R-:W-:Y:S05]  /*db50*/  WARPSYNC.COLLECTIVE R91, `(.L_x_2028) ;  /* 0x000000005b087348 */ /* 0x000fea0003c00000 */
[----:B------:R0:W1:Y:S02]  /*db60*/  SHFL.IDX P0, R123, R88, R89, R90 ;  /* 0x00000059587b7389 */ /* 0x000064000000005a */
[----:B01----:R-:W-:Y:S05]  /*db70*/  ENDCOLLECTIVE ;  /* 0x000000000000791b */ /* 0x003fea0003800000 */
.L_x_2028:
[C---:B------:R-:W-:Y:S01]  /*db80*/  FFMA R78, R79.reuse, R83, R78 ;  /* 0x000000534f4e7223 */ /* 0x040fe2000000004e */
[----:B------:R-:W-:Y:S01]  /*db90*/  FFMA R86, R79, R87, R86 ;  /* 0x000000574f567223 */ /* 0x000fe20000000056 */
[----:B------:R-:W-:Y:S02]  /*dba0*/  MOV R88, R42 ;  /* 0x0000002a00587202 */ /* 0x000fe40000000f00 */
[----:B------:R-:W-:-:S07]  /*dbb0*/  MOV R79, R123 ;  /* 0x0000007b004f7202 */ /* 0x000fce0000000f00 */
[----:B------:R-:W-:Y:S05]  /*dbc0*/  WARPSYNC.COLLECTIVE R91, `(.L_x_2029) ;  /* 0x000000005b087348 */ /* 0x000fea0003c00000 */
[----:B------:R0:W1:Y:S02]  /*dbd0*/  SHFL.IDX P0, R123, R88, R89, R90 ;  /* 0x00000059587b7389 */ /* 0x000064000000005a */
[----:B01----:R-:W-:Y:S05]  /*dbe0*/  ENDCOLLECTIVE ;  /* 0x000000000000791b */ /* 0x003fea0003800000 */
.L_x_2029:
        /* <DEDUP_REMOVED lines=24> */
.L_x_2030:
[----:B------:R-:W-:Y:S01]  /*dd70*/  FFMA R110, R11, R50, R110 ;  /* 0x000000320b6e7223 */ /* 0x000fe2000000006e */
[----:B------:R-:W-:Y:S02]  /*dd80*/  MOV R88, R33 ;  /* 0x0000002100587202 */ /* 0x000fe40000000f00 */
[----:B------:R-:W-:-:S07]  /*dd90*/  MOV R50, R123 ;  /* 0x0000007b00327202 */ /* 0x000fce0000000f00 */
[----:B------:R-:W-:Y:S05]  /*dda0*/  WARPSYNC.COLLECTIVE R91, `(.L_x_2031) ;  /* 0x000000005b087348 */ /* 0x000fea0003c00000 */
[----:B------:R0:W1:Y:S02]  /*ddb0*/  SHFL.IDX P0, R123, R88, R89, R90 ;  /* 0x00000059587b7389 */ /* 0x000064000000005a */
[----:B01----:R-:W-:Y:S05]  /*ddc0*/  ENDCOLLECTIVE ;  /* 0x000000000000791b */ /* 0x003fea0003800000 */
.L_x_2031:
        /* <DEDUP_REMOVED lines=12> */
.L_x_2032:
[----:B------:R-:W-:Y:S02]  /*de90*/  MOV R88, R12 ;  /* 0x0000000c00587202 */ /* 0x000fe40000000f00 */
[----:B------:R-:W-:-:S07]  /*dea0*/  MOV R48, R123 ;  /* 0x0000007b00307202 */ /* 0x000fce0000000f00 */
[----:B------:R-:W-:Y:S05]  /*deb0*/  WARPSYNC.COLLECTIVE R91, `(.L_x_2033) ;  /* 0x000000005b087348 */ /* 0x000fea0003c00000 */
[----:B------:R0:W1:Y:S02]  /*dec0*/  SHFL.IDX P0, R123, R88, R89, R90 ;  /* 0x00000059587b7389 */ /* 0x000064000000005a */
[----:B01----:R-:W-:Y:S05]  /*ded0*/  ENDCOLLECTIVE ;  /* 0x000000000000791b */ /* 0x003fea0003800000 */
.L_x_2033:
[----:B------:R-:W-:Y:S02]  /*dee0*/  MOV R88, R13 ;  /* 0x0000000d00587202 */ /* 0x000fe40000000f00 */
[----:B------:R-:W-:-:S07]  /*def0*/  MOV R52, R123 ;  /* 0x0000007b00347202 */ /* 0x000fce0000000f00 */
[----:B------:R-:W-:Y:S05]  /*df00*/  WARPSYNC.COLLECTIVE R91, `(.L_x_2034) ;  /* 0x000000005b087348 */ /* 0x000fea0003c00000 */
[----:B------:R0:W1:Y:S02]  /*df10*/  SHFL.IDX P0, R123, R88, R89, R90 ;  /* 0x00000059587b7389 */ /* 0x000064000000005a */
[----:B01----:R-:W-:Y:S05]  /*df20*/  ENDCOLLECTIVE ;  /* 0x000000000000791b */ /* 0x003fea0003800000 */
.L_x_2034:
[----:B------:R-:W-:Y:S02]  /*df30*/  MOV R88, R14 ;  /* 0x0000000e00587202 */ /* 0x000fe40000000f00 */
[----:B------:R-:W-:-:S07]  /*df40*/  MOV R54, R123 ;  /* 0x0000007b00367202 */ /* 0x000fce0000000f00 */
[----:B------:R-:W-:Y:S05]  /*df50*/  WARPSYNC.COLLECTIVE R91, `(.L_x_2035) ;  /* 0x000000005b087348 */ /* 0x000fea0003c00000 */
[----:B------:R0:W1:Y:S02]  /*df60*/  SHFL.IDX P0, R123, R88, R89, R90 ;  /* 0x00000059587b7389 */ /* 0x000064000000005a */
[----:B01----:R-:W-:Y:S05]  /*df70*/  ENDCOLLECTIVE ;  /* 0x000000000000791b */ /* 0x003fea0003800000 */
.L_x_2035:
[----:B------:R-:W-:Y:S02]  /*df80*/  MOV R88, R15 ;  /* 0x0000000f00587202 */ /* 0x000fe40000000f00 */
[----:B------:R-:W-:-:S07]  /*df90*/  MOV R56, R123 ;  /* 0x0000007b00387202 */ /* 0x000fce0000000f00 */
[----:B------:R-:W-:Y:S05]  /*dfa0*/  WARPSYNC.COLLECTIVE R91, `(.L_x_2036) ;  /* 0x000000005b087348 */ /* 0x000fea0003c00000 */
[----:B------:R0:W1:Y:S02]  /*dfb0*/  SHFL.IDX P0, R123, R88, R89, R90 ;  /* 0x00000059587b7389 */ /* 0x000064000000005a */
[----:B01----:R-:W-:Y:S05]  /*dfc0*/  ENDCOLLECTIVE ;  /* 0x000000000000791b */ /* 0x003fea0003800000 */
.L_x_2036:
[----:B------:R-:W-:Y:S02]  /*dfd0*/  MOV R88, R16 ;  /* 0x0000001000587202 */ /* 0x000fe40000000f00 */
[----:B------:R-:W-:-:S07]  /*dfe0*/  MOV R58, R123 ;  /* 0x0000007b003a7202 */ /* 0x000fce0000000f00 */
[----:B------:R-:W-:Y:S05]  /*dff0*/  WARPSYNC.COLLECTIVE R91, `(.L_x_2037) ;  /* 0x000000005b087348 */ /* 0x000fea0003c00000 */
[----:B------:R0:W1:Y:S02]  /*e000*/  SHFL.IDX P0, R123, R88, R89, R90 ;  /* 0x00000059587b7389 */ /* 0x000064000000005a */
[----:B01----:R-:W-:Y:S05]  /*e010*/  ENDCOLLECTIVE ;  /* 0x000000000000791b */ /* 0x003fea0003800000 */
.L_x_2037:
[----:B------:R-:W-:Y:S02]  /*e020*/  MOV R88, R17 ;  /* 0x0000001100587202 */ /* 0x000fe40000000f00 */
[----:B------:R-:W-:-:S07]  /*e030*/  MOV R60, R123 ;  /* 0x0000007b003c7202 */ /* 0x000fce0000000f00 */
[----:B------:R-:W-:Y:S05]  /*e040*/  WARPSYNC.COLLECTIVE R91, `(.L_x_2038) ;  /* 0x000000005b087348 */ /* 0x000fea0003c00000 */
[----:B------:R0:W1:Y:S02]  /*e050*/  SHFL.IDX P0, R123, R88, R89, R90 ;  /* 0x00000059587b7389 */ /* 0x000064000000005a */
[----:B01----:R-:W-:Y:S05]  /*e060*/  ENDCOLLECTIVE ;  /* 0x000000000000791b */ /* 0x003fea0003800000 */
.L_x_2038:
[----:B------:R-:W-:Y:S02]  /*e070*/  MOV R88, R18 ;  /* 0x0000001200587202 */ /* 0x000fe40000000f00 */
[----:B------:R-:W-:-:S07]  /*e080*/  MOV R62, R123 ;  /* 0x0000007b003e7202 */ /* 0x000fce0000000f00 */
[----:B------:R-:W-:Y:S05]  /*e090*/  WARPSYNC.COLLECTIVE R91, `(.L_x_2039) ;  /* 0x000000005b087348 */ /* 0x000fea0003c00000 */
[----:B------:R0:W1:Y:S02]  /*e0a0*/  SHFL.IDX P0, R123, R88, R89, R90 ;  /* 0x00000059587b7389 */ /* 0x000064000000005a */
[----:B01----:R-:W-:Y:S05]  /*e0b0*/  ENDCOLLECTIVE ;  /* 0x000000000000791b */ /* 0x003fea0003800000 */
.L_x_2039:
[----:B------:R-:W-:Y:S01]  /*e0c0*/  MOV R88, R19 ;  /* 0x0000001300587202 */ /* 0x000fe20000000f00 */
[-C--:B------:R-:W-:Y:S01]  /*e0d0*/  FFMA R65, R46, R123.reuse, R65 ;  /* 0x0000007b2e417223 */ /* 0x080fe20000000041 */
[----:B------:R-:W-:-:S07]  /*e0e0*/  FFMA R161, R47, R123, R161 ;  /* 0x0000007b2fa17223 */ /* 0x000fce00000000a1 */
[----:B------:R-:W-:Y:S05]  /*e0f0*/  WARPSYNC.COLLECTIVE R91, `(.L_x_2040) ;  /* 0x000000005b087348 */ /* 0x000fea0003c00000 */
[----:B------:R0:W1:Y:S02]  /*e100*/  SHFL.IDX P0, R123, R88, R89, R90 ;  /* 0x00000059587b7389 */ /* 0x000064000000005a */
[----:B01----:R-:W-:Y:S05]  /*e110*/  ENDCOLLECTIVE ;  /* 0x000000000000791b */ /* 0x003fea0003800000 */
.L_x_2040:
[-C--:B------:R-:W-:Y:S01]  /*e120*/  FFMA R51, R46, R48.reuse, R51 ;  /* 0x000000302e337223 */ /* 0x080fe20000000033 */
[----:B------:R-:W-:Y:S01]  /*e130*/  FFMA R147, R47, R48, R147 ;  /* 0x000000302f937223 */ /* 0x000fe20000000093 */
[----:B------:R-:W-:Y:S02]  /*e140*/  MOV R88, R20 ;  /* 0x0000001400587202 */ /* 0x000fe40000000f00 */
[----:B------:R-:W-:-:S07]  /*e150*/  MOV R48, R123 ;  /* 0x0000007b00307202 */ /* 0x000fce0000000f00 */
[----:B------:R-:W-:Y:S05]  /*e160*/  WARPSYNC.COLLECTIVE R91, `(.L_x_2041) ;  /* 0x000000005b087348 */ /* 0x000fea0003c00000 */
[----:B------:R0:W1:Y:S02]  /*e170*/  SHFL.IDX P0, R123, R88, R89, R90 ;  /* 0x00000059587b7389 */ /* 0x000064000000005a */
[----:B01----:R-:W-:Y:S05]  /*e180*/  ENDCOLLECTIVE ;  /* 0x000000000000791b */ /* 0x003fea0003800000 */
.L_x_2041:
[C---:B------:R-:W-:Y:S01]  /*e190*/  FFMA R81, R50.reuse, R46, R81 ;  /* 0x0000002e32517223 */ /* 0x040fe20000000051 */
[----:B------:R-:W-:Y:S01]  /*e1a0*/  FFMA R77, R50, R47, R77 ;  /* 0x0000002f324d7223 */ /* 0x000fe2000000004d */
[----:B------:R-:W-:Y:S02]  /*e1b0*/  MOV R88, R21 ;  /* 0x0000001500587202 */ /* 0x000fe40000000f00 */
[----:B------:R-:W-:-:S07]  /*e1c0*/  MOV R50, R123 ;  /* 0x0000007b00327202 */ /* 0x000fce0000000f00 */
[----:B------:R-:W-:Y:S05]  /*e1d0*/  WARPSYNC.COLLECTIVE R91, `(.L_x_2042) ;  /* 0x000000005b087348 */ /* 0x000fea0003c00000 */
[----:B------:R0:W1:Y:S02]  /*e1e0*/  SHFL.IDX P0, R123, R88, R89, R90 ;  /* 0x00000059587b7389 */ /* 0x000064000000005a */
[----:B01----:R-:W-:Y:S05]  /*e1f0*/  ENDCOLLECTIVE ;  /* 0x000000000000791b */ /* 0x003fea0003800000 */
.L_x_2042:
[-C--:B------:R-:W-:Y:S01]  /*e200*/  FFMA R53, R46, R52.reuse, R53 ;  /* 0x000000342e357223 */ /* 0x080fe20000000035 */
[----:B------:R-:W-:Y:S01]  /*e210*/  FFMA R149, R47, R52, R149 ;  /* 0x000000342f957223 */ /* 0x000fe20000000095 */
[----:B------:R-:W-:Y:S02]  /*e220*/  MOV R88, R22 ;  /* 0x0000001600587202 */ /* 0x000fe40000000f00 */
[----:B------:R-:W-:-:S07]  /*e230*/  MOV R52, R123 ;  /* 0x0000007b00347202 */ /* 0x000fce0000000f00 */
[----:B------:R-:W-:Y:S05]  /*e240*/  WARPSYNC.COLLECTIVE R91, `(.L_x_2043) ;  /* 0x000000005b087348 */ /* 0x000fea0003c00000 */
[----:B------:R0:W1:Y:S02]  /*e250*/  SHFL.IDX P0, R123, R88, R89, R90 ;  /* 0x00000059587b7389 */ /* 0x000064000000005a */
[----:B01----:R-:W-:Y:S05]  /*e260*/  ENDCOLLECTIVE ;  /* 0x000000000000791b */ /* 0x003fea0003800000 */
.L_x_2043:
[-C--:B------:R-:W-:Y:S01]  /*e270*/  FFMA R55, R46, R54.reuse, R55 ;  /* 0x000000362e377223 */ /* 0x080fe20000000037 */
[----:B------:R-:W-:Y:S01]  /*e280*/  FFMA R151, R47, R54, R151 ;  /* 0x000000362f977223 */ /* 0x000fe20000000097 */
[----:B------:R-:W-:Y:S02]  /*e290*/  MOV R88, R23 ;  /* 0x0000001700587202 */ /* 0x000fe40000000f00 */
[----:B------:R-:W-:-:S07]  /*e2a0*/  MOV R54, R123 ;  /* 0x0000007b00367202 */ /* 0x000fce0000000f00 */
[----:B------:R-:W-:Y:S05]  /*e2b0*/  WARPSYNC.COLLECTIVE R91, `(.L_x_2044) ;  /* 0x000000005b087348 */ /* 0x000fea0003c00000 */
[----:B------:R0:W1:Y:S02]  /*e2c0*/  SHFL.IDX P0, R123, R88, R89, R90 ;  /* 0x00000059587b7389 */ /* 0x000064000000005a */
[----:B01----:R-:W-:Y:S05]  /*e2d0*/  ENDCOLLECTIVE ;  /* 0x000000000000791b */ /* 0x003fea0003800000 */
.L_x_2044:
[-C--:B------:R-:W-:Y:S01]  /*e2e0*/  FFMA R57, R46, R56.reuse, R57 ;  /* 0x000000382e397223 */ /* 0x080fe20000000039 */
[----:B------:R-:W-:Y:S01]  /*e2f0*/  FFMA R153, R47, R56, R153 ;  /* 0x000000382f997223 */ /* 0x000fe20000000099 */
[----:B------:R-:W-:Y:S02]  /*e300*/  MOV R88, R24 ;  /* 0x0000001800587202 */ /* 0x000fe40000000f00 */
[----:B------:R-:W-:-:S07]  /*e310*/  MOV R56, R123 ;  /* 0x0000007b00387202 */ /* 0x000fce0000000f00 */
[----:B------:R-:W-:Y:S05]  /*e320*/  WARPSYNC.COLLECTIVE R91, `(.L_x_2045) ;  /* 0x000000005b087348 */ /* 0x000fea0003c00000 */
[----:B------:R0:W1:Y:S02]  /*e330*/  SHFL.IDX P0, R123, R88, R89, R90 ;  /* 0x00000059587b7389 */ /* 0x000064000000005a */
[----:B01----:R-:W-:Y:S05]  /*e340*/  ENDCOLLECTIVE ;  /* 0x000000000000791b */ /* 0x003fea0003800000 */
.L_x_2045:
[-C--:B------:R-:W-:Y:S01]  /*e350*/  FFMA R59, R46, R58.reuse, R59 ;  /* 0x0000003a2e3b7223 */ /* 0x080fe2000000003b */
[----:B------:R-:W-:Y:S01]  /*e360*/  FFMA R155, R47, R58, R155 ;  /* 0x0000003a2f9b7223 */ /* 0x000fe2000000009b */
[----:B------:R-:W-:Y:S02]  /*e370*/  MOV R88, R25 ;  /* 0x0000001900587202 */ /* 0x000fe40000000f00 */
[----:B------:R-:W-:-:S07]  /*e380*/  MOV R58, R123 ;  /* 0x0000007b003a7202 */ /* 0x000fce0000000f00 */
[----:B------:R-:W-:Y:S05]  /*e390*/  WARPSYNC.COLLECTIVE R91, `(.L_x_2046) ;  /* 0x000000005b087348 */ /* 0x000fea0003c00000 */
[----:B------:R0:W1:Y:S02]  /*e3a0*/  SHFL.IDX P0, R123, R88, R89, R90 ;  /* 0x00000059587b7389 */ /* 0x000064000000005a */
[----:B01----:R-:W-:Y:S05]  /*e3b0*/  ENDCOLLECTIVE ;  /* 0x000000000000791b */ /* 0x003fea0003800000 */
.L_x_2046:
[-C--:B------:R-:W-:Y:S01]  /*e3c0*/  FFMA R61, R46, R60.reuse, R61 ;  /* 0x0000003c2e3d7223 */ /* 0x080fe2000000003d */
[----:B------:R-:W-:Y:S01]  /*e3d0*/  FFMA R157, R47, R60, R157 ;  /* 0x0000003c2f9d7223 */ /* 0x000fe2000000009d */
[----:B------:R-:W-:Y:S02]  /*e3e0*/  MOV R88, R26 ;  /* 0x0000001a00587202 */ /* 0x000fe40000000f00 */
[----:B------:R-:W-:-:S07]  /*e3f0*/  MOV R60, R123 ;  /* 0x0000007b003c7202 */ /* 0x000fce0000000f00 */
[----:B------:R-:W-:Y:S05]  /*e400*/  WARPSYNC.COLLECTIVE R91, `(.L_x_2047) ;  /* 0x000000005b087348 */ /* 0x000fea0003c00000 */
[----:B------:R0:W1:Y:S02]  /*e410*/  SHFL.IDX P0, R123, R88, R89, R90 ;  /* 0x00000059587b7389 */ /* 0x000064000000005a */
[----:B01----:R-:W-:Y:S05]  /*e420*/  ENDCOLLECTIVE ;  /* 0x000000000000791b */ /* 0x003fea0003800000 */
.L_x_2047:
[-C--:B------:R-:W-:Y:S01]  /*e430*/  FFMA R63, R46, R62.reuse, R63 ;  /* 0x0000003e2e3f7223 */ /* 0x080fe2000000003f */
[----:B------:R-:W-:Y:S01]  /*e440*/  FFMA R159, R47, R62, R159 ;  /* 0x0000003e2f9f7223 */ /* 0x000fe2000000009f */
[----:B------:R-:W-:Y:S02]  /*e450*/  MOV R88, R28 ;  /* 0x0000001c00587202 */ /* 0x000fe40000000f00 */
[----:B------:R-:W-:-:S07]  /*e460*/  MOV R62, R123 ;  /* 0x0000007b003e7202 */ /* 0x000fce0000000f00 */
[----:B------:R-:W-:Y:S05]  /*e470*/  WARPSYNC.COLLECTIVE R91, `(.L_x_2048) ;  /* 0x000000005b087348 */ /* 0x000fea0003c00000 */
[----:B------:R0:W1:Y:S02]  /*e480*/  SHFL.IDX P0, R123, R88, R89, R90 ;  /* 0x00000059587b7389 */ /* 0x000064000000005a */
[----:B01----:R-:W-:Y:S05]  /*e490*/  ENDCOLLECTIVE ;  /* 0x000000000000791b */ /* 0x003fea0003800000 */
.L_x_2048:
[----:B------:R-:W-:Y:S01]  /*e4a0*/  FFMA R100, R11, R64, R100 ;  /* 0x000000400b647223 */ /* 0x000fe20000000064 */
[----:B------:R-:W-:Y:S02]  /*e4b0*/  MOV R88, R29 ;  /* 0x0000001d00587202 */ /* 0x000fe40000000f00 */
[----:B------:R-:W-:-:S07]  /*e4c0*/  MOV R64, R123 ;  /* 0x0000007b00407202 */ /* 0x000fce0000000f00 */
[----:B------:R-:W-:Y:S05]  /*e4d0*/  WARPSYNC.COLLECTIVE R91, `(.L_x_2049) ;  /* 0x000000005b087348 */ /* 0x000fea0003c00000 */
[----:B------:R0:W1:Y:S02]  /*e4e0*/  SHFL.IDX P0, R123, R88, R89, R90 ;  /* 0x00000059587b7389 */ /* 0x000064000000005a */
[----:B01----:R-:W-:Y:S05]  /*e4f0*/  ENDCOLLECTIVE ;  /* 0x000000000000791b */ /* 0x003fea0003800000 */
.L_x_2049:
[----:B------:R-:W-:Y:S01]  /*e500*/  FFMA R102, R11, R66, R102 ;  /* 0x000000420b667223 */ /* 0x000fe20000000066 */
[----:B------:R-:W-:Y:S02]  /*e510*/  MOV R88, R30 ;  /* 0x0000001e00587202 */ /* 0x000fe40000000f00 */
[----:B------:R-:W-:-:S07]  /*e520*/  MOV R66, R123 ;  /* 0x0000007b00427202 */ /* 0x000fce0000000f00 */
[----:B------:R-:W-:Y:S05]  /*e530*/  WARPSYNC.COLLECTIVE R91, `(.L_x_2050) ;  /* 0x000000005b087348 */ /* 0x000fea0003c00000 */
[----:B------:R0:W1:Y:S02]  /*e540*/  SHFL.IDX P0, R123, R88, R89, R90 ;  /* 0x00000059587b7389 */ /* 0x000064000000005a */
[----:B01----:R-:W-:Y:S05]  /*e550*/  ENDCOLLECTIVE ;  /* 0x000000000000791b */ /* 0x003fea0003800000 */
.L_x_2050:
[----:B------:R-:W-:Y:S01]  /*e560*/  MOV R88, R31 ;  /* 0x0000001f00587202 */ /* 0x000fe20000000f00 */
[-C--:B------:R-:W-:Y:S01]  /*e570*/  FFMA R103, R46, R123.reuse, R103 ;  /* 0x0000007b2e677223 */ /* 0x080fe20000000067 */
[----:B------:R-:W-:-:S07]  /*e580*/  FFMA R104, R47, R123, R104 ;  /* 0x0000007b2f687223 */ /* 0x000fce0000000068 */
[----:B------:R-:W-:Y:S05]  /*e590*/  WARPSYNC.COLLECTIVE R91, `(.L_x_2051) ;  /* 0x000000005b087348 */ /* 0x000fea0003c00000 */
[----:B------:R0:W1:Y:S02]  /*e5a0*/  SHFL.IDX P0, R123, R88, R89, R90 ;  /* 0x00000059587b7389 */ /* 0x000064000000005a */
[----:B01----:R-:W-:Y:S05]  /*e5b0*/  ENDCOLLECTIVE ;  /* 0x000000000000791b */ /* 0x003fea0003800000 */
.L_x_2051:
[C---:B------:R-:W-:Y:S01]  /*e5c0*/  FFMA R78, R11.reuse, R79, R78 ;  /* 0x0000004f0b4e7223 */ /* 0x040fe2000000004e */
[----:B------:R-:W-:Y:S01]  /*e5d0*/  FFMA R86, R11, R83, R86 ;  /* 0x000000530b567223 */ /* 0x000fe20000000056 */
[----:B------:R-:W-:Y:S02]  /*e5e0*/  MOV R88, R32 ;  /* 0x0000002000587202 */ /* 0x000fe40000000f00 */
[----:B------:R-:W-:-:S07]  /*e5f0*/  MOV R11, R123 ;  /* 0x0000007b000b7202 */ /* 0x000fce0000000f00 */
[----:B------:R-:W-:Y:S05]  /*e600*/  WARPSYNC.COLLECTIVE R91, `(.L_x_2052) ;  /* 0x000000005b087348 */ /* 0x000fea0003c00000 */
[----:B------:R0:W1:Y:S02]  /*e610*/  SHFL.IDX P0, R123, R88, R89, R90 ;  /* 0x00000059587b7389 */ /* 0x000064000000005a */
[----:B01----:R-:W-:Y:S05]  /*e620*/  ENDCOLLECTIVE ;  /* 0x000000000000791b */ /* 0x003fea0003800000 */
.L_x_2052:
[-C--:B------:R-:W-:Y:S01]  /*e630*/  FFMA R67, R46, R48.reuse, R67 ;  /* 0x000000302e437223 */ /* 0x080fe20000000043 */
[----:B------:R-:W-:Y:S01]  /*e640*/  FFMA R163, R47, R48, R163 ;  /* 0x000000302fa37223 */ /* 0x000fe200000000a3 */
[----:B------:R-:W-:Y:S02]  /*e650*/  MOV R88, R34 ;  /* 0x0000002200587202 */ /* 0x000fe40000000f00 */
[----:B------:R-:W-:-:S07]  /*e660*/  MOV R48, R123 ;  /* 0x0000007b00307202 */ /* 0x000fce0000000f00 */
[----:B------:R-:W-:Y:S05]  /*e670*/  WARPSYNC.COLLECTIVE R91, `(.L_x_2053) ;  /* 0x000000005b087348 */ /* 0x000fea0003c00000 */
[----:B------:R0:W1:Y:S02]  /*e680*/  SHFL.IDX P0, R123, R88, R89, R90 ;  /* 0x00000059587b7389 */ /* 0x000064000000005a */
[----:B01----:R-:W-:Y:S05]  /*e690*/  ENDCOLLECTIVE ;  /* 0x000000000000791b */ /* 0x003fea0003800000 */
.L_x_2053:
[-C--:B------:R-:W-:Y:S01]  /*e6a0*/  FFMA R69, R46, R50.reuse, R69 ;  /* 0x000000322e457223 */ /* 0x080fe20000000045 */
[----:B------:R-:W-:Y:S01]  /*e6b0*/  FFMA R165, R47, R50, R165 ;  /* 0x000000322fa57223 */ /* 0x000fe200000000a5 */
[----:B------:R-:W-:Y:S02]  /*e6c0*/  MOV R88, R35 ;  /* 0x0000002300587202 */ /* 0x000fe40000000f00 */
[----:B------:R-:W-:-:S07]  /*e6d0*/  MOV R50, R123 ;  /* 0x0000007b00327202 */ /* 0x000fce0000000f00 */
[----:B------:R-:W-:Y:S05]  /*e6e0*/  WARPSYNC.COLLECTIVE R91, `(.L_x_2054) ;  /* 0x000000005b087348 */ /* 0x000fea0003c00000 */
[----:B------:R0:W1:Y:S02]  /*e6f0*/  SHFL.IDX P0, R123, R88, R89, R90 ;  /* 0x00000059587b7389 */ /* 0x000064000000005a */
[----:B01----:R-:W-:Y:S05]  /*e700*/  ENDCOLLECTIVE ;  /* 0x000000000000791b */ /* 0x003fea0003800000 */
.L_x_2054:
[----:B------:R-:W-:Y:S02]  /*e710*/  MOV R88, R36 ;  /* 0x0000002400587202 */ /* 0x000fe40000000f00 */
[----:B------:R-:W-:-:S07]  /*e720*/  MOV R49, R123 ;  /* 0x0000007b00317202 */ /* 0x000fce0000000f00 */
[----:B------:R-:W-:Y:S05]  /*e730*/  WARPSYNC.COLLECTIVE R91, `(.L_x_2055) ;  /* 0x000000005b087348 */ /* 0x000fea0003c00000 */
[----:B------:R0:W1:Y:S02]  /*e740*/  SHFL.IDX P0, R123, R88, R89, R90 ;  /* 0x00000059587b7389 */ /* 0x000064000000005a */
[----:B01----:R-:W-:Y:S05]  /*e750*/  ENDCOLLECTIVE ;  /* 0x000000000000791b */ /* 0x003fea0003800000 */
.L_x_2055:
[-C--:B------:R-:W-:Y:S01]  /*e760*/  FFMA R71, R46, R52.reuse, R71 ;  /* 0x000000342e477223 */ /* 0x080fe20000000047 */
[----:B------:R-:W-:Y:S01]  /*e770*/  FFMA R72, R47, R52, R72 ;  /* 0x000000342f487223 */ /* 0x000fe20000000048 */
[----:B------:R-:W-:Y:S02]  /*e780*/  MOV R88, R37 ;  /* 0x0000002500587202 */ /* 0x000fe40000000f00 */
[----:B------:R-:W-:-:S07]  /*e790*/  MOV R52, R123 ;  /* 0x0000007b00347202 */ /* 0x000fce0000000f00 */
[----:B------:R-:W-:Y:S05]  /*e7a0*/  WARPSYNC.COLLECTIVE R91, `(.L_x_2056) ;  /* 0x000000005b087348 */ /* 0x000fea0003c00000 */
[----:B------:R0:W1:Y:S02]  /*e7b0*/  SHFL.IDX P0, R123, R88, R89, R90 ;  /* 0x00000059587b7389 */ /* 0x000064000000005a */
[----:B01----:R-:W-:Y:S05]  /*e7c0*/  ENDCOLLECTIVE ;  /* 0x000000000000791b */ /* 0x003fea0003800000 */
.L_x_2056:
[-C--:B------:R-:W-:Y:S01]  /*e7d0*/  FFMA R73, R46, R54.reuse, R73 ;  /* 0x000000362e497223 */ /* 0x080fe20000000049 */
[----:B------:R-:W-:Y:S01]  /*e7e0*/  FFMA R74, R47, R54, R74 ;  /* 0x000000362f4a7223 */ /* 0x000fe2000000004a */
[----:B------:R-:W-:Y:S02]  /*e7f0*/  MOV R88, R38 ;  /* 0x0000002600587202 */ /* 0x000fe40000000f00 */
[----:B------:R-:W-:-:S07]  /*e800*/  MOV R54, R123 ;  /* 0x0000007b00367202 */ /* 0x000fce0000000f00 */
[----:B------:R-:W-:Y:S05]  /*e810*/  WARPSYNC.COLLECTIVE R91, `(.L_x_2057) ;  /* 0x000000005b087348 */ /* 0x000fea0003c00000 */
[----:B------:R0:W1:Y:S02]  /*e820*/  SHFL.IDX P0, R123, R88, R89, R90 ;  /* 0x00000059587b7389 */ /* 0x000064000000005a */
[----:B01----:R-:W-:Y:S05]  /*e830*/  ENDCOLLECTIVE ;  /* 0x000000000000791b */ /* 0x003fea0003800000 */
.L_x_2057:
[-C--:B------:R-:W-:Y:S01]  /*e840*/  FFMA R75, R46, R56.reuse, R75 ;  /* 0x000000382e4b7223 */ /* 0x080fe2000000004b */
[----:B------:R-:W-:Y:S01]  /*e850*/  FFMA R92, R47, R56, R92 ;  /* 0x000000382f5c7223 */ /* 0x000fe2000000005c */
[----:B------:R-:W-:Y:S02]  /*e860*/  MOV R88, R39 ;  /* 0x0000002700587202 */ /* 0x000fe40000000f00 */
[----:B------:R-:W-:-:S07]  /*e870*/  MOV R56, R123 ;  /* 0x0000007b00387202 */ /* 0x000fce0000000f00 */
[----:B------:R-:W-:Y:S05]  /*e880*/  WARPSYNC.COLLECTIVE R91, `(.L_x_2058) ;  /* 0x000000005b087348 */ /* 0x000fea0003c00000 */
[----:B------:R0:W1:Y:S02]  /*e890*/  SHFL.IDX P0, R123, R88, R89, R90 ;  /* 0x00000059587b7389 */ /* 0x000064000000005a */
[----:B01----:R-:W-:Y:S05]  /*e8a0*/  ENDCOLLECTIVE ;  /* 0x000000000000791b */ /* 0x003fea0003800000 */
.L_x_2058:
[-C--:B------:R-:W-:Y:S01]  /*e8b0*/  FFMA R93, R46, R58.reuse, R93 ;  /* 0x0000003a2e5d7223 */ /* 0x080fe2000000005d */
[----:B------:R-:W-:Y:S01]  /*e8c0*/  FFMA R94, R47, R58, R94 ;  /* 0x0000003a2f5e7223 */ /* 0x000fe2000000005e */
[----:B------:R-:W-:Y:S02]  /*e8d0*/  MOV R88, R40 ;  /* 0x0000002800587202 */ /* 0x000fe40000000f00 */
[----:B------:R-:W-:-:S07]  /*e8e0*/  MOV R58, R123 ;  /* 0x0000007b003a7202 */ /* 0x000fce0000000f00 */
[----:B------:R-:W-:Y:S05]  /*e8f0*/  WARPSYNC.COLLECTIVE R91, `(.L_x_2059) ;  /* 0x000000005b087348 */ /* 0x000fea0003c00000 */
[----:B------:R0:W1:Y:S02]  /*e900*/  SHFL.IDX P0, R123, R88, R89, R90 ;  /* 0x00000059587b7389 */ /* 0x000064000000005a */
[----:B01----:R-:W-:Y:S05]  /*e910*/  ENDCOLLECTIVE ;  /* 0x000000000000791b */ /* 0x003fea0003800000 */
.L_x_2059:
[-C--:B------:R-:W-:Y:S01]  /*e920*/  FFMA R95, R46, R60.reuse, R95 ;  /* 0x0000003c2e5f7223 */ /* 0x080fe2000000005f */
[----:B------:R-:W-:Y:S01]  /*e930*/  FFMA R96, R47, R60, R96 ;  /* 0x0000003c2f607223 */ /* 0x000fe20000000060 */
[----:B------:R-:W-:Y:S02]  /*e940*/  MOV R88, R41 ;  /* 0x0000002900587202 */ /* 0x000fe40000000f00 */
[----:B------:R-:W-:-:S07]  /*e950*/  MOV R60, R123 ;  /* 0x0000007b003c7202 */ /* 0x000fce0000000f00 */
[----:B------:R-:W-:Y:S05]  /*e960*/  WARPSYNC.COLLECTIVE R91, `(.L_x_2060) ;  /* 0x000000005b087348 */ /* 0x000fea0003c00000 */
[----:B------:R0:W1:Y:S02]  /*e970*/  SHFL.IDX P0, R123, R88, R89, R90 ;  /* 0x00000059587b7389 */ /* 0x000064000000005a */
[----:B01----:R-:W-:Y:S05]  /*e980*/  ENDCOLLECTIVE ;  /* 0x000000000000791b */ /* 0x003fea0003800000 */
.L_x_2060:
[----:B------:R-:W-:Y:S02]  /*e990*/  MOV R88, R42 ;  /* 0x0000002a00587202 */ /* 0x000fe40000000f00 */
[----:B------:R-:W-:-:S07]  /*e9a0*/  MOV R79, R123 ;  /* 0x0000007b004f7202 */ /* 0x000fce0000000f00 */
[----:B------:R-:W-:Y:S05]  /*e9b0*/  WARPSYNC.COLLECTIVE R91, `(.L_x_2061) ;  /* 0x000000005b087348 */ /* 0x000fea0003c00000 */
[----:B------:R0:W1:Y:S02]  /*e9c0*/  SHFL.IDX P0, R123, R88, R89, R90 ;  /* 0x00000059587b7389 */ /* 0x000064000000005a */
[----:B01----:R-:W-:Y:S05]  /*e9d0*/  ENDCOLLECTIVE ;  /* 0x000000000000791b */ /* 0x003fea0003800000 */
.L_x_2061:
        /* <DEDUP_REMOVED lines=24> */
.L_x_2062:
[----:B------:R-:W-:Y:S01]  /*eb60*/  FFMA R110, R47, R50, R110 ;  /* 0x000000322f6e7223 */ /* 0x000fe2000000006e */
[----:B------:R-:W-:Y:S02]  /*eb70*/  MOV R88, R33 ;  /* 0x0000002100587202 */ /* 0x000fe40000000f00 */
[----:B------:R-:W-:-:S07]  /*eb80*/  MOV R50, R123 ;  /* 0x0000007b00327202 */ /* 0x000fce0000000f00 */
[----:B------:R-:W-:Y:S05]  /*eb90*/  WARPSYNC.COLLECTIVE R91, `(.L_x_2063) ;  /* 0x000000005b087348 */ /* 0x000fea0003c00000 */
[----:B------:R0:W1:Y:S02]  /*eba0*/  SHFL.IDX P0, R123, R88, R89, R90 ;  /* 0x00000059587b7389 */ /* 0x000064000000005a */
[----:B01----:R-:W-:Y:S05]  /*ebb0*/  ENDCOLLECTIVE ;  /* 0x000000000000791b */ /* 0x003fea0003800000 */
.L_x_2063:
        /* <DEDUP_REMOVED lines=11> */
.L_x_2064:
[----:B------:R-:W-:Y:S02]  /*ec70*/  MOV R88, R12 ;  /* 0x0000000c00587202 */ /* 0x000fe40000000f00 */
[----:B------:R-:W-:-:S07]  /*ec80*/  MOV R58, R123 ;  /* 0x0000007b003a7202 */ /* 0x000fce0000000f00 */
[----:B------:R-:W-:Y:S05]  /*ec90*/  WARPSYNC.COLLECTIVE R91, `(.L_x_2065) ;  /* 0x000000005b087348 */ /* 0x000fea0003c00000 */
[----:B------:R0:W1:Y:S02]  /*eca0*/  SHFL.IDX P0, R123, R88, R89, R90 ;  /* 0x00000059587b7389 */ /* 0x000064000000005a */
[----:B01----:R-:W-:Y:S05]  /*ecb0*/  ENDCOLLECTIVE ;  /* 0x000000000000791b */ /* 0x003fea0003800000 */
.L_x_2065:
[----:B------:R-:W-:Y:S02]  /*ecc0*/  MOV R88, R13 ;  /* 0x0000000d00587202 */ /* 0x000fe40000000f00 */
[----:B------:R-:W-:-:S07]  /*ecd0*/  MOV R62, R123 ;  /* 0x0000007b003e7202 */ /* 0x000fce0000000f00 */
[----:B------:R-:W-:Y:S05]  /*ece0*/  WARPSYNC.COLLECTIVE R91, `(.L_x_2066) ;  /* 0x000000005b087348 */ /* 0x000fea0003c00000 */
[----:B------:R0:W1:Y:S02]  /*ecf0*/  SHFL.IDX P0, R123, R88, R89, R90 ;  /* 0x00000059587b7389 */ /* 0x000064000000005a */
[----:B01----:R-:W-:Y:S05]  /*ed00*/  ENDCOLLECTIVE ;  /* 0x000000000000791b */ /* 0x003fea0003800000 */
.L_x_2066:
[----:B------:R-:W-:Y:S02]  /*ed10*/  MOV R88, R14 ;  /* 0x0000000e00587202 */ /* 0x000fe40000000f00 */
[----:B------:R-:W-:-:S07]  /*ed20*/  MOV R66, R123 ;  /* 0x0000007b00427202 */ /* 0x000fce0000000f00 */
[----:B------:R-:W-:Y:S05]  /*ed30*/  WARPSYNC.COLLECTIVE R91, `(.L_x_2067) ;  /* 0x000000005b087348 */ /* 0x000fea0003c00000 */
[----:B------:R0:W1:Y:S02]  /*ed40*/  SHFL.IDX P0, R123, R88, R89, R90 ;  /* 0x00000059587b7389 */ /* 0x000064000000005a */
[----:B01----:R-:W-:Y:S05]  /*ed50*/  ENDCOLLECTIVE ;  /* 0x000000000000791b */ /* 0x003fea0003800000 */
.L_x_2067:
[----:B------:R-:W-:Y:S02]  /*ed60*/  MOV R88, R15 ;  /* 0x0000000f00587202 */ /* 0x000fe40000000f00 */
[----:B------:R-:W-:-:S07]  /*ed70*/  MOV R70, R123 ;  /* 0x0000007b00467202 */ /* 0x000fce0000000f00 */
[----:B------:R-:W-:Y:S05]  /*ed80*/  WARPSYNC.COLLECTIVE R91, `(.L_x_2068) ;  /* 0x000000005b087348 */ /* 0x000fea0003c00000 */
[----:B------:R0:W1:Y:S02]  /*ed90*/  SHFL.IDX P0, R123, R88, R89, R90 ;  /* 0x00000059587b7389 */ /* 0x000064000000005a */
[----:B01----:R-:W-:Y:S05]  /*eda0*/  ENDCOLLECTIVE ;  /* 0x000000000000791b */ /* 0x003fea0003800000 */
.L_x_2068:
[----:B------:R-:W-:Y:S02]  /*edb0*/  MOV R88, R16 ;  /* 0x0000001000587202 */ /* 0x000fe40000000f00 */
[----:B------:R-:W-:-:S07]  /*edc0*/  MOV R84, R123 ;  /* 0x0000007b00547202 */ /* 0x000fce0000000f00 */
[----:B------:R-:W-:Y:S05]  /*edd0*/  WARPSYNC.COLLECTIVE R91, `(.L_x_2069) ;  /* 0x000000005b087348 */ /* 0x000fea0003c00000 */
[----:B------:R0:W1:Y:S02]  /*ede0*/  SHFL.IDX P0, R123, R88, R89, R90 ;  /* 0x00000059587b7389 */ /* 0x000064000000005a */
[----:B01----:R-:W-:Y:S05]  /*edf0*/  ENDCOLLECTIVE ;  /* 0x000000000000791b */ /* 0x003fea0003800000 */
.L_x_2069:
[----:B------:R-:W-:Y:S02]  /*ee00*/  MOV R88, R17 ;  /* 0x0000001100587202 */ /* 0x000fe40000000f00 */
[----:B------:R-:W-:-:S07]  /*ee10*/  MOV R124, R123 ;  /* 0x0000007b007c7202 */ /* 0x000fce0000000f00 */
[----:B------:R-:W-:Y:S05]  /*ee20*/  WARPSYNC.COLLECTIVE R91, `(.L_x_2070) ;  /* 0x000000005b087348 */ /* 0x000fea0003c00000 */
[----:B------:R0:W1:Y:S02]  /*ee30*/  SHFL.IDX P0, R123, R88, R89, R90 ;  /* 0x00000059587b7389 */ /* 0x000064000000005a */
[----:B01----:R-:W-:Y:S05]  /*ee40*/  ENDCOLLECTIVE ;  /* 0x000000000000791b */ /* 0x003fea0003800000 */
.L_x_2070:
[----:B------:R-:W-:Y:S02]  /*ee50*/  MOV R88, R18 ;  /* 0x0000001200587202 */ /* 0x000fe40000000f00 */
[----:B------:R-:W-:-:S07]  /*ee60*/  MOV R128, R123 ;  /* 0x0000007b00807202 */ /* 0x000fce0000000f00 */
[----:B------:R-:W-:Y:S05]  /*ee70*/  WARPSYNC.COLLECTIVE R91, `(.L_x_2071) ;  /* 0x000000005b087348 */ /* 0x000fea0003c00000 */
[----:B------:R0:W1:Y:S02]  /*ee80*/  SHFL.IDX P0, R123, R88, R89, R90 ;  /* 0x00000059587b7389 */ /* 0x000064000000005a */
[----:B01----:R-:W-:Y:S05]  /*ee90*/  ENDCOLLECTIVE ;  /* 0x000000000000791b */ /* 0x003fea0003800000 */
.L_x_2071:
[----:B------:R-:W-:Y:S01]  /*eea0*/  MOV R88, R19 ;  /* 0x0000001300587202 */ /* 0x000fe20000000f00 */
[-C--:B------:R-:W-:Y:S01]  /*eeb0*/  FFMA R130, R46, R123.reuse, R65 ;  /* 0x0000007b2e827223 */ /* 0x080fe20000000041 */
[----:B------:R-:W-:-:S07]  /*eec0*/  FFMA R132, R11, R123, R161 ;  /* 0x0000007b0b847223 */ /* 0x000fce00000000a1 */
[----:B------:R-:W-:Y:S05]  /*eed0*/  WARPSYNC.COLLECTIVE R91, `(.L_x_2072) ;  /* 0x000000005b087348 */ /* 0x000fea0003c00000 */
[----:B------:R0:W1:Y:S02]  /*eee0*/  SHFL.IDX P0, R123, R88, R89, R90 ;  /* 0x00000059587b7389 */ /* 0x000064000000005a */
[----:B01----:R-:W-:Y:S05]  /*eef0*/  ENDCOLLECTIVE ;  /* 0x000000000000791b */ /* 0x003fea0003800000 */
.L_x_2072:
[----:B------:R-:W-:Y:S02]  /*ef00*/  MOV R88, R20 ;  /* 0x0000001400587202 */ /* 0x000fe40000000f00 */
[----:B------:R-:W-:-:S07]  /*ef10*/  MOV R136, R123 ;  /* 0x0000007b00887202 */ /* 0x000fce0000000f00 */
[----:B------:R-:W-:Y:S05]  /*ef20*/  WARPSYNC.COLLECTIVE R91, `(.L_x_2073) ;  /* 0x000000005b087348 */ /* 0x000fea0003c00000 */
[----:B------:R0:W1:Y:S02]  /*ef30*/  SHFL.IDX P0, R123, R88, R89, R90 ;  /* 0x00000059587b7389 */ /* 0x000064000000005a */
[----:B01----:R-:W-:Y:S05]  /*ef40*/  ENDCOLLECTIVE ;  /* 0x000000000000791b */ /* 0x003fea0003800000 */
.L_x_2073:
[----:B------:R-:W-:Y:S02]  /*ef50*/  MOV R88, R21 ;  /* 0x0000001500587202 */ /* 0x000fe40000000f00 */
[----:B------:R-:W-:-:S07]  /*ef60*/  MOV R140, R123 ;  /* 0x0000007b008c7202 */ /* 0x000fce0000000f00 */
[----:B------:R-:W-:Y:S05]  /*ef70*/  WARPSYNC.COLLECTIVE R91, `(.L_x_2074) ;  /* 0x000000005b087348 */ /* 0x000fea0003c00000 */
[----:B------:R0:W1:Y:S02]  /*ef80*/  SHFL.IDX P0, R123, R88, R89, R90 ;  /* 0x00000059587b7389 */ /* 0x000064000000005a */
[----:B01----:R-:W-:Y:S05]  /*ef90*/  ENDCOLLECTIVE ;  /* 0x000000000000791b */ /* 0x003fea0003800000 */
.L_x_2074:
[----:B------:R-:W-:Y:S02]  /*efa0*/  MOV R88, R22 ;  /* 0x0000001600587202 */ /* 0x000fe40000000f00 */
[----:B------:R-:W-:-:S07]  /*efb0*/  MOV R144, R123 ;  /* 0x0000007b00907202 */ /* 0x000fce0000000f00 */
[----:B------:R-:W-:Y:S05]  /*efc0*/  WARPSYNC.COLLECTIVE R91, `(.L_x_2075) ;  /* 0x000000005b087348 */ /* 0x000fea0003c00000 */
[----:B------:R0:W1:Y:S02]  /*efd0*/  SHFL.IDX P0, R123, R88, R89, R90 ;  /* 0x00000059587b7389 */ /* 0x000064000000005a */
[----:B01----:R-:W-:Y:S05]  /*efe0*/  ENDCOLLECTIVE ;  /* 0x000000000000791b */ /* 0x003fea0003800000 */
.L_x_2075:
[----:B------:R-:W-:Y:S02]  /*eff0*/  MOV R88, R23 ;  /* 0x0000001700587202 */ /* 0x000fe40000000f00 */
[----:B------:R-:W-:-:S07]  /*f000*/  MOV R146, R123 ;  /* 0x0000007b00927202 */ /* 0x000fce0000000f00 */
[----:B------:R-:W-:Y:S05]  /*f010*/  WARPSYNC.COLLECTIVE R91, `(.L_x_2076) ;  /* 0x000000005b087348 */ /* 0x000fea0003c00000 */
[----:B------:R0:W1:Y:S02]  /*f020*/  SHFL.IDX P0, R123, R88, R89, R90 ;  /* 0x00000059587b7389 */ /* 0x000064000000005a */
[----:B01----:R-:W-:Y:S05]  /*f030*/  ENDCOLLECTIVE ;  /* 0x000000000000791b */ /* 0x003fea0003800000 */
.L_x_2076:
[----:B------:R-:W-:Y:S02]  /*f040*/  MOV R88, R24 ;  /* 0x0000001800587202 */ /* 0x000fe40000000f00 */
[----:B------:R-:W-:-:S07]  /*f050*/  MOV R148, R123 ;  /* 0x0000007b00947202 */ /* 0x000fce0000000f00 */
[----:B------:R-:W-:Y:S05]  /*f060*/  WARPSYNC.COLLECTIVE R91, `(.L_x_2077) ;  /* 0x000000005b087348 */ /* 0x000fea0003c00000 */
[----:B------:R0:W1:Y:S02]  /*f070*/  SHFL.IDX P0, R123, R88, R89, R90 ;  /* 0x00000059587b7389 */ /* 0x000064000000005a */
[----:B01----:R-:W-:Y:S05]  /*f080*/  ENDCOLLECTIVE ;  /* 0x000000000000791b */ /* 0x003fea0003800000 */
.L_x_2077:
[----:B------:R-:W-:Y:S02]  /*f090*/  MOV R88, R25 ;  /* 0x0000001900587202 */ /* 0x000fe40000000f00 */
[----:B------:R-:W-:-:S07]  /*f0a0*/  MOV R150, R123 ;  /* 0x0000007b00967202 */ /* 0x000fce0000000f00 */
[----:B------:R-:W-:Y:S05]  /*f0b0*/  WARPSYNC.COLLECTIVE R91, `(.L_x_2078) ;  /* 0x000000005b087348 */ /* 0x000fea0003c00000 */
[----:B------:R0:W1:Y:S02]  /*f0c0*/  SHFL.IDX P0, R123, R88, R89, R90 ;  /* 0x00000059587b7389 */ /* 0x000064000000005a */
[----:B01----:R-:W-:Y:S05]  /*f0d0*/  ENDCOLLECTIVE ;  /* 0x000000000000791b */ /* 0x003fea0003800000 */
.L_x_2078:
[----:B------:R-:W-:Y:S02]  /*f0e0*/  MOV R88, R26 ;  /* 0x0000001a00587202 */ /* 0x000fe40000000f00 */
[----:B------:R-:W-:-:S07]  /*f0f0*/  MOV R152, R123 ;  /* 0x0000007b00987202 */ /* 0x000fce0000000f00 */
[----:B------:R-:W-:Y:S05]  /*f100*/  WARPSYNC.COLLECTIVE R91, `(.L_x_2079) ;  /* 0x000000005b087348 */ /* 0x000fea0003c00000 */
[----:B------:R0:W1:Y:S02]  /*f110*/  SHFL.IDX P0, R123, R88, R89, R90 ;  /* 0x00000059587b7389 */ /* 0x000064000000005a */
[----:B01----:R-:W-:Y:S05]  /*f120*/  ENDCOLLECTIVE ;  /* 0x000000000000791b */ /* 0x003fea0003800000 */
.L_x_2079:
[----:B------:R-:W-:Y:S02]  /*f130*/  MOV R88, R28 ;  /* 0x0000001c00587202 */ /* 0x000fe40000000f00 */
[----:B------:R-:W-:-:S07]  /*f140*/  MOV R154, R123 ;  /* 0x0000007b009a7202 */ /* 0x000fce0000000f00 */
[----:B------:R-:W-:Y:S05]  /*f150*/  WARPSYNC.COLLECTIVE R91, `(.L_x_2080) ;  /* 0x000000005b087348 */ /* 0x000fea0003c00000 */
[----:B------:R0:W1:Y:S02]  /*f160*/  SHFL.IDX P0, R123, R88, R89, R90 ;  /* 0x00000059587b7389 */ /* 0x000064000000005a */
[----:B01----:R-:W-:Y:S05]  /*f170*/  ENDCOLLECTIVE ;  /* 0x000000000000791b */ /* 0x003fea0003800000 */
.L_x_2080:
[----:B------:R-:W-:Y:S02]  /*f180*/  MOV R88, R29 ;  /* 0x0000001d00587202 */ /* 0x000fe40000000f00 */
[----:B------:R-:W-:-:S07]  /*f190*/  MOV R156, R123 ;  /* 0x0000007b009c7202 */ /* 0x000fce0000000f00 */
[----:B------:R-:W-:Y:S05]  /*f1a0*/  WARPSYNC.COLLECTIVE R91, `(.L_x_2081) ;  /* 0x000000005b087348 */ /* 0x000fea0003c00000 */
[----:B------:R0:W1:Y:S02]  /*f1b0*/  SHFL.IDX P0, R123, R88, R89, R90 ;  /* 0x00000059587b7389 */ /* 0x000064000000005a */
[----:B01----:R-:W-:Y:S05]  /*f1c0*/  ENDCOLLECTIVE ;  /* 0x000000000000791b */ /* 0x003fea0003800000 */
.L_x_2081:
[----:B------:R-:W-:Y:S02]  /*f1d0*/  MOV R88, R30 ;  /* 0x0000001e00587202 */ /* 0x000fe40000000f00 */
[----:B------:R-:W-:-:S07]  /*f1e0*/  MOV R158, R123 ;  /* 0x0000007b009e7202 */ /* 0x000fce0000000f00 */
[----:B------:R-:W-:Y:S05]  /*f1f0*/  WARPSYNC.COLLECTIVE R91, `(.L_x_2082) ;  /* 0x000000005b087348 */ /* 0x000fea0003c00000 */
[----:B------:R0:W1:Y:S02]  /*f200*/  SHFL.IDX P0, R123, R88, R89, R90 ;  /* 0x00000059587b7389 */ /* 0x000064000000005a */
[----:B01----:R-:W-:Y:S05]  /*f210*/  ENDCOLLECTIVE ;  /* 0x000000000000791b */ /* 0x003fea0003800000 */
.L_x_2082:
        /* <DEDUP_REMOVED lines=23> */
.L_x_2083:
[----:B------:R-:W-:Y:S02]  /*f390*/  MOV R88, R32 ;  /* 0x0000002000587202 */ /* 0x000fe40000000f00 */
[----:B------:R-:W-:-:S07]  /*f3a0*/  MOV R45, R123 ;  /* 0x0000007b002d7202 */ /* 0x000fce0000000f00 */
[----:B------:R-:W-:Y:S05]  /*f3b0*/  WARPSYNC.COLLECTIVE R91, `(.L_x_2084) ;  /* 0x000000005b087348 */ /* 0x000fea0003c00000 */
[----:B------:R0:W1:Y:S02]  /*f3c0*/  SHFL.IDX P0, R123, R88, R89, R90 ;  /* 0x00000059587b7389 */ /* 0x000064000000005a */
[----:B01----:R-:W-:Y:S05]  /*f3d0*/  ENDCOLLECTIVE ;  /* 0x000000000000791b */ /* 0x003fea0003800000 */
.L_x_2084:
[----:B------:R-:W-:Y:S01]  /*f3e0*/  FFMA R112, R47, R49, R112 ;  /* 0x000000312f707223 */ /* 0x000fe20000000070 */
[----:B------:R-:W-:Y:S02]  /*f3f0*/  MOV R88, R34 ;  /* 0x0000002200587202 */ /* 0x000fe40000000f00 */
[----:B------:R-:W-:-:S07]  /*f400*/  MOV R49, R123 ;  /* 0x0000007b00317202 */ /* 0x000fce0000000f00 */
[----:B------:R-:W-:Y:S05]  /*f410*/  WARPSYNC.COLLECTIVE R91, `(.L_x_2085) ;  /* 0x000000005b087348 */ /* 0x000fea0003c00000 */
[----:B------:R0:W1:Y:S02]  /*f420*/  SHFL.IDX P0, R123, R88, R89, R90 ;  /* 0x00000059587b7389 */ /* 0x000064000000005a */
[----:B01----:R-:W-:Y:S05]  /*f430*/  ENDCOLLECTIVE ;  /* 0x000000000000791b */ /* 0x003fea0003800000 */
.L_x_2085:
[----:B------:R-:W-:Y:S01]  /*f440*/  FFMA R118, R47, R56, R118 ;  /* 0x000000382f767223 */ /* 0x000fe20000000076 */
[----:B------:R-:W-:Y:S01]  /*f450*/  FFMA R56, R46, R58, R51 ;  /* 0x0000003a2e387223 */ /* 0x000fe20000000033 */
[----:B------:R-:W-:Y:S02]  /*f460*/  MOV R88, R35 ;  /* 0x0000002300587202 */ /* 0x000fe40000000f00 */
[----:B------:R-:W-:-:S07]  /*f470*/  MOV R51, R123 ;  /* 0x0000007b00337202 */ /* 0x000fce0000000f00 */
[----:B------:R-:W-:Y:S05]  /*f480*/  WARPSYNC.COLLECTIVE R91, `(.L_x_2086) ;  /* 0x000000005b087348 */ /* 0x000fea0003c00000 */
[----:B------:R0:W1:Y:S02]  /*f490*/  SHFL.IDX P0, R123, R88, R89, R90 ;  /* 0x00000059587b7389 */ /* 0x000064000000005a */
[----:B01----:R-:W-:Y:S05]  /*f4a0*/  ENDCOLLECTIVE ;  /* 0x000000000000791b */ /* 0x003fea0003800000 */
.L_x_2086:
[----:B------:R-:W-:Y:S01]  /*f4b0*/  FFMA R10, R47, R60, R10 ;  /* 0x0000003c2f0a7223 */ /* 0x000fe2000000000a */
[----:B------:R-:W-:Y:S01]  /*f4c0*/  FFMA R60, R46, R62, R53 ;  /* 0x0000003e2e3c7223 */ /* 0x000fe20000000035 */
[----:B------:R-:W-:Y:S02]  /*f4d0*/  MOV R88, R36 ;  /* 0x0000002400587202 */ /* 0x000fe40000000f00 */
[----:B------:R-:W-:-:S07]  /*f4e0*/  MOV R53, R123 ;  /* 0x0000007b00357202 */ /* 0x000fce0000000f00 */
[----:B------:R-:W-:Y:S05]  /*f4f0*/  WARPSYNC.COLLECTIVE R91, `(.L_x_2087) ;  /* 0x000000005b087348 */ /* 0x000fea0003c00000 */
[----:B------:R0:W1:Y:S02]  /*f500*/  SHFL.IDX P0, R123, R88, R89, R90 ;  /* 0x00000059587b7389 */ /* 0x000064000000005a */
[----:B01----:R-:W-:Y:S05]  /*f510*/  ENDCOLLECTIVE ;  /* 0x000000000000791b */ /* 0x003fea0003800000 */
.L_x_2087:
[----:B------:R-:W-:Y:S01]  /*f520*/  FFMA R64, R46, R66, R55 ;  /* 0x000000422e407223 */ /* 0x000fe20000000037 */
[----:B------:R-:W-:Y:S02]  /*f530*/  MOV R88, R37 ;  /* 0x0000002500587202 */ /* 0x000fe40000000f00 */
[----:B------:R-:W-:-:S07]  /*f540*/  MOV R55, R123 ;  /* 0x0000007b00377202 */ /* 0x000fce0000000f00 */
[----:B------:R-:W-:Y:S05]  /*f550*/  WARPSYNC.COLLECTIVE R91, `(.L_x_2088) ;  /* 0x000000005b087348 */ /* 0x000fea0003c00000 */
[----:B------:R0:W1:Y:S02]  /*f560*/  SHFL.IDX P0, R123, R88, R89, R90 ;  /* 0x00000059587b7389 */ /* 0x000064000000005a */
[----:B01----:R-:W-:Y:S05]  /*f570*/  ENDCOLLECTIVE ;  /* 0x000000000000791b */ /* 0x003fea0003800000 */
.L_x_2088:
[----:B------:R-:W-:Y:S01]  /*f580*/  FFMA R68, R46, R70, R57 ;  /* 0x000000462e447223 */ /* 0x000fe20000000039 */
[----:B------:R-:W-:Y:S02]  /*f590*/  MOV R88, R38 ;  /* 0x0000002600587202 */ /* 0x000fe40000000f00 */
[----:B------:R-:W-:-:S07]  /*f5a0*/  MOV R57, R123 ;  /* 0x0000007b00397202 */ /* 0x000fce0000000f00 */
[----:B------:R-:W-:Y:S05]  /*f5b0*/  WARPSYNC.COLLECTIVE R91, `(.L_x_2089) ;  /* 0x000000005b087348 */ /* 0x000fea0003c00000 */
[----:B------:R0:W1:Y:S02]  /*f5c0*/  SHFL.IDX P0, R123, R88, R89, R90 ;  /* 0x00000059587b7389 */ /* 0x000064000000005a */
[----:B01----:R-:W-:Y:S05]  /*f5d0*/  ENDCOLLECTIVE ;  /* 0x000000000000791b */ /* 0x003fea0003800000 */
.L_x_2089:
[----:B------:R-:W-:Y:S01]  /*f5e0*/  FFMA R76, R46, R84, R59 ;  /* 0x000000542e4c7223 */ /* 0x000fe2000000003b */
[----:B------:R-:W-:Y:S02]  /*f5f0*/  MOV R88, R39 ;  /* 0x0000002700587202 */ /* 0x000fe40000000f00 */
[----:B------:R-:W-:-:S07]  /*f600*/  MOV R59, R123 ;  /* 0x0000007b003b7202 */ /* 0x000fce0000000f00 */
[----:B------:R-:W-:Y:S05]  /*f610*/  WARPSYNC.COLLECTIVE R91, `(.L_x_2090) ;  /* 0x000000005b087348 */ /* 0x000fea0003c00000 */
[----:B------:R0:W1:Y:S02]  /*f620*/  SHFL.IDX P0, R123, R88, R89, R90 ;  /* 0x00000059587b7389 */ /* 0x000064000000005a */
[----:B01----:R-:W-:Y:S05]  /*f630*/  ENDCOLLECTIVE ;  /* 0x000000000000791b */ /* 0x003fea0003800000 */
.L_x_2090:
[----:B------:R-:W-:Y:S01]  /*f640*/  FFMA R122, R46, R124, R61 ;  /* 0x0000007c2e7a7223 */ /* 0x000fe2000000003d */
[----:B------:R-:W-:Y:S02]  /*f650*/  MOV R88, R40 ;  /* 0x0000002800587202 */ /* 0x000fe40000000f00 */
[----:B------:R-:W-:-:S07]  /*f660*/  MOV R61, R123 ;  /* 0x0000007b003d7202 */ /* 0x000fce0000000f00 */
[----:B------:R-:W-:Y:S05]  /*f670*/  WARPSYNC.COLLECTIVE R91, `(.L_x_2091) ;  /* 0x000000005b087348 */ /* 0x000fea0003c00000 */
[----:B------:R0:W1:Y:S02]  /*f680*/  SHFL.IDX P0, R123, R88, R89, R90 ;  /* 0x00000059587b7389 */ /* 0x000064000000005a */
[----:B01----:R-:W-:Y:S05]  /*f690*/  ENDCOLLECTIVE ;  /* 0x000000000000791b */ /* 0x003fea0003800000 */
.L_x_2091:
[----:B------:R-:W-:Y:S01]  /*f6a0*/  FFMA R126, R46, R128, R63 ;  /* 0x000000802e7e7223 */ /* 0x000fe2000000003f */
[----:B------:R-:W-:Y:S02]  /*f6b0*/  MOV R88, R41 ;  /* 0x0000002900587202 */ /* 0x000fe40000000f00 */
[----:B------:R-:W-:-:S07]  /*f6c0*/  MOV R63, R123 ;  /* 0x0000007b003f7202 */ /* 0x000fce0000000f00 */
[----:B------:R-:W-:Y:S05]  /*f6d0*/  WARPSYNC.COLLECTIVE R91, `(.L_x_2092) ;  /* 0x000000005b087348 */ /* 0x000fea0003c00000 */
[----:B------:R0:W1:Y:S02]  /*f6e0*/  SHFL.IDX P0, R123, R88, R89, R90 ;  /* 0x00000059587b7389 */ /* 0x000064000000005a */
[----:B01----:R-:W-:Y:S05]  /*f6f0*/  ENDCOLLECTIVE ;  /* 0x000000000000791b */ /* 0x003fea0003800000 */
.L_x_2092:
[----:B------:R-:W-:Y:S02]  /*f700*/  MOV R88, R42 ;  /* 0x0000002a00587202 */ /* 0x000fe40000000f00 */
[----:B------:R-:W-:-:S07]  /*f710*/  MOV R65, R123 ;  /* 0x0000007b00417202 */ /* 0x000fce0000000f00 */
[----:B------:R-:W-:Y:S05]  /*f720*/  WARPSYNC.COLLECTIVE R91, `(.L_x_2093) ;  /* 0x000000005b087348 */ /* 0x000fea0003c00000 */
[----:B------:R0:W1:Y:S02]  /*f730*/  SHFL.IDX P0, R123, R88, R89, R90 ;  /* 0x00000059587b7389 */ /* 0x000064000000005a */
[----:B01----:R-:W-:Y:S05]  /*f740*/  ENDCOLLECTIVE ;  /* 0x000000000000791b */ /* 0x003fea0003800000 */
.L_x_2093:
        /* <DEDUP_REMOVED lines=26> */
.L_x_2094:
        /* <DEDUP_REMOVED lines=27> */
.L_x_2095:
[----:B------:R-:W-:Y:S02]  /*faa0*/  MOV R88, R27 ;  /* 0x0000001b00587202 */ /* 0x000fe40000000f00 */
[----:B------:R-:W-:-:S07]  /*fab0*/  MOV R8, R123 ;  /* 0x0000007b00087202 */ /* 0x000fce0000000f00 */
[----:B------:R-:W-:Y:S05]  /*fac0*/  WARPSYNC.COLLECTIVE R91, `(.L_x_2096) ;  /* 0x000000005b087348 */ /* 0x000fea0003c00000 */
[----:B------:R0:W1:Y:S02]  /*fad0*/  SHFL.IDX P0, R123, R88, R89, R90 ;  /* 0x00000059587b7389 */ /* 0x000064000000005a */
[----:B01----:R-:W-:Y:S05]  /*fae0*/  ENDCOLLECTIVE ;  /* 0x000000000000791b */ /* 0x003fea0003800000 */
.L_x_2096:
[----:B------:R-:W-:Y:S02]  /*faf0*/  MOV R88, R12 ;  /* 0x0000000c00587202 */ /* 0x000fe40000000f00 */
[----:B------:R-:W-:-:S07]  /*fb00*/  MOV R45, R123 ;  /* 0x0000007b002d7202 */ /* 0x000fce0000000f00 */
[----:B------:R-:W-:Y:S05]  /*fb10*/  WARPSYNC.COLLECTIVE R91, `(.L_x_2097) ;  /* 0x000000005b087348 */ /* 0x000fea0003c00000 */
[----:B------:R0:W1:Y:S02]  /*fb20*/  SHFL.IDX P0, R123, R88, R89, R90 ;  /* 0x00000059587b7389 */ /* 0x000064000000005a */
[----:B01----:R-:W-:Y:S05]  /*fb30*/  ENDCOLLECTIVE ;  /* 0x000000000000791b */ /* 0x003fea0003800000 */
.L_x_2097:
[----:B------:R-:W-:Y:S02]  /*fb40*/  MOV R88, R13 ;  /* 0x0000000d00587202 */ /* 0x000fe40000000f00 */
[----:B------:R-:W-:-:S07]  /*fb50*/  MOV R47, R123 ;  /* 0x0000007b002f7202 */ /* 0x000fce0000000f00 */
[----:B------:R-:W-:Y:S05]  /*fb60*/  WARPSYNC.COLLECTIVE R91, `(.L_x_2098) ;  /* 0x000000005b087348 */ /* 0x000fea0003c00000 */
[----:B------:R0:W1:Y:S02]  /*fb70*/  SHFL.IDX P0, R123, R88, R89, R90 ;  /* 0x00000059587b7389 */ /* 0x000064000000005a */
[----:B01----:R-:W-:Y:S05]  /*fb80*/  ENDCOLLECTIVE ;  /* 0x000000000000791b */ /* 0x003fea0003800000 */
.L_x_2098:
[----:B------:R-:W-:Y:S02]  /*fb90*/  MOV R88, R14 ;  /* 0x0000000e00587202 */ /* 0x000fe40000000f00 */
[----:B------:R-:W-:-:S07]  /*fba0*/  MOV R49, R123 ;  /* 0x0000007b00317202 */ /* 0x000fce0000000f00 */
[----:B------:R-:W-:Y:S05]  /*fbb0*/  WARPSYNC.COLLECTIVE R91, `(.L_x_2099) ;  /* 0x000000005b087348 */ /* 0x000fea0003c00000 */
[----:B------:R0:W1:Y:S02]  /*fbc0*/  SHFL.IDX P0, R123, R88, R89, R90 ;  /* 0x00000059587b7389 */ /* 0x000064000000005a */
[----:B01----:R-:W-:Y:S05]  /*fbd0*/  ENDCOLLECTIVE ;  /* 0x000000000000791b */ /* 0x003fea0003800000 */
.L_x_2099:
[----:B------:R-:W-:Y:S02]  /*fbe0*/  MOV R88, R15 ;  /* 0x0000000f00587202 */ /* 0x000fe40000000f00 */
[----:B------:R-:W-:-:S07]  /*fbf0*/  MOV R11, R123 ;  /* 0x0000007b000b7202 */ /* 0x000fce0000000f00 */
[----:B------:R-:W-:Y:S05]  /*fc00*/  WARPSYNC.COLLECTIVE R91, `(.L_x_2100) ;  /* 0x000000005b087348 */ /* 0x000fea0003c00000 */
[----:B------:R0:W1:Y:S02]  /*fc10*/  SHFL.IDX P0, R123, R88, R89, R90 ;  /* 0x00000059587b7389 */ /* 0x000064000000005a */
[----:B01----:R-:W-:Y:S05]  /*fc20*/  ENDCOLLECTIVE ;  /* 0x000000000000791b */ /* 0x003fea0003800000 */
.L_x_2100:
[C---:B------:R-:W-:Y:S01]  /*fc30*/  FFMA R53, R9.reuse, R47, R60 ;  /* 0x0000002f09357223 */ /* 0x040fe2000000003c */
[----:B------:R-:W-:Y:S01]  /*fc40*/  MOV R88, R16 ;  /* 0x0000001000587202 */ /* 0x000fe20000000f00 */
[-C--:B------:R-:W-:Y:S01]  /*fc50*/  FFMA R59, R9, R123.reuse, R76 ;  /* 0x0000007b093b7223 */ /* 0x080fe2000000004c */
[----:B------:R-:W-:-:S07]  /*fc60*/  FFMA R60, R7, R123, R84 ;  /* 0x0000007b073c7223 */ /* 0x000fce0000000054 */
[----:B------:R-:W-:Y:S05]  /*fc70*/  WARPSYNC.COLLECTIVE R91, `(.L_x_2101) ;  /* 0x000000005b087348 */ /* 0x000fea0003c00000 */
[----:B------:R0:W1:Y:S02]  /*fc80*/  SHFL.IDX P0, R123, R88, R89, R90 ;  /* 0x00000059587b7389 */ /* 0x000064000000005a */
[----:B01----:R-:W-:Y:S05]  /*fc90*/  ENDCOLLECTIVE ;  /* 0x000000000000791b */ /* 0x003fea0003800000 */
.L_x_2101:
[----:B------:R-:W-:Y:S02]  /*fca0*/  MOV R88, R17 ;  /* 0x0000001100587202 */ /* 0x000fe40000000f00 */
[----:B------:R-:W-:-:S07]  /*fcb0*/  MOV R63, R123 ;  /* 0x0000007b003f7202 */ /* 0x000fce0000000f00 */
[----:B------:R-:W-:Y:S05]  /*fcc0*/  WARPSYNC.COLLECTIVE R91, `(.L_x_2102) ;  /* 0x000000005b087348 */ /* 0x000fea0003c00000 */
[----:B------:R0:W1:Y:S02]  /*fcd0*/  SHFL.IDX P0, R123, R88, R89, R90 ;  /* 0x00000059587b7389 */ /* 0x000064000000005a */
[----:B01----:R-:W-:Y:S05]  /*fce0*/  ENDCOLLECTIVE ;  /* 0x000000000000791b */ /* 0x003fea0003800000 */
.L_x_2102:
[----:B------:R-:W-:Y:S02]  /*fcf0*/  MOV R88, R18 ;  /* 0x0000001200587202 */ /* 0x000fe40000000f00 */
[----:B------:R-:W-:-:S07]  /*fd00*/  MOV R65, R123 ;  /* 0x0000007b00417202 */ /* 0x000fce0000000f00 */
[----:B------:R-:W-:Y:S05]  /*fd10*/  WARPSYNC.COLLECTIVE R91, `(.L_x_2103) ;  /* 0x000000005b087348 */ /* 0x000fea0003c00000 */
[----:B------:R0:W1:Y:S02]  /*fd20*/  SHFL.IDX P0, R123, R88, R89, R90 ;  /* 0x00000059587b7389 */ /* 0x000064000000005a */
[----:B01----:R-:W-:Y:S05]  /*fd30*/  ENDCOLLECTIVE ;  /* 0x000000000000791b */ /* 0x003fea0003800000 */
.L_x_2103:
[-C--:B------:R-:W-:Y:S01]  /*fd40*/  FFMA R48, R9, R8.reuse, R52 ;  /* 0x0000000809307223 */ /* 0x080fe20000000034 */
[----:B------:R-:W-:Y:S01]  /*fd50*/  FFMA R50, R7, R8, R54 ;  /* 0x0000000807327223 */ /* 0x000fe20000000036 */
[----:B------:R-:W-:Y:S02]  /*fd60*/  MOV R88, R19 ;  /* 0x0000001300587202 */ /* 0x000fe40000000f00 */
[----:B------:R-:W-:-:S07]  /*fd70*/  MOV R8, R123 ;  /* 0x0000007b00087202 */ /* 0x000fce0000000f00 */
[----:B------:R-:W-:Y:S05]  /*fd80*/  WARPSYNC.COLLECTIVE R91, `(.L_x_2104) ;  /* 0x000000005b087348 */ /* 0x000fea0003c00000 */
[----:B------:R0:W1:Y:S02]  /*fd90*/  SHFL.IDX P0, R123, R88, R89, R90 ;  /* 0x00000059587b7389 */ /* 0x000064000000005a */
[----:B01----:R-:W-:Y:S05]  /*fda0*/  ENDCOLLECTIVE ;  /* 0x000000000000791b */ /* 0x003fea0003800000 */
.L_x_2104:
[-C--:B------:R-:W-:Y:S01]  /*fdb0*/  FFMA R51, R9, R45.reuse, R56 ;  /* 0x0000002d09337223 */ /* 0x080fe20000000038 */
[----:B------:R-:W-:Y:S01]  /*fdc0*/  FFMA R52, R7, R45, R58 ;  /* 0x0000002d07347223 */ /* 0x000fe2000000003a */
[----:B------:R-:W-:Y:S02]  /*fdd0*/  MOV R88, R20 ;  /* 0x0000001400587202 */ /* 0x000fe40000000f00 */
[----:B------:R-:W-:-:S07]  /*fde0*/  MOV R45, R123 ;  /* 0x0000007b002d7202 */ /* 0x000fce0000000f00 */
[----:B------:R-:W-:Y:S05]  /*fdf0*/  WARPSYNC.COLLECTIVE R91, `(.L_x_2105) ;  /* 0x000000005b087348 */ /* 0x000fea0003c00000 */
[----:B------:R0:W1:Y:S02]  /*fe00*/  SHFL.IDX P0, R123, R88, R89, R90 ;  /* 0x00000059587b7389 */ /* 0x000064000000005a */
[----:B01----:R-:W-:Y:S05]  /*fe10*/  ENDCOLLECTIVE ;  /* 0x000000000000791b */ /* 0x003fea0003800000 */
.L_x_2105:
[----:B------:R-:W-:Y:S01]  /*fe20*/  FFMA R54, R7, R47, R62 ;  /* 0x0000002f07367223 */ /* 0x000fe2000000003e */
[----:B------:R-:W-:Y:S02]  /*fe30*/  MOV R88, R21 ;  /* 0x0000001500587202 */ /* 0x000fe40000000f00 */
[----:B------:R-:W-:-:S07]  /*fe40*/  MOV R47, R123 ;  /* 0x0000007b002f7202 */ /* 0x000fce0000000f00 */
[----:B------:R-:W-:Y:S05]  /*fe50*/  WARPSYNC.COLLECTIVE R91, `(.L_x_2106) ;  /* 0x000000005b087348 */ /* 0x000fea0003c00000 */
[----:B------:R0:W1:Y:S02]  /*fe60*/  SHFL.IDX P0, R123, R88, R89, R90 ;  /* 0x00000059587b7389 */ /* 0x000064000000005a */
[----:B01----:R-:W-:Y:S05]  /*fe70*/  ENDCOLLECTIVE ;  /* 0x000000000000791b */ /* 0x003fea0003800000 */
.L_x_2106:
[----:B------:R-:W-:Y:S01]  /*fe80*/  MOV R88, R22 ;  /* 0x0000001600587202 */ /* 0x000fe20000000f00 */
[-C--:B------:R-:W-:Y:S01]  /*fe90*/  FFMA R71, R9, R123.reuse, R142 ;  /* 0x0000007b09477223 */ /* 0x080fe2000000008e */
[----:B------:R-:W-:-:S07]  /*fea0*/  FFMA R72, R7, R123, R72 ;  /* 0x0000007b07487223 */ /* 0x000fce0000000048 */
[----:B------:R-:W-:Y:S05]  /*feb0*/  WARPSYNC.COLLECTIVE R91, `(.L_x_2107) ;  /* 0x000000005b087348 */ /* 0x000fea0003c00000 */
[----:B------:R0:W1:Y:S02]  /*fec0*/  SHFL.IDX P0, R123, R88, R89, R90 ;  /* 0x00000059587b7389 */ /* 0x000064000000005a */
[----:B01----:R-:W-:Y:S05]  /*fed0*/  ENDCOLLECTIVE ;  /* 0x000000000000791b */ /* 0x003fea0003800000 */
.L_x_2107:
[-C--:B------:R-:W-:Y:S01]  /*fee0*/  FFMA R57, R9, R11.reuse, R68 ;  /* 0x0000000b09397223 */ /* 0x080fe20000000044 */
[----:B------:R-:W-:Y:S01]  /*fef0*/  FFMA R58, R7, R11, R70 ;  /* 0x0000000b073a7223 */ /* 0x000fe20000000046 */
[----:B------:R-:W-:Y:S02]  /*ff00*/  MOV R88, R23 ;  /* 0x0000001700587202 */ /* 0x000fe40000000f00 */
[----:B------:R-:W-:-:S07]  /*ff10*/  MOV R11, R123 ;  /* 0x0000007b000b7202 */ /* 0x000fce0000000f00 */
[----:B------:R-:W-:Y:S05]  /*ff20*/  WARPSYNC.COLLECTIVE R91, `(.L_x_2108) ;  /* 0x000000005b087348 */ /* 0x000fea0003c00000 */
[----:B------:R0:W1:Y:S02]  /*ff30*/  SHFL.IDX P0, R123, R88, R89, R90 ;  /* 0x00000059587b7389 */ /* 0x000064000000005a */
[----:B01----:R-:W-:Y:S05]  /*ff40*/  ENDCOLLECTIVE ;  /* 0x000000000000791b */ /* 0x003fea0003800000 */
.L_x_2108:
[-C--:B------:R-:W-:Y:S01]  /*ff50*/  FFMA R55, R9, R49.reuse, R64 ;  /* 0x0000003109377223 */ /* 0x080fe20000000040 */
[----:B------:R-:W-:Y:S01]  /*ff60*/  FFMA R56, R7, R49, R66 ;  /* 0x0000003107387223 */ /* 0x000fe20000000042 */
[----:B------:R-:W-:Y:S02]  /*ff70*/  MOV R88, R24 ;  /* 0x0000001800587202 */ /* 0x000fe40000000f00 */
[----:B------:R-:W-:-:S07]  /*ff80*/  MOV R49, R123 ;  /* 0x0000007b00317202 */ /* 0x000fce0000000f00 */
[----:B------:R-:W-:Y:S05]  /*ff90*/  WARPSYNC.COLLECTIVE R91, `(.L_x_2109) ;  /* 0x000000005b087348 */ /* 0x000fea0003c00000 */
[----:B------:R0:W1:Y:S02]  /*ffa0*/  SHFL.IDX P0, R123, R88, R89, R90 ;  /* 0x00000059587b7389 */ /* 0x000064000000005a */
[----:B01----:R-:W-:Y:S05]  /*ffb0*/  ENDCOLLECTIVE ;  /* 0x000000000000791b */ /* 0x003fea0003800000 */
.L_x_2109:
[----:B------:R-:W-:Y:S02]  /*ffc0*/  MOV R88, R25 ;  /* 0x0000001900587202 */ /* 0x000fe40000000f00 */
[----:B------:R-:W-:-:S07]  /*ffd0*/  MOV R79, R123 ;  /* 0x0000007b004f7202 */ /* 0x000fce0000000f00 */
[----:B------:R-:W-:Y:S05]  /*ffe0*/  WARPSYNC.COLLECTIVE R91, `(.L_x_2110) ;  /* 0x000000005b087348 */ /* 0x000fea0003c00000 */
[----:B------:R0:W1:Y:S02]  /*fff0*/  SHFL.IDX P0, R123, R88, R89, R90 ;  /* 0x00000059587b7389 */ /* 0x000064000000005a */
[----:B01----:R-:W-:Y:S05]  /*10000*/  ENDCOLLECTIVE ;  /* 0x000000000000791b */ /* 0x003fea0003800000 */
.L_x_2110:
[----:B------:R-:W-:Y:S02]  /*10010*/  MOV R88, R26 ;  /* 0x0000001a00587202 */ /* 0x000fe40000000f00 */
[----:B------:R-:W-:-:S07]  /*10020*/  MOV R83, R123 ;  /* 0x0000007b00537202 */ /* 0x000fce0000000f00 */
[----:B------:R-:W-:Y:S05]  /*10030*/  WARPSYNC.COLLECTIVE R91, `(.L_x_2111) ;  /* 0x000000005b087348 */ /* 0x000fea0003c00000 */
[----:B------:R0:W1:Y:S02]  /*10040*/  SHFL.IDX P0, R123, R88, R89, R90 ;  /* 0x00000059587b7389 */ /* 0x000064000000005a */
[----:B01----:R-:W-:Y:S05]  /*10050*/  ENDCOLLECTIVE ;  /* 0x000000000000791b */ /* 0x003fea0003800000 */
.L_x_2111:
[-C--:B------:R-:W-:Y:S01]  /*10060*/  FFMA R67, R9, R45.reuse, R134 ;  /* 0x0000002d09437223 */ /* 0x080fe20000000086 */
[----:B------:R-:W-:Y:S01]  /*10070*/  FFMA R68, R7, R45, R136 ;  /* 0x0000002d07447223 */ /* 0x000fe20000000088 */
[----:B------:R-:W-:Y:S02]  /*10080*/  MOV R88, R28 ;  /* 0x0000001c00587202 */ /* 0x000fe40000000f00 */
[----:B------:R-:W-:-:S07]  /*10090*/  MOV R45, R123 ;  /* 0x0000007b002d7202 */ /* 0x000fce0000000f00 */
[----:B------:R-:W-:Y:S05]  /*100a0*/  WARPSYNC.COLLECTIVE R91, `(.L_x_2112) ;  /* 0x000000005b087348 */ /* 0x000fea0003c00000 */
[----:B------:R0:W1:Y:S02]  /*100b0*/  SHFL.IDX P0, R123, R88, R89, R90 ;  /* 0x00000059587b7389 */ /* 0x000064000000005a */
[----:B01----:R-:W-:Y:S05]  /*100c0*/  ENDCOLLECTIVE ;  /* 0x000000000000791b */ /* 0x003fea0003800000 */
.L_x_2112:
        /* <DEDUP_REMOVED lines=11> */
.L_x_2113:
[----:B------:R-:W-:Y:S02]  /*10180*/  MOV R88, R30 ;  /* 0x0000001e00587202 */ /* 0x000fe40000000f00 */
[----:B------:R-:W-:-:S07]  /*10190*/  MOV R46, R123 ;  /* 0x0000007b002e7202 */ /* 0x000fce0000000f00 */
[----:B------:R-:W-:Y:S05]  /*101a0*/  WARPSYNC.COLLECTIVE R91, `(.L_x_2114) ;  /* 0x000000005b087348 */ /* 0x000fea0003c00000 */
[----:B------:R0:W1:Y:S02]  /*101b0*/  SHFL.IDX P0, R123, R88, R89, R90 ;  /* 0x00000059587b7389 */ /* 0x000064000000005a */
[----:B01----:R-:W-:Y:S05]  /*101c0*/  ENDCOLLECTIVE ;  /* 0x000000000000791b */ /* 0x003fea0003800000 */
.L_x_2114:
[----:B------:R-:W-:Y:S01]  /*101d0*/  MOV R88, R31 ;  /* 0x0000001f00587202 */ /* 0x000fe20000000f00 */
[-C--:B------:R-:W-:Y:S01]  /*101e0*/  FFMA R103, R9, R123.reuse, R158 ;  /* 0x0000007b09677223 */ /* 0x080fe2000000009e */
[----:B------:R-:W-:-:S07]  /*101f0*/  FFMA R104, R7, R123, R104 ;  /* 0x0000007b07687223 */ /* 0x000fce0000000068 */
[----:B------:R-:W-:Y:S05]  /*10200*/  WARPSYNC.COLLECTIVE R91, `(.L_x_2115) ;  /* 0x000000005b087348 */ /* 0x000fea0003c00000 */
[----:B------:R0:W1:Y:S02]  /*10210*/  SHFL.IDX P0, R123, R88, R89, R90 ;  /* 0x00000059587b7389 */ /* 0x000064000000005a */
[----:B01----:R-:W-:Y:S05]  /*10220*/  ENDCOLLECTIVE ;  /* 0x000000000000791b */ /* 0x003fea0003800000 */
.L_x_2115:
[-C--:B------:R-:W-:Y:S01]  /*10230*/  FFMA R73, R9, R11.reuse, R144 ;  /* 0x0000000b09497223 */ /* 0x080fe20000000090 */
[----:B------:R-:W-:Y:S01]  /*10240*/  FFMA R74, R7, R11, R74 ;  /* 0x0000000b074a7223 */ /* 0x000fe2000000004a */
[----:B------:R-:W-:Y:S02]  /*10250*/  MOV R88, R32 ;  /* 0x0000002000587202 */ /* 0x000fe40000000f00 */
[----:B------:R-:W-:-:S07]  /*10260*/  MOV R11, R123 ;  /* 0x0000007b000b7202 */ /* 0x000fce0000000f00 */
[----:B------:R-:W-:Y:S05]  /*10270*/  WARPSYNC.COLLECTIVE R91, `(.L_x_2116) ;  /* 0x000000005b087348 */ /* 0x000fea0003c00000 */
[----:B------:R0:W1:Y:S02]  /*10280*/  SHFL.IDX P0, R123, R88, R89, R90 ;  /* 0x00000059587b7389 */ /* 0x000064000000005a */
[----:B01----:R-:W-:Y:S05]  /*10290*/  ENDCOLLECTIVE ;  /* 0x000000000000791b */ /* 0x003fea0003800000 */
.L_x_2116:
[-C--:B------:R-:W-:Y:S01]  /*102a0*/  FFMA R97, R9, R45.reuse, R152 ;  /* 0x0000002d09617223 */ /* 0x080fe20000000098 */
[----:B------:R-:W-:Y:S01]  /*102b0*/  FFMA R98, R7, R45, R98 ;  /* 0x0000002d07627223 */ /* 0x000fe20000000062 */
[----:B------:R-:W-:Y:S02]  /*102c0*/  MOV R88, R34 ;  /* 0x0000002200587202 */ /* 0x000fe40000000f00 */
[----:B------:R-:W-:-:S07]  /*102d0*/  MOV R45, R123 ;  /* 0x0000007b002d7202 */ /* 0x000fce0000000f00 */
[----:B------:R-:W-:Y:S05]  /*102e0*/  WARPSYNC.COLLECTIVE R91, `(.L_x_2117) ;  /* 0x000000005b087348 */ /* 0x000fea0003c00000 */
[----:B------:R0:W1:Y:S02]  /*102f0*/  SHFL.IDX P0, R123, R88, R89, R90 ;  /* 0x00000059587b7389 */ /* 0x000064000000005a */
[----:B01----:R-:W-:Y:S05]  /*10300*/  ENDCOLLECTIVE ;  /* 0x000000000000791b */ /* 0x003fea0003800000 */
.L_x_2117:
[-C--:B------:R-:W-:Y:S01]  /*10310*/  FFMA R69, R9, R47.reuse, R138 ;  /* 0x0000002f09457223 */ /* 0x080fe2000000008a */
[----:B------:R-:W-:Y:S01]  /*10320*/  FFMA R70, R7, R47, R140 ;  /* 0x0000002f07467223 */ /* 0x000fe2000000008c */
[----:B------:R-:W-:Y:S02]  /*10330*/  MOV R88, R35 ;  /* 0x0000002300587202 */ /* 0x000fe40000000f00 */
[----:B------:R-:W-:-:S07]  /*10340*/  MOV R47, R123 ;  /* 0x0000007b002f7202 */ /* 0x000fce0000000f00 */
[----:B------:R-:W-:Y:S05]  /*10350*/  WARPSYNC.COLLECTIVE R91, `(.L_x_2118) ;  /* 0x000000005b087348 */ /* 0x000fea0003c00000 */
[----:B------:R0:W1:Y:S02]  /*10360*/  SHFL.IDX P0, R123, R88, R89, R90 ;  /* 0x00000059587b7389 */ /* 0x000064000000005a */
[----:B01----:R-:W-:Y:S05]  /*10370*/  ENDCOLLECTIVE ;  /* 0x000000000000791b */ /* 0x003fea0003800000 */
.L_x_2118:
[-C--:B------:R-:W-:Y:S01]  /*10380*/  FFMA R99, R9, R8.reuse, R154 ;  /* 0x0000000809637223 */ /* 0x080fe2000000009a */
[----:B------:R-:W-:Y:S01]  /*10390*/  FFMA R100, R7, R8, R100 ;  /* 0x0000000807647223 */ /* 0x000fe20000000064 */
[----:B------:R-:W-:Y:S02]  /*103a0*/  MOV R88, R36 ;  /* 0x0000002400587202 */ /* 0x000fe40000000f00 */
[----:B------:R-:W-:-:S07]  /*103b0*/  MOV R8, R123 ;  /* 0x0000007b00087202 */ /* 0x000fce0000000f00 */
[----:B------:R-:W-:Y:S05]  /*103c0*/  WARPSYNC.COLLECTIVE R91, `(.L_x_2119) ;  /* 0x000000005b087348 */ /* 0x000fea0003c00000 */
[----:B------:R0:W1:Y:S02]  /*103d0*/  SHFL.IDX P0, R123, R88, R89, R90 ;  /* 0x00000059587b7389 */ /* 0x000064000000005a */
[----:B01----:R-:W-:Y:S05]  /*103e0*/  ENDCOLLECTIVE ;  /* 0x000000000000791b */ /* 0x003fea0003800000 */
.L_x_2119:
[-C--:B------:R-:W-:Y:S01]  /*103f0*/  FFMA R101, R9, R46.reuse, R156 ;  /* 0x0000002e09657223 */ /* 0x080fe2000000009c */
[----:B------:R-:W-:Y:S01]  /*10400*/  FFMA R102, R7, R46, R102 ;  /* 0x0000002e07667223 */ /* 0x000fe20000000066 */
[----:B------:R-:W-:Y:S02]  /*10410*/  MOV R88, R37 ;  /* 0x0000002500587202 */ /* 0x000fe40000000f00 */
[----:B------:R-:W-:-:S07]  /*10420*/  MOV R46, R123 ;  /* 0x0000007b002e7202 */ /* 0x000fce0000000f00 */
[----:B------:R-:W-:Y:S05]  /*10430*/  WARPSYNC.COLLECTIVE R91, `(.L_x_2120) ;  /* 0x000000005b087348 */ /* 0x000fea0003c00000 */
[----:B------:R0:W1:Y:S02]  /*10440*/  SHFL.IDX P0, R123, R88, R89, R90 ;  /* 0x00000059587b7389 */ /* 0x000064000000005a */
[----:B01----:R-:W-:Y:S05]  /*10450*/  ENDCOLLECTIVE ;  /* 0x000000000000791b */ /* 0x003fea0003800000 */
.L_x_2120:
[----:B------:R-:W-:Y:S02]  /*10460*/  MOV R88, R38 ;  /* 0x0000002600587202 */ /* 0x000fe40000000f00 */
[----:B------:R-:W-:-:S07]  /*10470*/  MOV R76, R123 ;  /* 0x0000007b004c7202 */ /* 0x000fce0000000f00 */
[----:B------:R-:W-:Y:S05]  /*10480*/  WARPSYNC.COLLECTIVE R91, `(.L_x_2121) ;  /* 0x000000005b087348 */ /* 0x000fea0003c00000 */
[----:B------:R0:W1:Y:S02]  /*10490*/  SHFL.IDX P0, R123, R88, R89, R90 ;  /* 0x00000059587b7389 */ /* 0x000064000000005a */
[----:B01----:R-:W-:Y:S05]  /*104a0*/  ENDCOLLECTIVE ;  /* 0x000000000000791b */ /* 0x003fea0003800000 */
.L_x_2121:
[----:B------:R-:W-:Y:S02]  /*104b0*/  MOV R88, R39 ;  /* 0x0000002700587202 */ /* 0x000fe40000000f00 */
[----:B------:R-:W-:-:S07]  /*104c0*/  MOV R84, R123 ;  /* 0x0000007b00547202 */ /* 0x000fce0000000f00 */
[----:B------:R-:W-:Y:S05]  /*104d0*/  WARPSYNC.COLLECTIVE R91, `(.L_x_2122) ;  /* 0x000000005b087348 */ /* 0x000fea0003c00000 */
[----:B------:R0:W1:Y:S02]  /*104e0*/  SHFL.IDX P0, R123, R88, R89, R90 ;  /* 0x00000059587b7389 */ /* 0x000064000000005a */
[----:B01----:R-:W-:Y:S05]  /*104f0*/  ENDCOLLECTIVE ;  /* 0x000000000000791b */ /* 0x003fea0003800000 */
.L_x_2122:
[----:B------:R-:W-:Y:S02]  /*10500*/  MOV R88, R40 ;  /* 0x0000002800587202 */ /* 0x000fe40000000f00 */
[----:B------:R-:W-:-:S07]  /*10510*/  MOV R122, R123 ;  /* 0x0000007b007a7202 */ /* 0x000fce0000000f00 */
[----:B------:R-:W-:Y:S05]  /*10520*/  WARPSYNC.COLLECTIVE R91, `(.L_x_2123) ;  /* 0x000000005b087348 */ /* 0x000fea0003c00000 */
[----:B------:R0:W1:Y:S02]  /*10530*/  SHFL.IDX P0, R123, R88, R89, R90 ;  /* 0x00000059587b7389 */ /* 0x000064000000005a */
[----:B01----:R-:W-:Y:S05]  /*10540*/  ENDCOLLECTIVE ;  /* 0x000000000000791b */ /* 0x003fea0003800000 */
.L_x_2123:
[----:B------:R-:W-:Y:S02]  /*10550*/  MOV R88, R41 ;  /* 0x0000002900587202 */ /* 0x000fe40000000f00 */
[----:B------:R-:W-:-:S07]  /*10560*/  MOV R124, R123 ;  /* 0x0000007b007c7202 */ /* 0x000fce0000000f00 */
[----:B------:R-:W-:Y:S05]  /*10570*/  WARPSYNC.COLLECTIVE R91, `(.L_x_2124) ;  /* 0x000000005b087348 */ /* 0x000fea0003c00000 */
[----:B------:R0:W1:Y:S02]  /*10580*/  SHFL.IDX P0, R123, R88, R89, R90 ;  /* 0x00000059587b7389 */ /* 0x000064000000005a */
[----:B01----:R-:W-:Y:S05]  /*10590*/  ENDCOLLECTIVE ;  /* 0x000000000000791b */ /* 0x003fea0003800000 */
.L_x_2124:
[-C--:B------:R-:W-:Y:S01]  /*105a0*/  FFMA R75, R9, R49.reuse, R146 ;  /* 0x00000031094b7223 */ /* 0x080fe20000000092 */
[----:B------:R-:W-:Y:S01]  /*105b0*/  FFMA R92, R7, R49, R92 ;  /* 0x00000031075c7223 */ /* 0x000fe2000000005c */
[----:B------:R-:W-:Y:S02]  /*105c0*/  MOV R88, R42 ;  /* 0x0000002a00587202 */ /* 0x000fe40000000f00 */
[----:B------:R-:W-:-:S07]  /*105d0*/  MOV R49, R123 ;  /* 0x0000007b00317202 */ /* 0x000fce0000000f00 */
[----:B------:R-:W-:Y:S05]  /*105e0*/  WARPSYNC.COLLECTIVE R91, `(.L_x_2125) ;  /* 0x000000005b087348 */ /* 0x000fea0003c00000 */
[----:B------:R0:W1:Y:S02]  /*105f0*/  SHFL.IDX P0, R123, R88, R89, R90 ;  /* 0x00000059587b7389 */ /* 0x000064000000005a */
[----:B01----:R-:W-:Y:S05]  /*10600*/  ENDCOLLECTIVE ;  /* 0x000000000000791b */ /* 0x003fea0003800000 */
.L_x_2125:
        /* <DEDUP_REMOVED lines=25> */
.L_x_1854:
        /* <DEDUP_REMOVED lines=11> */
.L_x_2128:
[----:B------:R-:W-:Y:S05]  /*10850*/  BSYNC B1 ;  /* 0x0000000000017941 */ /* 0x000fea0003800000 */
.L_x_2127:
        /* <DEDUP_REMOVED lines=9> */
.L_x_2129:
[----:B------:R-:W-:Y:S01]  /*108f0*/  MOV R89, R47 ;  /* 0x0000002f00597202 */ /* 0x000fe20000000f00 */
[----:B------:R-:W-:Y:S01]  /*10900*/  IMAD.WIDE R84, R85, 0x4, R82 ;  /* 0x0000000455547825 */ /* 0x000fe200078e0252 */
[----:B------:R-:W-:-:S07]  /*10910*/  MOV R79, R123 ;  /* 0x0000007b004f7202 */ /* 0x000fce0000000f00 */
[----:B------:R-:W-:Y:S05]  /*10920*/  WARPSYNC.COLLECTIVE R91, `(.L_x_2130) ;  /* 0x000000005b087348 */ /* 0x000fea0003c00000 */
[----:B------:R0:W1:Y:S02]  /*10930*/  SHFL.IDX P0, R123, R88, R89, R90 ;  /* 0x00000059587b7389 */ /* 0x000064000000005a */
[----:B01----:R-:W-:Y:S05]  /*10940*/  ENDCOLLECTIVE ;  /* 0x000000000000791b */ /* 0x003fea0003800000 */
.L_x_2130:
[----:B------:R-:W-:Y:S02]  /*10950*/  MOV R89, R49 ;  /* 0x0000003100597202 */ /* 0x000fe40000000f00 */
[----:B------:R-:W-:-:S07]  /*10960*/  MOV R44, R123 ;  /* 0x0000007b002c7202 */ /* 0x000fce0000000f00 */
[----:B------:R-:W-:Y:S05]  /*10970*/  WARPSYNC.COLLECTIVE R91, `(.L_x_2131) ;  /* 0x000000005b087348 */ /* 0x000fea0003c00000 */
[----:B------:R0:W1:Y:S02]  /*10980*/  SHFL.IDX P0, R123, R88, R89, R90 ;  /* 0x00000059587b7389 */ /* 0x000064000000005a */
[----:B01----:R-:W-:Y:S05]  /*10990*/  ENDCOLLECTIVE ;  /* 0x000000000000791b */ /* 0x003fea0003800000 */
.L_x_2131:
[----:B------:R-:W-:Y:S02]  /*109a0*/  MOV R88, R9 ;  /* 0x0000000900587202 */ /* 0x000fe40000000f00 */
[----:B------:R-:W-:Y:S02]  /*109b0*/  MOV R89, R43 ;  /* 0x0000002b00597202 */ /* 0x000fe40000000f00 */
[----:B------:R-:W-:-:S07]  /*109c0*/  MOV R46, R123 ;  /* 0x0000007b002e7202 */ /* 0x000fce0000000f00 */
[----:B------:R-:W-:Y:S05]  /*109d0*/  WARPSYNC.COLLECTIVE R91, `(.L_x_2132) ;  /* 0x000000005b087348 */ /* 0x000fea0003c00000 */
[----:B------:R0:W1:Y:S02]  /*109e0*/  SHFL.IDX P0, R123, R88, R89, R90 ;  /* 0x00000059587b7389 */ /* 0x000064000000005a */
[----:B01----:R-:W-:Y:S05]  /*109f0*/  ENDCOLLECTIVE ;  /* 0x000000000000791b */ /* 0x003fea0003800000 */
.L_x_2132:
[----:B------:R-:W-:Y:S02]  /*10a00*/  MOV R88, R10 ;  /* 0x0000000a00587202 */ /* 0x000fe40000000f00 */
[----:B------:R-:W-:-:S07]  /*10a10*/  MOV R86, R123 ;  /* 0x0000007b00567202 */ /* 0x000fce0000000f00 */
[----:B------:R-:W-:Y:S05]  /*10a20*/  WARPSYNC.COLLECTIVE R91, `(.L_x_2133) ;  /* 0x000000005b087348 */ /* 0x000fea0003c00000 */
[----:B------:R0:W1:Y:S02]  /*10a30*/  SHFL.IDX P0, R123, R88, R89, R90 ;  /* 0x00000059587b7389 */ /* 0x000064000000005a */
[----:B01----:R-:W-:Y:S05]  /*10a40*/  ENDCOLLECTIVE ;  /* 0x000000000000791b */ /* 0x003fea0003800000 */
.L_x_2133:
        /* <DEDUP_REMOVED lines=17> */
.L_x_2134:
        /* <DEDUP_REMOVED lines=24> */
.L_x_2135:
        /* <DEDUP_REMOVED lines=17> */
.L_x_2136:
        /* <DEDUP_REMOVED lines=15> */
.L_x_2137:
        /* <DEDUP_REMOVED lines=13> */
.L_x_2138:
        /* <DEDUP_REMOVED lines=15> */
.L_x_2139:
        /* <DEDUP_REMOVED lines=17> */
.L_x_2140:
        /* <DEDUP_REMOVED lines=16> */
.L_x_2141:
        /* <DEDUP_REMOVED lines=13> */
.L_x_2142:
        /* <DEDUP_REMOVED lines=15> */
.L_x_2143:
        /* <DEDUP_REMOVED lines=15> */
.L_x_2144:
        /* <DEDUP_REMOVED lines=18> */
.L_x_2145:
        /* <DEDUP_REMOVED lines=15> */
.L_x_2146:
        /* <DEDUP_REMOVED lines=12> */
.L_x_2147:
        /* <DEDUP_REMOVED lines=15> */
.L_x_2148:
        /* <DEDUP_REMOVED lines=17> */
.L_x_2149:
        /* <DEDUP_REMOVED lines=15> */
.L_x_2150:
        /* <DEDUP_REMOVED lines=13> */
.L_x_2151:
        /* <DEDUP_REMOVED lines=16> */
.L_x_2152:
        /* <DEDUP_REMOVED lines=15> */
.L_x_2153:
        /* <DEDUP_REMOVED lines=17> */
.L_x_2154:
        /* <DEDUP_REMOVED lines=15> */
.L_x_2155:
        /* <DEDUP_REMOVED lines=15> */
.L_x_2156:
        /* <DEDUP_REMOVED lines=12> */
.L_x_2157:
        /* <DEDUP_REMOVED lines=15> */
.L_x_2158:
        /* <DEDUP_REMOVED lines=18> */
.L_x_2159:
        /* <DEDUP_REMOVED lines=15> */
.L_x_2160:
        /* <DEDUP_REMOVED lines=14> */
.L_x_2161:
        /* <DEDUP_REMOVED lines=15> */
.L_x_2162:
        /* <DEDUP_REMOVED lines=17> */
.L_x_2163:
        /* <DEDUP_REMOVED lines=17> */
.L_x_2164:
[----:B------:R-:W-:Y:S01]  /*12880*/  FADD R125, R76, R125 ;  /* 0x0000007d4c7d7221 */ /* 0x000fe20000000000 */
[----:B------:R-:W-:Y:S02]  /*12890*/  MOV R88, R10 ;  /* 0x0000000a00587202 */ /* 0x000fe40000000f00 */
[----:B------:R-:W-:-:S07]  /*128a0*/  MOV R76, R123 ;  /* 0x0000007b004c7202 */ /* 0x000fce0000000f00 */
[----:B------:R-:W-:Y:S05]  /*128b0*/  WARPSYNC.COLLECTIVE R91, `(.L_x_2165) ;  /* 0x000000005b087348 */ /* 0x000fea0003c00000 */
[----:B------:R0:W1:Y:S02]  /*128c0*/  SHFL.IDX P0, R123, R88, R89, R90 ;  /* 0x00000059587b7389 */ /* 0x000064000000005a */
[----:B01----:R-:W-:Y:S05]  /*128d0*/  ENDCOLLECTIVE ;  /* 0x000000000000791b */ /* 0x003fea0003800000 */
.L_x_2165:
[----:B------:R-:W-:Y:S02]  /*128e0*/  MOV R88, R11 ;  /* 0x0000000b00587202 */ /* 0x000fe40000000f00 */
[----:B------:R-:W-:-:S07]  /*128f0*/  MOV R85, R123 ;  /* 0x0000007b00557202 */ /* 0x000fce0000000f00 */
[----:B------:R-:W-:Y:S05]  /*12900*/  WARPSYNC.COLLECTIVE R91, `(.L_x_2166) ;  /* 0x000000005b087348 */ /* 0x000fea0003c00000 */
[----:B------:R0:W1:Y:S02]  /*12910*/  SHFL.IDX P0, R123, R88, R89, R90 ;  /* 0x00000059587b7389 */ /* 0x000064000000005a */
[----:B01----:R-:W-:Y:S05]  /*12920*/  ENDCOLLECTIVE ;  /* 0x000000000000791b */ /* 0x003fea0003800000 */
.L_x_2166:
        /* <DEDUP_REMOVED lines=8> */
.L_x_2167:
[----:B------:R-:W-:Y:S01]  /*129b0*/  FFMA R81, R76, R122, R81 ;  /* 0x0000007a4c517223 */ /* 0x000fe20000000051 */
[----:B------:R-:W-:Y:S02]  /*129c0*/  MOV R88, R13 ;  /* 0x0000000d00587202 */ /* 0x000fe40000000f00 */
[----:B------:R-:W-:-:S07]  /*129d0*/  MOV R76, R123 ;  /* 0x0000007b004c7202 */ /* 0x000fce0000000f00 */
[----:B------:R-:W-:Y:S05]  /*129e0*/  WARPSYNC.COLLECTIVE R91, `(.L_x_2168) ;  /* 0x000000005b087348 */ /* 0x000fea0003c00000 */
[----:B------:R0:W1:Y:S02]  /*129f0*/  SHFL.IDX P0, R123, R88, R89, R90 ;  /* 0x00000059587b7389 */ /* 0x000064000000005a */
[----:B01----:R-:W-:Y:S05]  /*12a00*/  ENDCOLLECTIVE ;  /* 0x000000000000791b */ /* 0x003fea0003800000 */
.L_x_2168:
[----:B------:R-:W-:Y:S02]  /*12a10*/  MOV R88, R14 ;  /* 0x0000000e00587202 */ /* 0x000fe40000000f00 */
[----:B------:R-:W-:-:S07]  /*12a20*/  MOV R84, R123 ;  /* 0x0000007b00547202 */ /* 0x000fce0000000f00 */
[----:B------:R-:W-:Y:S05]  /*12a30*/  WARPSYNC.COLLECTIVE R91, `(.L_x_2169) ;  /* 0x000000005b087348 */ /* 0x000fea0003c00000 */
[----:B------:R0:W1:Y:S02]  /*12a40*/  SHFL.IDX P0, R123, R88, R89, R90 ;  /* 0x00000059587b7389 */ /* 0x000064000000005a */
[----:B01----:R-:W-:Y:S05]  /*12a50*/  ENDCOLLECTIVE ;  /* 0x000000000000791b */ /* 0x003fea0003800000 */
.L_x_2169:
[----:B------:R-:W-:Y:S02]  /*12a60*/  MOV R88, R15 ;  /* 0x0000000f00587202 */ /* 0x000fe40000000f00 */
[----:B------:R-:W-:-:S07]  /*12a70*/  MOV R86, R123 ;  /* 0x0000007b00567202 */ /* 0x000fce0000000f00 */
[----:B------:R-:W-:Y:S05]  /*12a80*/  WARPSYNC.COLLECTIVE R91, `(.L_x_2170) ;  /* 0x000000005b087348 */ /* 0x000fea0003c00000 */
[----:B------:R0:W1:Y:S02]  /*12a90*/  SHFL.IDX P0, R123, R88, R89, R90 ;  /* 0x00000059587b7389 */ /* 0x000064000000005a */
[----:B01----:R-:W-:Y:S05]  /*12aa0*/  ENDCOLLECTIVE ;  /* 0x000000000000791b */ /* 0x003fea0003800000 */
.L_x_2170:
[----:B------:R-:W-:Y:S02]  /*12ab0*/  MOV R88, R16 ;  /* 0x0000001000587202 */ /* 0x000fe40000000f00 */
[----:B------:R-:W-:-:S07]  /*12ac0*/  MOV R124, R123 ;  /* 0x0000007b007c7202 */ /* 0x000fce0000000f00 */
[----:B------:R-:W-:Y:S05]  /*12ad0*/  WARPSYNC.COLLECTIVE R91, `(.L_x_2171) ;  /* 0x000000005b087348 */ /* 0x000fea0003c00000 */
[----:B------:R0:W1:Y:S02]  /*12ae0*/  SHFL.IDX P0, R123, R88, R89, R90 ;  /* 0x00000059587b7389 */ /* 0x000064000000005a */
[----:B01----:R-:W-:Y:S05]  /*12af0*/  ENDCOLLECTIVE ;  /* 0x000000000000791b */ /* 0x003fea0003800000 */
.L_x_2171:
[----:B------:R-:W-:Y:S02]  /*12b00*/  MOV R88, R17 ;  /* 0x0000001100587202 */ /* 0x000fe40000000f00 */
[----:B------:R-:W-:-:S07]  /*12b10*/  MOV R126, R123 ;  /* 0x0000007b007e7202 */ /* 0x000fce0000000f00 */
[----:B------:R-:W-:Y:S05]  /*12b20*/  WARPSYNC.COLLECTIVE R91, `(.L_x_2172) ;  /* 0x000000005b087348 */ /* 0x000fea0003c00000 */
[----:B------:R0:W1:Y:S02]  /*12b30*/  SHFL.IDX P0, R123, R88, R89, R90 ;  /* 0x00000059587b7389 */ /* 0x000064000000005a */
[----:B01----:R-:W-:Y:S05]  /*12b40*/  ENDCOLLECTIVE ;  /* 0x000000000000791b */ /* 0x003fea0003800000 */
.L_x_2172:
[----:B------:R-:W-:Y:S02]  /*12b50*/  MOV R88, R18 ;  /* 0x0000001200587202 */ /* 0x000fe40000000f00 */
[----:B------:R-:W-:-:S07]  /*12b60*/  MOV R128, R123 ;  /* 0x0000007b00807202 */ /* 0x000fce0000000f00 */
[----:B------:R-:W-:Y:S05]  /*12b70*/  WARPSYNC.COLLECTIVE R91, `(.L_x_2173) ;  /* 0x000000005b087348 */ /* 0x000fea0003c00000 */
[----:B------:R0:W1:Y:S02]  /*12b80*/  SHFL.IDX P0, R123, R88, R89, R90 ;  /* 0x00000059587b7389 */ /* 0x000064000000005a */
[----:B01----:R-:W-:Y:S05]  /*12b90*/  ENDCOLLECTIVE ;  /* 0x000000000000791b */ /* 0x003fea0003800000 */
.L_x_2173:
[----:B------:R-:W-:Y:S02]  /*12ba0*/  MOV R88, R19 ;  /* 0x0000001300587202 */ /* 0x000fe40000000f00 */
[----:B------:R-:W-:-:S07]  /*12bb0*/  MOV R130, R123 ;  /* 0x0000007b00827202 */ /* 0x000fce0000000f00 */
[----:B------:R-:W-:Y:S05]  /*12bc0*/  WARPSYNC.COLLECTIVE R91, `(.L_x_2174) ;  /* 0x000000005b087348 */ /* 0x000fea0003c00000 */
[----:B------:R0:W1:Y:S02]  /*12bd0*/  SHFL.IDX P0, R123, R88, R89, R90 ;  /* 0x00000059587b7389 */ /* 0x000064000000005a */
[----:B01----:R-:W-:Y:S05]  /*12be0*/  ENDCOLLECTIVE ;  /* 0x000000000000791b */ /* 0x003fea0003800000 */
.L_x_2174:
[----:B------:R-:W-:Y:S02]  /*12bf0*/  MOV R88, R20 ;  /* 0x0000001400587202 */ /* 0x000fe40000000f00 */
[----:B------:R-:W-:-:S07]  /*12c00*/  MOV R132, R123 ;  /* 0x0000007b00847202 */ /* 0x000fce0000000f00 */
[----:B------:R-:W-:Y:S05]  /*12c10*/  WARPSYNC.COLLECTIVE R91, `(.L_x_2175) ;  /* 0x000000005b087348 */ /* 0x000fea0003c00000 */
[----:B------:R0:W1:Y:S02]  /*12c20*/  SHFL.IDX P0, R123, R88, R89, R90 ;  /* 0x00000059587b7389 */ /* 0x000064000000005a */
[----:B01----:R-:W-:Y:S05]  /*12c30*/  ENDCOLLECTIVE ;  /* 0x000000000000791b */ /* 0x003fea0003800000 */
.L_x_2175:
[----:B------:R-:W-:Y:S02]  /*12c40*/  MOV R88, R21 ;  /* 0x0000001500587202 */ /* 0x000fe40000000f00 */
[----:B------:R-:W-:-:S07]  /*12c50*/  MOV R134, R123 ;  /* 0x0000007b00867202 */ /* 0x000fce0000000f00 */
[----:B------:R-:W-:Y:S05]  /*12c60*/  WARPSYNC.COLLECTIVE R91, `(.L_x_2176) ;  /* 0x000000005b087348 */ /* 0x000fea0003c00000 */
[----:B------:R0:W1:Y:S02]  /*12c70*/  SHFL.IDX P0, R123, R88, R89, R90 ;  /* 0x00000059587b7389 */ /* 0x000064000000005a */
[----:B01----:R-:W-:Y:S05]  /*12c80*/  ENDCOLLECTIVE ;  /* 0x000000000000791b */ /* 0x003fea0003800000 */
.L_x_2176:
[----:B------:R-:W-:Y:S01]  /*12c90*/  MOV R88, R22 ;  /* 0x0000001600587202 */ /* 0x000fe20000000f00 */
[-C--:B------:R-:W-:Y:S01]  /*12ca0*/  FFMA R71, R122, R123.reuse, R71 ;  /* 0x0000007b7a477223 */ /* 0x080fe20000000047 */
[----:B------:R-:W-:-:S07]  /*12cb0*/  FFMA R72, R79, R123, R72 ;  /* 0x0000007b4f487223 */ /* 0x000fce0000000048 */
[----:B------:R-:W-:Y:S05]  /*12cc0*/  WARPSYNC.COLLECTIVE R91, `(.L_x_2177) ;  /* 0x000000005b087348 */ /* 0x000fea0003c00000 */
[----:B------:R0:W1:Y:S02]  /*12cd0*/  SHFL.IDX P0, R123, R88, R89, R90 ;  /* 0x00000059587b7389 */ /* 0x000064000000005a */
[----:B01----:R-:W-:Y:S05]  /*12ce0*/  ENDCOLLECTIVE ;  /* 0x000000000000791b */ /* 0x003fea0003800000 */
.L_x_2177:
[-C--:B------:R-:W-:Y:S01]  /*12cf0*/  FFMA R53, R122, R76.reuse, R53 ;  /* 0x0000004c7a357223 */ /* 0x080fe20000000035 */
[----:B------:R-:W-:Y:S01]  /*12d00*/  FFMA R54, R79, R76, R54 ;  /* 0x0000004c4f367223 */ /* 0x000fe20000000036 */
[----:B------:R-:W-:Y:S02]  /*12d10*/  MOV R88, R23 ;  /* 0x0000001700587202 */ /* 0x000fe40000000f00 */
[----:B------:R-:W-:-:S07]  /*12d20*/  MOV R76, R123 ;  /* 0x0000007b004c7202 */ /* 0x000fce0000000f00 */
[----:B------:R-:W-:Y:S05]  /*12d30*/  WARPSYNC.COLLECTIVE R91, `(.L_x_2178) ;  /* 0x000000005b087348 */ /* 0x000fea0003c00000 */
[----:B------:R0:W1:Y:S02]  /*12d40*/  SHFL.IDX P0, R123, R88, R89, R90 ;  /* 0x00000059587b7389 */ /* 0x000064000000005a */
[----:B01----:R-:W-:Y:S05]  /*12d50*/  ENDCOLLECTIVE ;  /* 0x000000000000791b */ /* 0x003fea0003800000 */
.L_x_2178:
[-C--:B------:R-:W-:Y:S01]  /*12d60*/  FFMA R55, R122, R84.reuse, R55 ;  /* 0x000000547a377223 */ /* 0x080fe20000000037 */
[----:B------:R-:W-:Y:S01]  /*12d70*/  FFMA R56, R79, R84, R56 ;  /* 0x000000544f387223 */ /* 0x000fe20000000038 */
[----:B------:R-:W-:Y:S02]  /*12d80*/  MOV R88, R24 ;  /* 0x0000001800587202 */ /* 0x000fe40000000f00 */
[----:B------:R-:W-:-:S07]  /*12d90*/  MOV R84, R123 ;  /* 0x0000007b00547202 */ /* 0x000fce0000000f00 */
[----:B------:R-:W-:Y:S05]  /*12da0*/  WARPSYNC.COLLECTIVE R91, `(.L_x_2179) ;  /* 0x000000005b087348 */ /* 0x000fea0003c00000 */
[----:B------:R0:W1:Y:S02]  /*12db0*/  SHFL.IDX P0, R123, R88, R89, R90 ;  /* 0x00000059587b7389 */ /* 0x000064000000005a */
[----:B01----:R-:W-:Y:S05]  /*12dc0*/  ENDCOLLECTIVE ;  /* 0x000000000000791b */ /* 0x003fea0003800000 */
.L_x_2179:
[-C--:B------:R-:W-:Y:S01]  /*12dd0*/  FFMA R57, R122, R86.reuse, R57 ;  /* 0x000000567a397223 */ /* 0x080fe20000000039 */
[----:B------:R-:W-:Y:S01]  /*12de0*/  FFMA R58, R79, R86, R58 ;  /* 0x000000564f3a7223 */ /* 0x000fe2000000003a */
[----:B------:R-:W-:Y:S02]  /*12df0*/  MOV R88, R25 ;  /* 0x0000001900587202 */ /* 0x000fe40000000f00 */
[----:B------:R-:W-:-:S07]  /*12e00*/  MOV R86, R123 ;  /* 0x0000007b00567202 */ /* 0x000fce0000000f00 */
[----:B------:R-:W-:Y:S05]  /*12e10*/  WARPSYNC.COLLECTIVE R91, `(.L_x_2180) ;  /* 0x000000005b087348 */ /* 0x000fea0003c00000 */
[----:B------:R0:W1:Y:S02]  /*12e20*/  SHFL.IDX P0, R123, R88, R89, R90 ;  /* 0x00000059587b7389 */ /* 0x000064000000005a */
[----:B01----:R-:W-:Y:S05]  /*12e30*/  ENDCOLLECTIVE ;  /* 0x000000000000791b */ /* 0x003fea0003800000 */
.L_x_2180:
[-C--:B------:R-:W-:Y:S01]  /*12e40*/  FFMA R59, R122, R124.reuse, R59 ;  /* 0x0000007c7a3b7223 */ /* 0x080fe2000000003b */
[----:B------:R-:W-:Y:S01]  /*12e50*/  FFMA R60, R79, R124, R60 ;  /* 0x0000007c4f3c7223 */ /* 0x000fe2000000003c */
[----:B------:R-:W-:Y:S02]  /*12e60*/  MOV R88, R26 ;  /* 0x0000001a00587202 */ /* 0x000fe40000000f00 */
[----:B------:R-:W-:-:S07]  /*12e70*/  MOV R124, R123 ;  /* 0x0000007b007c7202 */ /* 0x000fce0000000f00 */
[----:B------:R-:W-:Y:S05]  /*12e80*/  WARPSYNC.COLLECTIVE R91, `(.L_x_2181) ;  /* 0x000000005b087348 */ /* 0x000fea0003c00000 */
[----:B------:R0:W1:Y:S02]  /*12e90*/  SHFL.IDX P0, R123, R88, R89, R90 ;  /* 0x00000059587b7389 */ /* 0x000064000000005a */
[----:B01----:R-:W-:Y:S05]  /*12ea0*/  ENDCOLLECTIVE ;  /* 0x000000000000791b */ /* 0x003fea0003800000 */
.L_x_2181:
[-C--:B------:R-:W-:Y:S01]  /*12eb0*/  FFMA R61, R122, R126.reuse, R61 ;  /* 0x0000007e7a3d7223 */ /* 0x080fe2000000003d */
[----:B------:R-:W-:Y:S01]  /*12ec0*/  FFMA R62, R79, R126, R62 ;  /* 0x0000007e4f3e7223 */ /* 0x000fe2000000003e */
[----:B------:R-:W-:Y:S02]  /*12ed0*/  MOV R88, R28 ;  /* 0x0000001c00587202 */ /* 0x000fe40000000f00 */
[----:B------:R-:W-:-:S07]  /*12ee0*/  MOV R126, R123 ;  /* 0x0000007b007e7202 */ /* 0x000fce0000000f00 */
[----:B------:R-:W-:Y:S05]  /*12ef0*/  WARPSYNC.COLLECTIVE R91, `(.L_x_2182) ;  /* 0x000000005b087348 */ /* 0x000fea0003c00000 */
[----:B------:R0:W1:Y:S02]  /*12f00*/  SHFL.IDX P0, R123, R88, R89, R90 ;  /* 0x00000059587b7389 */ /* 0x000064000000005a */
[----:B01----:R-:W-:Y:S05]  /*12f10*/  ENDCOLLECTIVE ;  /* 0x000000000000791b */ /* 0x003fea0003800000 */
.L_x_2182:
[-C--:B------:R-:W-:Y:S01]  /*12f20*/  FFMA R63, R122, R128.reuse, R63 ;  /* 0x000000807a3f7223 */ /* 0x080fe2000000003f */
[----:B------:R-:W-:Y:S01]  /*12f30*/  FFMA R64, R79, R128, R64 ;  /* 0x000000804f407223 */ /* 0x000fe20000000040 */
[----:B------:R-:W-:Y:S02]  /*12f40*/  MOV R88, R29 ;  /* 0x0000001d00587202 */ /* 0x000fe40000000f00 */
[----:B------:R-:W-:-:S07]  /*12f50*/  MOV R128, R123 ;  /* 0x0000007b00807202 */ /* 0x000fce0000000f00 */
[----:B------:R-:W-:Y:S05]  /*12f60*/  WARPSYNC.COLLECTIVE R91, `(.L_x_2183) ;  /* 0x000000005b087348 */ /* 0x000fea0003c00000 */
[----:B------:R0:W1:Y:S02]  /*12f70*/  SHFL.IDX P0, R123, R88, R89, R90 ;  /* 0x00000059587b7389 */ /* 0x000064000000005a */
[----:B01----:R-:W-:Y:S05]  /*12f80*/  ENDCOLLECTIVE ;  /* 0x000000000000791b */ /* 0x003fea0003800000 */
.L_x_2183:
[-C--:B------:R-:W-:Y:S01]  /*12f90*/  FFMA R65, R122, R130.reuse, R65 ;  /* 0x000000827a417223 */ /* 0x080fe20000000041 */
[----:B------:R-:W-:Y:S01]  /*12fa0*/  FFMA R66, R79, R130, R66 ;  /* 0x000000824f427223 */ /* 0x000fe20000000042 */
[----:B------:R-:W-:Y:S02]  /*12fb0*/  MOV R88, R30 ;  /* 0x0000001e00587202 */ /* 0x000fe40000000f00 */
[----:B------:R-:W-:-:S07]  /*12fc0*/  MOV R130, R123 ;  /* 0x0000007b00827202 */ /* 0x000fce0000000f00 */
[----:B------:R-:W-:Y:S05]  /*12fd0*/  WARPSYNC.COLLECTIVE R91, `(.L_x_2184) ;  /* 0x000000005b087348 */ /* 0x000fea0003c00000 */
[----:B------:R0:W1:Y:S02]  /*12fe0*/  SHFL.IDX P0, R123, R88, R89, R90 ;  /* 0x00000059587b7389 */ /* 0x000064000000005a */
[----:B01----:R-:W-:Y:S05]  /*12ff0*/  ENDCOLLECTIVE ;  /* 0x000000000000791b */ /* 0x003fea0003800000 */
.L_x_2184:
[-C--:B------:R-:W-:Y:S01]  /*13000*/  FFMA R67, R122, R132.reuse, R67 ;  /* 0x000000847a437223 */ /* 0x080fe20000000043 */
[----:B------:R-:W-:Y:S01]  /*13010*/  FFMA R68, R79, R132, R68 ;  /* 0x000000844f447223 */ /* 0x000fe20000000044 */
[----:B------:R-:W-:Y:S02]  /*13020*/  MOV R88, R31 ;  /* 0x0000001f00587202 */ /* 0x000fe40000000f00 */
[----:B------:R-:W-:-:S07]  /*13030*/  MOV R132, R123 ;  /* 0x0000007b00847202 */ /* 0x000fce0000000f00 */
[----:B------:R-:W-:Y:S05]  /*13040*/  WARPSYNC.COLLECTIVE R91, `(.L_x_2185) ;  /* 0x000000005b087348 */ /* 0x000fea0003c00000 */
[----:B------:R0:W1:Y:S02]  /*13050*/  SHFL.IDX P0, R123, R88, R89, R90 ;  /* 0x00000059587b7389 */ /* 0x000064000000005a */
[----:B01----:R-:W-:Y:S05]  /*13060*/  ENDCOLLECTIVE ;  /* 0x000000000000791b */ /* 0x003fea0003800000 */
.L_x_2185:
[-C--:B------:R-:W-:Y:S01]  /*13070*/  FFMA R69, R122, R134.reuse, R69 ;  /* 0x000000867a457223 */ /* 0x080fe20000000045 */
[----:B------:R-:W-:Y:S01]  /*13080*/  FFMA R70, R79, R134, R70 ;  /* 0x000000864f467223 */ /* 0x000fe20000000046 */
[----:B------:R-:W-:Y:S02]  /*13090*/  MOV R88, R32 ;  /* 0x0000002000587202 */ /* 0x000fe40000000f00 */
[----:B------:R-:W-:-:S07]  /*130a0*/  MOV R134, R123 ;  /* 0x0000007b00867202 */ /* 0x000fce0000000f00 */
[----:B------:R-:W-:Y:S05]  /*130b0*/  WARPSYNC.COLLECTIVE R91, `(.L_x_2186) ;  /* 0x000000005b087348 */ /* 0x000fea0003c00000 */
[----:B------:R0:W1:Y:S02]  /*130c0*/  SHFL.IDX P0, R123, R88, R89, R90 ;  /* 0x00000059587b7389 */ /* 0x000064000000005a */
[----:B01----:R-:W-:Y:S05]  /*130d0*/  ENDCOLLECTIVE ;  /* 0x000000000000791b */ /* 0x003fea0003800000 */
.L_x_2186:
[----:B------:R-:W-:Y:S01]  /*130e0*/  MOV R88, R34 ;  /* 0x0000002200587202 */ /* 0x000fe20000000f00 */
[-C--:B------:R-:W-:Y:S01]  /*130f0*/  FFMA R107, R122, R123.reuse, R107 ;  /* 0x0000007b7a6b7223 */ /* 0x080fe2000000006b */
[----:B------:R-:W-:-:S07]  /*13100*/  FFMA R108, R79, R123, R108 ;  /* 0x0000007b4f6c7223 */ /* 0x000fce000000006c */
[----:B------:R-:W-:Y:S05]  /*13110*/  WARPSYNC.COLLECTIVE R91, `(.L_x_2187) ;  /* 0x000000005b087348 */ /* 0x000fea0003c00000 */
[----:B------:R0:W1:Y:S02]  /*13120*/  SHFL.IDX P0, R123, R88, R89, R90 ;  /* 0x00000059587b7389 */ /* 0x000064000000005a */
[----:B01----:R-:W-:Y:S05]  /*13130*/  ENDCOLLECTIVE ;  /* 0x000000000000791b */ /* 0x003fea0003800000 */
.L_x_2187:
[-C--:B------:R-:W-:Y:S01]  /*13140*/  FFMA R75, R122, R84.reuse, R75 ;  /* 0x000000547a4b7223 */ /* 0x080fe2000000004b */
[----:B------:R-:W-:Y:S01]  /*13150*/  FFMA R92, R79, R84, R92 ;  /* 0x000000544f5c7223 */ /* 0x000fe2000000005c */
[----:B------:R-:W-:Y:S02]  /*13160*/  MOV R88, R35 ;  /* 0x0000002300587202 */ /* 0x000fe40000000f00 */
[----:B------:R-:W-:-:S07]  /*13170*/  MOV R84, R123 ;  /* 0x0000007b00547202 */ /* 0x000fce0000000f00 */
[----:B------:R-:W-:Y:S05]  /*13180*/  WARPSYNC.COLLECTIVE R91, `(.L_x_2188) ;  /* 0x000000005b087348 */ /* 0x000fea0003c00000 */
[----:B------:R0:W1:Y:S02]  /*13190*/  SHFL.IDX P0, R123, R88, R89, R90 ;  /* 0x00000059587b7389 */ /* 0x000064000000005a */
[----:B01----:R-:W-:Y:S05]  /*131a0*/  ENDCOLLECTIVE ;  /* 0x000000000000791b */ /* 0x003fea0003800000 */
.L_x_2188:
[-C--:B------:R-:W-:Y:S01]  /*131b0*/  FFMA R48, R122, R85.reuse, R48 ;  /* 0x000000557a307223 */ /* 0x080fe20000000030 */
[----:B------:R-:W-:Y:S01]  /*131c0*/  FFMA R50, R79, R85, R50 ;  /* 0x000000554f327223 */ /* 0x000fe20000000032 */
[----:B------:R-:W-:Y:S02]  /*131d0*/  MOV R88, R36 ;  /* 0x0000002400587202 */ /* 0x000fe40000000f00 */
[----:B------:R-:W-:-:S07]  /*131e0*/  MOV R85, R123 ;  /* 0x0000007b00557202 */ /* 0x000fce0000000f00 */
[----:B------:R-:W-:Y:S05]  /*131f0*/  WARPSYNC.COLLECTIVE R91, `(.L_x_2189) ;  /* 0x000000005b087348 */ /* 0x000fea0003c00000 */
[----:B------:R0:W1:Y:S02]  /*13200*/  SHFL.IDX P0, R123, R88, R89, R90 ;  /* 0x00000059587b7389 */ /* 0x000064000000005a */
[----:B01----:R-:W-:Y:S05]  /*13210*/  ENDCOLLECTIVE ;  /* 0x000000000000791b */ /* 0x003fea0003800000 */
.L_x_2189:
[-C--:B------:R-:W-:Y:S01]  /*13220*/  FFMA R93, R122, R86.reuse, R93 ;  /* 0x000000567a5d7223 */ /* 0x080fe2000000005d */
[----:B------:R-:W-:Y:S01]  /*13230*/  FFMA R94, R79, R86, R94 ;  /* 0x000000564f5e7223 */ /* 0x000fe2000000005e */
[----:B------:R-:W-:Y:S02]  /*13240*/  MOV R88, R37 ;  /* 0x0000002500587202 */ /* 0x000fe40000000f00 */
[----:B------:R-:W-:-:S07]  /*13250*/  MOV R86, R123 ;  /* 0x0000007b00567202 */ /* 0x000fce0000000f00 */
[----:B------:R-:W-:Y:S05]  /*13260*/  WARPSYNC.COLLECTIVE R91, `(.L_x_2190) ;  /* 0x000000005b087348 */ /* 0x000fea0003c00000 */
[----:B------:R0:W1:Y:S02]  /*13270*/  SHFL.IDX P0, R123, R88, R89, R90 ;  /* 0x00000059587b7389 */ /* 0x000064000000005a */
[----:B01----:R-:W-:Y:S05]  /*13280*/  ENDCOLLECTIVE ;  /* 0x000000000000791b */ /* 0x003fea0003800000 */
.L_x_2190:
[-C--:B------:R-:W-:Y:S01]  /*13290*/  FFMA R97, R122, R126.reuse, R97 ;  /* 0x0000007e7a617223 */ /* 0x080fe20000000061 */
[----:B------:R-:W-:Y:S01]  /*132a0*/  FFMA R98, R79, R126, R98 ;  /* 0x0000007e4f627223 */ /* 0x000fe20000000062 */
[----:B------:R-:W-:Y:S02]  /*132b0*/  MOV R88, R38 ;  /* 0x0000002600587202 */ /* 0x000fe40000000f00 */
[----:B------:R-:W-:-:S07]  /*132c0*/  MOV R126, R123 ;  /* 0x0000007b007e7202 */ /* 0x000fce0000000f00 */
[----:B------:R-:W-:Y:S05]  /*132d0*/  WARPSYNC.COLLECTIVE R91, `(.L_x_2191) ;  /* 0x000000005b087348 */ /* 0x000fea0003c00000 */
[----:B------:R0:W1:Y:S02]  /*132e0*/  SHFL.IDX P0, R123, R88, R89, R90 ;  /* 0x00000059587b7389 */ /* 0x000064000000005a */
[----:B01----:R-:W-:Y:S05]  /*132f0*/  ENDCOLLECTIVE ;  /* 0x000000000000791b */ /* 0x003fea0003800000 */
.L_x_2191:
[----:B------:R-:W-:Y:S02]  /*13300*/  MOV R88, R39 ;  /* 0x0000002700587202 */ /* 0x000fe40000000f00 */
[----:B------:R-:W-:-:S07]  /*13310*/  MOV R127, R123 ;  /* 0x0000007b007f7202 */ /* 0x000fce0000000f00 */
[----:B------:R-:W-:Y:S05]  /*13320*/  WARPSYNC.COLLECTIVE R91, `(.L_x_2192) ;  /* 0x000000005b087348 */ /* 0x000fea0003c00000 */
[----:B------:R0:W1:Y:S02]  /*13330*/  SHFL.IDX P0, R123, R88, R89, R90 ;  /* 0x00000059587b7389 */ /* 0x000064000000005a */
[----:B01----:R-:W-:Y:S05]  /*13340*/  ENDCOLLECTIVE ;  /* 0x000000000000791b */ /* 0x003fea0003800000 */
.L_x_2192:
[-C--:B------:R-:W-:Y:S01]  /*13350*/  FFMA R99, R122, R128.reuse, R99 ;  /* 0x000000807a637223 */ /* 0x080fe20000000063 */
[----:B------:R-:W-:Y:S01]  /*13360*/  FFMA R100, R79, R128, R100 ;  /* 0x000000804f647223 */ /* 0x000fe20000000064 */
[----:B------:R-:W-:Y:S02]  /*13370*/  MOV R88, R40 ;  /* 0x0000002800587202 */ /* 0x000fe40000000f00 */
[----:B------:R-:W-:-:S07]  /*13380*/  MOV R128, R123 ;  /* 0x0000007b00807202 */ /* 0x000fce0000000f00 */
[----:B------:R-:W-:Y:S05]  /*13390*/  WARPSYNC.COLLECTIVE R91, `(.L_x_2193) ;  /* 0x000000005b087348 */ /* 0x000fea0003c00000 */
[----:B------:R0:W1:Y:S02]  /*133a0*/  SHFL.IDX P0, R123, R88, R89, R90 ;  /* 0x00000059587b7389 */ /* 0x000064000000005a */
[----:B01----:R-:W-:Y:S05]  /*133b0*/  ENDCOLLECTIVE ;  /* 0x000000000000791b */ /* 0x003fea0003800000 */
.L_x_2193:
[-C--:B------:R-:W-:Y:S01]  /*133c0*/  FFMA R101, R122, R130.reuse, R101 ;  /* 0x000000827a657223 */ /* 0x080fe20000000065 */
[----:B------:R-:W-:Y:S01]  /*133d0*/  FFMA R102, R79, R130, R102 ;  /* 0x000000824f667223 */ /* 0x000fe20000000066 */
[----:B------:R-:W-:Y:S02]  /*133e0*/  MOV R88, R41 ;  /* 0x0000002900587202 */ /* 0x000fe40000000f00 */
[----:B------:R-:W-:-:S07]  /*133f0*/  MOV R130, R123 ;  /* 0x0000007b00827202 */ /* 0x000fce0000000f00 */
[----:B------:R-:W-:Y:S05]  /*13400*/  WARPSYNC.COLLECTIVE R91, `(.L_x_2194) ;  /* 0x000000005b087348 */ /* 0x000fea0003c00000 */
[----:B------:R0:W1:Y:S02]  /*13410*/  SHFL.IDX P0, R123, R88, R89, R90 ;  /* 0x00000059587b7389 */ /* 0x000064000000005a */
[----:B01----:R-:W-:Y:S05]  /*13420*/  ENDCOLLECTIVE ;  /* 0x000000000000791b */ /* 0x003fea0003800000 */
.L_x_2194:
[----:B------:R-:W-:Y:S02]  /*13430*/  MOV R88, R42 ;  /* 0x0000002a00587202 */ /* 0x000fe40000000f00 */
[----:B------:R-:W-:-:S07]  /*13440*/  MOV R129, R123 ;  /* 0x0000007b00817202 */ /* 0x000fce0000000f00 */
[----:B------:R-:W-:Y:S05]  /*13450*/  WARPSYNC.COLLECTIVE R91, `(.L_x_2195) ;  /* 0x000000005b087348 */ /* 0x000fea0003c00000 */
[----:B------:R0:W1:Y:S02]  /*13460*/  SHFL.IDX P0, R123, R88, R89, R90 ;  /* 0x00000059587b7389 */ /* 0x000064000000005a */
[----:B01----:R-:W-:Y:S05]  /*13470*/  ENDCOLLECTIVE ;  /* 0x000000000000791b */ /* 0x003fea0003800000 */
.L_x_2195:
        /* <DEDUP_REMOVED lines=23> */
.L_x_2196:
[----:B------:R-:W-:Y:S01]  /*135f0*/  FFMA R114, R79, R86, R114 ;  /* 0x000000564f727223 */ /* 0x000fe20000000072 */
[----:B------:R-:W-:Y:S02]  /*13600*/  MOV R88, R10 ;  /* 0x0000000a00587202 */ /* 0x000fe40000000f00 */
[----:B------:R-:W-:-:S07]  /*13610*/  MOV R86, R123 ;  /* 0x0000007b00567202 */ /* 0x000fce0000000f00 */
[----:B------:R-:W-:Y:S05]  /*13620*/  WARPSYNC.COLLECTIVE R91, `(.L_x_2197) ;  /* 0x000000005b087348 */ /* 0x000fea0003c00000 */
[----:B------:R0:W1:Y:S02]  /*13630*/  SHFL.IDX P0, R123, R88, R89, R90 ;  /* 0x00000059587b7389 */ /* 0x000064000000005a */
[----:B01----:R-:W-:Y:S05]  /*13640*/  ENDCOLLECTIVE ;  /* 0x000000000000791b */ /* 0x003fea0003800000 */
.L_x_2197:
        /* <DEDUP_REMOVED lines=18> */
.L_x_2198:
[----:B------:R-:W-:Y:S02]  /*13770*/  MOV R88, R12 ;  /* 0x0000000c00587202 */ /* 0x000fe40000000f00 */
[----:B------:R-:W-:-:S07]  /*13780*/  MOV R79, R123 ;  /* 0x0000007b004f7202 */ /* 0x000fce0000000f00 */
[----:B------:R-:W-:Y:S05]  /*13790*/  WARPSYNC.COLLECTIVE R91, `(.L_x_2199) ;  /* 0x000000005b087348 */ /* 0x000fea0003c00000 */
[----:B------:R0:W1:Y:S02]  /*137a0*/  SHFL.IDX P0, R123, R88, R89, R90 ;  /* 0x00000059587b7389 */ /* 0x000064000000005a */
[----:B01----:R-:W-:Y:S05]  /*137b0*/  ENDCOLLECTIVE ;  /* 0x000000000000791b */ /* 0x003fea0003800000 */
.L_x_2199:
[----:B------:R-:W-:Y:S01]  /*137c0*/  MOV R88, R13 ;  /* 0x0000000d00587202 */ /* 0x000fe20000000f00 */
[-C--:B------:R-:W-:Y:S01]  /*137d0*/  FFMA R124, R44, R123.reuse, R53 ;  /* 0x0000007b2c7c7223 */ /* 0x080fe20000000035 */
[----:B------:R-:W-:-:S07]  /*137e0*/  FFMA R54, R45, R123, R54 ;  /* 0x0000007b2d367223 */ /* 0x000fce0000000036 */
[----:B------:R-:W-:Y:S05]  /*137f0*/  WARPSYNC.COLLECTIVE R91, `(.L_x_2200) ;  /* 0x000000005b087348 */ /* 0x000fea0003c00000 */
[----:B------:R0:W1:Y:S02]  /*13800*/  SHFL.IDX P0, R123, R88, R89, R90 ;  /* 0x00000059587b7389 */ /* 0x000064000000005a */
[----:B01----:R-:W-:Y:S05]  /*13810*/  ENDCOLLECTIVE ;  /* 0x000000000000791b */ /* 0x003fea0003800000 */
.L_x_2200:
[----:B------:R-:W-:Y:S02]  /*13820*/  MOV R88, R14 ;  /* 0x0000000e00587202 */ /* 0x000fe40000000f00 */
[----:B------:R-:W-:-:S07]  /*13830*/  MOV R128, R123 ;  /* 0x0000007b00807202 */ /* 0x000fce0000000f00 */
[----:B------:R-:W-:Y:S05]  /*13840*/  WARPSYNC.COLLECTIVE R91, `(.L_x_2201) ;  /* 0x000000005b087348 */ /* 0x000fea0003c00000 */
[----:B------:R0:W1:Y:S02]  /*13850*/  SHFL.IDX P0, R123, R88, R89, R90 ;  /* 0x00000059587b7389 */ /* 0x000064000000005a */
[----:B01----:R-:W-:Y:S05]  /*13860*/  ENDCOLLECTIVE ;  /* 0x000000000000791b */ /* 0x003fea0003800000 */
.L_x_2201:
[----:B------:R-:W-:Y:S02]  /*13870*/  MOV R88, R15 ;  /* 0x0000000f00587202 */ /* 0x000fe40000000f00 */
[----:B------:R-:W-:-:S07]  /*13880*/  MOV R130, R123 ;  /* 0x0000007b00827202 */ /* 0x000fce0000000f00 */
[----:B------:R-:W-:Y:S05]  /*13890*/  WARPSYNC.COLLECTIVE R91, `(.L_x_2202) ;  /* 0x000000005b087348 */ /* 0x000fea0003c00000 */
[----:B------:R0:W1:Y:S02]  /*138a0*/  SHFL.IDX P0, R123, R88, R89, R90 ;  /* 0x00000059587b7389 */ /* 0x000064000000005a */
[----:B01----:R-:W-:Y:S05]  /*138b0*/  ENDCOLLECTIVE ;  /* 0x000000000000791b */ /* 0x003fea0003800000 */
.L_x_2202:
[----:B------:R-:W-:Y:S02]  /*138c0*/  MOV R88, R16 ;  /* 0x0000001000587202 */ /* 0x000fe40000000f00 */
[----:B------:R-:W-:-:S07]  /*138d0*/  MOV R132, R123 ;  /* 0x0000007b00847202 */ /* 0x000fce0000000f00 */
[----:B------:R-:W-:Y:S05]  /*138e0*/  WARPSYNC.COLLECTIVE R91, `(.L_x_2203) ;  /* 0x000000005b087348 */ /* 0x000fea0003c00000 */
[----:B------:R0:W1:Y:S02]  /*138f0*/  SHFL.IDX P0, R123, R88, R89, R90 ;  /* 0x00000059587b7389 */ /* 0x000064000000005a */
[----:B01----:R-:W-:Y:S05]  /*13900*/  ENDCOLLECTIVE ;  /* 0x000000000000791b */ /* 0x003fea0003800000 */
.L_x_2203:
[----:B------:R-:W-:Y:S02]  /*13910*/  MOV R88, R17 ;  /* 0x0000001100587202 */ /* 0x000fe40000000f00 */
[----:B------:R-:W-:-:S07]  /*13920*/  MOV R134, R123 ;  /* 0x0000007b00867202 */ /* 0x000fce0000000f00 */
[----:B------:R-:W-:Y:S05]  /*13930*/  WARPSYNC.COLLECTIVE R91, `(.L_x_2204) ;  /* 0x000000005b087348 */ /* 0x000fea0003c00000 */
[----:B------:R0:W1:Y:S02]  /*13940*/  SHFL.IDX P0, R123, R88, R89, R90 ;  /* 0x00000059587b7389 */ /* 0x000064000000005a */
[----:B01----:R-:W-:Y:S05]  /*13950*/  ENDCOLLECTIVE ;  /* 0x000000000000791b */ /* 0x003fea0003800000 */
.L_x_2204:
[----:B------:R-:W-:Y:S02]  /*13960*/  MOV R88, R18 ;  /* 0x0000001200587202 */ /* 0x000fe40000000f00 */
[----:B------:R-:W-:-:S07]  /*13970*/  MOV R136, R123 ;  /* 0x0000007b00887202 */ /* 0x000fce0000000f00 */
[----:B------:R-:W-:Y:S05]  /*13980*/  WARPSYNC.COLLECTIVE R91, `(.L_x_2205) ;  /* 0x000000005b087348 */ /* 0x000fea0003c00000 */
[----:B------:R0:W1:Y:S02]  /*13990*/  SHFL.IDX P0, R123, R88, R89, R90 ;  /* 0x00000059587b7389 */ /* 0x000064000000005a */
[----:B01----:R-:W-:Y:S05]  /*139a0*/  ENDCOLLECTIVE ;  /* 0x000000000000791b */ /* 0x003fea0003800000 */
.L_x_2205:
[----:B------:R-:W-:Y:S02]  /*139b0*/  MOV R88, R19 ;  /* 0x0000001300587202 */ /* 0x000fe40000000f00 */
[----:B------:R-:W-:-:S07]  /*139c0*/  MOV R138, R123 ;  /* 0x0000007b008a7202 */ /* 0x000fce0000000f00 */
[----:B------:R-:W-:Y:S05]  /*139d0*/  WARPSYNC.COLLECTIVE R91, `(.L_x_2206) ;  /* 0x000000005b087348 */ /* 0x000fea0003c00000 */
[----:B------:R0:W1:Y:S02]  /*139e0*/  SHFL.IDX P0, R123, R88, R89, R90 ;  /* 0x00000059587b7389 */ /* 0x000064000000005a */
[----:B01----:R-:W-:Y:S05]  /*139f0*/  ENDCOLLECTIVE ;  /* 0x000000000000791b */ /* 0x003fea0003800000 */
.L_x_2206:
[----:B------:R-:W-:Y:S02]  /*13a00*/  MOV R88, R20 ;  /* 0x0000001400587202 */ /* 0x000fe40000000f00 */
[----:B------:R-:W-:-:S07]  /*13a10*/  MOV R140, R123 ;  /* 0x0000007b008c7202 */ /* 0x000fce0000000f00 */
[----:B------:R-:W-:Y:S05]  /*13a20*/  WARPSYNC.COLLECTIVE R91, `(.L_x_2207) ;  /* 0x000000005b087348 */ /* 0x000fea0003c00000 */
[----:B------:R0:W1:Y:S02]  /*13a30*/  SHFL.IDX P0, R123, R88, R89, R90 ;  /* 0x00000059587b7389 */ /* 0x000064000000005a */
[----:B01----:R-:W-:Y:S05]  /*13a40*/  ENDCOLLECTIVE ;  /* 0x000000000000791b */ /* 0x003fea0003800000 */
.L_x_2207:
[----:B------:R-:W-:Y:S02]  /*13a50*/  MOV R88, R21 ;  /* 0x0000001500587202 */ /* 0x000fe40000000f00 */
[----:B------:R-:W-:-:S07]  /*13a60*/  MOV R142, R123 ;  /* 0x0000007b008e7202 */ /* 0x000fce0000000f00 */
[----:B------:R-:W-:Y:S05]  /*13a70*/  WARPSYNC.COLLECTIVE R91, `(.L_x_2208) ;  /* 0x000000005b087348 */ /* 0x000fea0003c00000 */
[----:B------:R0:W1:Y:S02]  /*13a80*/  SHFL.IDX P0, R123, R88, R89, R90 ;  /* 0x00000059587b7389 */ /* 0x000064000000005a */
[----:B01----:R-:W-:Y:S05]  /*13a90*/  ENDCOLLECTIVE ;  /* 0x000000000000791b */ /* 0x003fea0003800000 */
.L_x_2208:
        /* <DEDUP_REMOVED lines=22> */
.L_x_2209:
[----:B------:R-:W-:Y:S02]  /*13c00*/  MOV R88, R23 ;  /* 0x0000001700587202 */ /* 0x000fe40000000f00 */
[----:B------:R-:W-:-:S07]  /*13c10*/  MOV R146, R123 ;  /* 0x0000007b00927202 */ /* 0x000fce0000000f00 */
[----:B------:R-:W-:Y:S05]  /*13c20*/  WARPSYNC.COLLECTIVE R91, `(.L_x_2210) ;  /* 0x000000005b087348 */ /* 0x000fea0003c00000 */
[----:B------:R0:W1:Y:S02]  /*13c30*/  SHFL.IDX P0, R123, R88, R89, R90 ;  /* 0x00000059587b7389 */ /* 0x000064000000005a */
[----:B01----:R-:W-:Y:S05]  /*13c40*/  ENDCOLLECTIVE ;  /* 0x000000000000791b */ /* 0x003fea0003800000 */
.L_x_2210:
[----:B------:R-:W-:Y:S02]  /*13c50*/  MOV R88, R24 ;  /* 0x0000001800587202 */ /* 0x000fe40000000f00 */
[----:B------:R-:W-:-:S07]  /*13c60*/  MOV R148, R123 ;  /* 0x0000007b00947202 */ /* 0x000fce0000000f00 */
[----:B------:R-:W-:Y:S05]  /*13c70*/  WARPSYNC.COLLECTIVE R91, `(.L_x_2211) ;  /* 0x000000005b087348 */ /* 0x000fea0003c00000 */
[----:B------:R0:W1:Y:S02]  /*13c80*/  SHFL.IDX P0, R123, R88, R89, R90 ;  /* 0x00000059587b7389 */ /* 0x000064000000005a */
[----:B01----:R-:W-:Y:S05]  /*13c90*/  ENDCOLLECTIVE ;  /* 0x000000000000791b */ /* 0x003fea0003800000 */
.L_x_2211:
[----:B------:R-:W-:Y:S02]  /*13ca0*/  MOV R88, R25 ;  /* 0x0000001900587202 */ /* 0x000fe40000000f00 */
[----:B------:R-:W-:-:S07]  /*13cb0*/  MOV R150, R123 ;  /* 0x0000007b00967202 */ /* 0x000fce0000000f00 */
[----:B------:R-:W-:Y:S05]  /*13cc0*/  WARPSYNC.COLLECTIVE R91, `(.L_x_2212) ;  /* 0x000000005b087348 */ /* 0x000fea0003c00000 */
[----:B------:R0:W1:Y:S02]  /*13cd0*/  SHFL.IDX P0, R123, R88, R89, R90 ;  /* 0x00000059587b7389 */ /* 0x000064000000005a */
[----:B01----:R-:W-:Y:S05]  /*13ce0*/  ENDCOLLECTIVE ;  /* 0x000000000000791b */ /* 0x003fea0003800000 */
.L_x_2212:
[----:B------:R-:W-:Y:S02]  /*13cf0*/  MOV R88, R26 ;  /* 0x0000001a00587202 */ /* 0x000fe40000000f00 */
[----:B------:R-:W-:-:S07]  /*13d00*/  MOV R152, R123 ;  /* 0x0000007b00987202 */ /* 0x000fce0000000f00 */
[----:B------:R-:W-:Y:S05]  /*13d10*/  WARPSYNC.COLLECTIVE R91, `(.L_x_2213) ;  /* 0x000000005b087348 */ /* 0x000fea0003c00000 */
[----:B------:R0:W1:Y:S02]  /*13d20*/  SHFL.IDX P0, R123, R88, R89, R90 ;  /* 0x00000059587b7389 */ /* 0x000064000000005a */
[----:B01----:R-:W-:Y:S05]  /*13d30*/  ENDCOLLECTIVE ;  /* 0x000000000000791b */ /* 0x003fea0003800000 */
.L_x_2213:
[----:B------:R-:W-:Y:S02]  /*13d40*/  MOV R88, R28 ;  /* 0x0000001c00587202 */ /* 0x000fe40000000f00 */
[----:B------:R-:W-:-:S07]  /*13d50*/  MOV R154, R123 ;  /* 0x0000007b009a7202 */ /* 0x000fce0000000f00 */
[----:B------:R-:W-:Y:S05]  /*13d60*/  WARPSYNC.COLLECTIVE R91, `(.L_x_2214) ;  /* 0x000000005b087348 */ /* 0x000fea0003c00000 */
[----:B------:R0:W1:Y:S02]  /*13d70*/  SHFL.IDX P0, R123, R88, R89, R90 ;  /* 0x00000059587b7389 */ /* 0x000064000000005a */
[----:B01----:R-:W-:Y:S05]  /*13d80*/  ENDCOLLECTIVE ;  /* 0x000000000000791b */ /* 0x003fea0003800000 */
.L_x_2214:
[----:B------:R-:W-:Y:S02]  /*13d90*/  MOV R88, R29 ;  /* 0x0000001d00587202 */ /* 0x000fe40000000f00 */
[----:B------:R-:W-:-:S07]  /*13da0*/  MOV R156, R123 ;  /* 0x0000007b009c7202 */ /* 0x000fce0000000f00 */
[----:B------:R-:W-:Y:S05]  /*13db0*/  WARPSYNC.COLLECTIVE R91, `(.L_x_2215) ;  /* 0x000000005b087348 */ /* 0x000fea0003c00000 */
[----:B------:R0:W1:Y:S02]  /*13dc0*/  SHFL.IDX P0, R123, R88, R89, R90 ;  /* 0x00000059587b7389 */ /* 0x000064000000005a */
[----:B01----:R-:W-:Y:S05]  /*13dd0*/  ENDCOLLECTIVE ;  /* 0x000000000000791b */ /* 0x003fea0003800000 */
.L_x_2215:
[----:B------:R-:W-:Y:S02]  /*13de0*/  MOV R88, R30 ;  /* 0x0000001e00587202 */ /* 0x000fe40000000f00 */
[----:B------:R-:W-:-:S07]  /*13df0*/  MOV R158, R123 ;  /* 0x0000007b009e7202 */ /* 0x000fce0000000f00 */
[----:B------:R-:W-:Y:S05]  /*13e00*/  WARPSYNC.COLLECTIVE R91, `(.L_x_2216) ;  /* 0x000000005b087348 */ /* 0x000fea0003c00000 */
[----:B------:R0:W1:Y:S02]  /*13e10*/  SHFL.IDX P0, R123, R88, R89, R90 ;  /* 0x00000059587b7389 */ /* 0x000064000000005a */
[----:B01----:R-:W-:Y:S05]  /*13e20*/  ENDCOLLECTIVE ;  /* 0x000000000000791b */ /* 0x003fea0003800000 */
.L_x_2216:
[----:B------:R-:W-:Y:S02]  /*13e30*/  MOV R88, R31 ;  /* 0x0000001f00587202 */ /* 0x000fe40000000f00 */
[----:B------:R-:W-:-:S07]  /*13e40*/  MOV R160, R123 ;  /* 0x0000007b00a07202 */ /* 0x000fce0000000f00 */
[----:B------:R-:W-:Y:S05]  /*13e50*/  WARPSYNC.COLLECTIVE R91, `(.L_x_2217) ;  /* 0x000000005b087348 */ /* 0x000fea0003c00000 */
[----:B------:R0:W1:Y:S02]  /*13e60*/  SHFL.IDX P0, R123, R88, R89, R90 ;  /* 0x00000059587b7389 */ /* 0x000064000000005a */
[----:B01----:R-:W-:Y:S05]  /*13e70*/  ENDCOLLECTIVE ;  /* 0x000000000000791b */ /* 0x003fea0003800000 */
.L_x_2217:
        /* <DEDUP_REMOVED lines=8> */
.L_x_2218:
        /* <DEDUP_REMOVED lines=24> */
.L_x_2219:
[----:B------:R-:W-:Y:S01]  /*14080*/  FFMA R76, R44, R79, R51 ;  /* 0x0000004f2c4c7223 */ /* 0x000fe20000000033 */
[----:B------:R-:W-:Y:S02]  /*14090*/  MOV R88, R35 ;  /* 0x0000002300587202 */ /* 0x000fe40000000f00 */
[----:B------:R-:W-:-:S07]  /*140a0*/  MOV R51, R123 ;  /* 0x0000007b00337202 */ /* 0x000fce0000000f00 */
[----:B------:R-:W-:Y:S05]  /*140b0*/  WARPSYNC.COLLECTIVE R91, `(.L_x_2220) ;  /* 0x000000005b087348 */ /* 0x000fea0003c00000 */
[----:B------:R0:W1:Y:S02]  /*140c0*/  SHFL.IDX P0, R123, R88, R89, R90 ;  /* 0x00000059587b7389 */ /* 0x000064000000005a */
[----:B01----:R-:W-:Y:S05]  /*140d0*/  ENDCOLLECTIVE ;  /* 0x000000000000791b */ /* 0x003fea0003800000 */
.L_x_2220:
[----:B------:R-:W-:Y:S02]  /*140e0*/  MOV R88, R36 ;  /* 0x0000002400587202 */ /* 0x000fe40000000f00 */
[----:B------:R-:W-:-:S07]  /*140f0*/  MOV R53, R123 ;  /* 0x0000007b00357202 */ /* 0x000fce0000000f00 */
[----:B------:R-:W-:Y:S05]  /*14100*/  WARPSYNC.COLLECTIVE R91, `(.L_x_2221) ;  /* 0x000000005b087348 */ /* 0x000fea0003c00000 */
[----:B------:R0:W1:Y:S02]  /*14110*/  SHFL.IDX P0, R123, R88, R89, R90 ;  /* 0x00000059587b7389 */ /* 0x000064000000005a */
[----:B01----:R-:W-:Y:S05]  /*14120*/  ENDCOLLECTIVE ;  /* 0x000000000000791b */ /* 0x003fea0003800000 */
.L_x_2221:
[----:B------:R-:W-:Y:S02]  /*14130*/  MOV R88, R37 ;  /* 0x0000002500587202 */ /* 0x000fe40000000f00 */
[----:B------:R-:W-:-:S07]  /*14140*/  MOV R55, R123 ;  /* 0x0000007b00377202 */ /* 0x000fce0000000f00 */
[----:B------:R-:W-:Y:S05]  /*14150*/  WARPSYNC.COLLECTIVE R91, `(.L_x_2222) ;  /* 0x000000005b087348 */ /* 0x000fea0003c00000 */
[----:B------:R0:W1:Y:S02]  /*14160*/  SHFL.IDX P0, R123, R88, R89, R90 ;  /* 0x00000059587b7389 */ /* 0x000064000000005a */
[----:B01----:R-:W-:Y:S05]  /*14170*/  ENDCOLLECTIVE ;  /* 0x000000000000791b */ /* 0x003fea0003800000 */
.L_x_2222:
[----:B------:R-:W-:Y:S02]  /*14180*/  MOV R88, R38 ;  /* 0x0000002600587202 */ /* 0x000fe40000000f00 */
[----:B------:R-:W-:-:S07]  /*14190*/  MOV R57, R123 ;  /* 0x0000007b00397202 */ /* 0x000fce0000000f00 */
[----:B------:R-:W-:Y:S05]  /*141a0*/  WARPSYNC.COLLECTIVE R91, `(.L_x_2223) ;  /* 0x000000005b087348 */ /* 0x000fea0003c00000 */
[----:B------:R0:W1:Y:S02]  /*141b0*/  SHFL.IDX P0, R123, R88, R89, R90 ;  /* 0x00000059587b7389 */ /* 0x000064000000005a */
[----:B01----:R-:W-:Y:S05]  /*141c0*/  ENDCOLLECTIVE ;  /* 0x000000000000791b */ /* 0x003fea0003800000 */
.L_x_2223:
[----:B------:R-:W-:Y:S02]  /*141d0*/  MOV R88, R39 ;  /* 0x0000002700587202 */ /* 0x000fe40000000f00 */
[----:B------:R-:W-:-:S07]  /*141e0*/  MOV R59, R123 ;  /* 0x0000007b003b7202 */ /* 0x000fce0000000f00 */
[----:B------:R-:W-:Y:S05]  /*141f0*/  WARPSYNC.COLLECTIVE R91, `(.L_x_2224) ;  /* 0x000000005b087348 */ /* 0x000fea0003c00000 */
[----:B------:R0:W1:Y:S02]  /*14200*/  SHFL.IDX P0, R123, R88, R89, R90 ;  /* 0x00000059587b7389 */ /* 0x000064000000005a */
[----:B01----:R-:W-:Y:S05]  /*14210*/  ENDCOLLECTIVE ;  /* 0x000000000000791b */ /* 0x003fea0003800000 */
.L_x_2224:
[----:B------:R-:W-:Y:S02]  /*14220*/  MOV R88, R40 ;  /* 0x0000002800587202 */ /* 0x000fe40000000f00 */
[----:B------:R-:W-:-:S07]  /*14230*/  MOV R61, R123 ;  /* 0x0000007b003d7202 */ /* 0x000fce0000000f00 */
[----:B------:R-:W-:Y:S05]  /*14240*/  WARPSYNC.COLLECTIVE R91, `(.L_x_2225) ;  /* 0x000000005b087348 */ /* 0x000fea0003c00000 */
[----:B------:R0:W1:Y:S02]  /*14250*/  SHFL.IDX P0, R123, R88, R89, R90 ;  /* 0x00000059587b7389 */ /* 0x000064000000005a */
[----:B01----:R-:W-:Y:S05]  /*14260*/  ENDCOLLECTIVE ;  /* 0x000000000000791b */ /* 0x003fea0003800000 */
.L_x_2225:
[----:B------:R-:W-:Y:S02]  /*14270*/  MOV R88, R41 ;  /* 0x0000002900587202 */ /* 0x000fe40000000f00 */
[----:B------:R-:W-:-:S07]  /*14280*/  MOV R63, R123 ;  /* 0x0000007b003f7202 */ /* 0x000fce0000000f00 */
[----:B------:R-:W-:Y:S05]  /*14290*/  WARPSYNC.COLLECTIVE R91, `(.L_x_2226) ;  /* 0x000000005b087348 */ /* 0x000fea0003c00000 */
[----:B------:R0:W1:Y:S02]  /*142a0*/  SHFL.IDX P0, R123, R88, R89, R90 ;  /* 0x00000059587b7389 */ /* 0x000064000000005a */
[----:B01----:R-:W-:Y:S05]  /*142b0*/  ENDCOLLECTIVE ;  /* 0x000000000000791b */ /* 0x003fea0003800000 */
.L_x_2226:
[----:B------:R-:W-:Y:S02]  /*142c0*/  MOV R88, R42 ;  /* 0x0000002a00587202 */ /* 0x000fe40000000f00 */
[----:B------:R-:W-:-:S07]  /*142d0*/  MOV R65, R123 ;  /* 0x0000007b00417202 */ /* 0x000fce0000000f00 */
[----:B------:R-:W-:Y:S05]  /*142e0*/  WARPSYNC.COLLECTIVE R91, `(.L_x_2227) ;  /* 0x000000005b087348 */ /* 0x000fea0003c00000 */
[----:B------:R0:W1:Y:S02]  /*142f0*/  SHFL.IDX P0, R123, R88, R89, R90 ;  /* 0x00000059587b7389 */ /* 0x000064000000005a */
[----:B01----:R-:W-:Y:S05]  /*14300*/  ENDCOLLECTIVE ;  /* 0x000000000000791b */ /* 0x003fea0003800000 */
.L_x_2227:
[----:B------:R-:W-:Y:S02]  /*14310*/  MOV R88, R9 ;  /* 0x0000000900587202 */ /* 0x000fe40000000f00 */
[----:B------:R-:W-:Y:S02]  /*14320*/  MOV R89, R49 ;  /* 0x0000003100597202 */ /* 0x000fe40000000f00 */
[----:B------:R-:W-:-:S07]  /*14330*/  MOV R67, R123 ;  /* 0x0000007b00437202 */ /* 0x000fce0000000f00 */
[----:B------:R-:W-:Y:S05]  /*14340*/  WARPSYNC.COLLECTIVE R91, `(.L_x_2228) ;  /* 0x000000005b087348 */ /* 0x000fea0003c00000 */
[----:B------:R0:W1:Y:S02]  /*14350*/  SHFL.IDX P0, R123, R88, R89, R90 ;  /* 0x00000059587b7389 */ /* 0x000064000000005a */
[----:B01----:R-:W-:Y:S05]  /*14360*/  ENDCOLLECTIVE ;  /* 0x000000000000791b */ /* 0x003fea0003800000 */
.L_x_2228:
[----:B------:R-:W-:Y:S02]  /*14370*/  MOV R88, R10 ;  /* 0x0000000a00587202 */ /* 0x000fe40000000f00 */
[----:B------:R-:W-:-:S07]  /*14380*/  MOV R46, R123 ;  /* 0x0000007b002e7202 */ /* 0x000fce0000000f00 */
[----:B------:R-:W-:Y:S05]  /*14390*/  WARPSYNC.COLLECTIVE R91, `(.L_x_2229) ;  /* 0x000000005b087348 */ /* 0x000fea0003c00000 */
[----:B------:R0:W1:Y:S02]  /*143a0*/  SHFL.IDX P0, R123, R88, R89, R90 ;  /* 0x00000059587b7389 */ /* 0x000064000000005a */
[----:B01----:R-:W-:Y:S05]  /*143b0*/  ENDCOLLECTIVE ;  /* 0x000000000000791b */ /* 0x003fea0003800000 */
.L_x_2229:
[----:B------:R-:W-:Y:S01]  /*143c0*/  MOV R88, R11 ;  /* 0x0000000b00587202 */ /* 0x000fe20000000f00 */
[-C--:B------:R-:W-:Y:S01]  /*143d0*/  FFMA R48, R47, R123.reuse, R48 ;  /* 0x0000007b2f307223 */ /* 0x080fe20000000030 */
[----:B------:R-:W-:-:S07]  /*143e0*/  FFMA R50, R43, R123, R50 ;  /* 0x0000007b2b327223 */ /* 0x000fce0000000032 */
[----:B------:R-:W-:Y:S05]  /*143f0*/  WARPSYNC.COLLECTIVE R91, `(.L_x_2230) ;  /* 0x000000005b087348 */ /* 0x000fea0003c00000 */
[----:B------:R0:W1:Y:S02]  /*14400*/  SHFL.IDX P0, R123, R88, R89, R90 ;  /* 0x00000059587b7389 */ /* 0x000064000000005a */
[----:B01----:R-:W-:Y:S05]  /*14410*/  ENDCOLLECTIVE ;  /* 0x000000000000791b */ /* 0x003fea0003800000 */
.L_x_2230:
        /* <DEDUP_REMOVED lines=9> */
.L_x_2231:
        /* <DEDUP_REMOVED lines=15> */
.L_x_2232:
[----:B------:R-:W-:Y:S01]  /*145a0*/  FFMA R115, R44, R57, R115 ;  /* 0x000000392c737223 */ /* 0x000fe20000000073 */
[----:B------:R-:W-:Y:S02]  /*145b0*/  MOV R88, R14 ;  /* 0x0000000e00587202 */ /* 0x000fe40000000f00 */
[----:B------:R-:W-:-:S07]  /*145c0*/  MOV R57, R123 ;  /* 0x0000007b00397202 */ /* 0x000fce0000000f00 */
[----:B------:R-:W-:Y:S05]  /*145d0*/  WARPSYNC.COLLECTIVE R91, `(.L_x_2233) ;  /* 0x000000005b087348 */ /* 0x000fea0003c00000 */
[----:B------:R0:W1:Y:S02]  /*145e0*/  SHFL.IDX P0, R123, R88, R89, R90 ;  /* 0x00000059587b7389 */ /* 0x000064000000005a */
[----:B01----:R-:W-:Y:S05]  /*145f0*/  ENDCOLLECTIVE ;  /* 0x000000000000791b */ /* 0x003fea0003800000 */
.L_x_2233:
        /* <DEDUP_REMOVED lines=9> */
.L_x_2234:
[----:B------:R-:W-:Y:S01]  /*14690*/  FFMA R119, R44, R61, R119 ;  /* 0x0000003d2c777223 */ /* 0x000fe20000000077 */
[----:B------:R-:W-:Y:S02]  /*146a0*/  MOV R88, R16 ;  /* 0x0000001000587202 */ /* 0x000fe40000000f00 */
[----:B------:R-:W-:-:S07]  /*146b0*/  MOV R61, R123 ;  /* 0x0000007b003d7202 */ /* 0x000fce0000000f00 */
[----:B------:R-:W-:Y:S05]  /*146c0*/  WARPSYNC.COLLECTIVE R91, `(.L_x_2235) ;  /* 0x000000005b087348 */ /* 0x000fea0003c00000 */
[----:B------:R0:W1:Y:S02]  /*146d0*/  SHFL.IDX P0, R123, R88, R89, R90 ;  /* 0x00000059587b7389 */ /* 0x000064000000005a */
[----:B01----:R-:W-:Y:S05]  /*146e0*/  ENDCOLLECTIVE ;  /* 0x000000000000791b */ /* 0x003fea0003800000 */
.L_x_2235:
[----:B------:R-:W-:Y:S01]  /*146f0*/  FFMA R121, R44, R63, R121 ;  /* 0x0000003f2c797223 */ /* 0x000fe20000000079 */
[----:B------:R-:W-:Y:S02]  /*14700*/  MOV R88, R17 ;  /* 0x0000001100587202 */ /* 0x000fe40000000f00 */
[----:B------:R-:W-:-:S07]  /*14710*/  MOV R63, R123 ;  /* 0x0000007b003f7202 */ /* 0x000fce0000000f00 */
[----:B------:R-:W-:Y:S05]  /*14720*/  WARPSYNC.COLLECTIVE R91, `(.L_x_2236) ;  /* 0x000000005b087348 */ /* 0x000fea0003c00000 */
[----:B------:R0:W1:Y:S02]  /*14730*/  SHFL.IDX P0, R123, R88, R89, R90 ;  /* 0x00000059587b7389 */ /* 0x000064000000005a */
[----:B01----:R-:W-:Y:S05]  /*14740*/  ENDCOLLECTIVE ;  /* 0x000000000000791b */ /* 0x003fea0003800000 */
.L_x_2236:
[----:B------:R-:W-:Y:S01]  /*14750*/  FFMA R80, R44, R65, R80 ;  /* 0x000000412c507223 */ /* 0x000fe20000000050 */
[----:B------:R-:W-:Y:S02]  /*14760*/  MOV R88, R18 ;  /* 0x0000001200587202 */ /* 0x000fe40000000f00 */
[----:B------:R-:W-:-:S07]  /*14770*/  MOV R65, R123 ;  /* 0x0000007b00417202 */ /* 0x000fce0000000f00 */
[----:B------:R-:W-:Y:S05]  /*14780*/  WARPSYNC.COLLECTIVE R91, `(.L_x_2237) ;  /* 0x000000005b087348 */ /* 0x000fea0003c00000 */
[----:B------:R0:W1:Y:S02]  /*14790*/  SHFL.IDX P0, R123, R88, R89, R90 ;  /* 0x00000059587b7389 */ /* 0x000064000000005a */
[----:B01----:R-:W-:Y:S05]  /*147a0*/  ENDCOLLECTIVE ;  /* 0x000000000000791b */ /* 0x003fea0003800000 */
.L_x_2237:
        /* <DEDUP_REMOVED lines=9> */
.L_x_2238:
[-C--:B------:R-:W-:Y:S01]  /*14840*/  FFMA R51, R47, R46.reuse, R76 ;  /* 0x0000002e2f337223 */ /* 0x080fe2000000004c */
[----:B------:R-:W-:Y:S01]  /*14850*/  FFMA R52, R43, R46, R52 ;  /* 0x0000002e2b347223 */ /* 0x000fe20000000034 */
[----:B------:R-:W-:Y:S02]  /*14860*/  MOV R88, R20 ;  /* 0x0000001400587202 */ /* 0x000fe40000000f00 */
[----:B------:R-:W-:-:S07]  /*14870*/  MOV R46, R123 ;  /* 0x0000007b002e7202 */ /* 0x000fce0000000f00 */
[----:B------:R-:W-:Y:S05]  /*14880*/  WARPSYNC.COLLECTIVE R91, `(.L_x_2239) ;  /* 0x000000005b087348 */ /* 0x000fea0003c00000 */
[----:B------:R0:W1:Y:S02]  /*14890*/  SHFL.IDX P0, R123, R88, R89, R90 ;  /* 0x00000059587b7389 */ /* 0x000064000000005a */
[----:B01----:R-:W-:Y:S05]  /*148a0*/  ENDCOLLECTIVE ;  /* 0x000000000000791b */ /* 0x003fea0003800000 */
.L_x_2239:
[----:B------:R-:W-:Y:S02]  /*148b0*/  MOV R88, R21 ;  /* 0x0000001500587202 */ /* 0x000fe40000000f00 */
[----:B------:R-:W-:-:S07]  /*148c0*/  MOV R71, R123 ;  /* 0x0000007b00477202 */ /* 0x000fce0000000f00 */
[----:B------:R-:W-:Y:S05]  /*148d0*/  WARPSYNC.COLLECTIVE R91, `(.L_x_2240) ;  /* 0x000000005b087348 */ /* 0x000fea0003c00000 */
[----:B------:R0:W1:Y:S02]  /*148e0*/  SHFL.IDX P0, R123, R88, R89, R90 ;  /* 0x00000059587b7389 */ /* 0x000064000000005a */
[----:B01----:R-:W-:Y:S05]  /*148f0*/  ENDCOLLECTIVE ;  /* 0x000000000000791b */ /* 0x003fea0003800000 */
.L_x_2240:
        /* <DEDUP_REMOVED lines=8> */
.L_x_2241:
[-C--:B------:R-:W-:Y:S01]  /*14980*/  FFMA R53, R47, R45.reuse, R124 ;  /* 0x0000002d2f357223 */ /* 0x080fe2000000007c */
[----:B------:R-:W-:Y:S01]  /*14990*/  FFMA R54, R43, R45, R54 ;  /* 0x0000002d2b367223 */ /* 0x000fe20000000036 */
[----:B------:R-:W-:Y:S02]  /*149a0*/  MOV R88, R23 ;  /* 0x0000001700587202 */ /* 0x000fe40000000f00 */
[----:B------:R-:W-:-:S07]  /*149b0*/  MOV R45, R123 ;  /* 0x0000007b002d7202 */ /* 0x000fce0000000f00 */
[----:B------:R-:W-:Y:S05]  /*149c0*/  WARPSYNC.COLLECTIVE R91, `(.L_x_2242) ;  /* 0x000000005b087348 */ /* 0x000fea0003c00000 */
[----:B------:R0:W1:Y:S02]  /*149d0*/  SHFL.IDX P0, R123, R88, R89, R90 ;  /* 0x00000059587b7389 */ /* 0x000064000000005a */
[----:B01----:R-:W-:Y:S05]  /*149e0*/  ENDCOLLECTIVE ;  /* 0x000000000000791b */ /* 0x003fea0003800000 */
.L_x_2242:
[----:B------:R-:W-:Y:S02]  /*149f0*/  MOV R88, R24 ;  /* 0x0000001800587202 */ /* 0x000fe40000000f00 */
[----:B------:R-:W-:-:S07]  /*14a00*/  MOV R79, R123 ;  /* 0x0000007b004f7202 */ /* 0x000fce0000000f00 */
[----:B------:R-:W-:Y:S05]  /*14a10*/  WARPSYNC.COLLECTIVE R91, `(.L_x_2243) ;  /* 0x000000005b087348 */ /* 0x000fea0003c00000 */
[----:B------:R0:W1:Y:S02]  /*14a20*/  SHFL.IDX P0, R123, R88, R89, R90 ;  /* 0x00000059587b7389 */ /* 0x000064000000005a */
[----:B01----:R-:W-:Y:S05]  /*14a30*/  ENDCOLLECTIVE ;  /* 0x000000000000791b */ /* 0x003fea0003800000 */
.L_x_2243:
[----:B------:R-:W-:Y:S02]  /*14a40*/  MOV R88, R25 ;  /* 0x0000001900587202 */ /* 0x000fe40000000f00 */
[----:B------:R-:W-:-:S07]  /*14a50*/  MOV R83, R123 ;  /* 0x0000007b00537202 */ /* 0x000fce0000000f00 */
[----:B------:R-:W-:Y:S05]  /*14a60*/  WARPSYNC.COLLECTIVE R91, `(.L_x_2244) ;  /* 0x000000005b087348 */ /* 0x000fea0003c00000 */
[----:B------:R0:W1:Y:S02]  /*14a70*/  SHFL.IDX P0, R123, R88, R89, R90 ;  /* 0x00000059587b7389 */ /* 0x000064000000005a */
[----:B01----:R-:W-:Y:S05]  /*14a80*/  ENDCOLLECTIVE ;  /* 0x000000000000791b */ /* 0x003fea0003800000 */
.L_x_2244:
[----:B------:R-:W-:Y:S02]  /*14a90*/  MOV R88, R26 ;  /* 0x0000001a00587202 */ /* 0x000fe40000000f00 */
[----:B------:R-:W-:-:S07]  /*14aa0*/  MOV R85, R123 ;  /* 0x0000007b00557202 */ /* 0x000fce0000000f00 */
[----:B------:R-:W-:Y:S05]  /*14ab0*/  WARPSYNC.COLLECTIVE R91, `(.L_x_2245) ;  /* 0x000000005b087348 */ /* 0x000fea0003c00000 */
[----:B------:R0:W1:Y:S02]  /*14ac0*/  SHFL.IDX P0, R123, R88, R89, R90 ;  /* 0x00000059587b7389 */ /* 0x000064000000005a */
[----:B01----:R-:W-:Y:S05]  /*14ad0*/  ENDCOLLECTIVE ;  /* 0x000000000000791b */ /* 0x003fea0003800000 */
.L_x_2245:
[----:B------:R-:W-:Y:S02]  /*14ae0*/  MOV R88, R28 ;  /* 0x0000001c00587202 */ /* 0x000fe40000000f00 */
[----:B------:R-:W-:-:S07]  /*14af0*/  MOV R87, R123 ;  /* 0x0000007b00577202 */ /* 0x000fce0000000f00 */
[----:B------:R-:W-:Y:S05]  /*14b00*/  WARPSYNC.COLLECTIVE R91, `(.L_x_2246) ;  /* 0x000000005b087348 */ /* 0x000fea0003c00000 */
[----:B------:R0:W1:Y:S02]  /*14b10*/  SHFL.IDX P0, R123, R88, R89, R90 ;  /* 0x00000059587b7389 */ /* 0x000064000000005a */
[----:B01----:R-:W-:Y:S05]  /*14b20*/  ENDCOLLECTIVE ;  /* 0x000000000000791b */ /* 0x003fea0003800000 */
.L_x_2246:
[----:B------:R-:W-:Y:S02]  /*14b30*/  MOV R88, R29 ;  /* 0x0000001d00587202 */ /* 0x000fe40000000f00 */
[----:B------:R-:W-:-:S07]  /*14b40*/  MOV R101, R123 ;  /* 0x0000007b00657202 */ /* 0x000fce0000000f00 */
[----:B------:R-:W-:Y:S05]  /*14b50*/  WARPSYNC.COLLECTIVE R91, `(.L_x_2247) ;  /* 0x000000005b087348 */ /* 0x000fea0003c00000 */
[----:B------:R0:W1:Y:S02]  /*14b60*/  SHFL.IDX P0, R123, R88, R89, R90 ;  /* 0x00000059587b7389 */ /* 0x000064000000005a */
[----:B01----:R-:W-:Y:S05]  /*14b70*/  ENDCOLLECTIVE ;  /* 0x000000000000791b */ /* 0x003fea0003800000 */
.L_x_2247:
        /* <DEDUP_REMOVED lines=15> */
.L_x_2248:
[----:B------:R-:W-:Y:S02]  /*14c70*/  MOV R88, R31 ;  /* 0x0000001f00587202 */ /* 0x000fe40000000f00 */
[----:B------:R-:W-:-:S07]  /*14c80*/  MOV R76, R123 ;  /* 0x0000007b004c7202 */ /* 0x000fce0000000f00 */
[----:B------:R-:W-:Y:S05]  /*14c90*/  WARPSYNC.COLLECTIVE R91, `(.L_x_2249) ;  /* 0x000000005b087348 */ /* 0x000fea0003c00000 */
[----:B------:R0:W1:Y:S02]  /*14ca0*/  SHFL.IDX P0, R123, R88, R89, R90 ;  /* 0x00000059587b7389 */ /* 0x000064000000005a */
[----:B01----:R-:W-:Y:S05]  /*14cb0*/  ENDCOLLECTIVE ;  /* 0x000000000000791b */ /* 0x003fea0003800000 */
.L_x_2249:
[----:B------:R-:W-:Y:S01]  /*14cc0*/  MOV R88, R32 ;  /* 0x0000002000587202 */ /* 0x000fe20000000f00 */
[-C--:B------:R-:W-:Y:S01]  /*14cd0*/  FFMA R105, R47, R123.reuse, R160 ;  /* 0x0000007b2f697223 */ /* 0x080fe200000000a0 */
[----:B------:R-:W-:-:S07]  /*14ce0*/  FFMA R106, R43, R123, R106 ;  /* 0x0000007b2b6a7223 */ /* 0x000fce000000006a */
[----:B------:R-:W-:Y:S05]  /*14cf0*/  WARPSYNC.COLLECTIVE R91, `(.L_x_2250) ;  /* 0x000000005b087348 */ /* 0x000fea0003c00000 */
[----:B------:R0:W1:Y:S02]  /*14d00*/  SHFL.IDX P0, R123, R88, R89, R90 ;  /* 0x00000059587b7389 */ /* 0x000064000000005a */
[----:B01----:R-:W-:Y:S05]  /*14d10*/  ENDCOLLECTIVE ;  /* 0x000000000000791b */ /* 0x003fea0003800000 */
.L_x_2250:
[-C--:B------:R-:W-:Y:S01]  /*14d20*/  FFMA R73, R47, R45.reuse, R144 ;  /* 0x0000002d2f497223 */ /* 0x080fe20000000090 */
[----:B------:R-:W-:Y:S01]  /*14d30*/  FFMA R74, R43, R45, R74 ;  /* 0x0000002d2b4a7223 */ /* 0x000fe2000000004a */
[----:B------:R-:W-:Y:S02]  /*14d40*/  MOV R88, R34 ;  /* 0x0000002200587202 */ /* 0x000fe40000000f00 */
[----:B------:R-:W-:-:S07]  /*14d50*/  MOV R45, R123 ;  /* 0x0000007b002d7202 */ /* 0x000fce0000000f00 */
[----:B------:R-:W-:Y:S05]  /*14d60*/  WARPSYNC.COLLECTIVE R91, `(.L_x_2251) ;  /* 0x000000005b087348 */ /* 0x000fea0003c00000 */
[----:B------:R0:W1:Y:S02]  /*14d70*/  SHFL.IDX P0, R123, R88, R89, R90 ;  /* 0x00000059587b7389 */ /* 0x000064000000005a */
[----:B01----:R-:W-:Y:S05]  /*14d80*/  ENDCOLLECTIVE ;  /* 0x000000000000791b */ /* 0x003fea0003800000 */
.L_x_2251:
[-C--:B------:R-:W-:Y:S01]  /*14d90*/  FFMA R75, R47, R79.reuse, R146 ;  /* 0x0000004f2f4b7223 */ /* 0x080fe20000000092 */
[----:B------:R-:W-:Y:S01]  /*14da0*/  FFMA R92, R43, R79, R92 ;  /* 0x0000004f2b5c7223 */ /* 0x000fe2000000005c */
[----:B------:R-:W-:Y:S02]  /*14db0*/  MOV R88, R35 ;  /* 0x0000002300587202 */ /* 0x000fe40000000f00 */
[----:B------:R-:W-:-:S07]  /*14dc0*/  MOV R79, R123 ;  /* 0x0000007b004f7202 */ /* 0x000fce0000000f00 */
[----:B------:R-:W-:Y:S05]  /*14dd0*/  WARPSYNC.COLLECTIVE R91, `(.L_x_2252) ;  /* 0x000000005b087348 */ /* 0x000fea0003c00000 */
[----:B------:R0:W1:Y:S02]  /*14de0*/  SHFL.IDX P0, R123, R88, R89, R90 ;  /* 0x00000059587b7389 */ /* 0x000064000000005a */
[----:B01----:R-:W-:Y:S05]  /*14df0*/  ENDCOLLECTIVE ;  /* 0x000000000000791b */ /* 0x003fea0003800000 */
.L_x_2252:
[----:B------:R-:W-:Y:S02]  /*14e00*/  MOV R88, R36 ;  /* 0x0000002400587202 */ /* 0x000fe40000000f00 */
[----:B------:R-:W-:-:S07]  /*14e10*/  MOV R82, R123 ;  /* 0x0000007b00527202 */ /* 0x000fce0000000f00 */
[----:B------:R-:W-:Y:S05]  /*14e20*/  WARPSYNC.COLLECTIVE R91, `(.L_x_2253) ;  /* 0x000000005b087348 */ /* 0x000fea0003c00000 */
[----:B------:R0:W1:Y:S02]  /*14e30*/  SHFL.IDX P0, R123, R88, R89, R90 ;  /* 0x00000059587b7389 */ /* 0x000064000000005a */
[----:B01----:R-:W-:Y:S05]  /*14e40*/  ENDCOLLECTIVE ;  /* 0x000000000000791b */ /* 0x003fea0003800000 */
.L_x_2253:
[-C--:B------:R-:W-:Y:S01]  /*14e50*/  FFMA R103, R47, R76.reuse, R158 ;  /* 0x0000004c2f677223 */ /* 0x080fe2000000009e */
[----:B------:R-:W-:Y:S01]  /*14e60*/  FFMA R104, R43, R76, R104 ;  /* 0x0000004c2b687223 */ /* 0x000fe20000000068 */
[----:B------:R-:W-:Y:S02]  /*14e70*/  MOV R88, R37 ;  /* 0x0000002500587202 */ /* 0x000fe40000000f00 */
[----:B------:R-:W-:-:S07]  /*14e80*/  MOV R76, R123 ;  /* 0x0000007b004c7202 */ /* 0x000fce0000000f00 */
[----:B------:R-:W-:Y:S05]  /*14e90*/  WARPSYNC.COLLECTIVE R91, `(.L_x_2254) ;  /* 0x000000005b087348 */ /* 0x000fea0003c00000 */
[----:B------:R0:W1:Y:S02]  /*14ea0*/  SHFL.IDX P0, R123, R88, R89, R90 ;  /* 0x00000059587b7389 */ /* 0x000064000000005a */
[----:B01----:R-:W-:Y:S05]  /*14eb0*/  ENDCOLLECTIVE ;  /* 0x000000000000791b */ /* 0x003fea0003800000 */
.L_x_2254:
[----:B------:R-:W-:Y:S02]  /*14ec0*/  MOV R88, R38 ;  /* 0x0000002600587202 */ /* 0x000fe40000000f00 */
[----:B------:R-:W-:-:S07]  /*14ed0*/  MOV R122, R123 ;  /* 0x0000007b007a7202 */ /* 0x000fce0000000f00 */
[----:B------:R-:W-:Y:S05]  /*14ee0*/  WARPSYNC.COLLECTIVE R91, `(.L_x_2255) ;  /* 0x000000005b087348 */ /* 0x000fea0003c00000 */
[----:B------:R0:W1:Y:S02]  /*14ef0*/  SHFL.IDX P0, R123, R88, R89, R90 ;  /* 0x00000059587b7389 */ /* 0x000064000000005a */
[----:B01----:R-:W-:Y:S05]  /*14f00*/  ENDCOLLECTIVE ;  /* 0x000000000000791b */ /* 0x003fea0003800000 */
.L_x_2255:
[----:B------:R-:W-:Y:S02]  /*14f10*/  MOV R88, R39 ;  /* 0x0000002700587202 */ /* 0x000fe40000000f00 */
[----:B------:R-:W-:-:S07]  /*14f20*/  MOV R124, R123 ;  /* 0x0000007b007c7202 */ /* 0x000fce0000000f00 */
[----:B------:R-:W-:Y:S05]  /*14f30*/  WARPSYNC.COLLECTIVE R91, `(.L_x_2256) ;  /* 0x000000005b087348 */ /* 0x000fea0003c00000 */
[----:B------:R0:W1:Y:S02]  /*14f40*/  SHFL.IDX P0, R123, R88, R89, R90 ;  /* 0x00000059587b7389 */ /* 0x000064000000005a */
[----:B01----:R-:W-:Y:S05]  /*14f50*/  ENDCOLLECTIVE ;  /* 0x000000000000791b */ /* 0x003fea0003800000 */
.L_x_2256:
[----:B------:R-:W-:Y:S02]  /*14f60*/  MOV R88, R40 ;  /* 0x0000002800587202 */ /* 0x000fe40000000f00 */
[----:B------:R-:W-:-:S07]  /*14f70*/  MOV R126, R123 ;  /* 0x0000007b007e7202 */ /* 0x000fce0000000f00 */
[----:B------:R-:W-:Y:S05]  /*14f80*/  WARPSYNC.COLLECTIVE R91, `(.L_x_2257) ;  /* 0x000000005b087348 */ /* 0x000fea0003c00000 */
[----:B------:R0:W1:Y:S02]  /*14f90*/  SHFL.IDX P0, R123, R88, R89, R90 ;  /* 0x00000059587b7389 */ /* 0x000064000000005a */
[----:B01----:R-:W-:Y:S05]  /*14fa0*/  ENDCOLLECTIVE ;  /* 0x000000000000791b */ /* 0x003fea0003800000 */
.L_x_2257:
[----:B------:R-:W-:Y:S02]  /*14fb0*/  MOV R88, R41 ;  /* 0x0000002900587202 */ /* 0x000fe40000000f00 */
[----:B------:R-:W-:-:S07]  /*14fc0*/  MOV R128, R123 ;  /* 0x0000007b00807202 */ /* 0x000fce0000000f00 */
[----:B------:R-:W-:Y:S05]  /*14fd0*/  WARPSYNC.COLLECTIVE R91, `(.L_x_2258) ;  /* 0x000000005b087348 */ /* 0x000fea0003c00000 */
[----:B------:R0:W1:Y:S02]  /*14fe0*/  SHFL.IDX P0, R123, R88, R89, R90 ;  /* 0x00000059587b7389 */ /* 0x000064000000005a */
[----:B01----:R-:W-:Y:S05]  /*14ff0*/  ENDCOLLECTIVE ;  /* 0x000000000000791b */ /* 0x003fea0003800000 */
.L_x_2258:
[-C--:B------:R-:W-:Y:S01]  /*15000*/  FFMA R93, R47, R83.reuse, R148 ;  /* 0x000000532f5d7223 */ /* 0x080fe20000000094 */
[----:B------:R-:W-:Y:S01]  /*15010*/  FFMA R94, R43, R83, R94 ;  /* 0x000000532b5e7223 */ /* 0x000fe2000000005e */
[----:B------:R-:W-:Y:S02]  /*15020*/  MOV R88, R42 ;  /* 0x0000002a00587202 */ /* 0x000fe40000000f00 */
[----:B------:R-:W-:-:S07]  /*15030*/  MOV R83, R123 ;  /* 0x0000007b00537202 */ /* 0x000fce0000000f00 */
[----:B------:R-:W-:Y:S05]  /*15040*/  WARPSYNC.COLLECTIVE R91, `(.L_x_2259) ;  /* 0x000000005b087348 */ /* 0x000fea0003c00000 */
[----:B------:R0:W1:Y:S02]  /*15050*/  SHFL.IDX P0, R123, R88, R89, R90 ;  /* 0x00000059587b7389 */ /* 0x000064000000005a */
[----:B01----:R-:W-:Y:S05]  /*15060*/  ENDCOLLECTIVE ;  /* 0x000000000000791b */ /* 0x003fea0003800000 */
.L_x_2259:
        /* <DEDUP_REMOVED lines=27> */
.L_x_1857:
        /* <DEDUP_REMOVED lines=8> */
.L_x_2262:
[----:B------:R-:W-:Y:S05]  /*152a0*/  BSYNC B1 ;  /* 0x0000000000017941 */ /* 0x000fea0003800000 */
.L_x_2261:
        /* <DEDUP_REMOVED lines=12> */
.L_x_2263:
[----:B------:R-:W-:Y:S02]  /*15370*/  MOV R88, R9 ;  /* 0x0000000900587202 */ /* 0x000fe40000000f00 */
[----:B------:R-:W-:Y:S02]  /*15380*/  MOV R89, R47 ;  /* 0x0000002f00597202 */ /* 0x000fe40000000f00 */
[----:B------:R-:W-:-:S07]  /*15390*/  MOV R43, R123 ;  /* 0x0000007b002b7202 */ /* 0x000fce0000000f00 */
[----:B------:R-:W-:Y:S05]  /*153a0*/  WARPSYNC.COLLECTIVE R91, `(.L_x_2264) ;  /* 0x000000005b087348 */ /* 0x000fea0003c00000 */
[----:B------:R0:W1:Y:S02]  /*153b0*/  SHFL.IDX P0, R123, R88, R89, R90 ;  /* 0x00000059587b7389 */ /* 0x000064000000005a */
[----:B01----:R-:W-:Y:S05]  /*153c0*/  ENDCOLLECTIVE ;  /* 0x000000000000791b */ /* 0x003fea0003800000 */
.L_x_2264:
[----:B------:R-:W-:-:S05]  /*153d0*/  IMAD.WIDE R44, R43, 0x4, R44 ;  /* 0x000000042b2c7825 */ /* 0x000fca00078e022c */
[----:B------:R0:W5:Y:S01]  /*153e0*/  LDG.E.CONSTANT R43, desc[UR4][R44.64] ;  /* 0x000000042c2b7981 */ /* 0x000162000c1e9900 */
[----:B------:R-:W-:Y:S02]  /*153f0*/  MOV R88, R10 ;  /* 0x0000000a00587202 */ /* 0x000fe40000000f00 */
[----:B------:R-:W-:-:S07]  /*15400*/  MOV R84, R123 ;  /* 0x0000007b00547202 */ /* 0x000fce0000000f00 */
[----:B0----5:R-:W-:Y:S05]  /*15410*/  WARPSYNC.COLLECTIVE R91, `(.L_x_2265) ;  /* 0x000000005b087348 */ /* 0x021fea0003c00000 */
[----:B------:R1:W2:Y:S02]  /*15420*/  SHFL.IDX P0, R123, R88, R89, R90 ;  /* 0x00000059587b7389 */ /* 0x0002a4000000005a */
[----:B012--5:R-:W-:Y:S05]  /*15430*/  ENDCOLLECTIVE ;  /* 0x000000000000791b */ /* 0x027fea0003800000 */
.L_x_2265:
        /* <DEDUP_REMOVED lines=8> */
.L_x_2266:
[----:B------:R-:W-:Y:S02]  /*154c0*/  MOV R88, R12 ;  /* 0x0000000c00587202 */ /* 0x000fe40000000f00 */
[----:B------:R-:W-:-:S07]  /*154d0*/  MOV R86, R123 ;  /* 0x0000007b00567202 */ /* 0x000fce0000000f00 */
[----:B------:R-:W-:Y:S05]  /*154e0*/  WARPSYNC.COLLECTIVE R91, `(.L_x_2267) ;  /* 0x000000005b087348 */ /* 0x000fea0003c00000 */
[----:B------:R0:W1:Y:S02]  /*154f0*/  SHFL.IDX P0, R123, R88, R89, R90 ;  /* 0x00000059587b7389 */ /* 0x000064000000005a */
[----:B01----:R-:W-:Y:S05]  /*15500*/  ENDCOLLECTIVE ;  /* 0x000000000000791b */ /* 0x003fea0003800000 */
.L_x_2267:
[-C--:B------:R-:W-:Y:S01]  /*15510*/  FFMA R49, R33, R86.reuse, R52 ;  /* 0x0000005621317223 */ /* 0x080fe20000000034 */
[----:B------:R-:W-:Y:S01]  /*15520*/  FFMA R51, R4, R86, R51 ;  /* 0x0000005604337223 */ /* 0x000fe20000000033 */
[----:B------:R-:W-:Y:S02]  /*15530*/  MOV R88, R13 ;  /* 0x0000000d00587202 */ /* 0x000fe40000000f00 */
[----:B------:R-:W-:-:S07]  /*15540*/  MOV R122, R123 ;  /* 0x0000007b007a7202 */ /* 0x000fce0000000f00 */
[----:B------:R-:W-:Y:S05]  /*15550*/  WARPSYNC.COLLECTIVE R91, `(.L_x_2268) ;  /* 0x000000005b087348 */ /* 0x000fea0003c00000 */
[----:B------:R0:W1:Y:S02]  /*15560*/  SHFL.IDX P0, R123, R88, R89, R90 ;  /* 0x00000059587b7389 */ /* 0x000064000000005a */
[----:B01----:R-:W-:Y:S05]  /*15570*/  ENDCOLLECTIVE ;  /* 0x000000000000791b */ /* 0x003fea0003800000 */
.L_x_2268:
[-C--:B------:R-:W-:Y:S01]  /*15580*/  FFMA R52, R4, R122.reuse, R53 ;  /* 0x0000007a04347223 */ /* 0x080fe20000000035 */
[----:B------:R-:W-:Y:S01]  /*15590*/  FFMA R53, R33, R122, R54 ;  /* 0x0000007a21357223 */ /* 0x000fe20000000036 */
[----:B------:R-:W-:Y:S02]  /*155a0*/  MOV R88, R14 ;  /* 0x0000000e00587202 */ /* 0x000fe40000000f00 */
[----:B------:R-:W-:-:S07]  /*155b0*/  MOV R124, R123 ;  /* 0x0000007b007c7202 */ /* 0x000fce0000000f00 */
[----:B------:R-:W-:Y:S05]  /*155c0*/  WARPSYNC.COLLECTIVE R91, `(.L_x_2269) ;  /* 0x000000005b087348 */ /* 0x000fea0003c00000 */
[----:B------:R0:W1:Y:S02]  /*155d0*/  SHFL.IDX P0, R123, R88, R89, R90 ;  /* 0x00000059587b7389 */ /* 0x000064000000005a */
[----:B01----:R-:W-:Y:S05]  /*155e0*/  ENDCOLLECTIVE ;  /* 0x000000000000791b */ /* 0x003fea0003800000 */
.L_x_2269:
[-C--:B------:R-:W-:Y:S01]  /*155f0*/  FFMA R54, R4, R124.reuse, R55 ;  /* 0x0000007c04367223 */ /* 0x080fe20000000037 */
[----:B------:R-:W-:Y:S01]  /*15600*/  FFMA R55, R33, R124, R56 ;  /* 0x0000007c21377223 */ /* 0x000fe20000000038 */
[----:B------:R-:W-:Y:S02]  /*15610*/  MOV R88, R15 ;  /* 0x0000000f00587202 */ /* 0x000fe40000000f00 */
[----:B------:R-:W-:-:S07]  /*15620*/  MOV R126, R123 ;  /* 0x0000007b007e7202 */ /* 0x000fce0000000f00 */
[----:B------:R-:W-:Y:S05]  /*15630*/  WARPSYNC.COLLECTIVE R91, `(.L_x_2270) ;  /* 0x000000005b087348 */ /* 0x000fea0003c00000 */
[----:B------:R0:W1:Y:S02]  /*15640*/  SHFL.IDX P0, R123, R88, R89, R90 ;  /* 0x00000059587b7389 */ /* 0x000064000000005a */
[----:B01----:R-:W-:Y:S05]  /*15650*/  ENDCOLLECTIVE ;  /* 0x000000000000791b */ /* 0x003fea0003800000 */
.L_x_2270:
[-C--:B------:R-:W-:Y:S01]  /*15660*/  FFMA R56, R4, R126.reuse, R57 ;  /* 0x0000007e04387223 */ /* 0x080fe20000000039 */
[----:B------:R-:W-:Y:S01]  /*15670*/  FFMA R57, R33, R126, R58 ;  /* 0x0000007e21397223 */ /* 0x000fe2000000003a */
[----:B------:R-:W-:Y:S02]  /*15680*/  MOV R88, R16 ;  /* 0x0000001000587202 */ /* 0x000fe40000000f00 */
[----:B------:R-:W-:-:S07]  /*15690*/  MOV R79, R123 ;  /* 0x0000007b004f7202 */ /* 0x000fce0000000f00 */
[----:B------:R-:W-:Y:S05]  /*156a0*/  WARPSYNC.COLLECTIVE R91, `(.L_x_2271) ;  /* 0x000000005b087348 */ /* 0x000fea0003c00000 */
[----:B------:R0:W1:Y:S02]  /*156b0*/  SHFL.IDX P0, R123, R88, R89, R90 ;  /* 0x00000059587b7389 */ /* 0x000064000000005a */
[----:B01----:R-:W-:Y:S05]  /*156c0*/  ENDCOLLECTIVE ;  /* 0x000000000000791b */ /* 0x003fea0003800000 */
.L_x_2271:
[-C--:B------:R-:W-:Y:S01]  /*156d0*/  FFMA R58, R4, R79.reuse, R59 ;  /* 0x0000004f043a7223 */ /* 0x080fe2000000003b */
[----:B------:R-:W-:Y:S01]  /*156e0*/  FFMA R59, R33, R79, R60 ;  /* 0x0000004f213b7223 */ /* 0x000fe2000000003c */
[----:B------:R-:W-:Y:S02]  /*156f0*/  MOV R88, R17 ;  /* 0x0000001100587202 */ /* 0x000fe40000000f00 */
[----:B------:R-:W-:-:S07]  /*15700*/  MOV R85, R123 ;  /* 0x0000007b00557202 */ /* 0x000fce0000000f00 */
[----:B------:R-:W-:Y:S05]  /*15710*/  WARPSYNC.COLLECTIVE R91, `(.L_x_2272) ;  /* 0x000000005b087348 */ /* 0x000fea0003c00000 */
[----:B------:R0:W1:Y:S02]  /*15720*/  SHFL.IDX P0, R123, R88, R89, R90 ;  /* 0x00000059587b7389 */ /* 0x000064000000005a */
[----:B01----:R-:W-:Y:S05]  /*15730*/  ENDCOLLECTIVE ;  /* 0x000000000000791b */ /* 0x003fea0003800000 */
.L_x_2272:
        /* <DEDUP_REMOVED lines=8> */
.L_x_2273:
[----:B------:R-:W-:Y:S02]  /*157c0*/  MOV R88, R19 ;  /* 0x0000001300587202 */ /* 0x000fe40000000f00 */
[----:B------:R-:W-:-:S07]  /*157d0*/  MOV R82, R123 ;  /* 0x0000007b00527202 */ /* 0x000fce0000000f00 */
[----:B------:R-:W-:Y:S05]  /*157e0*/  WARPSYNC.COLLECTIVE R91, `(.L_x_2274) ;  /* 0x000000005b087348 */ /* 0x000fea0003c00000 */
[----:B------:R0:W1:Y:S02]  /*157f0*/  SHFL.IDX P0, R123, R88, R89, R90 ;  /* 0x00000059587b7389 */ /* 0x000064000000005a */
[----:B01----:R-:W-:Y:S05]  /*15800*/  ENDCOLLECTIVE ;  /* 0x000000000000791b */ /* 0x003fea0003800000 */
.L_x_2274:
[-C--:B------:R-:W-:Y:S01]  /*15810*/  FFMA R64, R4, R82.reuse, R65 ;  /* 0x0000005204407223 */ /* 0x080fe20000000041 */
[----:B------:R-:W-:Y:S01]  /*15820*/  FFMA R65, R33, R82, R66 ;  /* 0x0000005221417223 */ /* 0x000fe20000000042 */
[----:B------:R-:W-:Y:S02]  /*15830*/  MOV R88, R20 ;  /* 0x0000001400587202 */ /* 0x000fe40000000f00 */
[----:B------:R-:W-:-:S07]  /*15840*/  MOV R84, R123 ;  /* 0x0000007b00547202 */ /* 0x000fce0000000f00 */
[----:B------:R-:W-:Y:S05]  /*15850*/  WARPSYNC.COLLECTIVE R91, `(.L_x_2275) ;  /* 0x000000005b087348 */ /* 0x000fea0003c00000 */
[----:B------:R0:W1:Y:S02]  /*15860*/  SHFL.IDX P0, R123, R88, R89, R90 ;  /* 0x00000059587b7389 */ /* 0x000064000000005a */
[----:B01----:R-:W-:Y:S05]  /*15870*/  ENDCOLLECTIVE ;  /* 0x000000000000791b */ /* 0x003fea0003800000 */
.L_x_2275:
[-C--:B------:R-:W-:Y:S01]  /*15880*/  FFMA R66, R4, R84.reuse, R67 ;  /* 0x0000005404427223 */ /* 0x080fe20000000043 */
[----:B------:R-:W-:Y:S01]  /*15890*/  FFMA R67, R33, R84, R68 ;  /* 0x0000005421437223 */ /* 0x000fe20000000044 */
[----:B------:R-:W-:Y:S02]  /*158a0*/  MOV R88, R21 ;  /* 0x0000001500587202 */ /* 0x000fe40000000f00 */
[----:B------:R-:W-:-:S07]  /*158b0*/  MOV R86, R123 ;  /* 0x0000007b00567202 */ /* 0x000fce0000000f00 */
[----:B------:R-:W-:Y:S05]  /*158c0*/  WARPSYNC.COLLECTIVE R91, `(.L_x_2276) ;  /* 0x000000005b087348 */ /* 0x000fea0003c00000 */
[----:B------:R0:W1:Y:S02]  /*158d0*/  SHFL.IDX P0, R123, R88, R89, R90 ;  /* 0x00000059587b7389 */ /* 0x000064000000005a */
[----:B01----:R-:W-:Y:S05]  /*158e0*/  ENDCOLLECTIVE ;  /* 0x000000000000791b */ /* 0x003fea0003800000 */
.L_x_2276:
[-C--:B------:R-:W-:Y:S01]  /*158f0*/  FFMA R68, R4, R86.reuse, R69 ;  /* 0x0000005604447223 */ /* 0x080fe20000000045 */
[----:B------:R-:W-:Y:S01]  /*15900*/  FFMA R69, R33, R86, R70 ;  /* 0x0000005621457223 */ /* 0x000fe20000000046 */
[----:B------:R-:W-:Y:S02]  /*15910*/  MOV R88, R22 ;  /* 0x0000001600587202 */ /* 0x000fe40000000f00 */
[----:B------:R-:W-:-:S07]  /*15920*/  MOV R122, R123 ;  /* 0x0000007b007a7202 */ /* 0x000fce0000000f00 */
[----:B------:R-:W-:Y:S05]  /*15930*/  WARPSYNC.COLLECTIVE R91, `(.L_x_2277) ;  /* 0x000000005b087348 */ /* 0x000fea0003c00000 */
[----:B------:R0:W1:Y:S02]  /*15940*/  SHFL.IDX P0, R123, R88, R89, R90 ;  /* 0x00000059587b7389 */ /* 0x000064000000005a */
[----:B01----:R-:W-:Y:S05]  /*15950*/  ENDCOLLECTIVE ;  /* 0x000000000000791b */ /* 0x003fea0003800000 */
.L_x_2277:
[-C--:B------:R-:W-:Y:S01]  /*15960*/  FFMA R70, R4, R122.reuse, R71 ;  /* 0x0000007a04467223 */ /* 0x080fe20000000047 */
[----:B------:R-:W-:Y:S01]  /*15970*/  FFMA R71, R33, R122, R72 ;  /* 0x0000007a21477223 */ /* 0x000fe20000000048 */
[----:B------:R-:W-:Y:S02]  /*15980*/  MOV R88, R23 ;  /* 0x0000001700587202 */ /* 0x000fe40000000f00 */
[----:B------:R-:W-:-:S07]  /*15990*/  MOV R124, R123 ;  /* 0x0000007b007c7202 */ /* 0x000fce0000000f00 */
[----:B------:R-:W-:Y:S05]  /*159a0*/  WARPSYNC.COLLECTIVE R91, `(.L_x_2278) ;  /* 0x000000005b087348 */ /* 0x000fea0003c00000 */
[----:B------:R0:W1:Y:S02]  /*159b0*/  SHFL.IDX P0, R123, R88, R89, R90 ;  /* 0x00000059587b7389 */ /* 0x000064000000005a */
[----:B01----:R-:W-:Y:S05]  /*159c0*/  ENDCOLLECTIVE ;  /* 0x000000000000791b */ /* 0x003fea0003800000 */
.L_x_2278:
[-C--:B------:R-:W-:Y:S01]  /*159d0*/  FFMA R72, R4, R124.reuse, R73 ;  /* 0x0000007c04487223 */ /* 0x080fe20000000049 */
[----:B------:R-:W-:Y:S01]  /*159e0*/  FFMA R73, R33, R124, R74 ;  /* 0x0000007c21497223 */ /* 0x000fe2000000004a */
[----:B------:R-:W-:Y:S02]  /*159f0*/  MOV R88, R24 ;  /* 0x0000001800587202 */ /* 0x000fe40000000f00 */
[----:B------:R-:W-:-:S07]  /*15a00*/  MOV R126, R123 ;  /* 0x0000007b007e7202 */ /* 0x000fce0000000f00 */
[----:B------:R-:W-:Y:S05]  /*15a10*/  WARPSYNC.COLLECTIVE R91, `(.L_x_2279) ;  /* 0x000000005b087348 */ /* 0x000fea0003c00000 */
[----:B------:R0:W1:Y:S02]  /*15a20*/  SHFL.IDX P0, R123, R88, R89, R90 ;  /* 0x00000059587b7389 */ /* 0x000064000000005a */
[----:B01----:R-:W-:Y:S05]  /*15a30*/  ENDCOLLECTIVE ;  /* 0x000000000000791b */ /* 0x003fea0003800000 */
.L_x_2279:
[-C--:B------:R-:W-:Y:S01]  /*15a40*/  FFMA R74, R4, R126.reuse, R75 ;  /* 0x0000007e044a7223 */ /* 0x080fe2000000004b */
[----:B------:R-:W-:Y:S01]  /*15a50*/  FFMA R75, R33, R126, R92 ;  /* 0x0000007e214b7223 */ /* 0x000fe2000000005c */
[----:B------:R-:W-:Y:S02]  /*15a60*/  MOV R88, R25 ;  /* 0x0000001900587202 */ /* 0x000fe40000000f00 */
[----:B------:R-:W-:-:S07]  /*15a70*/  MOV R128, R123 ;  /* 0x0000007b00807202 */ /* 0x000fce0000000f00 */
[----:B------:R-:W-:Y:S05]  /*15a80*/  WARPSYNC.COLLECTIVE R91, `(.L_x_2280) ;  /* 0x000000005b087348 */ /* 0x000fea0003c00000 */
[----:B------:R0:W1:Y:S02]  /*15a90*/  SHFL.IDX P0, R123, R88, R89, R90 ;  /* 0x00000059587b7389 */ /* 0x000064000000005a */
[----:B01----:R-:W-:Y:S05]  /*15aa0*/  ENDCOLLECTIVE ;  /* 0x000000000000791b */ /* 0x003fea0003800000 */
.L_x_2280:
[-C--:B------:R-:W-:Y:S01]  /*15ab0*/  FFMA R79, R33, R128.reuse, R94 ;  /* 0x00000080214f7223 */ /* 0x080fe2000000005e */
[----:B------:R-:W-:Y:S01]  /*15ac0*/  FFMA R82, R4, R128, R93 ;  /* 0x0000008004527223 */ /* 0x000fe2000000005d */
[----:B------:R-:W-:Y:S02]  /*15ad0*/  MOV R88, R26 ;  /* 0x0000001a00587202 */ /* 0x000fe40000000f00 */
[----:B------:R-:W-:-:S07]  /*15ae0*/  MOV R130, R123 ;  /* 0x0000007b00827202 */ /* 0x000fce0000000f00 */
[----:B------:R-:W-:Y:S05]  /*15af0*/  WARPSYNC.COLLECTIVE R91, `(.L_x_2281) ;  /* 0x000000005b087348 */ /* 0x000fea0003c00000 */
[----:B------:R0:W1:Y:S02]  /*15b00*/  SHFL.IDX P0, R123, R88, R89, R90 ;  /* 0x00000059587b7389 */ /* 0x000064000000005a */
[----:B01----:R-:W-:Y:S05]  /*15b10*/  ENDCOLLECTIVE ;  /* 0x000000000000791b */ /* 0x003fea0003800000 */
.L_x_2281:
[-C--:B------:R-:W-:Y:S01]  /*15b20*/  FFMA R84, R4, R130.reuse, R95 ;  /* 0x0000008204547223 */ /* 0x080fe2000000005f */
[----:B------:R-:W-:Y:S01]  /*15b30*/  FFMA R83, R33, R130, R96 ;  /* 0x0000008221537223 */ /* 0x000fe20000000060 */
[----:B------:R-:W-:Y:S02]  /*15b40*/  MOV R88, R28 ;  /* 0x0000001c00587202 */ /* 0x000fe40000000f00 */
[----:B------:R-:W-:-:S07]  /*15b50*/  MOV R132, R123 ;  /* 0x0000007b00847202 */ /* 0x000fce0000000f00 */
[----:B------:R-:W-:Y:S05]  /*15b60*/  WARPSYNC.COLLECTIVE R91, `(.L_x_2282) ;  /* 0x000000005b087348 */ /* 0x000fea0003c00000 */
[----:B------:R0:W1:Y:S02]  /*15b70*/  SHFL.IDX P0, R123, R88, R89, R90 ;  /* 0x00000059587b7389 */ /* 0x000064000000005a */
[----:B01----:R-:W-:Y:S05]  /*15b80*/  ENDCOLLECTIVE ;  /* 0x000000000000791b */ /* 0x003fea0003800000 */
.L_x_2282:
[-C--:B------:R-:W-:Y:S01]  /*15b90*/  FFMA R86, R4, R132.reuse, R97 ;  /* 0x0000008404567223 */ /* 0x080fe20000000061 */
[----:B------:R-:W-:Y:S01]  /*15ba0*/  FFMA R85, R33, R132, R98 ;  /* 0x0000008421557223 */ /* 0x000fe20000000062 */
[----:B------:R-:W-:Y:S02]  /*15bb0*/  MOV R88, R29 ;  /* 0x0000001d00587202 */ /* 0x000fe40000000f00 */
[----:B------:R-:W-:-:S07]  /*15bc0*/  MOV R134, R123 ;  /* 0x0000007b00867202 */ /* 0x000fce0000000f00 */
[----:B------:R-:W-:Y:S05]  /*15bd0*/  WARPSYNC.COLLECTIVE R91, `(.L_x_2283) ;  /* 0x000000005b087348 */ /* 0x000fea0003c00000 */
[----:B------:R0:W1:Y:S02]  /*15be0*/  SHFL.IDX P0, R123, R88, R89, R90 ;  /* 0x00000059587b7389 */ /* 0x000064000000005a */
[----:B01----:R-:W-:Y:S05]  /*15bf0*/  ENDCOLLECTIVE ;  /* 0x000000000000791b */ /* 0x003fea0003800000 */
.L_x_2283:
        /* <DEDUP_REMOVED lines=8> */
.L_x_2284:
[----:B------:R-:W-:Y:S02]  /*15c80*/  MOV R88, R31 ;  /* 0x0000001f00587202 */ /* 0x000fe40000000f00 */
[----:B------:R-:W-:-:S07]  /*15c90*/  MOV R97, R123 ;  /* 0x0000007b00617202 */ /* 0x000fce0000000f00 */
[----:B------:R-:W-:Y:S05]  /*15ca0*/  WARPSYNC.COLLECTIVE R91, `(.L_x_2285) ;  /* 0x000000005b087348 */ /* 0x000fea0003c00000 */
[----:B------:R0:W1:Y:S02]  /*15cb0*/  SHFL.IDX P0, R123, R88, R89, R90 ;  /* 0x00000059587b7389 */ /* 0x000064000000005a */
[----:B01----:R-:W-:Y:S05]  /*15cc0*/  ENDCOLLECTIVE ;  /* 0x000000000000791b */ /* 0x003fea0003800000 */
.L_x_2285:
[-C--:B------:R-:W-:Y:S01]  /*15cd0*/  FFMA R96, R4, R97.reuse, R103 ;  /* 0x0000006104607223 */ /* 0x080fe20000000067 */
[----:B------:R-:W-:Y:S01]  /*15ce0*/  FFMA R97, R33, R97, R104 ;  /* 0x0000006121617223 */ /* 0x000fe20000000068 */
[----:B------:R-:W-:Y:S02]  /*15cf0*/  MOV R88, R32 ;  /* 0x0000002000587202 */ /* 0x000fe40000000f00 */
[----:B------:R-:W-:-:S07]  /*15d00*/  MOV R99, R123 ;  /* 0x0000007b00637202 */ /* 0x000fce0000000f00 */
[----:B------:R-:W-:Y:S05]  /*15d10*/  WARPSYNC.COLLECTIVE R91, `(.L_x_2286) ;  /* 0x000000005b087348 */ /* 0x000fea0003c00000 */
[----:B------:R0:W1:Y:S02]  /*15d20*/  SHFL.IDX P0, R123, R88, R89, R90 ;  /* 0x00000059587b7389 */ /* 0x000064000000005a */
[----:B01----:R-:W-:Y:S05]  /*15d30*/  ENDCOLLECTIVE ;  /* 0x000000000000791b */ /* 0x003fea0003800000 */
.L_x_2286:
[-C--:B------:R-:W-:Y:S01]  /*15d40*/  FFMA R98, R4, R99.reuse, R105 ;  /* 0x0000006304627223 */ /* 0x080fe20000000069 */
[----:B------:R-:W-:Y:S01]  /*15d50*/  FFMA R99, R33, R99, R106 ;  /* 0x0000006321637223 */ /* 0x000fe2000000006a */
[----:B------:R-:W-:Y:S02]  /*15d60*/  MOV R88, R34 ;  /* 0x0000002200587202 */ /* 0x000fe40000000f00 */
[----:B------:R-:W-:-:S07]  /*15d70*/  MOV R125, R123 ;  /* 0x0000007b007d7202 */ /* 0x000fce0000000f00 */
[----:B------:R-:W-:Y:S05]  /*15d80*/  WARPSYNC.COLLECTIVE R91, `(.L_x_2287) ;  /* 0x000000005b087348 */ /* 0x000fea0003c00000 */
[----:B------:R0:W1:Y:S02]  /*15d90*/  SHFL.IDX P0, R123, R88, R89, R90 ;  /* 0x00000059587b7389 */ /* 0x000064000000005a */
[----:B01----:R-:W-:Y:S05]  /*15da0*/  ENDCOLLECTIVE ;  /* 0x000000000000791b */ /* 0x003fea0003800000 */
.L_x_2287:
[-C--:B------:R-:W-:Y:S01]  /*15db0*/  FFMA R100, R4, R125.reuse, R107 ;  /* 0x0000007d04647223 */ /* 0x080fe2000000006b */
[----:B------:R-:W-:Y:S01]  /*15dc0*/  FFMA R101, R33, R125, R108 ;  /* 0x0000007d21657223 */ /* 0x000fe2000000006c */
[----:B------:R-:W-:Y:S02]  /*15dd0*/  MOV R88, R35 ;  /* 0x0000002300587202 */ /* 0x000fe40000000f00 */
[----:B------:R-:W-:-:S07]  /*15de0*/  MOV R127, R123 ;  /* 0x0000007b007f7202 */ /* 0x000fce0000000f00 */
[----:B------:R-:W-:Y:S05]  /*15df0*/  WARPSYNC.COLLECTIVE R91, `(.L_x_2288) ;  /* 0x000000005b087348 */ /* 0x000fea0003c00000 */
[----:B------:R0:W1:Y:S02]  /*15e00*/  SHFL.IDX P0, R123, R88, R89, R90 ;  /* 0x00000059587b7389 */ /* 0x000064000000005a */
[----:B01----:R-:W-:Y:S05]  /*15e10*/  ENDCOLLECTIVE ;  /* 0x000000000000791b */ /* 0x003fea0003800000 */
.L_x_2288:
[-C--:B------:R-:W-:Y:S01]  /*15e20*/  FFMA R122, R4, R127.reuse, R109 ;  /* 0x0000007f047a7223 */ /* 0x080fe2000000006d */
[----:B------:R-:W-:Y:S01]  /*15e30*/  FFMA R103, R33, R127, R110 ;  /* 0x0000007f21677223 */ /* 0x000fe2000000006e */
[----:B------:R-:W-:Y:S02]  /*15e40*/  MOV R88, R36 ;  /* 0x0000002400587202 */ /* 0x000fe40000000f00 */
[----:B------:R-:W-:-:S07]  /*15e50*/  MOV R129, R123 ;  /* 0x0000007b00817202 */ /* 0x000fce0000000f00 */
[----:B------:R-:W-:Y:S05]  /*15e60*/  WARPSYNC.COLLECTIVE R91, `(.L_x_2289) ;  /* 0x000000005b087348 */ /* 0x000fea0003c00000 */
[----:B------:R0:W1:Y:S02]  /*15e70*/  SHFL.IDX P0, R123, R88, R89, R90 ;  /* 0x00000059587b7389 */ /* 0x000064000000005a */
[----:B01----:R-:W-:Y:S05]  /*15e80*/  ENDCOLLECTIVE ;  /* 0x000000000000791b */ /* 0x003fea0003800000 */
.L_x_2289:
[-C--:B------:R-:W-:Y:S01]  /*15e90*/  FFMA R124, R4, R129.reuse, R111 ;  /* 0x00000081047c7223 */ /* 0x080fe2000000006f */
[----:B------:R-:W-:Y:S01]  /*15ea0*/  FFMA R105, R33, R129, R112 ;  /* 0x0000008121697223 */ /* 0x000fe20000000070 */
[----:B------:R-:W-:Y:S02]  /*15eb0*/  MOV R88, R37 ;  /* 0x0000002500587202 */ /* 0x000fe40000000f00 */
[----:B------:R-:W-:-:S07]  /*15ec0*/  MOV R131, R123 ;  /* 0x0000007b00837202 */ /* 0x000fce0000000f00 */
[----:B------:R-:W-:Y:S05]  /*15ed0*/  WARPSYNC.COLLECTIVE R91, `(.L_x_2290) ;  /* 0x000000005b087348 */ /* 0x000fea0003c00000 */
[----:B------:R0:W1:Y:S02]  /*15ee0*/  SHFL.IDX P0, R123, R88, R89, R90 ;  /* 0x00000059587b7389 */ /* 0x000064000000005a */
[----:B01----:R-:W-:Y:S05]  /*15ef0*/  ENDCOLLECTIVE ;  /* 0x000000000000791b */ /* 0x003fea0003800000 */
.L_x_2290:
[-C--:B------:R-:W-:Y:S01]  /*15f00*/  FFMA R126, R4, R131.reuse, R113 ;  /* 0x00000083047e7223 */ /* 0x080fe20000000071 */
[----:B------:R-:W-:Y:S01]  /*15f10*/  FFMA R107, R33, R131, R114 ;  /* 0x00000083216b7223 */ /* 0x000fe20000000072 */
[----:B------:R-:W-:Y:S02]  /*15f20*/  MOV R88, R38 ;  /* 0x0000002600587202 */ /* 0x000fe40000000f00 */
[----:B------:R-:W-:-:S07]  /*15f30*/  MOV R133, R123 ;  /* 0x0000007b00857202 */ /* 0x000fce0000000f00 */
[----:B------:R-:W-:Y:S05]  /*15f40*/  WARPSYNC.COLLECTIVE R91, `(.L_x_2291) ;  /* 0x000000005b087348 */ /* 0x000fea0003c00000 */
[----:B------:R0:W1:Y:S02]  /*15f50*/  SHFL.IDX P0, R123, R88, R89, R90 ;  /* 0x00000059587b7389 */ /* 0x000064000000005a */
[----:B01----:R-:W-:Y:S05]  /*15f60*/  ENDCOLLECTIVE ;  /* 0x000000000000791b */ /* 0x003fea0003800000 */
.L_x_2291:
[-C--:B------:R-:W-:Y:S01]  /*15f70*/  FFMA R128, R4, R133.reuse, R115 ;  /* 0x0000008504807223 */ /* 0x080fe20000000073 */
[----:B------:R-:W-:Y:S01]  /*15f80*/  FFMA R109, R33, R133, R116 ;  /* 0x00000085216d7223 */ /* 0x000fe20000000074 */
[----:B------:R-:W-:Y:S02]  /*15f90*/  MOV R88, R39 ;  /* 0x0000002700587202 */ /* 0x000fe40000000f00 */
[----:B------:R-:W-:-:S07]  /*15fa0*/  MOV R135, R123 ;  /* 0x0000007b00877202 */ /* 0x000fce0000000f00 */
[----:B------:R-:W-:Y:S05]  /*15fb0*/  WARPSYNC.COLLECTIVE R91, `(.L_x_2292) ;  /* 0x000000005b087348 */ /* 0x000fea0003c00000 */
[----:B------:R0:W1:Y:S02]  /*15fc0*/  SHFL.IDX P0, R123, R88, R89, R90 ;  /* 0x00000059587b7389 */ /* 0x000064000000005a */
[----:B01----:R-:W-:Y:S05]  /*15fd0*/  ENDCOLLECTIVE ;  /* 0x000000000000791b */ /* 0x003fea0003800000 */
.L_x_2292:
[-C--:B------:R-:W-:Y:S01]  /*15fe0*/  FFMA R130, R4, R135.reuse, R117 ;  /* 0x0000008704827223 */ /* 0x080fe20000000075 */
[----:B------:R-:W-:Y:S01]  /*15ff0*/  FFMA R111, R33, R135, R118 ;  /* 0x00000087216f7223 */ /* 0x000fe20000000076 */
[----:B------:R-:W-:Y:S02]  /*16000*/  MOV R88, R40 ;  /* 0x0000002800587202 */ /* 0x000fe40000000f00 */
[----:B------:R-:W-:-:S07]  /*16010*/  MOV R137, R123 ;  /* 0x0000007b00897202 */ /* 0x000fce0000000f00 */
[----:B------:R-:W-:Y:S05]  /*16020*/  WARPSYNC.COLLECTIVE R91, `(.L_x_2293) ;  /* 0x000000005b087348 */ /* 0x000fea0003c00000 */
[----:B------:R0:W1:Y:S02]  /*16030*/  SHFL.IDX P0, R123, R88, R89, R90 ;  /* 0x00000059587b7389 */ /* 0x000064000000005a */
[----:B01----:R-:W-:Y:S05]  /*16040*/  ENDCOLLECTIVE ;  /* 0x000000000000791b */ /* 0x003fea0003800000 */
.L_x_2293:
[-C--:B------:R-:W-:Y:S01]  /*16050*/  FFMA R132, R4, R137.reuse, R119 ;  /* 0x0000008904847223 */ /* 0x080fe20000000077 */
[----:B------:R-:W-:Y:S01]  /*16060*/  FFMA R113, R33, R137, R120 ;  /* 0x0000008921717223 */ /* 0x000fe20000000078 */
[----:B------:R-:W-:Y:S02]  /*16070*/  MOV R88, R41 ;  /* 0x0000002900587202 */ /* 0x000fe40000000f00 */
[----:B------:R-:W-:-:S07]  /*16080*/  MOV R138, R123 ;  /* 0x0000007b008a7202 */ /* 0x000fce0000000f00 */
[----:B------:R-:W-:Y:S05]  /*16090*/  WARPSYNC.COLLECTIVE R91, `(.L_x_2294) ;  /* 0x000000005b087348 */ /* 0x000fea0003c00000 */
[----:B------:R0:W1:Y:S02]  /*160a0*/  SHFL.IDX P0, R123, R88, R89, R90 ;  /* 0x00000059587b7389 */ /* 0x000064000000005a */
[----:B01----:R-:W-:Y:S05]  /*160b0*/  ENDCOLLECTIVE ;  /* 0x000000000000791b */ /* 0x003fea0003800000 */
.L_x_2294:
[-C--:B------:R-:W-:Y:S01]  /*160c0*/  FFMA R134, R4, R138.reuse, R121 ;  /* 0x0000008a04867223 */ /* 0x080fe20000000079 */
[----:B------:R-:W-:Y:S01]  /*160d0*/  FFMA R115, R33, R138, R87 ;  /* 0x0000008a21737223 */ /* 0x000fe20000000057 */
[----:B------:R-:W-:Y:S02]  /*160e0*/  MOV R88, R42 ;  /* 0x0000002a00587202 */ /* 0x000fe40000000f00 */
[----:B------:R-:W-:-:S07]  /*160f0*/  MOV R139, R123 ;  /* 0x0000007b008b7202 */ /* 0x000fce0000000f00 */
[----:B------:R-:W-:Y:S05]  /*16100*/  WARPSYNC.COLLECTIVE R91, `(.L_x_2295) ;  /* 0x000000005b087348 */ /* 0x000fea0003c00000 */
[----:B------:R0:W1:Y:S02]  /*16110*/  SHFL.IDX P0, R123, R88, R89, R90 ;  /* 0x00000059587b7389 */ /* 0x000064000000005a */
[----:B01----:R-:W-:Y:S05]  /*16120*/  ENDCOLLECTIVE ;  /* 0x000000000000791b */ /* 0x003fea0003800000 */
.L_x_2295:
        /* <DEDUP_REMOVED lines=11> */
.L_x_2296:
[----:B------:R-:W-:Y:S02]  /*161e0*/  MOV R88, R10 ;  /* 0x0000000a00587202 */ /* 0x000fe40000000f00 */
[----:B------:R-:W-:-:S07]  /*161f0*/  MOV R80, R123 ;  /* 0x0000007b00507202 */ /* 0x000fce0000000f00 */
[----:B------:R-:W-:Y:S05]  /*16200*/  WARPSYNC.COLLECTIVE R91, `(.L_x_2297) ;  /* 0x000000005b087348 */ /* 0x000fea0003c00000 */
[----:B------:R0:W1:Y:S02]  /*16210*/  SHFL.IDX P0, R123, R88, R89, R90 ;  /* 0x00000059587b7389 */ /* 0x000064000000005a */
[----:B01----:R-:W-:Y:S05]  /*16220*/  ENDCOLLECTIVE ;  /* 0x000000000000791b */ /* 0x003fea0003800000 */
.L_x_2297:
[----:B------:R-:W-:Y:S01]  /*16230*/  MOV R88, R11 ;  /* 0x0000000b00587202 */ /* 0x000fe20000000f00 */
[----:B------:R-:W-:Y:S01]  /*16240*/  FFMA R48, R43, R123, R48 ;  /* 0x0000007b2b307223 */ /* 0x000fe20000000030 */
[----:B------:R-:W-:Y:S01]  /*16250*/  FFMA R81, R80, R43, R81 ;  /* 0x0000002b50517223 */ /* 0x000fe20000000051 */
[----:B------:R-:W-:-:S07]  /*16260*/  FFMA R50, R4, R123, R50 ;  /* 0x0000007b04327223 */ /* 0x000fce0000000032 */
[----:B------:R-:W-:Y:S05]  /*16270*/  WARPSYNC.COLLECTIVE R91, `(.L_x_2298) ;  /* 0x000000005b087348 */ /* 0x000fea0003c00000 */
[----:B------:R0:W1:Y:S02]  /*16280*/  SHFL.IDX P0, R123, R88, R89, R90 ;  /* 0x00000059587b7389 */ /* 0x000064000000005a */
[----:B01----:R-:W-:Y:S05]  /*16290*/  ENDCOLLECTIVE ;  /* 0x000000000000791b */ /* 0x003fea0003800000 */
.L_x_2298:
[----:B------:R-:W-:Y:S02]  /*162a0*/  MOV R88, R12 ;  /* 0x0000000c00587202 */ /* 0x000fe40000000f00 */
[----:B------:R-:W-:-:S07]  /*162b0*/  MOV R44, R123 ;  /* 0x0000007b002c7202 */ /* 0x000fce0000000f00 */
[----:B------:R-:W-:Y:S05]  /*162c0*/  WARPSYNC.COLLECTIVE R91, `(.L_x_2299) ;  /* 0x000000005b087348 */ /* 0x000fea0003c00000 */
[----:B------:R0:W1:Y:S02]  /*162d0*/  SHFL.IDX P0, R123, R88, R89, R90 ;  /* 0x00000059587b7389 */ /* 0x000064000000005a */
[----:B01----:R-:W-:Y:S05]  /*162e0*/  ENDCOLLECTIVE ;  /* 0x000000000000791b */ /* 0x003fea0003800000 */
.L_x_2299:
[----:B------:R-:W-:Y:S02]  /*162f0*/  MOV R88, R13 ;  /* 0x0000000d00587202 */ /* 0x000fe40000000f00 */
[----:B------:R-:W-:-:S07]  /*16300*/  MOV R45, R123 ;  /* 0x0000007b002d7202 */ /* 0x000fce0000000f00 */
[----:B------:R-:W-:Y:S05]  /*16310*/  WARPSYNC.COLLECTIVE R91, `(.L_x_2300) ;  /* 0x000000005b087348 */ /* 0x000fea0003c00000 */
[----:B------:R0:W1:Y:S02]  /*16320*/  SHFL.IDX P0, R123, R88, R89, R90 ;  /* 0x00000059587b7389 */ /* 0x000064000000005a */
[----:B01----:R-:W-:Y:S05]  /*16330*/  ENDCOLLECTIVE ;  /* 0x000000000000791b */ /* 0x003fea0003800000 */
.L_x_2300:
[----:B------:R-:W-:Y:S02]  /*16340*/  MOV R88, R14 ;  /* 0x0000000e00587202 */ /* 0x000fe40000000f00 */
[----:B------:R-:W-:-:S07]  /*16350*/  MOV R47, R123 ;  /* 0x0000007b002f7202 */ /* 0x000fce0000000f00 */
[----:B------:R-:W-:Y:S05]  /*16360*/  WARPSYNC.COLLECTIVE R91, `(.L_x_2301) ;  /* 0x000000005b087348 */ /* 0x000fea0003c00000 */
[----:B------:R0:W1:Y:S02]  /*16370*/  SHFL.IDX P0, R123, R88, R89, R90 ;  /* 0x00000059587b7389 */ /* 0x000064000000005a */
[----:B01----:R-:W-:Y:S05]  /*16380*/  ENDCOLLECTIVE ;  /* 0x000000000000791b */ /* 0x003fea0003800000 */
.L_x_2301:
[----:B------:R-:W-:Y:S02]  /*16390*/  MOV R88, R15 ;  /* 0x0000000f00587202 */ /* 0x000fe40000000f00 */
[----:B------:R-:W-:-:S07]  /*163a0*/  MOV R87, R123 ;  /* 0x0000007b00577202 */ /* 0x000fce0000000f00 */
[----:B------:R-:W-:Y:S05]  /*163b0*/  WARPSYNC.COLLECTIVE R91, `(.L_x_2302) ;  /* 0x000000005b087348 */ /* 0x000fea0003c00000 */
[----:B------:R0:W1:Y:S02]  /*163c0*/  SHFL.IDX P0, R123, R88, R89, R90 ;  /* 0x00000059587b7389 */ /* 0x000064000000005a */
[----:B01----:R-:W-:Y:S05]  /*163d0*/  ENDCOLLECTIVE ;  /* 0x000000000000791b */ /* 0x003fea0003800000 */
.L_x_2302:
[----:B------:R-:W-:Y:S02]  /*163e0*/  MOV R88, R16 ;  /* 0x0000001000587202 */ /* 0x000fe40000000f00 */
[----:B------:R-:W-:-:S07]  /*163f0*/  MOV R119, R123 ;  /* 0x0000007b00777202 */ /* 0x000fce0000000f00 */
[----:B------:R-:W-:Y:S05]  /*16400*/  WARPSYNC.COLLECTIVE R91, `(.L_x_2303) ;  /* 0x000000005b087348 */ /* 0x000fea0003c00000 */
[----:B------:R0:W1:Y:S02]  /*16410*/  SHFL.IDX P0, R123, R88, R89, R90 ;  /* 0x00000059587b7389 */ /* 0x000064000000005a */
[----:B01----:R-:W-:Y:S05]  /*16420*/  ENDCOLLECTIVE ;  /* 0x000000000000791b */ /* 0x003fea0003800000 */
.L_x_2303:
[----:B------:R-:W-:Y:S02]  /*16430*/  MOV R88, R17 ;  /* 0x0000001100587202 */ /* 0x000fe40000000f00 */
[----:B------:R-:W-:-:S07]  /*16440*/  MOV R121, R123 ;  /* 0x0000007b00797202 */ /* 0x000fce0000000f00 */
[----:B------:R-:W-:Y:S05]  /*16450*/  WARPSYNC.COLLECTIVE R91, `(.L_x_2304) ;  /* 0x000000005b087348 */ /* 0x000fea0003c00000 */
[----:B------:R0:W1:Y:S02]  /*16460*/  SHFL.IDX P0, R123, R88, R89, R90 ;  /* 0x00000059587b7389 */ /* 0x000064000000005a */
[----:B01----:R-:W-:Y:S05]  /*16470*/  ENDCOLLECTIVE ;  /* 0x000000000000791b */ /* 0x003fea0003800000 */
.L_x_2304:
[----:B------:R-:W-:Y:S01]  /*16480*/  FFMA R77, R80, R4, R77 ;  /* 0x00000004504d7223 */ /* 0x000fe2000000004d */
[----:B------:R-:W-:Y:S02]  /*16490*/  MOV R88, R18 ;  /* 0x0000001200587202 */ /* 0x000fe40000000f00 */
[----:B------:R-:W-:-:S07]  /*164a0*/  MOV R80, R123 ;  /* 0x0000007b00507202 */ /* 0x000fce0000000f00 */
[----:B------:R-:W-:Y:S05]  /*164b0*/  WARPSYNC.COLLECTIVE R91, `(.L_x_2305) ;  /* 0x000000005b087348 */ /* 0x000fea0003c00000 */
[----:B------:R0:W1:Y:S02]  /*164c0*/  SHFL.IDX P0, R123, R88, R89, R90 ;  /* 0x00000059587b7389 */ /* 0x000064000000005a */
[----:B01----:R-:W-:Y:S05]  /*164d0*/  ENDCOLLECTIVE ;  /* 0x000000000000791b */ /* 0x003fea0003800000 */
.L_x_2305:
        /* <DEDUP_REMOVED lines=10> */
.L_x_2306:
[----:B------:R-:W-:Y:S02]  /*16580*/  MOV R88, R20 ;  /* 0x0000001400587202 */ /* 0x000fe40000000f00 */
[----:B------:R-:W-:-:S07]  /*16590*/  MOV R53, R123 ;  /* 0x0000007b00357202 */ /* 0x000fce0000000f00 */
[----:B------:R-:W-:Y:S05]  /*165a0*/  WARPSYNC.COLLECTIVE R91, `(.L_x_2307) ;  /* 0x000000005b087348 */ /* 0x000fea0003c00000 */
[----:B------:R0:W1:Y:S02]  /*165b0*/  SHFL.IDX P0, R123, R88, R89, R90 ;  /* 0x00000059587b7389 */ /* 0x000064000000005a */
[----:B01----:R-:W-:Y:S05]  /*165c0*/  ENDCOLLECTIVE ;  /* 0x000000000000791b */ /* 0x003fea0003800000 */
.L_x_2307:
        /* <DEDUP_REMOVED lines=8> */
.L_x_2308:
[----:B------:R-:W-:Y:S02]  /*16650*/  MOV R88, R22 ;  /* 0x0000001600587202 */ /* 0x000fe40000000f00 */
[----:B------:R-:W-:-:S07]  /*16660*/  MOV R57, R123 ;  /* 0x0000007b00397202 */ /* 0x000fce0000000f00 */
[----:B------:R-:W-:Y:S05]  /*16670*/  WARPSYNC.COLLECTIVE R91, `(.L_x_2309) ;  /* 0x000000005b087348 */ /* 0x000fea0003c00000 */
[----:B------:R0:W1:Y:S02]  /*16680*/  SHFL.IDX P0, R123, R88, R89, R90 ;  /* 0x00000059587b7389 */ /* 0x000064000000005a */
[----:B01----:R-:W-:Y:S05]  /*16690*/  ENDCOLLECTIVE ;  /* 0x000000000000791b */ /* 0x003fea0003800000 */
.L_x_2309:
[----:B------:R-:W-:Y:S01]  /*166a0*/  FFMA R152, R43, R47, R54 ;  /* 0x0000002f2b987223 */ /* 0x000fe20000000036 */
[----:B------:R-:W-:Y:S01]  /*166b0*/  FFMA R47, R4, R119, R59 ;  /* 0x00000077042f7223 */ /* 0x000fe2000000003b */
[----:B------:R-:W-:Y:S02]  /*166c0*/  MOV R88, R23 ;  /* 0x0000001700587202 */ /* 0x000fe40000000f00 */
[----:B------:R-:W-:-:S07]  /*166d0*/  MOV R59, R123 ;  /* 0x0000007b003b7202 */ /* 0x000fce0000000f00 */
[----:B------:R-:W-:Y:S05]  /*166e0*/  WARPSYNC.COLLECTIVE R91, `(.L_x_2310) ;  /* 0x000000005b087348 */ /* 0x000fea0003c00000 */
[----:B------:R0:W1:Y:S02]  /*166f0*/  SHFL.IDX P0, R123, R88, R89, R90 ;  /* 0x00000059587b7389 */ /* 0x000064000000005a */
[----:B01----:R-:W-:Y:S05]  /*16700*/  ENDCOLLECTIVE ;  /* 0x000000000000791b */ /* 0x003fea0003800000 */
.L_x_2310:
[----:B------:R-:W-:Y:S01]  /*16710*/  FFMA R78, R4, R121, R61 ;  /* 0x00000079044e7223 */ /* 0x000fe2000000003d */
[----:B------:R-:W-:Y:S02]  /*16720*/  MOV R88, R24 ;  /* 0x0000001800587202 */ /* 0x000fe40000000f00 */
[----:B------:R-:W-:-:S07]  /*16730*/  MOV R61, R123 ;  /* 0x0000007b003d7202 */ /* 0x000fce0000000f00 */
[----:B------:R-:W-:Y:S05]  /*16740*/  WARPSYNC.COLLECTIVE R91, `(.L_x_2311) ;  /* 0x000000005b087348 */ /* 0x000fea0003c00000 */
[----:B------:R0:W1:Y:S02]  /*16750*/  SHFL.IDX P0, R123, R88, R89, R90 ;  /* 0x00000059587b7389 */ /* 0x000064000000005a */
[----:B01----:R-:W-:Y:S05]  /*16760*/  ENDCOLLECTIVE ;  /* 0x000000000000791b */ /* 0x003fea0003800000 */
.L_x_2311:
        /* <DEDUP_REMOVED lines=9> */
.L_x_2312:
[----:B------:R-:W-:Y:S02]  /*16800*/  MOV R88, R26 ;  /* 0x0000001a00587202 */ /* 0x000fe40000000f00 */
[----:B------:R-:W-:-:S07]  /*16810*/  MOV R125, R123 ;  /* 0x0000007b007d7202 */ /* 0x000fce0000000f00 */
[----:B------:R-:W-:Y:S05]  /*16820*/  WARPSYNC.COLLECTIVE R91, `(.L_x_2313) ;  /* 0x000000005b087348 */ /* 0x000fea0003c00000 */
[----:B------:R0:W1:Y:S02]  /*16830*/  SHFL.IDX P0, R123, R88, R89, R90 ;  /* 0x00000059587b7389 */ /* 0x000064000000005a */
[----:B01----:R-:W-:Y:S05]  /*16840*/  ENDCOLLECTIVE ;  /* 0x000000000000791b */ /* 0x003fea0003800000 */
.L_x_2313:
[----:B------:R-:W-:Y:S01]  /*16850*/  MOV R88, R28 ;  /* 0x0000001c00587202 */ /* 0x000fe20000000f00 */
[-C--:B------:R-:W-:Y:S01]  /*16860*/  FFMA R140, R43, R123.reuse, R86 ;  /* 0x0000007b2b8c7223 */ /* 0x080fe20000000056 */
[----:B------:R-:W-:-:S07]  /*16870*/  FFMA R85, R4, R123, R85 ;  /* 0x0000007b04557223 */ /* 0x000fce0000000055 */
[----:B------:R-:W-:Y:S05]  /*16880*/  WARPSYNC.COLLECTIVE R91, `(.L_x_2314) ;  /* 0x000000005b087348 */ /* 0x000fea0003c00000 */
[----:B------:R0:W1:Y:S02]  /*16890*/  SHFL.IDX P0, R123, R88, R89, R90 ;  /* 0x00000059587b7389 */ /* 0x000064000000005a */
[----:B01----:R-:W-:Y:S05]  /*168a0*/  ENDCOLLECTIVE ;  /* 0x000000000000791b */ /* 0x003fea0003800000 */
.L_x_2314:
[----:B------:R-:W-:Y:S02]  /*168b0*/  MOV R88, R29 ;  /* 0x0000001d00587202 */ /* 0x000fe40000000f00 */
[----:B------:R-:W-:-:S07]  /*168c0*/  MOV R52, R123 ;  /* 0x0000007b00347202 */ /* 0x000fce0000000f00 */
[----:B------:R-:W-:Y:S05]  /*168d0*/  WARPSYNC.COLLECTIVE R91, `(.L_x_2315) ;  /* 0x000000005b087348 */ /* 0x000fea0003c00000 */
[----:B------:R0:W1:Y:S02]  /*168e0*/  SHFL.IDX P0, R123, R88, R89, R90 ;  /* 0x00000059587b7389 */ /* 0x000064000000005a */
[----:B01----:R-:W-:Y:S05]  /*168f0*/  ENDCOLLECTIVE ;  /* 0x000000000000791b */ /* 0x003fea0003800000 */
.L_x_2315:
[-C--:B------:R-:W-:Y:S01]  /*16900*/  FFMA R129, R43, R53.reuse, R66 ;  /* 0x000000352b817223 */ /* 0x080fe20000000042 */
[----:B------:R-:W-:Y:S01]  /*16910*/  FFMA R102, R4, R53, R67 ;  /* 0x0000003504667223 */ /* 0x000fe20000000043 */
[----:B------:R-:W-:Y:S02]  /*16920*/  MOV R88, R30 ;  /* 0x0000001e00587202 */ /* 0x000fe40000000f00 */
[----:B------:R-:W-:-:S07]  /*16930*/  MOV R53, R123 ;  /* 0x0000007b00357202 */ /* 0x000fce0000000f00 */
[----:B------:R-:W-:Y:S05]  /*16940*/  WARPSYNC.COLLECTIVE R91, `(.L_x_2316) ;  /* 0x000000005b087348 */ /* 0x000fea0003c00000 */
[----:B------:R0:W1:Y:S02]  /*16950*/  SHFL.IDX P0, R123, R88, R89, R90 ;  /* 0x00000059587b7389 */ /* 0x000064000000005a */
[----:B01----:R-:W-:Y:S05]  /*16960*/  ENDCOLLECTIVE ;  /* 0x000000000000791b */ /* 0x003fea0003800000 */
.L_x_2316:
[----:B------:R-:W-:Y:S02]  /*16970*/  MOV R88, R31 ;  /* 0x0000001f00587202 */ /* 0x000fe40000000f00 */
[----:B------:R-:W-:-:S07]  /*16980*/  MOV R54, R123 ;  /* 0x0000007b00367202 */ /* 0x000fce0000000f00 */
[----:B------:R-:W-:Y:S05]  /*16990*/  WARPSYNC.COLLECTIVE R91, `(.L_x_2317) ;  /* 0x000000005b087348 */ /* 0x000fea0003c00000 */
[----:B------:R0:W1:Y:S02]  /*169a0*/  SHFL.IDX P0, R123, R88, R89, R90 ;  /* 0x00000059587b7389 */ /* 0x000064000000005a */
[----:B01----:R-:W-:Y:S05]  /*169b0*/  ENDCOLLECTIVE ;  /* 0x000000000000791b */ /* 0x003fea0003800000 */
.L_x_2317:
[-C--:B------:R-:W-:Y:S01]  /*169c0*/  FFMA R131, R43, R55.reuse, R68 ;  /* 0x000000372b837223 */ /* 0x080fe20000000044 */
[----:B------:R-:W-:Y:S01]  /*169d0*/  FFMA R104, R4, R55, R69 ;  /* 0x0000003704687223 */ /* 0x000fe20000000045 */
[----:B------:R-:W-:Y:S02]  /*169e0*/  MOV R88, R32 ;  /* 0x0000002000587202 */ /* 0x000fe40000000f00 */
[----:B------:R-:W-:-:S07]  /*169f0*/  MOV R55, R123 ;  /* 0x0000007b00377202 */ /* 0x000fce0000000f00 */
[----:B------:R-:W-:Y:S05]  /*16a00*/  WARPSYNC.COLLECTIVE R91, `(.L_x_2318) ;  /* 0x000000005b087348 */ /* 0x000fea0003c00000 */
[----:B------:R0:W1:Y:S02]  /*16a10*/  SHFL.IDX P0, R123, R88, R89, R90 ;  /* 0x00000059587b7389 */ /* 0x000064000000005a */
[----:B01----:R-:W-:Y:S05]  /*16a20*/  ENDCOLLECTIVE ;  /* 0x000000000000791b */ /* 0x003fea0003800000 */
.L_x_2318:
[----:B------:R-:W-:Y:S01]  /*16a30*/  MOV R88, R34 ;  /* 0x0000002200587202 */ /* 0x000fe20000000f00 */
[-C--:B------:R-:W-:Y:S01]  /*16a40*/  FFMA R145, R43, R123.reuse, R100 ;  /* 0x0000007b2b917223 */ /* 0x080fe20000000064 */
[----:B------:R-:W-:-:S07]  /*16a50*/  FFMA R114, R4, R123, R101 ;  /* 0x0000007b04727223 */ /* 0x000fce0000000065 */
[----:B------:R-:W-:Y:S05]  /*16a60*/  WARPSYNC.COLLECTIVE R91, `(.L_x_2319) ;  /* 0x000000005b087348 */ /* 0x000fea0003c00000 */
[----:B------:R0:W1:Y:S02]  /*16a70*/  SHFL.IDX P0, R123, R88, R89, R90 ;  /* 0x00000059587b7389 */ /* 0x000064000000005a */
[----:B01----:R-:W-:Y:S05]  /*16a80*/  ENDCOLLECTIVE ;  /* 0x000000000000791b */ /* 0x003fea0003800000 */
.L_x_2319:
[-C--:B------:R-:W-:Y:S01]  /*16a90*/  FFMA R133, R43, R57.reuse, R70 ;  /* 0x000000392b857223 */ /* 0x080fe20000000046 */
[----:B------:R-:W-:Y:S01]  /*16aa0*/  FFMA R106, R4, R57, R71 ;  /* 0x00000039046a7223 */ /* 0x000fe20000000047 */
[----:B------:R-:W-:Y:S02]  /*16ab0*/  MOV R88, R35 ;  /* 0x0000002300587202 */ /* 0x000fe40000000f00 */
[----:B------:R-:W-:-:S07]  /*16ac0*/  MOV R57, R123 ;  /* 0x0000007b00397202 */ /* 0x000fce0000000f00 */
[----:B------:R-:W-:Y:S05]  /*16ad0*/  WARPSYNC.COLLECTIVE R91, `(.L_x_2320) ;  /* 0x000000005b087348 */ /* 0x000fea0003c00000 */
[----:B------:R0:W1:Y:S02]  /*16ae0*/  SHFL.IDX P0, R123, R88, R89, R90 ;  /* 0x00000059587b7389 */ /* 0x000064000000005a */
[----:B01----:R-:W-:Y:S05]  /*16af0*/  ENDCOLLECTIVE ;  /* 0x000000000000791b */ /* 0x003fea0003800000 */
.L_x_2320:
[-C--:B------:R-:W-:Y:S01]  /*16b00*/  FFMA R135, R43, R59.reuse, R72 ;  /* 0x0000003b2b877223 */ /* 0x080fe20000000048 */
[----:B------:R-:W-:Y:S01]  /*16b10*/  FFMA R108, R4, R59, R73 ;  /* 0x0000003b046c7223 */ /* 0x000fe20000000049 */
[----:B------:R-:W-:Y:S02]  /*16b20*/  MOV R88, R36 ;  /* 0x0000002400587202 */ /* 0x000fe40000000f00 */
[----:B------:R-:W-:-:S07]  /*16b30*/  MOV R59, R123 ;  /* 0x0000007b003b7202 */ /* 0x000fce0000000f00 */
[----:B------:R-:W-:Y:S05]  /*16b40*/  WARPSYNC.COLLECTIVE R91, `(.L_x_2321) ;  /* 0x000000005b087348 */ /* 0x000fea0003c00000 */
[----:B------:R0:W1:Y:S02]  /*16b50*/  SHFL.IDX P0, R123, R88, R89, R90 ;  /* 0x00000059587b7389 */ /* 0x000064000000005a */
[----:B01----:R-:W-:Y:S05]  /*16b60*/  ENDCOLLECTIVE ;  /* 0x000000000000791b */ /* 0x003fea0003800000 */
.L_x_2321:
[-C--:B------:R-:W-:Y:S01]  /*16b70*/  FFMA R137, R43, R61.reuse, R74 ;  /* 0x0000003d2b897223 */ /* 0x080fe2000000004a */
[----:B------:R-:W-:Y:S01]  /*16b80*/  FFMA R110, R4, R61, R75 ;  /* 0x0000003d046e7223 */ /* 0x000fe2000000004b */
[----:B------:R-:W-:Y:S02]  /*16b90*/  MOV R88, R37 ;  /* 0x0000002500587202 */ /* 0x000fe40000000f00 */
[----:B------:R-:W-:-:S07]  /*16ba0*/  MOV R61, R123 ;  /* 0x0000007b003d7202 */ /* 0x000fce0000000f00 */
[----:B------:R-:W-:Y:S05]  /*16bb0*/  WARPSYNC.COLLECTIVE R91, `(.L_x_2322) ;  /* 0x000000005b087348 */ /* 0x000fea0003c00000 */
[----:B------:R0:W1:Y:S02]  /*16bc0*/  SHFL.IDX P0, R123, R88, R89, R90 ;  /* 0x00000059587b7389 */ /* 0x000064000000005a */
[----:B01----:R-:W-:Y:S05]  /*16bd0*/  ENDCOLLECTIVE ;  /* 0x000000000000791b */ /* 0x003fea0003800000 */
.L_x_2322:
        /* <DEDUP_REMOVED lines=8> */
.L_x_2323:
[-C--:B------:R-:W-:Y:S01]  /*16c60*/  FFMA R138, R43, R63.reuse, R82 ;  /* 0x0000003f2b8a7223 */ /* 0x080fe20000000052 */
[----:B------:R-:W-:Y:S01]  /*16c70*/  FFMA R79, R4, R63, R79 ;  /* 0x0000003f044f7223 */ /* 0x000fe2000000004f */
[----:B------:R-:W-:Y:S02]  /*16c80*/  MOV R88, R39 ;  /* 0x0000002700587202 */ /* 0x000fe40000000f00 */
[----:B------:R-:W-:-:S07]  /*16c90*/  MOV R63, R123 ;  /* 0x0000007b003f7202 */ /* 0x000fce0000000f00 */
[----:B------:R-:W-:Y:S05]  /*16ca0*/  WARPSYNC.COLLECTIVE R91, `(.L_x_2324) ;  /* 0x000000005b087348 */ /* 0x000fea0003c00000 */
[----:B------:R0:W1:Y:S02]  /*16cb0*/  SHFL.IDX P0, R123, R88, R89, R90 ;  /* 0x00000059587b7389 */ /* 0x000064000000005a */
[----:B01----:R-:W-:Y:S05]  /*16cc0*/  ENDCOLLECTIVE ;  /* 0x000000000000791b */ /* 0x003fea0003800000 */
.L_x_2324:
[----:B------:R-:W-:Y:S02]  /*16cd0*/  MOV R88, R40 ;  /* 0x0000002800587202 */ /* 0x000fe40000000f00 */
[----:B------:R-:W-:-:S07]  /*16ce0*/  MOV R65, R123 ;  /* 0x0000007b00417202 */ /* 0x000fce0000000f00 */
[----:B------:R-:W-:Y:S05]  /*16cf0*/  WARPSYNC.COLLECTIVE R91, `(.L_x_2325) ;  /* 0x000000005b087348 */ /* 0x000fea0003c00000 */
[----:B------:R0:W1:Y:S02]  /*16d00*/  SHFL.IDX P0, R123, R88, R89, R90 ;  /* 0x00000059587b7389 */ /* 0x000064000000005a */
[----:B01----:R-:W-:Y:S05]  /*16d10*/  ENDCOLLECTIVE ;  /* 0x000000000000791b */ /* 0x003fea0003800000 */
.L_x_2325:
[----:B------:R-:W-:Y:S02]  /*16d20*/  MOV R88, R41 ;  /* 0x0000002900587202 */ /* 0x000fe40000000f00 */
[----:B------:R-:W-:-:S07]  /*16d30*/  MOV R149, R123 ;  /* 0x0000007b00957202 */ /* 0x000fce0000000f00 */
[----:B------:R-:W-:Y:S05]  /*16d40*/  WARPSYNC.COLLECTIVE R91, `(.L_x_2326) ;  /* 0x000000005b087348 */ /* 0x000fea0003c00000 */
[----:B------:R0:W1:Y:S02]  /*16d50*/  SHFL.IDX P0, R123, R88, R89, R90 ;  /* 0x00000059587b7389 */ /* 0x000064000000005a */
[----:B01----:R-:W-:Y:S05]  /*16d60*/  ENDCOLLECTIVE ;  /* 0x000000000000791b */ /* 0x003fea0003800000 */
.L_x_2326:
[----:B------:R-:W-:Y:S01]  /*16d70*/  FFMA R83, R4, R125, R83 ;  /* 0x0000007d04537223 */ /* 0x000fe20000000053 */
[----:B------:R-:W-:Y:S02]  /*16d80*/  MOV R88, R42 ;  /* 0x0000002a00587202 */ /* 0x000fe40000000f00 */
[----:B------:R-:W-:-:S07]  /*16d90*/  MOV R125, R123 ;  /* 0x0000007b007d7202 */ /* 0x000fce0000000f00 */
[----:B------:R-:W-:Y:S05]  /*16da0*/  WARPSYNC.COLLECTIVE R91, `(.L_x_2327) ;  /* 0x000000005b087348 */ /* 0x000fea0003c00000 */
[----:B------:R0:W1:Y:S02]  /*16db0*/  SHFL.IDX P0, R123, R88, R89, R90 ;  /* 0x00000059587b7389 */ /* 0x000064000000005a */
[----:B01----:R-:W-:Y:S05]  /*16dc0*/  ENDCOLLECTIVE ;  /* 0x000000000000791b */ /* 0x003fea0003800000 */
.L_x_2327:
        /* <DEDUP_REMOVED lines=78> */
.L_x_1860:
[----:B------:R-:W-:Y:S01]  /*172b0*/  HFMA2 R90, -RZ, RZ, 0, 1.847743988037109375e-06 ;  /* 0x0000001fff5a7431 */ /* 0x000fe200000001ff */
[----:B------:R-:W-:Y:S01]  /*172c0*/  BSSY B1, `(.L_x_2329) ;  /* 0x0000006000017945 */ /* 0x000fe20003800000 */
[----:B------:R-:W-:Y:S02]  /*172d0*/  MOV R88, R8 ;  /* 0x0000000800587202 */ /* 0x000fe40000000f00 */
[----:B------:R-:W-:-:S07]  /*172e0*/  MOV R91, 0xffffffff ;  /* 0xffffffff005b7802 */ /* 0x000fce0000000f00 */
[----:B-----5:R-:W-:Y:S05]  /*172f0*/  WARPSYNC.COLLECTIVE R91, `(.L_x_2330) ;  /* 0x000000005b087348 */ /* 0x020fea0003c00000 */
[----:B------:R0:W1:Y:S02]  /*17300*/  SHFL.IDX P0, R123, R88, R89, R90 ;  /* 0x00000059587b7389 */ /* 0x000064000000005a */
[----:B01---5:R-:W-:Y:S05]  /*17310*/  ENDCOLLECTIVE ;  /* 0x000000000000791b */ /* 0x023fea0003800000 */
.L_x_2330:
[----:B------:R-:W-:Y:S05]  /*17320*/  BSYNC B1 ;  /* 0x0000000000017941 */ /* 0x000fea0003800000 */
.L_x_2329:
        /* <DEDUP_REMOVED lines=8> */
.L_x_2331:
[----:B------:R0:W5:Y:S04]  /*173b0*/  LDG.E.CONSTANT R4, desc[UR4][R44.64] ;  /* 0x000000042c047981 */ /* 0x000168000c1e9900 */
[----:B------:R0:W5:Y:S01]  /*173c0*/  LDG.E.CONSTANT R3, desc[UR4][R44.64+0x80] ;  /* 0x000080042c037981 */ /* 0x000162000c1e9900 */
[----:B------:R-:W-:Y:S02]  /*173d0*/  MOV R88, R10 ;  /* 0x0000000a00587202 */ /* 0x000fe40000000f00 */
[----:B------:R-:W-:-:S07]  /*173e0*/  MOV R46, R123 ;  /* 0x0000007b002e7202 */ /* 0x000fce0000000f00 */
[----:B0----5:R-:W-:Y:S05]  /*173f0*/  WARPSYNC.COLLECTIVE R91, `(.L_x_2332) ;  /* 0x000000005b087348 */ /* 0x021fea0003c00000 */
[----:B------:R1:W2:Y:S02]  /*17400*/  SHFL.IDX P0, R123, R88, R89, R90 ;  /* 0x00000059587b7389 */ /* 0x0002a4000000005a */
[----:B012--5:R-:W-:Y:S05]  /*17410*/  ENDCOLLECTIVE ;  /* 0x000000000000791b */ /* 0x027fea0003800000 */
.L_x_2332:
[----:B------:R-:W-:Y:S02]  /*17420*/  MOV R88, R11 ;  /* 0x0000000b00587202 */ /* 0x000fe40000000f00 */
[----:B------:R-:W-:-:S07]  /*17430*/  MOV R7, R123 ;  /* 0x0000007b00077202 */ /* 0x000fce0000000f00 */
[----:B------:R-:W-:Y:S05]  /*17440*/  WARPSYNC.COLLECTIVE R91, `(.L_x_2333) ;  /* 0x000000005b087348 */ /* 0x000fea0003c00000 */
[----:B------:R0:W1:Y:S02]  /*17450*/  SHFL.IDX P0, R123, R88, R89, R90 ;  /* 0x00000059587b7389 */ /* 0x000064000000005a */
[----:B01----:R-:W-:Y:S05]  /*17460*/  ENDCOLLECTIVE ;  /* 0x000000000000791b */ /* 0x003fea0003800000 */
.L_x_2333:
[----:B------:R-:W-:Y:S02]  /*17470*/  MOV R88, R12 ;  /* 0x0000000c00587202 */ /* 0x000fe40000000f00 */
[----:B------:R-:W-:-:S07]  /*17480*/  MOV R82, R123 ;  /* 0x0000007b00527202 */ /* 0x000fce0000000f00 */
[----:B------:R-:W-:Y:S05]  /*17490*/  WARPSYNC.COLLECTIVE R91, `(.L_x_2334) ;  /* 0x000000005b087348 */ /* 0x000fea0003c00000 */
[----:B------:R0:W1:Y:S02]  /*174a0*/  SHFL.IDX P0, R123, R88, R89, R90 ;  /* 0x00000059587b7389 */ /* 0x000064000000005a */
[----:B01----:R-:W-:Y:S05]  /*174b0*/  ENDCOLLECTIVE ;  /* 0x000000000000791b */ /* 0x003fea0003800000 */
.L_x_2334:
[----:B------:R-:W-:Y:S02]  /*174c0*/  MOV R88, R13 ;  /* 0x0000000d00587202 */ /* 0x000fe40000000f00 */
[----:B------:R-:W-:-:S07]  /*174d0*/  MOV R12, R123 ;  /* 0x0000007b000c7202 */ /* 0x000fce0000000f00 */
[----:B------:R-:W-:Y:S05]  /*174e0*/  WARPSYNC.COLLECTIVE R91, `(.L_x_2335) ;  /* 0x000000005b087348 */ /* 0x000fea0003c00000 */
[----:B------:R0:W1:Y:S02]  /*174f0*/  SHFL.IDX P0, R123, R88, R89, R90 ;  /* 0x00000059587b7389 */ /* 0x000064000000005a */
[----:B01----:R-:W-:Y:S05]  /*17500*/  ENDCOLLECTIVE ;  /* 0x000000000000791b */ /* 0x003fea0003800000 */
.L_x_2335:
[----:B------:R-:W-:Y:S02]  /*17510*/  MOV R88, R14 ;  /* 0x0000000e00587202 */ /* 0x000fe40000000f00 */
[----:B------:R-:W-:-:S07]  /*17520*/  MOV R84, R123 ;  /* 0x0000007b00547202 */ /* 0x000fce0000000f00 */
[----:B------:R-:W-:Y:S05]  /*17530*/  WARPSYNC.COLLECTIVE R91, `(.L_x_2336) ;  /* 0x000000005b087348 */ /* 0x000fea0003c00000 */
[----:B------:R0:W1:Y:S02]  /*17540*/  SHFL.IDX P0, R123, R88, R89, R90 ;  /* 0x00000059587b7389 */ /* 0x000064000000005a */
[----:B01----:R-:W-:Y:S05]  /*17550*/  ENDCOLLECTIVE ;  /* 0x000000000000791b */ /* 0x003fea0003800000 */
.L_x_2336:
[----:B------:R-:W-:Y:S02]  /*17560*/  MOV R88, R15 ;  /* 0x0000000f00587202 */ /* 0x000fe40000000f00 */
[----:B------:R-:W-:-:S07]  /*17570*/  MOV R14, R123 ;  /* 0x0000007b000e7202 */ /* 0x000fce0000000f00 */
[----:B------:R-:W-:Y:S05]  /*17580*/  WARPSYNC.COLLECTIVE R91, `(.L_x_2337) ;  /* 0x000000005b087348 */ /* 0x000fea0003c00000 */
[----:B------:R0:W1:Y:S02]  /*17590*/  SHFL.IDX P0, R123, R88, R89, R90 ;  /* 0x00000059587b7389 */ /* 0x000064000000005a */
[----:B01----:R-:W-:Y:S05]  /*175a0*/  ENDCOLLECTIVE ;  /* 0x000000000000791b */ /* 0x003fea0003800000 */
.L_x_2337:
[----:B------:R-:W-:Y:S02]  /*175b0*/  MOV R88, R16 ;  /* 0x0000001000587202 */ /* 0x000fe40000000f00 */
[----:B------:R-:W-:-:S07]  /*175c0*/  MOV R86, R123 ;  /* 0x0000007b00567202 */ /* 0x000fce0000000f00 */
[----:B------:R-:W-:Y:S05]  /*175d0*/  WARPSYNC.COLLECTIVE R91, `(.L_x_2338) ;  /* 0x000000005b087348 */ /* 0x000fea0003c00000 */
[----:B------:R0:W1:Y:S02]  /*175e0*/  SHFL.IDX P0, R123, R88, R89, R90 ;  /* 0x00000059587b7389 */ /* 0x000064000000005a */
[----:B01----:R-:W-:Y:S05]  /*175f0*/  ENDCOLLECTIVE ;  /* 0x000000000000791b */ /* 0x003fea0003800000 */
.L_x_2338:
[----:B------:R-:W-:Y:S02]  /*17600*/  MOV R88, R17 ;  /* 0x0000001100587202 */ /* 0x000fe40000000f00 */
[----:B------:R-:W-:-:S07]  /*17610*/  MOV R16, R123 ;  /* 0x0000007b00107202 */ /* 0x000fce0000000f00 */
[----:B------:R-:W-:Y:S05]  /*17620*/  WARPSYNC.COLLECTIVE R91, `(.L_x_2339) ;  /* 0x000000005b087348 */ /* 0x000fea0003c00000 */
[----:B------:R0:W1:Y:S02]  /*17630*/  SHFL.IDX P0, R123, R88, R89, R90 ;  /* 0x00000059587b7389 */ /* 0x000064000000005a */
[----:B01----:R-:W-:Y:S05]  /*17640*/  ENDCOLLECTIVE ;  /* 0x000000000000791b */ /* 0x003fea0003800000 */
.L_x_2339:
[----:B------:R-:W-:Y:S02]  /*17650*/  MOV R88, R18 ;  /* 0x0000001200587202 */ /* 0x000fe40000000f00 */
[----:B------:R-:W-:-:S07]  /*17660*/  MOV R122, R123 ;  /* 0x0000007b007a7202 */ /* 0x000fce0000000f00 */
[----:B------:R-:W-:Y:S05]  /*17670*/  WARPSYNC.COLLECTIVE R91, `(.L_x_2340) ;  /* 0x000000005b087348 */ /* 0x000fea0003c00000 */
[----:B------:R0:W1:Y:S02]  /*17680*/  SHFL.IDX P0, R123, R88, R89, R90 ;  /* 0x00000059587b7389 */ /* 0x000064000000005a */
[----:B01----:R-:W-:Y:S05]  /*17690*/  ENDCOLLECTIVE ;  /* 0x000000000000791b */ /* 0x003fea0003800000 */
.L_x_2340:
[----:B------:R-:W-:Y:S02]  /*176a0*/  MOV R88, R19 ;  /* 0x0000001300587202 */ /* 0x000fe40000000f00 */
[----:B------:R-:W-:-:S07]  /*176b0*/  MOV R18, R123 ;  /* 0x0000007b00127202 */ /* 0x000fce0000000f00 */
[----:B------:R-:W-:Y:S05]  /*176c0*/  WARPSYNC.COLLECTIVE R91, `(.L_x_2341) ;  /* 0x000000005b087348 */ /* 0x000fea0003c00000 */
[----:B------:R0:W1:Y:S02]  /*176d0*/  SHFL.IDX P0, R123, R88, R89, R90 ;  /* 0x00000059587b7389 */ /* 0x000064000000005a */
[----:B01----:R-:W-:Y:S05]  /*176e0*/  ENDCOLLECTIVE ;  /* 0x000000000000791b */ /* 0x003fea0003800000 */
.L_x_2341:
[----:B------:R-:W-:Y:S02]  /*176f0*/  MOV R88, R20 ;  /* 0x0000001400587202 */ /* 0x000fe40000000f00 */
[----:B------:R-:W-:-:S07]  /*17700*/  MOV R44, R123 ;  /* 0x0000007b002c7202 */ /* 0x000fce0000000f00 */
[----:B------:R-:W-:Y:S05]  /*17710*/  WARPSYNC.COLLECTIVE R91, `(.L_x_2342) ;  /* 0x000000005b087348 */ /* 0x000fea0003c00000 */
[----:B------:R0:W1:Y:S02]  /*17720*/  SHFL.IDX P0, R123, R88, R89, R90 ;  /* 0x00000059587b7389 */ /* 0x000064000000005a */
[----:B01----:R-:W-:Y:S05]  /*17730*/  ENDCOLLECTIVE ;  /* 0x000000000000791b */ /* 0x003fea0003800000 */
.L_x_2342:
        /* <DEDUP_REMOVED lines=12> */
.L_x_2343:
        /* <DEDUP_REMOVED lines=22> */
.L_x_2344:
[-C--:B------:R-:W-:Y:S01]  /*17960*/  FFMA R71, R4, R10.reuse, R71 ;  /* 0x0000000a04477223 */ /* 0x080fe20000000047 */
[----:B------:R-:W-:Y:S01]  /*17970*/  FFMA R72, R3, R10, R72 ;  /* 0x0000000a03487223 */ /* 0x000fe20000000048 */
[----:B------:R-:W-:Y:S02]  /*17980*/  MOV R88, R23 ;  /* 0x0000001700587202 */ /* 0x000fe40000000f00 */
[----:B------:R-:W-:-:S07]  /*17990*/  MOV R22, R123 ;  /* 0x0000007b00167202 */ /* 0x000fce0000000f00 */
[----:B------:R-:W-:Y:S05]  /*179a0*/  WARPSYNC.COLLECTIVE R91, `(.L_x_2345) ;  /* 0x000000005b087348 */ /* 0x000fea0003c00000 */
[----:B------:R0:W1:Y:S02]  /*179b0*/  SHFL.IDX P0, R123, R88, R89, R90 ;  /* 0x00000059587b7389 */ /* 0x000064000000005a */
[----:B01----:R-:W-:Y:S05]  /*179c0*/  ENDCOLLECTIVE ;  /* 0x000000000000791b */ /* 0x003fea0003800000 */
.L_x_2345:
[-C--:B------:R-:W-:Y:S01]  /*179d0*/  FFMA R73, R4, R22.reuse, R73 ;  /* 0x0000001604497223 */ /* 0x080fe20000000049 */
[----:B------:R-:W-:Y:S01]  /*179e0*/  FFMA R74, R3, R22, R74 ;  /* 0x00000016034a7223 */ /* 0x000fe2000000004a */
[----:B------:R-:W-:Y:S02]  /*179f0*/  MOV R88, R24 ;  /* 0x0000001800587202 */ /* 0x000fe40000000f00 */
[----:B------:R-:W-:-:S07]  /*17a00*/  MOV R124, R123 ;  /* 0x0000007b007c7202 */ /* 0x000fce0000000f00 */
[----:B------:R-:W-:Y:S05]  /*17a10*/  WARPSYNC.COLLECTIVE R91, `(.L_x_2346) ;  /* 0x000000005b087348 */ /* 0x000fea0003c00000 */
[----:B------:R0:W1:Y:S02]  /*17a20*/  SHFL.IDX P0, R123, R88, R89, R90 ;  /* 0x00000059587b7389 */ /* 0x000064000000005a */
[----:B01----:R-:W-:Y:S05]  /*17a30*/  ENDCOLLECTIVE ;  /* 0x000000000000791b */ /* 0x003fea0003800000 */
.L_x_2346:
[-C--:B------:R-:W-:Y:S01]  /*17a40*/  FFMA R75, R4, R124.reuse, R75 ;  /* 0x0000007c044b7223 */ /* 0x080fe2000000004b */
[----:B------:R-:W-:Y:S01]  /*17a50*/  FFMA R92, R3, R124, R92 ;  /* 0x0000007c035c7223 */ /* 0x000fe2000000005c */
[----:B------:R-:W-:Y:S02]  /*17a60*/  MOV R88, R25 ;  /* 0x0000001900587202 */ /* 0x000fe40000000f00 */
[----:B------:R-:W-:-:S07]  /*17a70*/  MOV R24, R123 ;  /* 0x0000007b00187202 */ /* 0x000fce0000000f00 */
[----:B------:R-:W-:Y:S05]  /*17a80*/  WARPSYNC.COLLECTIVE R91, `(.L_x_2347) ;  /* 0x000000005b087348 */ /* 0x000fea0003c00000 */
[----:B------:R0:W1:Y:S02]  /*17a90*/  SHFL.IDX P0, R123, R88, R89, R90 ;  /* 0x00000059587b7389 */ /* 0x000064000000005a */
[----:B01----:R-:W-:Y:S05]  /*17aa0*/  ENDCOLLECTIVE ;  /* 0x000000000000791b */ /* 0x003fea0003800000 */
.L_x_2347:
[-C--:B------:R-:W-:Y:S01]  /*17ab0*/  FFMA R93, R4, R24.reuse, R93 ;  /* 0x00000018045d7223 */ /* 0x080fe2000000005d */
[----:B------:R-:W-:Y:S01]  /*17ac0*/  FFMA R94, R3, R24, R94 ;  /* 0x00000018035e7223 */ /* 0x000fe2000000005e */
[----:B------:R-:W-:Y:S02]  /*17ad0*/  MOV R88, R26 ;  /* 0x0000001a00587202 */ /* 0x000fe40000000f00 */
[----:B------:R-:W-:-:S07]  /*17ae0*/  MOV R126, R123 ;  /* 0x0000007b007e7202 */ /* 0x000fce0000000f00 */
[----:B------:R-:W-:Y:S05]  /*17af0*/  WARPSYNC.COLLECTIVE R91, `(.L_x_2348) ;  /* 0x000000005b087348 */ /* 0x000fea0003c00000 */
[----:B------:R0:W1:Y:S02]  /*17b00*/  SHFL.IDX P0, R123, R88, R89, R90 ;  /* 0x00000059587b7389 */ /* 0x000064000000005a */
[----:B01----:R-:W-:Y:S05]  /*17b10*/  ENDCOLLECTIVE ;  /* 0x000000000000791b */ /* 0x003fea0003800000 */
.L_x_2348:
[-C--:B------:R-:W-:Y:S01]  /*17b20*/  FFMA R95, R4, R126.reuse, R95 ;  /* 0x0000007e045f7223 */ /* 0x080fe2000000005f */
[----:B------:R-:W-:Y:S01]  /*17b30*/  FFMA R96, R3, R126, R96 ;  /* 0x0000007e03607223 */ /* 0x000fe20000000060 */
[----:B------:R-:W-:Y:S02]  /*17b40*/  MOV R88, R28 ;  /* 0x0000001c00587202 */ /* 0x000fe40000000f00 */
[----:B------:R-:W-:-:S07]  /*17b50*/  MOV R26, R123 ;  /* 0x0000007b001a7202 */ /* 0x000fce0000000f00 */
[----:B------:R-:W-:Y:S05]  /*17b60*/  WARPSYNC.COLLECTIVE R91, `(.L_x_2349) ;  /* 0x000000005b087348 */ /* 0x000fea0003c00000 */
[----:B------:R0:W1:Y:S02]  /*17b70*/  SHFL.IDX P0, R123, R88, R89, R90 ;  /* 0x00000059587b7389 */ /* 0x000064000000005a */
[----:B01----:R-:W-:Y:S05]  /*17b80*/  ENDCOLLECTIVE ;  /* 0x000000000000791b */ /* 0x003fea0003800000 */
.L_x_2349:
[-C--:B------:R-:W-:Y:S01]  /*17b90*/  FFMA R97, R4, R26.reuse, R97 ;  /* 0x0000001a04617223 */ /* 0x080fe20000000061 */
[----:B------:R-:W-:Y:S01]  /*17ba0*/  FFMA R98, R3, R26, R98 ;  /* 0x0000001a03627223 */ /* 0x000fe20000000062 */
[----:B------:R-:W-:Y:S02]  /*17bb0*/  MOV R88, R29 ;  /* 0x0000001d00587202 */ /* 0x000fe40000000f00 */
[----:B------:R-:W-:-:S07]  /*17bc0*/  MOV R28, R123 ;  /* 0x0000007b001c7202 */ /* 0x000fce0000000f00 */
[----:B------:R-:W-:Y:S05]  /*17bd0*/  WARPSYNC.COLLECTIVE R91, `(.L_x_2350) ;  /* 0x000000005b087348 */ /* 0x000fea0003c00000 */
[----:B------:R0:W1:Y:S02]  /*17be0*/  SHFL.IDX P0, R123, R88, R89, R90 ;  /* 0x00000059587b7389 */ /* 0x000064000000005a */
[----:B01----:R-:W-:Y:S05]  /*17bf0*/  ENDCOLLECTIVE ;  /* 0x000000000000791b */ /* 0x003fea0003800000 */
.L_x_2350:
[-C--:B------:R-:W-:Y:S01]  /*17c00*/  FFMA R99, R4, R28.reuse, R99 ;  /* 0x0000001c04637223 */ /* 0x080fe20000000063 */
[----:B------:R-:W-:Y:S01]  /*17c10*/  FFMA R100, R3, R28, R100 ;  /* 0x0000001c03647223 */ /* 0x000fe20000000064 */
[----:B------:R-:W-:Y:S02]  /*17c20*/  MOV R88, R30 ;  /* 0x0000001e00587202 */ /* 0x000fe40000000f00 */
[----:B------:R-:W-:-:S07]  /*17c30*/  MOV R128, R123 ;  /* 0x0000007b00807202 */ /* 0x000fce0000000f00 */
[----:B------:R-:W-:Y:S05]  /*17c40*/  WARPSYNC.COLLECTIVE R91, `(.L_x_2351) ;  /* 0x000000005b087348 */ /* 0x000fea0003c00000 */
[----:B------:R0:W1:Y:S02]  /*17c50*/  SHFL.IDX P0, R123, R88, R89, R90 ;  /* 0x00000059587b7389 */ /* 0x000064000000005a */
[----:B01----:R-:W-:Y:S05]  /*17c60*/  ENDCOLLECTIVE ;  /* 0x000000000000791b */ /* 0x003fea0003800000 */
.L_x_2351:
[-C--:B------:R-:W-:Y:S01]  /*17c70*/  FFMA R101, R4, R128.reuse, R101 ;  /* 0x0000008004657223 */ /* 0x080fe20000000065 */
[----:B------:R-:W-:Y:S01]  /*17c80*/  FFMA R102, R3, R128, R102 ;  /* 0x0000008003667223 */ /* 0x000fe20000000066 */
[----:B------:R-:W-:Y:S02]  /*17c90*/  MOV R88, R31 ;  /* 0x0000001f00587202 */ /* 0x000fe40000000f00 */
[----:B------:R-:W-:-:S07]  /*17ca0*/  MOV R30, R123 ;  /* 0x0000007b001e7202 */ /* 0x000fce0000000f00 */
[----:B------:R-:W-:Y:S05]  /*17cb0*/  WARPSYNC.COLLECTIVE R91, `(.L_x_2352) ;  /* 0x000000005b087348 */ /* 0x000fea0003c00000 */
[----:B------:R0:W1:Y:S02]  /*17cc0*/  SHFL.IDX P0, R123, R88, R89, R90 ;  /* 0x00000059587b7389 */ /* 0x000064000000005a */
[----:B01----:R-:W-:Y:S05]  /*17cd0*/  ENDCOLLECTIVE ;  /* 0x000000000000791b */ /* 0x003fea0003800000 */
.L_x_2352:
[-C--:B------:R-:W-:Y:S01]  /*17ce0*/  FFMA R103, R4, R30.reuse, R103 ;  /* 0x0000001e04677223 */ /* 0x080fe20000000067 */
[----:B------:R-:W-:Y:S01]  /*17cf0*/  FFMA R104, R3, R30, R104 ;  /* 0x0000001e03687223 */ /* 0x000fe20000000068 */
[----:B------:R-:W-:Y:S02]  /*17d00*/  MOV R88, R32 ;  /* 0x0000002000587202 */ /* 0x000fe40000000f00 */
[----:B------:R-:W-:-:S07]  /*17d10*/  MOV R130, R123 ;  /* 0x0000007b00827202 */ /* 0x000fce0000000f00 */
[----:B------:R-:W-:Y:S05]  /*17d20*/  WARPSYNC.COLLECTIVE R91, `(.L_x_2353) ;  /* 0x000000005b087348 */ /* 0x000fea0003c00000 */
[----:B------:R0:W1:Y:S02]  /*17d30*/  SHFL.IDX P0, R123, R88, R89, R90 ;  /* 0x00000059587b7389 */ /* 0x000064000000005a */
[----:B01----:R-:W-:Y:S05]  /*17d40*/  ENDCOLLECTIVE ;  /* 0x000000000000791b */ /* 0x003fea0003800000 */
.L_x_2353:
[-C--:B------:R-:W-:Y:S01]  /*17d50*/  FFMA R105, R4, R130.reuse, R105 ;  /* 0x0000008204697223 */ /* 0x080fe20000000069 */
[----:B------:R-:W-:Y:S01]  /*17d60*/  FFMA R106, R3, R130, R106 ;  /* 0x00000082036a7223 */ /* 0x000fe2000000006a */
[----:B------:R-:W-:Y:S02]  /*17d70*/  MOV R88, R34 ;  /* 0x0000002200587202 */ /* 0x000fe40000000f00 */
[----:B------:R-:W-:-:S07]  /*17d80*/  MOV R32, R123 ;  /* 0x0000007b00207202 */ /* 0x000fce0000000f00 */
[----:B------:R-:W-:Y:S05]  /*17d90*/  WARPSYNC.COLLECTIVE R91, `(.L_x_2354) ;  /* 0x000000005b087348 */ /* 0x000fea0003c00000 */
[----:B------:R0:W1:Y:S02]  /*17da0*/  SHFL.IDX P0, R123, R88, R89, R90 ;  /* 0x00000059587b7389 */ /* 0x000064000000005a */
[----:B01----:R-:W-:Y:S05]  /*17db0*/  ENDCOLLECTIVE ;  /* 0x000000000000791b */ /* 0x003fea0003800000 */
.L_x_2354:
[-C--:B------:R-:W-:Y:S01]  /*17dc0*/  FFMA R107, R4, R32.reuse, R107 ;  /* 0x00000020046b7223 */ /* 0x080fe2000000006b */
[----:B------:R-:W-:Y:S01]  /*17dd0*/  FFMA R108, R3, R32, R108 ;  /* 0x00000020036c7223 */ /* 0x000fe2000000006c */
[----:B------:R-:W-:Y:S02]  /*17de0*/  MOV R88, R35 ;  /* 0x0000002300587202 */ /* 0x000fe40000000f00 */
[----:B------:R-:W-:-:S07]  /*17df0*/  MOV R34, R123 ;  /* 0x0000007b00227202 */ /* 0x000fce0000000f00 */
[----:B------:R-:W-:Y:S05]  /*17e00*/  WARPSYNC.COLLECTIVE R91, `(.L_x_2355) ;  /* 0x000000005b087348 */ /* 0x000fea0003c00000 */
[----:B------:R0:W1:Y:S02]  /*17e10*/  SHFL.IDX P0, R123, R88, R89, R90 ;  /* 0x00000059587b7389 */ /* 0x000064000000005a */
[----:B01----:R-:W-:Y:S05]  /*17e20*/  ENDCOLLECTIVE ;  /* 0x000000000000791b */ /* 0x003fea0003800000 */
.L_x_2355:
[-C--:B------:R-:W-:Y:S01]  /*17e30*/  FFMA R109, R4, R34.reuse, R109 ;  /* 0x00000022046d7223 */ /* 0x080fe2000000006d */
[----:B------:R-:W-:Y:S01]  /*17e40*/  FFMA R110, R3, R34, R110 ;  /* 0x00000022036e7223 */ /* 0x000fe2000000006e */
[----:B------:R-:W-:Y:S02]  /*17e50*/  MOV R88, R36 ;  /* 0x0000002400587202 */ /* 0x000fe40000000f00 */
[----:B------:R-:W-:-:S07]  /*17e60*/  MOV R132, R123 ;  /* 0x0000007b00847202 */ /* 0x000fce0000000f00 */
[----:B------:R-:W-:Y:S05]  /*17e70*/  WARPSYNC.COLLECTIVE R91, `(.L_x_2356) ;  /* 0x000000005b087348 */ /* 0x000fea0003c00000 */
[----:B------:R0:W1:Y:S02]  /*17e80*/  SHFL.IDX P0, R123, R88, R89, R90 ;  /* 0x00000059587b7389 */ /* 0x000064000000005a */
[----:B01----:R-:W-:Y:S05]  /*17e90*/  ENDCOLLECTIVE ;  /* 0x000000000000791b */ /* 0x003fea0003800000 */
.L_x_2356:
[-C--:B------:R-:W-:Y:S01]  /*17ea0*/  FFMA R111, R4, R132.reuse, R111 ;  /* 0x00000084046f7223 */ /* 0x080fe2000000006f */
[----:B------:R-:W-:Y:S01]  /*17eb0*/  FFMA R112, R3, R132, R112 ;  /* 0x0000008403707223 */ /* 0x000fe20000000070 */
[----:B------:R-:W-:Y:S02]  /*17ec0*/  MOV R88, R37 ;  /* 0x0000002500587202 */ /* 0x000fe40000000f00 */
[----:B------:R-:W-:-:S07]  /*17ed0*/  MOV R36, R123 ;  /* 0x0000007b00247202 */ /* 0x000fce0000000f00 */
[----:B------:R-:W-:Y:S05]  /*17ee0*/  WARPSYNC.COLLECTIVE R91, `(.L_x_2357) ;  /* 0x000000005b087348 */ /* 0x000fea0003c00000 */
[----:B------:R0:W1:Y:S02]  /*17ef0*/  SHFL.IDX P0, R123, R88, R89, R90 ;  /* 0x00000059587b7389 */ /* 0x000064000000005a */
[----:B01----:R-:W-:Y:S05]  /*17f00*/  ENDCOLLECTIVE ;  /* 0x000000000000791b */ /* 0x003fea0003800000 */
.L_x_2357:
[-C--:B------:R-:W-:Y:S01]  /*17f10*/  FFMA R113, R4, R36.reuse, R113 ;  /* 0x0000002404717223 */ /* 0x080fe20000000071 */
[----:B------:R-:W-:Y:S01]  /*17f20*/  FFMA R114, R3, R36, R114 ;  /* 0x0000002403727223 */ /* 0x000fe20000000072 */
[----:B------:R-:W-:Y:S02]  /*17f30*/  MOV R88, R38 ;  /* 0x0000002600587202 */ /* 0x000fe40000000f00 */
[----:B------:R-:W-:-:S07]  /*17f40*/  MOV R134, R123 ;  /* 0x0000007b00867202 */ /* 0x000fce0000000f00 */
[----:B------:R-:W-:Y:S05]  /*17f50*/  WARPSYNC.COLLECTIVE R91, `(.L_x_2358) ;  /* 0x000000005b087348 */ /* 0x000fea0003c00000 */
[----:B------:R0:W1:Y:S02]  /*17f60*/  SHFL.IDX P0, R123, R88, R89, R90 ;  /* 0x00000059587b7389 */ /* 0x000064000000005a */
[----:B01----:R-:W-:Y:S05]  /*17f70*/  ENDCOLLECTIVE ;  /* 0x000000000000791b */ /* 0x003fea0003800000 */
.L_x_2358:
[-C--:B------:R-:W-:Y:S01]  /*17f80*/  FFMA R115, R4, R134.reuse, R115 ;  /* 0x0000008604737223 */ /* 0x080fe20000000073 */
[----:B------:R-:W-:Y:S01]  /*17f90*/  FFMA R116, R3, R134, R116 ;  /* 0x0000008603747223 */ /* 0x000fe20000000074 */
[----:B------:R-:W-:Y:S02]  /*17fa0*/  MOV R88, R39 ;  /* 0x0000002700587202 */ /* 0x000fe40000000f00 */
[----:B------:R-:W-:-:S07]  /*17fb0*/  MOV R38, R123 ;  /* 0x0000007b00267202 */ /* 0x000fce0000000f00 */
[----:B------:R-:W-:Y:S05]  /*17fc0*/  WARPSYNC.COLLECTIVE R91, `(.L_x_2359) ;  /* 0x000000005b087348 */ /* 0x000fea0003c00000 */
[----:B------:R0:W1:Y:S02]  /*17fd0*/  SHFL.IDX P0, R123, R88, R89, R90 ;  /* 0x00000059587b7389 */ /* 0x000064000000005a */
[----:B01----:R-:W-:Y:S05]  /*17fe0*/  ENDCOLLECTIVE ;  /* 0x000000000000791b */ /* 0x003fea0003800000 */
.L_x_2359:
[-C--:B------:R-:W-:Y:S01]  /*17ff0*/  FFMA R117, R4, R38.reuse, R117 ;  /* 0x0000002604757223 */ /* 0x080fe20000000075 */
[----:B------:R-:W-:Y:S01]  /*18000*/  FFMA R118, R3, R38, R118 ;  /* 0x0000002603767223 */ /* 0x000fe20000000076 */
[----:B------:R-:W-:Y:S02]  /*18010*/  MOV R88, R40 ;  /* 0x0000002800587202 */ /* 0x000fe40000000f00 */
[----:B------:R-:W-:-:S07]  /*18020*/  MOV R8, R123 ;  /* 0x0000007b00087202 */ /* 0x000fce0000000f00 */
[----:B------:R-:W-:Y:S05]  /*18030*/  WARPSYNC.COLLECTIVE R91, `(.L_x_2360) ;  /* 0x000000005b087348 */ /* 0x000fea0003c00000 */
[----:B------:R0:W1:Y:S02]  /*18040*/  SHFL.IDX P0, R123, R88, R89, R90 ;  /* 0x00000059587b7389 */ /* 0x000064000000005a */
[----:B01----:R-:W-:Y:S05]  /*18050*/  ENDCOLLECTIVE ;  /* 0x000000000000791b */ /* 0x003fea0003800000 */
.L_x_2360:
[-C--:B------:R-:W-:Y:S01]  /*18060*/  FFMA R119, R4, R8.reuse, R119 ;  /* 0x0000000804777223 */ /* 0x080fe20000000077 */
[----:B------:R-:W-:Y:S01]  /*18070*/  FFMA R120, R3, R8, R120 ;  /* 0x0000000803787223 */ /* 0x000fe20000000078 */
[----:B------:R-:W-:Y:S02]  /*18080*/  MOV R88, R41 ;  /* 0x0000002900587202 */ /* 0x000fe40000000f00 */
[----:B------:R-:W-:-:S07]  /*18090*/  MOV R40, R123 ;  /* 0x0000007b00287202 */ /* 0x000fce0000000f00 */
[----:B------:R-:W-:Y:S05]  /*180a0*/  WARPSYNC.COLLECTIVE R91, `(.L_x_2361) ;  /* 0x000000005b087348 */ /* 0x000fea0003c00000 */
[----:B------:R0:W1:Y:S02]  /*180b0*/  SHFL.IDX P0, R123, R88, R89, R90 ;  /* 0x00000059587b7389 */ /* 0x000064000000005a */
[----:B01----:R-:W-:Y:S05]  /*180c0*/  ENDCOLLECTIVE ;  /* 0x000000000000791b */ /* 0x003fea0003800000 */
.L_x_2361:
[-C--:B------:R-:W-:Y:S01]  /*180d0*/  FFMA R121, R4, R40.reuse, R121 ;  /* 0x0000002804797223 */ /* 0x080fe20000000079 */
[----:B------:R-:W-:Y:S01]  /*180e0*/  FFMA R87, R3, R40, R87 ;  /* 0x0000002803577223 */ /* 0x000fe20000000057 */
[----:B------:R-:W-:Y:S02]  /*180f0*/  MOV R88, R42 ;  /* 0x0000002a00587202 */ /* 0x000fe40000000f00 */
[----:B------:R-:W-:-:S07]  /*18100*/  MOV R41, R123 ;  /* 0x0000007b00297202 */ /* 0x000fce0000000f00 */
[----:B------:R-:W-:Y:S05]  /*18110*/  WARPSYNC.COLLECTIVE R91, `(.L_x_2362) ;  /* 0x000000005b087348 */ /* 0x000fea0003c00000 */
[----:B------:R0:W1:Y:S02]  /*18120*/  SHFL.IDX P0, R123, R88, R89, R90 ;  /* 0x00000059587b7389 */ /* 0x000064000000005a */
[----:B01----:R-:W-:Y:S05]  /*18130*/  ENDCOLLECTIVE ;  /* 0x000000000000791b */ /* 0x003fea0003800000 */
.L_x_2362:
[-C--:B------:R-:W-:Y:S01]  /*18140*/  FFMA R80, R4, R41.reuse, R80 ;  /* 0x0000002904507223 */ /* 0x080fe20000000050 */
[----:B------:R-:W-:Y:S01]  /*18150*/  FFMA R78, R3, R41, R78 ;  /* 0x00000029034e7223 */ /* 0x000fe2000000004e */
[----:B------:R-:W-:Y:S06]  /*18160*/  BRA `(.L_x_2363) ;  /* 0xffffff0800007947 */ /* 0x000fec000383ffff */
.L_x_2364:
        /* <DEDUP_REMOVED lines=9> */
.L_x_3255:


//--------------------- .text._Z12_spmm_conv_1PKfPfiiPKiS3_S3_S0_ --------------------------
	.section	.text._Z12_spmm_conv_1PKfPfiiPKiS3_S3_S0_,"ax",@progbits
	.align	128
        .global         _Z12_spmm_conv_1PKfPfiiPKiS3_S3_S0_
        .type           _Z12_spmm_conv_1PKfPfiiPKiS3_S3_S0_,@function
        .size           _Z12_spmm_conv_1PKfPfiiPKiS3_S3_S0_,(.L_x_3256 - _Z12_spmm_conv_1PKfPfiiPKiS3_S3_S0_)
        .other          _Z12_spmm_conv_1PKfPfiiPKiS3_S3_S0_,@"STO_CUDA_ENTRY STV_DEFAULT"
_Z12_spmm_conv_1PKfPfiiPKiS3_S3_S0_:
.text._Z12_spmm_conv_1PKfPfiiPKiS3_S3_S0_:
        /* <DEDUP_REMOVED lines=68> */
.L_x_2370:
        /* <DEDUP_REMOVED lines=90> */
.L_x_2368:
[----:B------:R-:W-:Y:S05]  /*09e0*/  BSYNC.RECONVERGENT B1 ;  /* 0x0000000000017941 */ /* 0x000fea0003800200 */
.L_x_2367:
        /* <DEDUP_REMOVED lines=554> */
.L_x_2559:
        /* <DEDUP_REMOVED lines=8> */
.L_x_2366:
[----:B------:R-:W-:Y:S05]  /*2d10*/  BSYNC B0 ;  /* 0x0000000000007941 */ /* 0x000fea0003800000 */
.L_x_2365:
        /* <DEDUP_REMOVED lines=109> */
.L_x_2372:
[----:B------:R-:W-:Y:S05]  /*33f0*/  BSYNC.RECONVERGENT B0 ;  /* 0x0000000000007941 */ /* 0x000fea0003800200 */
.L_x_2371:
        /* <DEDUP_REMOVED lines=464> */
.L_x_2649:
[-C--:B------:R-:W-:Y:S01]  /*5100*/  FFMA R44, R44, R93.reuse, R17 ;  /* 0x0000005d2c2c7223 */ /* 0x080fe20000000011 */
[----:B------:R-:W-:Y:S01]  /*5110*/  FFMA R45, R4, R93, R45 ;  /* 0x0000005d042d7223 */ /* 0x000fe2000000002d */
[----:B------:R-:W-:-:S07]  /*5120*/  MOV R42, R123 ;  /* 0x0000007b002a7202 */ /* 0x000fce0000000f00 */
.L_x_2374:
[----:B------:R-:W-:Y:S05]  /*5130*/  BSYNC B0 ;  /* 0x0000000000007941 */ /* 0x000fea0003800000 */
.L_x_2373:
        /* <DEDUP_REMOVED lines=143> */
.L_x_2695:
[-C--:B------:R-:W-:Y:S01]  /*5a30*/  FFMA R44, R5, R93.reuse, R44 ;  /* 0x0000005d052c7223 */ /* 0x080fe2000000002c */
[----:B------:R-:W-:-:S07]  /*5a40*/  FFMA R45, R4, R93, R45 ;  /* 0x0000005d042d7223 */ /* 0x000fce000000002d */
.L_x_2377:
[----:B------:R-:W-:Y:S05]  /*5a50*/  BSYNC B0 ;  /* 0x0000000000007941 */ /* 0x000fea0003800000 */
.L_x_2376:
        /* <DEDUP_REMOVED lines=72> */
.L_x_2719:
[-C--:B------:R-:W-:Y:S01]  /*5ee0*/  FFMA R44, R5, R93.reuse, R44 ;  /* 0x0000005d052c7223 */ /* 0x080fe2000000002c */
[----:B------:R-:W-:-:S07]  /*5ef0*/  FFMA R45, R4, R93, R45 ;  /* 0x0000005d042d7223 */ /* 0x000fce000000002d */
.L_x_2380:
[----:B------:R-:W-:Y:S05]  /*5f00*/  BSYNC B0 ;  /* 0x0000000000007941 */ /* 0x000fea0003800000 */
.L_x_2379:
        /* <DEDUP_REMOVED lines=119> */
.L_x_2369:
        /* <DEDUP_REMOVED lines=8> */
.L_x_2383:
[----:B------:R-:W-:Y:S05]  /*6700*/  BSYNC B1 ;  /* 0x0000000000017941 */ /* 0x000fea0003800000 */
.L_x_2382:
        /* <DEDUP_REMOVED lines=14> */
.L_x_2384:
        /* <DEDUP_REMOVED lines=9> */
.L_x_2385:
[----:B------:R-:W-:Y:S02]  /*6880*/  MOV R90, R75 ;  /* 0x0000004b005a7202 */ /* 0x000fe40000000f00 */
[----:B------:R-:W-:-:S07]  /*6890*/  MOV R81, R93 ;  /* 0x0000005d00517202 */ /* 0x000fce0000000f00 */
[----:B------:R-:W-:Y:S05]  /*68a0*/  WARPSYNC.COLLECTIVE R88, `(.L_x_2386) ;  /* 0x0000000058087348 */ /* 0x000fea0003c00000 */
[----:B------:R0:W1:Y:S02]  /*68b0*/  SHFL.IDX P0, R93, R91, R90, R89 ;  /* 0x0000005a5b5d7389 */ /* 0x0000640000000059 */
[----:B01----:R-:W-:Y:S05]  /*68c0*/  ENDCOLLECTIVE ;  /* 0x000000000000791b */ /* 0x003fea0003800000 */
.L_x_2386:
[----:B------:R-:W-:Y:S02]  /*68d0*/  MOV R90, R73 ;  /* 0x00000049005a7202 */ /* 0x000fe40000000f00 */
[----:B------:R-:W-:-:S07]  /*68e0*/  MOV R65, R93 ;  /* 0x0000005d00417202 */ /* 0x000fce0000000f00 */
[----:B------:R-:W-:Y:S05]  /*68f0*/  WARPSYNC.COLLECTIVE R88, `(.L_x_2387) ;  /* 0x0000000058087348 */ /* 0x000fea0003c00000 */
[----:B------:R0:W1:Y:S02]  /*6900*/  SHFL.IDX P0, R93, R91, R90, R89 ;  /* 0x0000005a5b5d7389 */ /* 0x0000640000000059 */
[----:B01----:R-:W-:Y:S05]  /*6910*/  ENDCOLLECTIVE ;  /* 0x000000000000791b */ /* 0x003fea0003800000 */
.L_x_2387:
[----:B------:R-:W-:Y:S02]  /*6920*/  MOV R90, R71 ;  /* 0x00000047005a7202 */ /* 0x000fe40000000f00 */
[----:B------:R-:W-:-:S07]  /*6930*/  MOV R63, R93 ;  /* 0x0000005d003f7202 */ /* 0x000fce0000000f00 */
[----:B------:R-:W-:Y:S05]  /*6940*/  WARPSYNC.COLLECTIVE R88, `(.L_x_2388) ;  /* 0x0000000058087348 */ /* 0x000fea0003c00000 */
[----:B------:R0:W1:Y:S02]  /*6950*/  SHFL.IDX P0, R93, R91, R90, R89 ;  /* 0x0000005a5b5d7389 */ /* 0x0000640000000059 */
[----:B01----:R-:W-:Y:S05]  /*6960*/  ENDCOLLECTIVE ;  /* 0x000000000000791b */ /* 0x003fea0003800000 */
.L_x_2388:
[----:B------:R-:W-:Y:S02]  /*6970*/  MOV R90, R69 ;  /* 0x00000045005a7202 */ /* 0x000fe40000000f00 */
[----:B------:R-:W-:-:S07]  /*6980*/  MOV R61, R93 ;  /* 0x0000005d003d7202 */ /* 0x000fce0000000f00 */
[----:B------:R-:W-:Y:S05]  /*6990*/  WARPSYNC.COLLECTIVE R88, `(.L_x_2389) ;  /* 0x0000000058087348 */ /* 0x000fea0003c00000 */
[----:B------:R0:W1:Y:S02]  /*69a0*/  SHFL.IDX P0, R93, R91, R90, R89 ;  /* 0x0000005a5b5d7389 */ /* 0x0000640000000059 */
[----:B01----:R-:W-:Y:S05]  /*69b0*/  ENDCOLLECTIVE ;  /* 0x000000000000791b */ /* 0x003fea0003800000 */
.L_x_2389:
[----:B------:R-:W-:Y:S02]  /*69c0*/  MOV R90, R67 ;  /* 0x00000043005a7202 */ /* 0x000fe40000000f00 */
[----:B------:R-:W-:-:S07]  /*69d0*/  MOV R59, R93 ;  /* 0x0000005d003b7202 */ /* 0x000fce0000000f00 */
[----:B------:R-:W-:Y:S05]  /*69e0*/  WARPSYNC.COLLECTIVE R88, `(.L_x_2390) ;  /* 0x0000000058087348 */ /* 0x000fea0003c00000 */
[----:B------:R0:W1:Y:S02]  /*69f0*/  SHFL.IDX P0, R93, R91, R90, R89 ;  /* 0x0000005a5b5d7389 */ /* 0x0000640000000059 */
[----:B01----:R-:W-:Y:S05]  /*6a00*/  ENDCOLLECTIVE ;  /* 0x000000000000791b */ /* 0x003fea0003800000 */
.L_x_2390:
[----:B------:R-:W-:Y:S02]  /*6a10*/  MOV R91, R20 ;  /* 0x00000014005b7202 */ /* 0x000fe40000000f00 */
[----:B------:R-:W-:Y:S02]  /*6a20*/  MOV R90, R57 ;  /* 0x00000039005a7202 */ /* 0x000fe40000000f00 */
[----:B------:R-:W-:-:S07]  /*6a30*/  MOV R7, R93 ;  /* 0x0000005d00077202 */ /* 0x000fce0000000f00 */
[----:B------:R-:W-:Y:S05]  /*6a40*/  WARPSYNC.COLLECTIVE R88, `(.L_x_2391) ;  /* 0x0000000058087348 */ /* 0x000fea0003c00000 */
[----:B------:R0:W1:Y:S02]  /*6a50*/  SHFL.IDX P0, R93, R91, R90, R89 ;  /* 0x0000005a5b5d7389 */ /* 0x0000640000000059 */
[----:B01----:R-:W-:Y:S05]  /*6a60*/  ENDCOLLECTIVE ;  /* 0x000000000000791b */ /* 0x003fea0003800000 */
.L_x_2391:
[----:B------:R-:W-:Y:S01]  /*6a70*/  MOV R91, R19 ;  /* 0x00000013005b7202 */ /* 0x000fe20000000f00 */
[C---:B------:R-:W-:Y:S01]  /*6a80*/  FFMA R78, R93.reuse, R79, R78 ;  /* 0x0000004f5d4e7223 */ /* 0x040fe2000000004e */
[----:B------:R-:W-:-:S07]  /*6a90*/  FFMA R76, R93, R80, R111 ;  /* 0x000000505d4c7223 */ /* 0x000fce000000006f */
[----:B------:R-:W-:Y:S05]  /*6aa0*/  WARPSYNC.COLLECTIVE R88, `(.L_x_2392) ;  /* 0x0000000058087348 */ /* 0x000fea0003c00000 */
[----:B------:R0:W1:Y:S02]  /*6ab0*/  SHFL.IDX P0, R93, R91, R90, R89 ;  /* 0x0000005a5b5d7389 */ /* 0x0000640000000059 */
[----:B01----:R-:W-:Y:S05]  /*6ac0*/  ENDCOLLECTIVE ;  /* 0x000000000000791b */ /* 0x003fea0003800000 */
.L_x_2392:
[----:B------:R-:W-:Y:S02]  /*6ad0*/  MOV R91, R18 ;  /* 0x00000012005b7202 */ /* 0x000fe40000000f00 */
[----:B------:R-:W-:-:S07]  /*6ae0*/  MOV R72, R93 ;  /* 0x0000005d00487202 */ /* 0x000fce0000000f00 */
[----:B------:R-:W-:Y:S05]  /*6af0*/  WARPSYNC.COLLECTIVE R88, `(.L_x_2393) ;  /* 0x0000000058087348 */ /* 0x000fea0003c00000 */
[----:B------:R0:W1:Y:S02]  /*6b00*/  SHFL.IDX P0, R93, R91, R90, R89 ;  /* 0x0000005a5b5d7389 */ /* 0x0000640000000059 */
[----:B01----:R-:W-:Y:S05]  /*6b10*/  ENDCOLLECTIVE ;  /* 0x000000000000791b */ /* 0x003fea0003800000 */
.L_x_2393:
[-C--:B------:R-:W-:Y:S01]  /*6b20*/  FFMA R74, R79, R72.reuse, R74 ;  /* 0x000000484f4a7223 */ /* 0x080fe2000000004a */
[----:B------:R-:W-:Y:S01]  /*6b30*/  FFMA R72, R80, R72, R109 ;  /* 0x0000004850487223 */ /* 0x000fe2000000006d */
[----:B------:R-:W-:Y:S02]  /*6b40*/  MOV R91, R17 ;  /* 0x00000011005b7202 */ /* 0x000fe40000000f00 */
[----:B------:R-:W-:-:S07]  /*6b50*/  MOV R113, R93 ;  /* 0x0000005d00717202 */ /* 0x000fce0000000f00 */
[----:B------:R-:W-:Y:S05]  /*6b60*/  WARPSYNC.COLLECTIVE R88, `(.L_x_2394) ;  /* 0x0000000058087348 */ /* 0x000fea0003c00000 */
[----:B------:R0:W1:Y:S02]  /*6b70*/  SHFL.IDX P0, R93, R91, R90, R89 ;  /* 0x0000005a5b5d7389 */ /* 0x0000640000000059 */
[----:B01----:R-:W-:Y:S05]  /*6b80*/  ENDCOLLECTIVE ;  /* 0x000000000000791b */ /* 0x003fea0003800000 */
.L_x_2394:
[-C--:B------:R-:W-:Y:S01]  /*6b90*/  FFMA R70, R79, R113.reuse, R70 ;  /* 0x000000714f467223 */ /* 0x080fe20000000046 */
[----:B------:R-:W-:Y:S01]  /*6ba0*/  FFMA R68, R80, R113, R107 ;  /* 0x0000007150447223 */ /* 0x000fe2000000006b */
[----:B------:R-:W-:Y:S02]  /*6bb0*/  MOV R91, R16 ;  /* 0x00000010005b7202 */ /* 0x000fe40000000f00 */
[----:B------:R-:W-:-:S07]  /*6bc0*/  MOV R115, R93 ;  /* 0x0000005d00737202 */ /* 0x000fce0000000f00 */
[----:B------:R-:W-:Y:S05]  /*6bd0*/  WARPSYNC.COLLECTIVE R88, `(.L_x_2395) ;  /* 0x0000000058087348 */ /* 0x000fea0003c00000 */
[----:B------:R0:W1:Y:S02]  /*6be0*/  SHFL.IDX P0, R93, R91, R90, R89 ;  /* 0x0000005a5b5d7389 */ /* 0x0000640000000059 */
[----:B01----:R-:W-:Y:S05]  /*6bf0*/  ENDCOLLECTIVE ;  /* 0x000000000000791b */ /* 0x003fea0003800000 */
.L_x_2395:
        /* <DEDUP_REMOVED lines=8> */
.L_x_2396:
[----:B------:R-:W-:Y:S02]  /*6c80*/  MOV R91, R14 ;  /* 0x0000000e005b7202 */ /* 0x000fe40000000f00 */
[----:B------:R-:W-:-:S07]  /*6c90*/  MOV R111, R93 ;  /* 0x0000005d006f7202 */ /* 0x000fce0000000f00 */
[----:B------:R-:W-:Y:S05]  /*6ca0*/  WARPSYNC.COLLECTIVE R88, `(.L_x_2397) ;  /* 0x0000000058087348 */ /* 0x000fea0003c00000 */
[----:B------:R0:W1:Y:S02]  /*6cb0*/  SHFL.IDX P0, R93, R91, R90, R89 ;  /* 0x0000005a5b5d7389 */ /* 0x0000640000000059 */
[----:B01----:R-:W-:Y:S05]  /*6cc0*/  ENDCOLLECTIVE ;  /* 0x000000000000791b */ /* 0x003fea0003800000 */
.L_x_2397:
[-C--:B------:R-:W-:Y:S01]  /*6cd0*/  FFMA R84, R80, R111.reuse, R101 ;  /* 0x0000006f50547223 */ /* 0x080fe20000000065 */
[----:B------:R-:W-:Y:S01]  /*6ce0*/  FFMA R82, R79, R111, R82 ;  /* 0x0000006f4f527223 */ /* 0x000fe20000000052 */
[----:B------:R-:W-:Y:S02]  /*6cf0*/  MOV R91, R13 ;  /* 0x0000000d005b7202 */ /* 0x000fe40000000f00 */
[----:B------:R-:W-:-:S07]  /*6d00*/  MOV R117, R93 ;  /* 0x0000005d00757202 */ /* 0x000fce0000000f00 */
[----:B------:R-:W-:Y:S05]  /*6d10*/  WARPSYNC.COLLECTIVE R88, `(.L_x_2398) ;  /* 0x0000000058087348 */ /* 0x000fea0003c00000 */
[----:B------:R0:W1:Y:S02]  /*6d20*/  SHFL.IDX P0, R93, R91, R90, R89 ;  /* 0x0000005a5b5d7389 */ /* 0x0000640000000059 */
[----:B01----:R-:W-:Y:S05]  /*6d30*/  ENDCOLLECTIVE ;  /* 0x000000000000791b */ /* 0x003fea0003800000 */
.L_x_2398:
[-C--:B------:R-:W-:Y:S01]  /*6d40*/  FFMA R92, R80, R117.reuse, R99 ;  /* 0x00000075505c7223 */ /* 0x080fe20000000063 */
[----:B------:R-:W-:Y:S01]  /*6d50*/  FFMA R86, R79, R117, R86 ;  /* 0x000000754f567223 */ /* 0x000fe20000000056 */
[----:B------:R-:W-:Y:S02]  /*6d60*/  MOV R91, R12 ;  /* 0x0000000c005b7202 */ /* 0x000fe40000000f00 */
[----:B------:R-:W-:-:S07]  /*6d70*/  MOV R119, R93 ;  /* 0x0000005d00777202 */ /* 0x000fce0000000f00 */
[----:B------:R-:W-:Y:S05]  /*6d80*/  WARPSYNC.COLLECTIVE R88, `(.L_x_2399) ;  /* 0x0000000058087348 */ /* 0x000fea0003c00000 */
[----:B------:R0:W1:Y:S02]  /*6d90*/  SHFL.IDX P0, R93, R91, R90, R89 ;  /* 0x0000005a5b5d7389 */ /* 0x0000640000000059 */
[----:B01----:R-:W-:Y:S05]  /*6da0*/  ENDCOLLECTIVE ;  /* 0x000000000000791b */ /* 0x003fea0003800000 */
.L_x_2399:
[-C--:B------:R-:W-:Y:S01]  /*6db0*/  FFMA R100, R80, R119.reuse, R97 ;  /* 0x0000007750647223 */ /* 0x080fe20000000061 */
[----:B------:R-:W-:Y:S01]  /*6dc0*/  FFMA R94, R79, R119, R94 ;  /* 0x000000774f5e7223 */ /* 0x000fe2000000005e */
[----:B------:R-:W-:Y:S02]  /*6dd0*/  MOV R91, R11 ;  /* 0x0000000b005b7202 */ /* 0x000fe40000000f00 */
[----:B------:R-:W-:-:S07]  /*6de0*/  MOV R121, R93 ;  /* 0x0000005d00797202 */ /* 0x000fce0000000f00 */
[----:B------:R-:W-:Y:S05]  /*6df0*/  WARPSYNC.COLLECTIVE R88, `(.L_x_2400) ;  /* 0x0000000058087348 */ /* 0x000fea0003c00000 */
[----:B------:R0:W1:Y:S02]  /*6e00*/  SHFL.IDX P0, R93, R91, R90, R89 ;  /* 0x0000005a5b5d7389 */ /* 0x0000640000000059 */
[----:B01----:R-:W-:Y:S05]  /*6e10*/  ENDCOLLECTIVE ;  /* 0x000000000000791b */ /* 0x003fea0003800000 */
.L_x_2400:
[-C--:B------:R-:W-:Y:S01]  /*6e20*/  FFMA R102, R80, R121.reuse, R95 ;  /* 0x0000007950667223 */ /* 0x080fe2000000005f */
[----:B------:R-:W-:Y:S01]  /*6e30*/  FFMA R98, R79, R121, R98 ;  /* 0x000000794f627223 */ /* 0x000fe20000000062 */
[----:B------:R-:W-:Y:S02]  /*6e40*/  MOV R91, R10 ;  /* 0x0000000a005b7202 */ /* 0x000fe40000000f00 */
[----:B------:R-:W-:-:S07]  /*6e50*/  MOV R104, R93 ;  /* 0x0000005d00687202 */ /* 0x000fce0000000f00 */
[----:B------:R-:W-:Y:S05]  /*6e60*/  WARPSYNC.COLLECTIVE R88, `(.L_x_2401) ;  /* 0x0000000058087348 */ /* 0x000fea0003c00000 */
[----:B------:R0:W1:Y:S02]  /*6e70*/  SHFL.IDX P0, R93, R91, R90, R89 ;  /* 0x0000005a5b5d7389 */ /* 0x0000640000000059 */
[----:B01----:R-:W-:Y:S05]  /*6e80*/  ENDCOLLECTIVE ;  /* 0x000000000000791b */ /* 0x003fea0003800000 */
.L_x_2401:
        /* <DEDUP_REMOVED lines=8> */
.L_x_2402:
[----:B------:R-:W-:Y:S02]  /*6f10*/  MOV R91, R8 ;  /* 0x00000008005b7202 */ /* 0x000fe40000000f00 */
[----:B------:R-:W-:-:S07]  /*6f20*/  MOV R95, R93 ;  /* 0x0000005d005f7202 */ /* 0x000fce0000000f00 */
[----:B------:R-:W-:Y:S05]  /*6f30*/  WARPSYNC.COLLECTIVE R88, `(.L_x_2403) ;  /* 0x0000000058087348 */ /* 0x000fea0003c00000 */
[----:B------:R0:W1:Y:S02]  /*6f40*/  SHFL.IDX P0, R93, R91, R90, R89 ;  /* 0x0000005a5b5d7389 */ /* 0x0000640000000059 */
[----:B01----:R-:W-:Y:S05]  /*6f50*/  ENDCOLLECTIVE ;  /* 0x000000000000791b */ /* 0x003fea0003800000 */
.L_x_2403:
[-C--:B------:R-:W-:Y:S01]  /*6f60*/  FFMA R108, R79, R95.reuse, R26 ;  /* 0x0000005f4f6c7223 */ /* 0x080fe2000000001a */
[----:B------:R-:W-:Y:S01]  /*6f70*/  FFMA R26, R80, R95, R27 ;  /* 0x0000005f501a7223 */ /* 0x000fe2000000001b */
[----:B------:R-:W-:Y:S02]  /*6f80*/  MOV R91, R0 ;  /* 0x00000000005b7202 */ /* 0x000fe40000000f00 */
[----:B------:R-:W-:-:S07]  /*6f90*/  MOV R97, R93 ;  /* 0x0000005d00617202 */ /* 0x000fce0000000f00 */
[----:B------:R-:W-:Y:S05]  /*6fa0*/  WARPSYNC.COLLECTIVE R88, `(.L_x_2404) ;  /* 0x0000000058087348 */ /* 0x000fea0003c00000 */
[----:B------:R0:W1:Y:S02]  /*6fb0*/  SHFL.IDX P0, R93, R91, R90, R89 ;  /* 0x0000005a5b5d7389 */ /* 0x0000640000000059 */
[----:B01----:R-:W-:Y:S05]  /*6fc0*/  ENDCOLLECTIVE ;  /* 0x000000000000791b */ /* 0x003fea0003800000 */
.L_x_2404:
[-C--:B------:R-:W-:Y:S01]  /*6fd0*/  FFMA R110, R79, R97.reuse, R28 ;  /* 0x000000614f6e7223 */ /* 0x080fe2000000001c */
[----:B------:R-:W-:Y:S01]  /*6fe0*/  FFMA R28, R80, R97, R29 ;  /* 0x00000061501c7223 */ /* 0x000fe2000000001d */
[----:B------:R-:W-:Y:S02]  /*6ff0*/  MOV R91, R51 ;  /* 0x00000033005b7202 */ /* 0x000fe40000000f00 */
[----:B------:R-:W-:-:S07]  /*7000*/  MOV R23, R93 ;  /* 0x0000005d00177202 */ /* 0x000fce0000000f00 */
[----:B------:R-:W-:Y:S05]  /*7010*/  WARPSYNC.COLLECTIVE R88, `(.L_x_2405) ;  /* 0x0000000058087348 */ /* 0x000fea0003c00000 */
[----:B------:R0:W1:Y:S02]  /*7020*/  SHFL.IDX P0, R93, R91, R90, R89 ;  /* 0x0000005a5b5d7389 */ /* 0x0000640000000059 */
[----:B01----:R-:W-:Y:S05]  /*7030*/  ENDCOLLECTIVE ;  /* 0x000000000000791b */ /* 0x003fea0003800000 */
.L_x_2405:
[-C--:B------:R-:W-:Y:S01]  /*7040*/  FFMA R112, R79, R23.reuse, R30 ;  /* 0x000000174f707223 */ /* 0x080fe2000000001e */
[----:B------:R-:W-:Y:S01]  /*7050*/  FFMA R30, R80, R23, R31 ;  /* 0x00000017501e7223 */ /* 0x000fe2000000001f */
[----:B------:R-:W-:Y:S02]  /*7060*/  MOV R91, R52 ;  /* 0x00000034005b7202 */ /* 0x000fe40000000f00 */
[----:B------:R-:W-:-:S07]  /*7070*/  MOV R99, R93 ;  /* 0x0000005d00637202 */ /* 0x000fce0000000f00 */
[----:B------:R-:W-:Y:S05]  /*7080*/  WARPSYNC.COLLECTIVE R88, `(.L_x_2406) ;  /* 0x0000000058087348 */ /* 0x000fea0003c00000 */
[----:B------:R0:W1:Y:S02]  /*7090*/  SHFL.IDX P0, R93, R91, R90, R89 ;  /* 0x0000005a5b5d7389 */ /* 0x0000640000000059 */
[----:B01----:R-:W-:Y:S05]  /*70a0*/  ENDCOLLECTIVE ;  /* 0x000000000000791b */ /* 0x003fea0003800000 */
.L_x_2406:
[-C--:B------:R-:W-:Y:S01]  /*70b0*/  FFMA R114, R79, R99.reuse, R32 ;  /* 0x000000634f727223 */ /* 0x080fe20000000020 */
[----:B------:R-:W-:Y:S01]  /*70c0*/  FFMA R32, R80, R99, R33 ;  /* 0x0000006350207223 */ /* 0x000fe20000000021 */
[----:B------:R-:W-:Y:S02]  /*70d0*/  MOV R91, R53 ;  /* 0x00000035005b7202 */ /* 0x000fe40000000f00 */
[----:B------:R-:W-:-:S07]  /*70e0*/  MOV R101, R93 ;  /* 0x0000005d00657202 */ /* 0x000fce0000000f00 */
[----:B------:R-:W-:Y:S05]  /*70f0*/  WARPSYNC.COLLECTIVE R88, `(.L_x_2407) ;  /* 0x0000000058087348 */ /* 0x000fea0003c00000 */
[----:B------:R0:W1:Y:S02]  /*7100*/  SHFL.IDX P0, R93, R91, R90, R89 ;  /* 0x0000005a5b5d7389 */ /* 0x0000640000000059 */
[----:B01----:R-:W-:Y:S05]  /*7110*/  ENDCOLLECTIVE ;  /* 0x000000000000791b */ /* 0x003fea0003800000 */
.L_x_2407:
[-C--:B------:R-:W-:Y:S01]  /*7120*/  FFMA R116, R79, R101.reuse, R34 ;  /* 0x000000654f747223 */ /* 0x080fe20000000022 */
[----:B------:R-:W-:Y:S01]  /*7130*/  FFMA R34, R80, R101, R35 ;  /* 0x0000006550227223 */ /* 0x000fe20000000023 */
[----:B------:R-:W-:Y:S02]  /*7140*/  MOV R91, R54 ;  /* 0x00000036005b7202 */ /* 0x000fe40000000f00 */
[----:B------:R-:W-:-:S07]  /*7150*/  MOV R103, R93 ;  /* 0x0000005d00677202 */ /* 0x000fce0000000f00 */
[----:B------:R-:W-:Y:S05]  /*7160*/  WARPSYNC.COLLECTIVE R88, `(.L_x_2408) ;  /* 0x0000000058087348 */ /* 0x000fea0003c00000 */
[----:B------:R0:W1:Y:S02]  /*7170*/  SHFL.IDX P0, R93, R91, R90, R89 ;  /* 0x0000005a5b5d7389 */ /* 0x0000640000000059 */
[----:B01----:R-:W-:Y:S05]  /*7180*/  ENDCOLLECTIVE ;  /* 0x000000000000791b */ /* 0x003fea0003800000 */
.L_x_2408:
[-C--:B------:R-:W-:Y:S01]  /*7190*/  FFMA R118, R79, R103.reuse, R36 ;  /* 0x000000674f767223 */ /* 0x080fe20000000024 */
[----:B------:R-:W-:Y:S01]  /*71a0*/  FFMA R36, R80, R103, R37 ;  /* 0x0000006750247223 */ /* 0x000fe20000000025 */
[----:B------:R-:W-:Y:S02]  /*71b0*/  MOV R91, R55 ;  /* 0x00000037005b7202 */ /* 0x000fe40000000f00 */
[----:B------:R-:W-:-:S07]  /*71c0*/  MOV R105, R93 ;  /* 0x0000005d00697202 */ /* 0x000fce0000000f00 */
[----:B------:R-:W-:Y:S05]  /*71d0*/  WARPSYNC.COLLECTIVE R88, `(.L_x_2409) ;  /* 0x0000000058087348 */ /* 0x000fea0003c00000 */
[----:B------:R0:W1:Y:S02]  /*71e0*/  SHFL.IDX P0, R93, R91, R90, R89 ;  /* 0x0000005a5b5d7389 */ /* 0x0000640000000059 */
[----:B01----:R-:W-:Y:S05]  /*71f0*/  ENDCOLLECTIVE ;  /* 0x000000000000791b */ /* 0x003fea0003800000 */
.L_x_2409:
[-C--:B------:R-:W-:Y:S01]  /*7200*/  FFMA R120, R79, R105.reuse, R38 ;  /* 0x000000694f787223 */ /* 0x080fe20000000026 */
[----:B------:R-:W-:Y:S01]  /*7210*/  FFMA R38, R80, R105, R39 ;  /* 0x0000006950267223 */ /* 0x000fe20000000027 */
[----:B------:R-:W-:Y:S02]  /*7220*/  MOV R91, R56 ;  /* 0x00000038005b7202 */ /* 0x000fe40000000f00 */
[----:B------:R-:W-:-:S07]  /*7230*/  MOV R4, R93 ;  /* 0x0000005d00047202 */ /* 0x000fce0000000f00 */
[----:B------:R-:W-:Y:S05]  /*7240*/  WARPSYNC.COLLECTIVE R88, `(.L_x_2410) ;  /* 0x0000000058087348 */ /* 0x000fea0003c00000 */
[----:B------:R0:W1:Y:S02]  /*7250*/  SHFL.IDX P0, R93, R91, R90, R89 ;  /* 0x0000005a5b5d7389 */ /* 0x0000640000000059 */
[----:B01----:R-:W-:Y:S05]  /*7260*/  ENDCOLLECTIVE ;  /* 0x000000000000791b */ /* 0x003fea0003800000 */
.L_x_2410:
        /* <DEDUP_REMOVED lines=11> */
.L_x_2411:
[----:B------:R-:W-:Y:S02]  /*7320*/  MOV R91, R20 ;  /* 0x00000014005b7202 */ /* 0x000fe40000000f00 */
[----:B------:R-:W-:Y:S02]  /*7330*/  MOV R90, R83 ;  /* 0x00000053005a7202 */ /* 0x000fe40000000f00 */
[----:B------:R-:W-:-:S07]  /*7340*/  MOV R23, R93 ;  /* 0x0000005d00177202 */ /* 0x000fce0000000f00 */
[----:B------:R-:W-:Y:S05]  /*7350*/  WARPSYNC.COLLECTIVE R88, `(.L_x_2412) ;  /* 0x0000000058087348 */ /* 0x000fea0003c00000 */
[----:B------:R0:W1:Y:S02]  /*7360*/  SHFL.IDX P0, R93, R91, R90, R89 ;  /* 0x0000005a5b5d7389 */ /* 0x0000640000000059 */
[----:B01----:R-:W-:Y:S05]  /*7370*/  ENDCOLLECTIVE ;  /* 0x000000000000791b */ /* 0x003fea0003800000 */
.L_x_2412:
[-C--:B------:R-:W-:Y:S01]  /*7380*/  FFMA R44, R79, R23.reuse, R44 ;  /* 0x000000174f2c7223 */ /* 0x080fe2000000002c */
[----:B------:R-:W-:Y:S01]  /*7390*/  FFMA R80, R80, R23, R45 ;  /* 0x0000001750507223 */ /* 0x000fe2000000002d */
[----:B------:R-:W-:Y:S02]  /*73a0*/  MOV R91, R19 ;  /* 0x00000013005b7202 */ /* 0x000fe40000000f00 */
[----:B------:R-:W-:-:S07]  /*73b0*/  MOV R25, R93 ;  /* 0x0000005d00197202 */ /* 0x000fce0000000f00 */
[----:B------:R-:W-:Y:S05]  /*73c0*/  WARPSYNC.COLLECTIVE R88, `(.L_x_2413) ;  /* 0x0000000058087348 */ /* 0x000fea0003c00000 */
[----:B------:R0:W1:Y:S02]  /*73d0*/  SHFL.IDX P0, R93, R91, R90, R89 ;  /* 0x0000005a5b5d7389 */ /* 0x0000640000000059 */
[----:B01----:R-:W-:Y:S05]  /*73e0*/  ENDCOLLECTIVE ;  /* 0x000000000000791b */ /* 0x003fea0003800000 */
.L_x_2413:
[----:B------:R-:W-:Y:S02]  /*73f0*/  MOV R91, R18 ;  /* 0x00000012005b7202 */ /* 0x000fe40000000f00 */
[----:B------:R-:W-:-:S07]  /*7400*/  MOV R4, R93 ;  /* 0x0000005d00047202 */ /* 0x000fce0000000f00 */
[----:B------:R-:W-:Y:S05]  /*7410*/  WARPSYNC.COLLECTIVE R88, `(.L_x_2414) ;  /* 0x0000000058087348 */ /* 0x000fea0003c00000 */
[----:B------:R0:W1:Y:S02]  /*7420*/  SHFL.IDX P0, R93, R91, R90, R89 ;  /* 0x0000005a5b5d7389 */ /* 0x0000640000000059 */
[----:B01----:R-:W-:Y:S05]  /*7430*/  ENDCOLLECTIVE ;  /* 0x000000000000791b */ /* 0x003fea0003800000 */
.L_x_2414:
[----:B------:R-:W-:Y:S02]  /*7440*/  MOV R91, R17 ;  /* 0x00000011005b7202 */ /* 0x000fe40000000f00 */
[----:B------:R-:W-:-:S07]  /*7450*/  MOV R5, R93 ;  /* 0x0000005d00057202 */ /* 0x000fce0000000f00 */
[----:B------:R-:W-:Y:S05]  /*7460*/  WARPSYNC.COLLECTIVE R88, `(.L_x_2415) ;  /* 0x0000000058087348 */ /* 0x000fea0003c00000 */
[----:B------:R0:W1:Y:S02]  /*7470*/  SHFL.IDX P0, R93, R91, R90, R89 ;  /* 0x0000005a5b5d7389 */ /* 0x0000640000000059 */
[----:B01----:R-:W-:Y:S05]  /*7480*/  ENDCOLLECTIVE ;  /* 0x000000000000791b */ /* 0x003fea0003800000 */
.L_x_2415:
[----:B------:R-:W-:Y:S02]  /*7490*/  MOV R91, R16 ;  /* 0x00000010005b7202 */ /* 0x000fe40000000f00 */
[----:B------:R-:W-:-:S07]  /*74a0*/  MOV R27, R93 ;  /* 0x0000005d001b7202 */ /* 0x000fce0000000f00 */
[----:B------:R-:W-:Y:S05]  /*74b0*/  WARPSYNC.COLLECTIVE R88, `(.L_x_2416) ;  /* 0x0000000058087348 */ /* 0x000fea0003c00000 */
[----:B------:R0:W1:Y:S02]  /*74c0*/  SHFL.IDX P0, R93, R91, R90, R89 ;  /* 0x0000005a5b5d7389 */ /* 0x0000640000000059 */
[----:B01----:R-:W-:Y:S05]  /*74d0*/  ENDCOLLECTIVE ;  /* 0x000000000000791b */ /* 0x003fea0003800000 */
.L_x_2416:
[----:B------:R-:W-:Y:S02]  /*74e0*/  MOV R91, R15 ;  /* 0x0000000f005b7202 */ /* 0x000fe40000000f00 */
[----:B------:R-:W-:-:S07]  /*74f0*/  MOV R29, R93 ;  /* 0x0000005d001d7202 */ /* 0x000fce0000000f00 */
[----:B------:R-:W-:Y:S05]  /*7500*/  WARPSYNC.COLLECTIVE R88, `(.L_x_2417) ;  /* 0x0000000058087348 */ /* 0x000fea0003c00000 */
[----:B------:R0:W1:Y:S02]  /*7510*/  SHFL.IDX P0, R93, R91, R90, R89 ;  /* 0x0000005a5b5d7389 */ /* 0x0000640000000059 */
[----:B01----:R-:W-:Y:S05]  /*7520*/  ENDCOLLECTIVE ;  /* 0x000000000000791b */ /* 0x003fea0003800000 */
.L_x_2417:
[----:B------:R-:W-:Y:S02]  /*7530*/  MOV R91, R14 ;  /* 0x0000000e005b7202 */ /* 0x000fe40000000f00 */
[----:B------:R-:W-:-:S07]  /*7540*/  MOV R31, R93 ;  /* 0x0000005d001f7202 */ /* 0x000fce0000000f00 */
[----:B------:R-:W-:Y:S05]  /*7550*/  WARPSYNC.COLLECTIVE R88, `(.L_x_2418) ;  /* 0x0000000058087348 */ /* 0x000fea0003c00000 */
[----:B------:R0:W1:Y:S02]  /*7560*/  SHFL.IDX P0, R93, R91, R90, R89 ;  /* 0x0000005a5b5d7389 */ /* 0x0000640000000059 */
[----:B01----:R-:W-:Y:S05]  /*7570*/  ENDCOLLECTIVE ;  /* 0x000000000000791b */ /* 0x003fea0003800000 */
.L_x_2418:
[----:B------:R-:W-:Y:S02]  /*7580*/  MOV R91, R13 ;  /* 0x0000000d005b7202 */ /* 0x000fe40000000f00 */
[----:B------:R-:W-:-:S07]  /*7590*/  MOV R33, R93 ;  /* 0x0000005d00217202 */ /* 0x000fce0000000f00 */
[----:B------:R-:W-:Y:S05]  /*75a0*/  WARPSYNC.COLLECTIVE R88, `(.L_x_2419) ;  /* 0x0000000058087348 */ /* 0x000fea0003c00000 */
[----:B------:R0:W1:Y:S02]  /*75b0*/  SHFL.IDX P0, R93, R91, R90, R89 ;  /* 0x0000005a5b5d7389 */ /* 0x0000640000000059 */
[----:B01----:R-:W-:Y:S05]  /*75c0*/  ENDCOLLECTIVE ;  /* 0x000000000000791b */ /* 0x003fea0003800000 */
.L_x_2419:
[----:B------:R-:W-:Y:S02]  /*75d0*/  MOV R91, R12 ;  /* 0x0000000c005b7202 */ /* 0x000fe40000000f00 */
[----:B------:R-:W-:-:S07]  /*75e0*/  MOV R35, R93 ;  /* 0x0000005d00237202 */ /* 0x000fce0000000f00 */
[----:B------:R-:W-:Y:S05]  /*75f0*/  WARPSYNC.COLLECTIVE R88, `(.L_x_2420) ;  /* 0x0000000058087348 */ /* 0x000fea0003c00000 */
[----:B------:R0:W1:Y:S02]  /*7600*/  SHFL.IDX P0, R93, R91, R90, R89 ;  /* 0x0000005a5b5d7389 */ /* 0x0000640000000059 */
[----:B01----:R-:W-:Y:S05]  /*7610*/  ENDCOLLECTIVE ;  /* 0x000000000000791b */ /* 0x003fea0003800000 */
.L_x_2420:
[----:B------:R-:W-:Y:S01]  /*7620*/  MOV R91, R11 ;  /* 0x0000000b005b7202 */ /* 0x000fe20000000f00 */
[-C--:B------:R-:W-:Y:S01]  /*7630*/  FFMA R74, R85, R4.reuse, R74 ;  /* 0x00000004554a7223 */ /* 0x080fe2000000004a */
[----:B------:R-:W-:Y:S01]  /*7640*/  FFMA R72, R87, R4, R72 ;  /* 0x0000000457487223 */ /* 0x000fe20000000048 */
[----:B------:R-:W-:-:S07]  /*7650*/  MOV R4, R93 ;  /* 0x0000005d00047202 */ /* 0x000fce0000000f00 */
[----:B------:R-:W-:Y:S05]  /*7660*/  WARPSYNC.COLLECTIVE R88, `(.L_x_2421) ;  /* 0x0000000058087348 */ /* 0x000fea0003c00000 */
[----:B------:R0:W1:Y:S02]  /*7670*/  SHFL.IDX P0, R93, R91, R90, R89 ;  /* 0x0000005a5b5d7389 */ /* 0x0000640000000059 */
[----:B01----:R-:W-:Y:S05]  /*7680*/  ENDCOLLECTIVE ;  /* 0x000000000000791b */ /* 0x003fea0003800000 */
.L_x_2421:
[-C--:B------:R-:W-:Y:S01]  /*7690*/  FFMA R70, R85, R5.reuse, R70 ;  /* 0x0000000555467223 */ /* 0x080fe20000000046 */
[----:B------:R-:W-:Y:S01]  /*76a0*/  FFMA R68, R87, R5, R68 ;  /* 0x0000000557447223 */ /* 0x000fe20000000044 */
[----:B------:R-:W-:Y:S02]  /*76b0*/  MOV R91, R10 ;  /* 0x0000000a005b7202 */ /* 0x000fe40000000f00 */
[----:B------:R-:W-:-:S07]  /*76c0*/  MOV R5, R93 ;  /* 0x0000005d00057202 */ /* 0x000fce0000000f00 */
[----:B------:R-:W-:Y:S05]  /*76d0*/  WARPSYNC.COLLECTIVE R88, `(.L_x_2422) ;  /* 0x0000000058087348 */ /* 0x000fea0003c00000 */
[----:B------:R0:W1:Y:S02]  /*76e0*/  SHFL.IDX P0, R93, R91, R90, R89 ;  /* 0x0000005a5b5d7389 */ /* 0x0000640000000059 */
[----:B01----:R-:W-:Y:S05]  /*76f0*/  ENDCOLLECTIVE ;  /* 0x000000000000791b */ /* 0x003fea0003800000 */
.L_x_2422:
[----:B------:R-:W-:Y:S02]  /*7700*/  MOV R91, R9 ;  /* 0x00000009005b7202 */ /* 0x000fe40000000f00 */
[----:B------:R-:W-:-:S07]  /*7710*/  MOV R23, R93 ;  /* 0x0000005d00177202 */ /* 0x000fce0000000f00 */
[----:B------:R-:W-:Y:S05]  /*7720*/  WARPSYNC.COLLECTIVE R88, `(.L_x_2423) ;  /* 0x0000000058087348 */ /* 0x000fea0003c00000 */
[----:B------:R0:W1:Y:S02]  /*7730*/  SHFL.IDX P0, R93, R91, R90, R89 ;  /* 0x0000005a5b5d7389 */ /* 0x0000640000000059 */
[----:B01----:R-:W-:Y:S05]  /*7740*/  ENDCOLLECTIVE ;  /* 0x000000000000791b */ /* 0x003fea0003800000 */
.L_x_2423:
[----:B------:R-:W-:Y:S02]  /*7750*/  MOV R91, R8 ;  /* 0x00000008005b7202 */ /* 0x000fe40000000f00 */
[----:B------:R-:W-:-:S07]  /*7760*/  MOV R37, R93 ;  /* 0x0000005d00257202 */ /* 0x000fce0000000f00 */
[----:B------:R-:W-:Y:S05]  /*7770*/  WARPSYNC.COLLECTIVE R88, `(.L_x_2424) ;  /* 0x0000000058087348 */ /* 0x000fea0003c00000 */
[----:B------:R0:W1:Y:S02]  /*7780*/  SHFL.IDX P0, R93, R91, R90, R89 ;  /* 0x0000005a5b5d7389 */ /* 0x0000640000000059 */
[----:B01----:R-:W-:Y:S05]  /*7790*/  ENDCOLLECTIVE ;  /* 0x000000000000791b */ /* 0x003fea0003800000 */
.L_x_2424:
[----:B------:R-:W-:Y:S02]  /*77a0*/  MOV R91, R0 ;  /* 0x00000000005b7202 */ /* 0x000fe40000000f00 */
[----:B------:R-:W-:-:S07]  /*77b0*/  MOV R39, R93 ;  /* 0x0000005d00277202 */ /* 0x000fce0000000f00 */
[----:B------:R-:W-:Y:S05]  /*77c0*/  WARPSYNC.COLLECTIVE R88, `(.L_x_2425) ;  /* 0x0000000058087348 */ /* 0x000fea0003c00000 */
[----:B------:R0:W1:Y:S02]  /*77d0*/  SHFL.IDX P0, R93, R91, R90, R89 ;  /* 0x0000005a5b5d7389 */ /* 0x0000640000000059 */
[----:B01----:R-:W-:Y:S05]  /*77e0*/  ENDCOLLECTIVE ;  /* 0x000000000000791b */ /* 0x003fea0003800000 */
.L_x_2425:
[----:B------:R-:W-:Y:S02]  /*77f0*/  MOV R91, R51 ;  /* 0x00000033005b7202 */ /* 0x000fe40000000f00 */
[----:B------:R-:W-:-:S07]  /*7800*/  MOV R41, R93 ;  /* 0x0000005d00297202 */ /* 0x000fce0000000f00 */
[----:B------:R-:W-:Y:S05]  /*7810*/  WARPSYNC.COLLECTIVE R88, `(.L_x_2426) ;  /* 0x0000000058087348 */ /* 0x000fea0003c00000 */
[----:B------:R0:W1:Y:S02]  /*7820*/  SHFL.IDX P0, R93, R91, R90, R89 ;  /* 0x0000005a5b5d7389 */ /* 0x0000640000000059 */
[----:B01----:R-:W-:Y:S05]  /*7830*/  ENDCOLLECTIVE ;  /* 0x000000000000791b */ /* 0x003fea0003800000 */
.L_x_2426:
[----:B------:R-:W-:Y:S02]  /*7840*/  MOV R91, R52 ;  /* 0x00000034005b7202 */ /* 0x000fe40000000f00 */
[----:B------:R-:W-:-:S07]  /*7850*/  MOV R43, R93 ;  /* 0x0000005d002b7202 */ /* 0x000fce0000000f00 */
[----:B------:R-:W-:Y:S05]  /*7860*/  WARPSYNC.COLLECTIVE R88, `(.L_x_2427) ;  /* 0x0000000058087348 */ /* 0x000fea0003c00000 */
[----:B------:R0:W1:Y:S02]  /*7870*/  SHFL.IDX P0, R93, R91, R90, R89 ;  /* 0x0000005a5b5d7389 */ /* 0x0000640000000059 */
[----:B01----:R-:W-:Y:S05]  /*7880*/  ENDCOLLECTIVE ;  /* 0x000000000000791b */ /* 0x003fea0003800000 */
.L_x_2427:
[-C--:B------:R-:W-:Y:S01]  /*7890*/  FFMA R94, R85, R35.reuse, R94 ;  /* 0x00000023555e7223 */ /* 0x080fe2000000005e */
[----:B------:R-:W-:Y:S01]  /*78a0*/  FFMA R100, R87, R35, R100 ;  /* 0x0000002357647223 */ /* 0x000fe20000000064 */
[----:B------:R-:W-:Y:S02]  /*78b0*/  MOV R91, R53 ;  /* 0x00000035005b7202 */ /* 0x000fe40000000f00 */
[----:B------:R-:W-:-:S07]  /*78c0*/  MOV R35, R93 ;  /* 0x0000005d00237202 */ /* 0x000fce0000000f00 */
[----:B------:R-:W-:Y:S05]  /*78d0*/  WARPSYNC.COLLECTIVE R88, `(.L_x_2428) ;  /* 0x0000000058087348 */ /* 0x000fea0003c00000 */
[----:B------:R0:W1:Y:S02]  /*78e0*/  SHFL.IDX P0, R93, R91, R90, R89 ;  /* 0x0000005a5b5d7389 */ /* 0x0000640000000059 */
[----:B01----:R-:W-:Y:S05]  /*78f0*/  ENDCOLLECTIVE ;  /* 0x000000000000791b */ /* 0x003fea0003800000 */
.L_x_2428:
[-C--:B------:R-:W-:Y:S01]  /*7900*/  FFMA R86, R85, R33.reuse, R86 ;  /* 0x0000002155567223 */ /* 0x080fe20000000056 */
[----:B------:R-:W-:Y:S01]  /*7910*/  FFMA R92, R87, R33, R92 ;  /* 0x00000021575c7223 */ /* 0x000fe2000000005c */
[----:B------:R-:W-:Y:S02]  /*7920*/  MOV R91, R54 ;  /* 0x00000036005b7202 */ /* 0x000fe40000000f00 */
[----:B------:R-:W-:-:S07]  /*7930*/  MOV R33, R93 ;  /* 0x0000005d00217202 */ /* 0x000fce0000000f00 */
[----:B------:R-:W-:Y:S05]  /*7940*/  WARPSYNC.COLLECTIVE R88, `(.L_x_2429) ;  /* 0x0000000058087348 */ /* 0x000fea0003c00000 */
[----:B------:R0:W1:Y:S02]  /*7950*/  SHFL.IDX P0, R93, R91, R90, R89 ;  /* 0x0000005a5b5d7389 */ /* 0x0000640000000059 */
[----:B01----:R-:W-:Y:S05]  /*7960*/  ENDCOLLECTIVE ;  /* 0x000000000000791b */ /* 0x003fea0003800000 */
.L_x_2429:
[-C--:B------:R-:W-:Y:S01]  /*7970*/  FFMA R82, R85, R31.reuse, R82 ;  /* 0x0000001f55527223 */ /* 0x080fe20000000052 */
[----:B------:R-:W-:Y:S01]  /*7980*/  FFMA R84, R87, R31, R84 ;  /* 0x0000001f57547223 */ /* 0x000fe20000000054 */
[----:B------:R-:W-:Y:S02]  /*7990*/  MOV R91, R55 ;  /* 0x00000037005b7202 */ /* 0x000fe40000000f00 */
[----:B------:R-:W-:-:S07]  /*79a0*/  MOV R31, R93 ;  /* 0x0000005d001f7202 */ /* 0x000fce0000000f00 */
[----:B------:R-:W-:Y:S05]  /*79b0*/  WARPSYNC.COLLECTIVE R88, `(.L_x_2430) ;  /* 0x0000000058087348 */ /* 0x000fea0003c00000 */
[----:B------:R0:W1:Y:S02]  /*79c0*/  SHFL.IDX P0, R93, R91, R90, R89 ;  /* 0x0000005a5b5d7389 */ /* 0x0000640000000059 */
[----:B01----:R-:W-:Y:S05]  /*79d0*/  ENDCOLLECTIVE ;  /* 0x000000000000791b */ /* 0x003fea0003800000 */
.L_x_2430:
        /* <DEDUP_REMOVED lines=18> */
.L_x_2431:
[----:B------:R-:W-:Y:S01]  /*7b00*/  MOV R91, R60 ;  /* 0x0000003c005b7202 */ /* 0x000fe20000000f00 */
[-C--:B------:R-:W-:Y:S01]  /*7b10*/  FFMA R124, R85, R93.reuse, R124 ;  /* 0x0000005d557c7223 */ /* 0x080fe2000000007c */
[----:B------:R-:W-:-:S07]  /*7b20*/  FFMA R42, R87, R93, R42 ;  /* 0x0000005d572a7223 */ /* 0x000fce000000002a */
[----:B------:R-:W-:Y:S05]  /*7b30*/  WARPSYNC.COLLECTIVE R88, `(.L_x_2432) ;  /* 0x0000000058087348 */ /* 0x000fea0003c00000 */
[----:B------:R0:W1:Y:S02]  /*7b40*/  SHFL.IDX P0, R93, R91, R90, R89 ;  /* 0x0000005a5b5d7389 */ /* 0x0000640000000059 */
[----:B01----:R-:W-:Y:S05]  /*7b50*/  ENDCOLLECTIVE ;  /* 0x000000000000791b */ /* 0x003fea0003800000 */
.L_x_2432:
        /* <DEDUP_REMOVED lines=8> */
.L_x_2433:
[-C--:B------:R-:W-:Y:S01]  /*7be0*/  FFMA R118, R85, R33.reuse, R118 ;  /* 0x0000002155767223 */ /* 0x080fe20000000076 */
[----:B------:R-:W-:Y:S01]  /*7bf0*/  FFMA R36, R87, R33, R36 ;  /* 0x0000002157247223 */ /* 0x000fe20000000024 */
[----:B------:R-:W-:Y:S02]  /*7c00*/  MOV R91, R19 ;  /* 0x00000013005b7202 */ /* 0x000fe40000000f00 */
[----:B------:R-:W-:-:S07]  /*7c10*/  MOV R33, R93 ;  /* 0x0000005d00217202 */ /* 0x000fce0000000f00 */
[----:B------:R-:W-:Y:S05]  /*7c20*/  WARPSYNC.COLLECTIVE R88, `(.L_x_2434) ;  /* 0x0000000058087348 */ /* 0x000fea0003c00000 */
[----:B------:R0:W1:Y:S02]  /*7c30*/  SHFL.IDX P0, R93, R91, R90, R89 ;  /* 0x0000005a5b5d7389 */ /* 0x0000640000000059 */
[----:B01----:R-:W-:Y:S05]  /*7c40*/  ENDCOLLECTIVE ;  /* 0x000000000000791b */ /* 0x003fea0003800000 */
.L_x_2434:
[-C--:B------:R-:W-:Y:S01]  /*7c50*/  FFMA R120, R85, R31.reuse, R120 ;  /* 0x0000001f55787223 */ /* 0x080fe20000000078 */
[----:B------:R-:W-:Y:S01]  /*7c60*/  FFMA R38, R87, R31, R38 ;  /* 0x0000001f57267223 */ /* 0x000fe20000000026 */
[----:B------:R-:W-:Y:S02]  /*7c70*/  MOV R91, R18 ;  /* 0x00000012005b7202 */ /* 0x000fe40000000f00 */
[----:B------:R-:W-:-:S07]  /*7c80*/  MOV R31, R93 ;  /* 0x0000005d001f7202 */ /* 0x000fce0000000f00 */
[----:B------:R-:W-:Y:S05]  /*7c90*/  WARPSYNC.COLLECTIVE R88, `(.L_x_2435) ;  /* 0x0000000058087348 */ /* 0x000fea0003c00000 */
[----:B------:R0:W1:Y:S02]  /*7ca0*/  SHFL.IDX P0, R93, R91, R90, R89 ;  /* 0x0000005a5b5d7389 */ /* 0x0000640000000059 */
[----:B01----:R-:W-:Y:S05]  /*7cb0*/  ENDCOLLECTIVE ;  /* 0x000000000000791b */ /* 0x003fea0003800000 */
.L_x_2435:
[-C--:B------:R-:W-:Y:S01]  /*7cc0*/  FFMA R116, R85, R35.reuse, R116 ;  /* 0x0000002355747223 */ /* 0x080fe20000000074 */
[----:B------:R-:W-:Y:S01]  /*7cd0*/  FFMA R34, R87, R35, R34 ;  /* 0x0000002357227223 */ /* 0x000fe20000000022 */
[----:B------:R-:W-:Y:S02]  /*7ce0*/  MOV R91, R17 ;  /* 0x00000011005b7202 */ /* 0x000fe40000000f00 */
[----:B------:R-:W-:-:S07]  /*7cf0*/  MOV R35, R93 ;  /* 0x0000005d00237202 */ /* 0x000fce0000000f00 */
[----:B------:R-:W-:Y:S05]  /*7d00*/  WARPSYNC.COLLECTIVE R88, `(.L_x_2436) ;  /* 0x0000000058087348 */ /* 0x000fea0003c00000 */
[----:B------:R0:W1:Y:S02]  /*7d10*/  SHFL.IDX P0, R93, R91, R90, R89 ;  /* 0x0000005a5b5d7389 */ /* 0x0000640000000059 */
[----:B01----:R-:W-:Y:S05]  /*7d20*/  ENDCOLLECTIVE ;  /* 0x000000000000791b */ /* 0x003fea0003800000 */
.L_x_2436:
[----:B------:R-:W-:Y:S02]  /*7d30*/  MOV R91, R16 ;  /* 0x00000010005b7202 */ /* 0x000fe40000000f00 */
[----:B------:R-:W-:-:S07]  /*7d40*/  MOV R5, R93 ;  /* 0x0000005d00057202 */ /* 0x000fce0000000f00 */
[----:B------:R-:W-:Y:S05]  /*7d50*/  WARPSYNC.COLLECTIVE R88, `(.L_x_2437) ;  /* 0x0000000058087348 */ /* 0x000fea0003c00000 */
[----:B------:R0:W1:Y:S02]  /*7d60*/  SHFL.IDX P0, R93, R91, R90, R89 ;  /* 0x0000005a5b5d7389 */ /* 0x0000640000000059 */
[----:B01----:R-:W-:Y:S05]  /*7d70*/  ENDCOLLECTIVE ;  /* 0x000000000000791b */ /* 0x003fea0003800000 */
.L_x_2437:
[-C--:B------:R-:W-:Y:S01]  /*7d80*/  FFMA R108, R85, R37.reuse, R108 ;  /* 0x00000025556c7223 */ /* 0x080fe2000000006c */
[----:B------:R-:W-:Y:S01]  /*7d90*/  FFMA R26, R87, R37, R26 ;  /* 0x00000025571a7223 */ /* 0x000fe2000000001a */
[----:B------:R-:W-:Y:S02]  /*7da0*/  MOV R91, R15 ;  /* 0x0000000f005b7202 */ /* 0x000fe40000000f00 */
[----:B------:R-:W-:-:S07]  /*7db0*/  MOV R37, R93 ;  /* 0x0000005d00257202 */ /* 0x000fce0000000f00 */
[----:B------:R-:W-:Y:S05]  /*7dc0*/  WARPSYNC.COLLECTIVE R88, `(.L_x_2438) ;  /* 0x0000000058087348 */ /* 0x000fea0003c00000 */
[----:B------:R0:W1:Y:S02]  /*7dd0*/  SHFL.IDX P0, R93, R91, R90, R89 ;  /* 0x0000005a5b5d7389 */ /* 0x0000640000000059 */
[----:B01----:R-:W-:Y:S05]  /*7de0*/  ENDCOLLECTIVE ;  /* 0x000000000000791b */ /* 0x003fea0003800000 */
.L_x_2438:
[-C--:B------:R-:W-:Y:S01]  /*7df0*/  FFMA R110, R85, R39.reuse, R110 ;  /* 0x00000027556e7223 */ /* 0x080fe2000000006e */
[----:B------:R-:W-:Y:S01]  /*7e00*/  FFMA R28, R87, R39, R28 ;  /* 0x00000027571c7223 */ /* 0x000fe2000000001c */
[----:B------:R-:W-:Y:S02]  /*7e10*/  MOV R91, R14 ;  /* 0x0000000e005b7202 */ /* 0x000fe40000000f00 */
[----:B------:R-:W-:-:S07]  /*7e20*/  MOV R39, R93 ;  /* 0x0000005d00277202 */ /* 0x000fce0000000f00 */
[----:B------:R-:W-:Y:S05]  /*7e30*/  WARPSYNC.COLLECTIVE R88, `(.L_x_2439) ;  /* 0x0000000058087348 */ /* 0x000fea0003c00000 */
[----:B------:R0:W1:Y:S02]  /*7e40*/  SHFL.IDX P0, R93, R91, R90, R89 ;  /* 0x0000005a5b5d7389 */ /* 0x0000640000000059 */
[----:B01----:R-:W-:Y:S05]  /*7e50*/  ENDCOLLECTIVE ;  /* 0x000000000000791b */ /* 0x003fea0003800000 */
.L_x_2439:
[-C--:B------:R-:W-:Y:S01]  /*7e60*/  FFMA R112, R85, R41.reuse, R112 ;  /* 0x0000002955707223 */ /* 0x080fe20000000070 */
[----:B------:R-:W-:Y:S01]  /*7e70*/  FFMA R30, R87, R41, R30 ;  /* 0x00000029571e7223 */ /* 0x000fe2000000001e */
[----:B------:R-:W-:Y:S02]  /*7e80*/  MOV R91, R13 ;  /* 0x0000000d005b7202 */ /* 0x000fe40000000f00 */
[----:B------:R-:W-:-:S07]  /*7e90*/  MOV R41, R93 ;  /* 0x0000005d00297202 */ /* 0x000fce0000000f00 */
[----:B------:R-:W-:Y:S05]  /*7ea0*/  WARPSYNC.COLLECTIVE R88, `(.L_x_2440) ;  /* 0x0000000058087348 */ /* 0x000fea0003c00000 */
[----:B------:R0:W1:Y:S02]  /*7eb0*/  SHFL.IDX P0, R93, R91, R90, R89 ;  /* 0x0000005a5b5d7389 */ /* 0x0000640000000059 */
[----:B01----:R-:W-:Y:S05]  /*7ec0*/  ENDCOLLECTIVE ;  /* 0x000000000000791b */ /* 0x003fea0003800000 */
.L_x_2440:
[-C--:B------:R-:W-:Y:S01]  /*7ed0*/  FFMA R114, R85, R43.reuse, R114 ;  /* 0x0000002b55727223 */ /* 0x080fe20000000072 */
[----:B------:R-:W-:Y:S01]  /*7ee0*/  FFMA R32, R87, R43, R32 ;  /* 0x0000002b57207223 */ /* 0x000fe20000000020 */
[----:B------:R-:W-:Y:S02]  /*7ef0*/  MOV R91, R12 ;  /* 0x0000000c005b7202 */ /* 0x000fe40000000f00 */
[----:B------:R-:W-:-:S07]  /*7f00*/  MOV R43, R93 ;  /* 0x0000005d002b7202 */ /* 0x000fce0000000f00 */
[----:B------:R-:W-:Y:S05]  /*7f10*/  WARPSYNC.COLLECTIVE R88, `(.L_x_2441) ;  /* 0x0000000058087348 */ /* 0x000fea0003c00000 */
[----:B------:R0:W1:Y:S02]  /*7f20*/  SHFL.IDX P0, R93, R91, R90, R89 ;  /* 0x0000005a5b5d7389 */ /* 0x0000640000000059 */
[----:B01----:R-:W-:Y:S05]  /*7f30*/  ENDCOLLECTIVE ;  /* 0x000000000000791b */ /* 0x003fea0003800000 */
.L_x_2441:
[----:B------:R-:W-:Y:S02]  /*7f40*/  MOV R91, R11 ;  /* 0x0000000b005b7202 */ /* 0x000fe40000000f00 */
[----:B------:R-:W-:-:S07]  /*7f50*/  MOV R4, R93 ;  /* 0x0000005d00047202 */ /* 0x000fce0000000f00 */
[----:B------:R-:W-:Y:S05]  /*7f60*/  WARPSYNC.COLLECTIVE R88, `(.L_x_2442) ;  /* 0x0000000058087348 */ /* 0x000fea0003c00000 */
[----:B------:R0:W1:Y:S02]  /*7f70*/  SHFL.IDX P0, R93, R91, R90, R89 ;  /* 0x0000005a5b5d7389 */ /* 0x0000640000000059 */
[----:B01----:R-:W-:Y:S05]  /*7f80*/  ENDCOLLECTIVE ;  /* 0x000000000000791b */ /* 0x003fea0003800000 */
.L_x_2442:
[-C--:B------:R-:W-:Y:S01]  /*7f90*/  FFMA R66, R25, R5.reuse, R66 ;  /* 0x0000000519427223 */ /* 0x080fe20000000042 */
[----:B------:R-:W-:Y:S01]  /*7fa0*/  FFMA R64, R23, R5, R64 ;  /* 0x0000000517407223 */ /* 0x000fe20000000040 */
[----:B------:R-:W-:Y:S02]  /*7fb0*/  MOV R91, R10 ;  /* 0x0000000a005b7202 */ /* 0x000fe40000000f00 */
[----:B------:R-:W-:-:S07]  /*7fc0*/  MOV R5, R93 ;  /* 0x0000005d00057202 */ /* 0x000fce0000000f00 */
[----:B------:R-:W-:Y:S05]  /*7fd0*/  WARPSYNC.COLLECTIVE R88, `(.L_x_2443) ;  /* 0x0000000058087348 */ /* 0x000fea0003c00000 */
[----:B------:R0:W1:Y:S02]  /*7fe0*/  SHFL.IDX P0, R93, R91, R90, R89 ;  /* 0x0000005a5b5d7389 */ /* 0x0000640000000059 */
[----:B01----:R-:W-:Y:S05]  /*7ff0*/  ENDCOLLECTIVE ;  /* 0x000000000000791b */ /* 0x003fea0003800000 */
.L_x_2443:
[-C--:B------:R-:W-:Y:S01]  /*8000*/  FFMA R44, R85, R27.reuse, R44 ;  /* 0x0000001b552c7223 */ /* 0x080fe2000000002c */
[----:B------:R-:W-:Y:S01]  /*8010*/  FFMA R80, R87, R27, R80 ;  /* 0x0000001b57507223 */ /* 0x000fe20000000050 */
[----:B------:R-:W-:Y:S02]  /*8020*/  MOV R91, R9 ;  /* 0x00000009005b7202 */ /* 0x000fe40000000f00 */
[----:B------:R-:W-:-:S07]  /*8030*/  MOV R27, R93 ;  /* 0x0000005d001b7202 */ /* 0x000fce0000000f00 */
[----:B------:R-:W-:Y:S05]  /*8040*/  WARPSYNC.COLLECTIVE R88, `(.L_x_2444) ;  /* 0x0000000058087348 */ /* 0x000fea0003c00000 */
[----:B------:R0:W1:Y:S02]  /*8050*/  SHFL.IDX P0, R93, R91, R90, R89 ;  /* 0x0000005a5b5d7389 */ /* 0x0000640000000059 */
[----:B01----:R-:W-:Y:S05]  /*8060*/  ENDCOLLECTIVE ;  /* 0x000000000000791b */ /* 0x003fea0003800000 */
.L_x_2444:
[-C--:B------:R-:W-:Y:S01]  /*8070*/  FFMA R62, R25, R37.reuse, R62 ;  /* 0x00000025193e7223 */ /* 0x080fe2000000003e */
[----:B------:R-:W-:Y:S01]  /*8080*/  FFMA R6, R23, R37, R6 ;  /* 0x0000002517067223 */ /* 0x000fe20000000006 */
[----:B------:R-:W-:Y:S02]  /*8090*/  MOV R91, R8 ;  /* 0x00000008005b7202 */ /* 0x000fe40000000f00 */
[----:B------:R-:W-:-:S07]  /*80a0*/  MOV R37, R93 ;  /* 0x0000005d00257202 */ /* 0x000fce0000000f00 */
[----:B------:R-:W-:Y:S05]  /*80b0*/  WARPSYNC.COLLECTIVE R88, `(.L_x_2445) ;  /* 0x0000000058087348 */ /* 0x000fea0003c00000 */
[----:B------:R0:W1:Y:S02]  /*80c0*/  SHFL.IDX P0, R93, R91, R90, R89 ;  /* 0x0000005a5b5d7389 */ /* 0x0000640000000059 */
[----:B01----:R-:W-:Y:S05]  /*80d0*/  ENDCOLLECTIVE ;  /* 0x000000000000791b */ /* 0x003fea0003800000 */
.L_x_2445:
[-C--:B------:R-:W-:Y:S01]  /*80e0*/  FFMA R82, R25, R39.reuse, R82 ;  /* 0x0000002719527223 */ /* 0x080fe20000000052 */
[----:B------:R-:W-:Y:S01]  /*80f0*/  FFMA R84, R23, R39, R84 ;  /* 0x0000002717547223 */ /* 0x000fe20000000054 */
[----:B------:R-:W-:Y:S02]  /*8100*/  MOV R91, R0 ;  /* 0x00000000005b7202 */ /* 0x000fe40000000f00 */
[----:B------:R-:W-:-:S07]  /*8110*/  MOV R39, R93 ;  /* 0x0000005d00277202 */ /* 0x000fce0000000f00 */
[----:B------:R-:W-:Y:S05]  /*8120*/  WARPSYNC.COLLECTIVE R88, `(.L_x_2446) ;  /* 0x0000000058087348 */ /* 0x000fea0003c00000 */
[----:B------:R0:W1:Y:S02]  /*8130*/  SHFL.IDX P0, R93, R91, R90, R89 ;  /* 0x0000005a5b5d7389 */ /* 0x0000640000000059 */
[----:B01----:R-:W-:Y:S05]  /*8140*/  ENDCOLLECTIVE ;  /* 0x000000000000791b */ /* 0x003fea0003800000 */
.L_x_2446:
[-C--:B------:R-:W-:Y:S01]  /*8150*/  FFMA R86, R25, R41.reuse, R86 ;  /* 0x0000002919567223 */ /* 0x080fe20000000056 */
[----:B------:R-:W-:Y:S01]  /*8160*/  FFMA R92, R23, R41, R92 ;  /* 0x00000029175c7223 */ /* 0x000fe2000000005c */
[----:B------:R-:W-:Y:S02]  /*8170*/  MOV R91, R51 ;  /* 0x00000033005b7202 */ /* 0x000fe40000000f00 */
[----:B------:R-:W-:-:S07]  /*8180*/  MOV R41, R93 ;  /* 0x0000005d00297202 */ /* 0x000fce0000000f00 */
[----:B------:R-:W-:Y:S05]  /*8190*/  WARPSYNC.COLLECTIVE R88, `(.L_x_2447) ;  /* 0x0000000058087348 */ /* 0x000fea0003c00000 */
[----:B------:R0:W1:Y:S02]  /*81a0*/  SHFL.IDX P0, R93, R91, R90, R89 ;  /* 0x0000005a5b5d7389 */ /* 0x0000640000000059 */
[----:B01----:R-:W-:Y:S05]  /*81b0*/  ENDCOLLECTIVE ;  /* 0x000000000000791b */ /* 0x003fea0003800000 */
.L_x_2447:
[-C--:B------:R-:W-:Y:S01]  /*81c0*/  FFMA R94, R25, R43.reuse, R94 ;  /* 0x0000002b195e7223 */ /* 0x080fe2000000005e */
[----:B------:R-:W-:Y:S01]  /*81d0*/  FFMA R100, R23, R43, R100 ;  /* 0x0000002b17647223 */ /* 0x000fe20000000064 */
[----:B------:R-:W-:Y:S02]  /*81e0*/  MOV R91, R52 ;  /* 0x00000034005b7202 */ /* 0x000fe40000000f00 */
[----:B------:R-:W-:-:S07]  /*81f0*/  MOV R43, R93 ;  /* 0x0000005d002b7202 */ /* 0x000fce0000000f00 */
[----:B------:R-:W-:Y:S05]  /*8200*/  WARPSYNC.COLLECTIVE R88, `(.L_x_2448) ;  /* 0x0000000058087348 */ /* 0x000fea0003c00000 */
[----:B------:R0:W1:Y:S02]  /*8210*/  SHFL.IDX P0, R93, R91, R90, R89 ;  /* 0x0000005a5b5d7389 */ /* 0x0000640000000059 */
[----:B01----:R-:W-:Y:S05]  /*8220*/  ENDCOLLECTIVE ;  /* 0x000000000000791b */ /* 0x003fea0003800000 */
.L_x_2448:
[----:B------:R-:W-:Y:S02]  /*8230*/  MOV R91, R53 ;  /* 0x00000035005b7202 */ /* 0x000fe40000000f00 */
[----:B------:R-:W-:-:S07]  /*8240*/  MOV R45, R93 ;  /* 0x0000005d002d7202 */ /* 0x000fce0000000f00 */
[----:B------:R-:W-:Y:S05]  /*8250*/  WARPSYNC.COLLECTIVE R88, `(.L_x_2449) ;  /* 0x0000000058087348 */ /* 0x000fea0003c00000 */
[----:B------:R0:W1:Y:S02]  /*8260*/  SHFL.IDX P0, R93, R91, R90, R89 ;  /* 0x0000005a5b5d7389 */ /* 0x0000640000000059 */
[----:B01----:R-:W-:Y:S05]  /*8270*/  ENDCOLLECTIVE ;  /* 0x000000000000791b */ /* 0x003fea0003800000 */
.L_x_2449:
[----:B------:R-:W-:Y:S02]  /*8280*/  MOV R91, R54 ;  /* 0x00000036005b7202 */ /* 0x000fe40000000f00 */
[----:B------:R-:W-:-:S07]  /*8290*/  MOV R79, R93 ;  /* 0x0000005d004f7202 */ /* 0x000fce0000000f00 */
[----:B------:R-:W-:Y:S05]  /*82a0*/  WARPSYNC.COLLECTIVE R88, `(.L_x_2450) ;  /* 0x0000000058087348 */ /* 0x000fea0003c00000 */
[----:B------:R0:W1:Y:S02]  /*82b0*/  SHFL.IDX P0, R93, R91, R90, R89 ;  /* 0x0000005a5b5d7389 */ /* 0x0000640000000059 */
[----:B01----:R-:W-:Y:S05]  /*82c0*/  ENDCOLLECTIVE ;  /* 0x000000000000791b */ /* 0x003fea0003800000 */
.L_x_2450:
[-C--:B------:R-:W-:Y:S01]  /*82d0*/  FFMA R70, R25, R35.reuse, R70 ;  /* 0x0000002319467223 */ /* 0x080fe20000000046 */
[----:B------:R-:W-:Y:S01]  /*82e0*/  FFMA R68, R23, R35, R68 ;  /* 0x0000002317447223 */ /* 0x000fe20000000044 */
[----:B------:R-:W-:Y:S02]  /*82f0*/  MOV R91, R55 ;  /* 0x00000037005b7202 */ /* 0x000fe40000000f00 */
[----:B------:R-:W-:-:S07]  /*8300*/  MOV R35, R93 ;  /* 0x0000005d00237202 */ /* 0x000fce0000000f00 */
[----:B------:R-:W-:Y:S05]  /*8310*/  WARPSYNC.COLLECTIVE R88, `(.L_x_2451) ;  /* 0x0000000058087348 */ /* 0x000fea0003c00000 */
[----:B------:R0:W1:Y:S02]  /*8320*/  SHFL.IDX P0, R93, R91, R90, R89 ;  /* 0x0000005a5b5d7389 */ /* 0x0000640000000059 */
[----:B01----:R-:W-:Y:S05]  /*8330*/  ENDCOLLECTIVE ;  /* 0x000000000000791b */ /* 0x003fea0003800000 */
.L_x_2451:
        /* <DEDUP_REMOVED lines=18> */
.L_x_2452:
[----:B------:R-:W-:Y:S01]  /*8460*/  MOV R91, R60 ;  /* 0x0000003c005b7202 */ /* 0x000fe20000000f00 */
[-C--:B------:R-:W-:Y:S01]  /*8470*/  FFMA R124, R25, R93.reuse, R124 ;  /* 0x0000005d197c7223 */ /* 0x080fe2000000007c */
[----:B------:R-:W-:-:S07]  /*8480*/  FFMA R42, R23, R93, R42 ;  /* 0x0000005d172a7223 */ /* 0x000fce000000002a */
[----:B------:R-:W-:Y:S05]  /*8490*/  WARPSYNC.COLLECTIVE R88, `(.L_x_2453) ;  /* 0x0000000058087348 */ /* 0x000fea0003c00000 */
[----:B------:R0:W1:Y:S02]  /*84a0*/  SHFL.IDX P0, R93, R91, R90, R89 ;  /* 0x0000005a5b5d7389 */ /* 0x0000640000000059 */
[----:B01----:R-:W-:Y:S05]  /*84b0*/  ENDCOLLECTIVE ;  /* 0x000000000000791b */ /* 0x003fea0003800000 */
.L_x_2453:
        /* <DEDUP_REMOVED lines=8> */
.L_x_2454:
[-C--:B------:R-:W-:Y:S01]  /*8540*/  FFMA R108, R25, R37.reuse, R108 ;  /* 0x00000025196c7223 */ /* 0x080fe2000000006c */
[----:B------:R-:W-:Y:S01]  /*8550*/  FFMA R26, R23, R37, R26 ;  /* 0x00000025171a7223 */ /* 0x000fe2000000001a */
[----:B------:R-:W-:Y:S02]  /*8560*/  MOV R91, R19 ;  /* 0x00000013005b7202 */ /* 0x000fe40000000f00 */
[----:B------:R-:W-:-:S07]  /*8570*/  MOV R37, R93 ;  /* 0x0000005d00257202 */ /* 0x000fce0000000f00 */
[----:B------:R-:W-:Y:S05]  /*8580*/  WARPSYNC.COLLECTIVE R88, `(.L_x_2455) ;  /* 0x0000000058087348 */ /* 0x000fea0003c00000 */
[----:B------:R0:W1:Y:S02]  /*8590*/  SHFL.IDX P0, R93, R91, R90, R89 ;  /* 0x0000005a5b5d7389 */ /* 0x0000640000000059 */
[----:B01----:R-:W-:Y:S05]  /*85a0*/  ENDCOLLECTIVE ;  /* 0x000000000000791b */ /* 0x003fea0003800000 */
.L_x_2455:
[-C--:B------:R-:W-:Y:S01]  /*85b0*/  FFMA R120, R25, R35.reuse, R120 ;  /* 0x0000002319787223 */ /* 0x080fe20000000078 */
[----:B------:R-:W-:Y:S01]  /*85c0*/  FFMA R38, R23, R35, R38 ;  /* 0x0000002317267223 */ /* 0x000fe20000000026 */
[----:B------:R-:W-:Y:S02]  /*85d0*/  MOV R91, R18 ;  /* 0x00000012005b7202 */ /* 0x000fe40000000f00 */
[----:B------:R-:W-:-:S07]  /*85e0*/  MOV R35, R93 ;  /* 0x0000005d00237202 */ /* 0x000fce0000000f00 */
[----:B------:R-:W-:Y:S05]  /*85f0*/  WARPSYNC.COLLECTIVE R88, `(.L_x_2456) ;  /* 0x0000000058087348 */ /* 0x000fea0003c00000 */
[----:B------:R0:W1:Y:S02]  /*8600*/  SHFL.IDX P0, R93, R91, R90, R89 ;  /* 0x0000005a5b5d7389 */ /* 0x0000640000000059 */
[----:B01----:R-:W-:Y:S05]  /*8610*/  ENDCOLLECTIVE ;  /* 0x000000000000791b */ /* 0x003fea0003800000 */
.L_x_2456:
[-C--:B------:R-:W-:Y:S01]  /*8620*/  FFMA R110, R25, R39.reuse, R110 ;  /* 0x00000027196e7223 */ /* 0x080fe2000000006e */
[----:B------:R-:W-:Y:S01]  /*8630*/  FFMA R28, R23, R39, R28 ;  /* 0x00000027171c7223 */ /* 0x000fe2000000001c */
[----:B------:R-:W-:Y:S02]  /*8640*/  MOV R91, R17 ;  /* 0x00000011005b7202 */ /* 0x000fe40000000f00 */
[----:B------:R-:W-:-:S07]  /*8650*/  MOV R39, R93 ;  /* 0x0000005d00277202 */ /* 0x000fce0000000f00 */
[----:B------:R-:W-:Y:S05]  /*8660*/  WARPSYNC.COLLECTIVE R88, `(.L_x_2457) ;  /* 0x0000000058087348 */ /* 0x000fea0003c00000 */
[----:B------:R0:W1:Y:S02]  /*8670*/  SHFL.IDX P0, R93, R91, R90, R89 ;  /* 0x0000005a5b5d7389 */ /* 0x0000640000000059 */
[----:B01----:R-:W-:Y:S05]  /*8680*/  ENDCOLLECTIVE ;  /* 0x000000000000791b */ /* 0x003fea0003800000 */
.L_x_2457:
[----:B------:R-:W-:Y:S02]  /*8690*/  MOV R91, R16 ;  /* 0x00000010005b7202 */ /* 0x000fe40000000f00 */
[----:B------:R-:W-:-:S07]  /*86a0*/  MOV R5, R93 ;  /* 0x0000005d00057202 */ /* 0x000fce0000000f00 */
[----:B------:R-:W-:Y:S05]  /*86b0*/  WARPSYNC.COLLECTIVE R88, `(.L_x_2458) ;  /* 0x0000000058087348 */ /* 0x000fea0003c00000 */
[----:B------:R0:W1:Y:S02]  /*86c0*/  SHFL.IDX P0, R93, R91, R90, R89 ;  /* 0x0000005a5b5d7389 */ /* 0x0000640000000059 */
[----:B01----:R-:W-:Y:S05]  /*86d0*/  ENDCOLLECTIVE ;  /* 0x000000000000791b */ /* 0x003fea0003800000 */
.L_x_2458:
[-C--:B------:R-:W-:Y:S01]  /*86e0*/  FFMA R112, R25, R41.reuse, R112 ;  /* 0x0000002919707223 */ /* 0x080fe20000000070 */
[----:B------:R-:W-:Y:S01]  /*86f0*/  FFMA R30, R23, R41, R30 ;  /* 0x00000029171e7223 */ /* 0x000fe2000000001e */
[----:B------:R-:W-:Y:S02]  /*8700*/  MOV R91, R15 ;  /* 0x0000000f005b7202 */ /* 0x000fe40000000f00 */
[----:B------:R-:W-:-:S07]  /*8710*/  MOV R41, R93 ;  /* 0x0000005d00297202 */ /* 0x000fce0000000f00 */
[----:B------:R-:W-:Y:S05]  /*8720*/  WARPSYNC.COLLECTIVE R88, `(.L_x_2459) ;  /* 0x0000000058087348 */ /* 0x000fea0003c00000 */
[----:B------:R0:W1:Y:S02]  /*8730*/  SHFL.IDX P0, R93, R91, R90, R89 ;  /* 0x0000005a5b5d7389 */ /* 0x0000640000000059 */
[----:B01----:R-:W-:Y:S05]  /*8740*/  ENDCOLLECTIVE ;  /* 0x000000000000791b */ /* 0x003fea0003800000 */
.L_x_2459:
[-C--:B------:R-:W-:Y:S01]  /*8750*/  FFMA R114, R25, R43.reuse, R114 ;  /* 0x0000002b19727223 */ /* 0x080fe20000000072 */
[----:B------:R-:W-:Y:S01]  /*8760*/  FFMA R32, R23, R43, R32 ;  /* 0x0000002b17207223 */ /* 0x000fe20000000020 */
[----:B------:R-:W-:Y:S02]  /*8770*/  MOV R91, R14 ;  /* 0x0000000e005b7202 */ /* 0x000fe40000000f00 */
[----:B------:R-:W-:-:S07]  /*8780*/  MOV R43, R93 ;  /* 0x0000005d002b7202 */ /* 0x000fce0000000f00 */
[----:B------:R-:W-:Y:S05]  /*8790*/  WARPSYNC.COLLECTIVE R88, `(.L_x_2460) ;  /* 0x0000000058087348 */ /* 0x000fea0003c00000 */
[----:B------:R0:W1:Y:S02]  /*87a0*/  SHFL.IDX P0, R93, R91, R90, R89 ;  /* 0x0000005a5b5d7389 */ /* 0x0000640000000059 */
[----:B01----:R-:W-:Y:S05]  /*87b0*/  ENDCOLLECTIVE ;  /* 0x000000000000791b */ /* 0x003fea0003800000 */
.L_x_2460:
[-C--:B------:R-:W-:Y:S01]  /*87c0*/  FFMA R116, R25, R45.reuse, R116 ;  /* 0x0000002d19747223 */ /* 0x080fe20000000074 */
[----:B------:R-:W-:Y:S01]  /*87d0*/  FFMA R34, R23, R45, R34 ;  /* 0x0000002d17227223 */ /* 0x000fe20000000022 */
[----:B------:R-:W-:Y:S02]  /*87e0*/  MOV R91, R13 ;  /* 0x0000000d005b7202 */ /* 0x000fe40000000f00 */
[----:B------:R-:W-:-:S07]  /*87f0*/  MOV R45, R93 ;  /* 0x0000005d002d7202 */ /* 0x000fce0000000f00 */
[----:B------:R-:W-:Y:S05]  /*8800*/  WARPSYNC.COLLECTIVE R88, `(.L_x_2461) ;  /* 0x0000000058087348 */ /* 0x000fea0003c00000 */
[----:B------:R0:W1:Y:S02]  /*8810*/  SHFL.IDX P0, R93, R91, R90, R89 ;  /* 0x0000005a5b5d7389 */ /* 0x0000640000000059 */
[----:B01----:R-:W-:Y:S05]  /*8820*/  ENDCOLLECTIVE ;  /* 0x000000000000791b */ /* 0x003fea0003800000 */
.L_x_2461:
[----:B------:R-:W-:Y:S02]  /*8830*/  MOV R91, R12 ;  /* 0x0000000c005b7202 */ /* 0x000fe40000000f00 */
[----:B------:R-:W-:-:S07]  /*8840*/  MOV R65, R93 ;  /* 0x0000005d00417202 */ /* 0x000fce0000000f00 */
[----:B------:R-:W-:Y:S05]  /*8850*/  WARPSYNC.COLLECTIVE R88, `(.L_x_2462) ;  /* 0x0000000058087348 */ /* 0x000fea0003c00000 */
[----:B------:R0:W1:Y:S02]  /*8860*/  SHFL.IDX P0, R93, R91, R90, R89 ;  /* 0x0000005a5b5d7389 */ /* 0x0000640000000059 */
[----:B01----:R-:W-:Y:S05]  /*8870*/  ENDCOLLECTIVE ;  /* 0x000000000000791b */ /* 0x003fea0003800000 */
.L_x_2462:
[----:B------:R-:W-:Y:S02]  /*8880*/  MOV R91, R11 ;  /* 0x0000000b005b7202 */ /* 0x000fe40000000f00 */
[----:B------:R-:W-:-:S07]  /*8890*/  MOV R4, R93 ;  /* 0x0000005d00047202 */ /* 0x000fce0000000f00 */
[----:B------:R-:W-:Y:S05]  /*88a0*/  WARPSYNC.COLLECTIVE R88, `(.L_x_2463) ;  /* 0x0000000058087348 */ /* 0x000fea0003c00000 */
[----:B------:R0:W1:Y:S02]  /*88b0*/  SHFL.IDX P0, R93, R91, R90, R89 ;  /* 0x0000005a5b5d7389 */ /* 0x0000640000000059 */
[----:B01----:R-:W-:Y:S05]  /*88c0*/  ENDCOLLECTIVE ;  /* 0x000000000000791b */ /* 0x003fea0003800000 */
.L_x_2463:
[-C--:B------:R-:W-:Y:S01]  /*88d0*/  FFMA R66, R29, R5.reuse, R66 ;  /* 0x000000051d427223 */ /* 0x080fe20000000042 */
[----:B------:R-:W-:Y:S01]  /*88e0*/  FFMA R64, R27, R5, R64 ;  /* 0x000000051b407223 */ /* 0x000fe20000000040 */
[----:B------:R-:W-:Y:S02]  /*88f0*/  MOV R91, R10 ;  /* 0x0000000a005b7202 */ /* 0x000fe40000000f00 */
[----:B------:R-:W-:-:S07]  /*8900*/  MOV R5, R93 ;  /* 0x0000005d00057202 */ /* 0x000fce0000000f00 */
[----:B------:R-:W-:Y:S05]  /*8910*/  WARPSYNC.COLLECTIVE R88, `(.L_x_2464) ;  /* 0x0000000058087348 */ /* 0x000fea0003c00000 */
[----:B------:R0:W1:Y:S02]  /*8920*/  SHFL.IDX P0, R93, R91, R90, R89 ;  /* 0x0000005a5b5d7389 */ /* 0x0000640000000059 */
[----:B01----:R-:W-:Y:S05]  /*8930*/  ENDCOLLECTIVE ;  /* 0x000000000000791b */ /* 0x003fea0003800000 */
.L_x_2464:
        /* <DEDUP_REMOVED lines=8> */
.L_x_2465:
[----:B------:R-:W-:Y:S01]  /*89c0*/  FFMA R122, R25, R33, R122 ;  /* 0x00000021197a7223 */ /* 0x000fe2000000007a */
[----:B------:R-:W-:Y:S02]  /*89d0*/  MOV R91, R8 ;  /* 0x00000008005b7202 */ /* 0x000fe40000000f00 */
[----:B------:R-:W-:-:S07]  /*89e0*/  MOV R33, R93 ;  /* 0x0000005d00217202 */ /* 0x000fce0000000f00 */
[----:B------:R-:W-:Y:S05]  /*89f0*/  WARPSYNC.COLLECTIVE R88, `(.L_x_2466) ;  /* 0x0000000058087348 */ /* 0x000fea0003c00000 */
[----:B------:R0:W1:Y:S02]  /*8a00*/  SHFL.IDX P0, R93, R91, R90, R89 ;  /* 0x0000005a5b5d7389 */ /* 0x0000640000000059 */
[----:B01----:R-:W-:Y:S05]  /*8a10*/  ENDCOLLECTIVE ;  /* 0x000000000000791b */ /* 0x003fea0003800000 */
.L_x_2466:
[-C--:B------:R-:W-:Y:S01]  /*8a20*/  FFMA R74, R29, R35.reuse, R74 ;  /* 0x000000231d4a7223 */ /* 0x080fe2000000004a */
[----:B------:R-:W-:Y:S01]  /*8a30*/  FFMA R72, R27, R35, R72 ;  /* 0x000000231b487223 */ /* 0x000fe20000000048 */
[----:B------:R-:W-:Y:S02]  /*8a40*/  MOV R91, R0 ;  /* 0x00000000005b7202 */ /* 0x000fe40000000f00 */
[----:B------:R-:W-:-:S07]  /*8a50*/  MOV R35, R93 ;  /* 0x0000005d00237202 */ /* 0x000fce0000000f00 */
[----:B------:R-:W-:Y:S05]  /*8a60*/  WARPSYNC.COLLECTIVE R88, `(.L_x_2467) ;  /* 0x0000000058087348 */ /* 0x000fea0003c00000 */
[----:B------:R0:W1:Y:S02]  /*8a70*/  SHFL.IDX P0, R93, R91, R90, R89 ;  /* 0x0000005a5b5d7389 */ /* 0x0000640000000059 */
[----:B01----:R-:W-:Y:S05]  /*8a80*/  ENDCOLLECTIVE ;  /* 0x000000000000791b */ /* 0x003fea0003800000 */
.L_x_2467:
[C---:B------:R-:W-:Y:S01]  /*8a90*/  FFMA R78, R37.reuse, R29, R78 ;  /* 0x0000001d254e7223 */ /* 0x040fe2000000004e */
[----:B------:R-:W-:Y:S01]  /*8aa0*/  FFMA R76, R37, R27, R76 ;  /* 0x0000001b254c7223 */ /* 0x000fe2000000004c */
[----:B------:R-:W-:Y:S02]  /*8ab0*/  MOV R91, R51 ;  /* 0x00000033005b7202 */ /* 0x000fe40000000f00 */
[----:B------:R-:W-:-:S07]  /*8ac0*/  MOV R37, R93 ;  /* 0x0000005d00257202 */ /* 0x000fce0000000f00 */
[----:B------:R-:W-:Y:S05]  /*8ad0*/  WARPSYNC.COLLECTIVE R88, `(.L_x_2468) ;  /* 0x0000000058087348 */ /* 0x000fea0003c00000 */
[----:B------:R0:W1:Y:S02]  /*8ae0*/  SHFL.IDX P0, R93, R91, R90, R89 ;  /* 0x0000005a5b5d7389 */ /* 0x0000640000000059 */
[----:B01----:R-:W-:Y:S05]  /*8af0*/  ENDCOLLECTIVE ;  /* 0x000000000000791b */ /* 0x003fea0003800000 */
.L_x_2468:
[-C--:B------:R-:W-:Y:S01]  /*8b00*/  FFMA R70, R29, R39.reuse, R70 ;  /* 0x000000271d467223 */ /* 0x080fe20000000046 */
[----:B------:R-:W-:Y:S01]  /*8b10*/  FFMA R68, R27, R39, R68 ;  /* 0x000000271b447223 */ /* 0x000fe20000000044 */
[----:B------:R-:W-:Y:S02]  /*8b20*/  MOV R91, R52 ;  /* 0x00000034005b7202 */ /* 0x000fe40000000f00 */
[----:B------:R-:W-:-:S07]  /*8b30*/  MOV R39, R93 ;  /* 0x0000005d00277202 */ /* 0x000fce0000000f00 */
[----:B------:R-:W-:Y:S05]  /*8b40*/  WARPSYNC.COLLECTIVE R88, `(.L_x_2469) ;  /* 0x0000000058087348 */ /* 0x000fea0003c00000 */
[----:B------:R0:W1:Y:S02]  /*8b50*/  SHFL.IDX P0, R93, R91, R90, R89 ;  /* 0x0000005a5b5d7389 */ /* 0x0000640000000059 */
[----:B01----:R-:W-:Y:S05]  /*8b60*/  ENDCOLLECTIVE ;  /* 0x000000000000791b */ /* 0x003fea0003800000 */
.L_x_2469:
[-C--:B------:R-:W-:Y:S01]  /*8b70*/  FFMA R62, R29, R41.reuse, R62 ;  /* 0x000000291d3e7223 */ /* 0x080fe2000000003e */
[----:B------:R-:W-:Y:S01]  /*8b80*/  FFMA R6, R27, R41, R6 ;  /* 0x000000291b067223 */ /* 0x000fe20000000006 */
[----:B------:R-:W-:Y:S02]  /*8b90*/  MOV R91, R53 ;  /* 0x00000035005b7202 */ /* 0x000fe40000000f00 */
[----:B------:R-:W-:-:S07]  /*8ba0*/  MOV R41, R93 ;  /* 0x0000005d00297202 */ /* 0x000fce0000000f00 */
[----:B------:R-:W-:Y:S05]  /*8bb0*/  WARPSYNC.COLLECTIVE R88, `(.L_x_2470) ;  /* 0x0000000058087348 */ /* 0x000fea0003c00000 */
[----:B------:R0:W1:Y:S02]  /*8bc0*/  SHFL.IDX P0, R93, R91, R90, R89 ;  /* 0x0000005a5b5d7389 */ /* 0x0000640000000059 */
[----:B01----:R-:W-:Y:S05]  /*8bd0*/  ENDCOLLECTIVE ;  /* 0x000000000000791b */ /* 0x003fea0003800000 */
.L_x_2470:
[-C--:B------:R-:W-:Y:S01]  /*8be0*/  FFMA R82, R29, R43.reuse, R82 ;  /* 0x0000002b1d527223 */ /* 0x080fe20000000052 */
[----:B------:R-:W-:Y:S01]  /*8bf0*/  FFMA R84, R27, R43, R84 ;  /* 0x0000002b1b547223 */ /* 0x000fe20000000054 */
[----:B------:R-:W-:Y:S02]  /*8c00*/  MOV R91, R54 ;  /* 0x00000036005b7202 */ /* 0x000fe40000000f00 */
[----:B------:R-:W-:-:S07]  /*8c10*/  MOV R43, R93 ;  /* 0x0000005d002b7202 */ /* 0x000fce0000000f00 */
[----:B------:R-:W-:Y:S05]  /*8c20*/  WARPSYNC.COLLECTIVE R88, `(.L_x_2471) ;  /* 0x0000000058087348 */ /* 0x000fea0003c00000 */
[----:B------:R0:W1:Y:S02]  /*8c30*/  SHFL.IDX P0, R93, R91, R90, R89 ;  /* 0x0000005a5b5d7389 */ /* 0x0000640000000059 */
[----:B01----:R-:W-:Y:S05]  /*8c40*/  ENDCOLLECTIVE ;  /* 0x000000000000791b */ /* 0x003fea0003800000 */
.L_x_2471:
[-C--:B------:R-:W-:Y:S01]  /*8c50*/  FFMA R86, R29, R45.reuse, R86 ;  /* 0x0000002d1d567223 */ /* 0x080fe20000000056 */
[----:B------:R-:W-:Y:S01]  /*8c60*/  FFMA R92, R27, R45, R92 ;  /* 0x0000002d1b5c7223 */ /* 0x000fe2000000005c */
[----:B------:R-:W-:Y:S02]  /*8c70*/  MOV R91, R55 ;  /* 0x00000037005b7202 */ /* 0x000fe40000000f00 */
[----:B------:R-:W-:-:S07]  /*8c80*/  MOV R45, R93 ;  /* 0x0000005d002d7202 */ /* 0x000fce0000000f00 */
[----:B------:R-:W-:Y:S05]  /*8c90*/  WARPSYNC.COLLECTIVE R88, `(.L_x_2472) ;  /* 0x0000000058087348 */ /* 0x000fea0003c00000 */
[----:B------:R0:W1:Y:S02]  /*8ca0*/  SHFL.IDX P0, R93, R91, R90, R89 ;  /* 0x0000005a5b5d7389 */ /* 0x0000640000000059 */
[----:B01----:R-:W-:Y:S05]  /*8cb0*/  ENDCOLLECTIVE ;  /* 0x000000000000791b */ /* 0x003fea0003800000 */
.L_x_2472:
[C---:B------:R-:W-:Y:S01]  /*8cc0*/  FFMA R118, R25.reuse, R79, R118 ;  /* 0x0000004f19767223 */ /* 0x040fe20000000076 */
[----:B------:R-:W-:Y:S01]  /*8cd0*/  FFMA R25, R25, R31, R44 ;  /* 0x0000001f19197223 */ /* 0x000fe2000000002c */
[----:B------:R-:W-:Y:S02]  /*8ce0*/  MOV R91, R56 ;  /* 0x00000038005b7202 */ /* 0x000fe40000000f00 */
[----:B------:R-:W-:-:S07]  /*8cf0*/  MOV R31, R93 ;  /* 0x0000005d001f7202 */ /* 0x000fce0000000f00 */
[----:B------:R-:W-:Y:S05]  /*8d00*/  WARPSYNC.COLLECTIVE R88, `(.L_x_2473) ;  /* 0x0000000058087348 */ /* 0x000fea0003c00000 */
[----:B------:R0:W1:Y:S02]  /*8d10*/  SHFL.IDX P0, R93, R91, R90, R89 ;  /* 0x0000005a5b5d7389 */ /* 0x0000640000000059 */
[----:B01----:R-:W-:Y:S05]  /*8d20*/  ENDCOLLECTIVE ;  /* 0x000000000000791b */ /* 0x003fea0003800000 */
.L_x_2473:
[----:B------:R-:W-:Y:S01]  /*8d30*/  MOV R91, R60 ;  /* 0x0000003c005b7202 */ /* 0x000fe20000000f00 */
[-C--:B------:R-:W-:Y:S01]  /*8d40*/  FFMA R124, R29, R93.reuse, R124 ;  /* 0x0000005d1d7c7223 */ /* 0x080fe2000000007c */
[----:B------:R-:W-:-:S07]  /*8d50*/  FFMA R42, R27, R93, R42 ;  /* 0x0000005d1b2a7223 */ /* 0x000fce000000002a */
[----:B------:R-:W-:Y:S05]  /*8d60*/  WARPSYNC.COLLECTIVE R88, `(.L_x_2474) ;  /* 0x0000000058087348 */ /* 0x000fea0003c00000 */
[----:B------:R0:W1:Y:S02]  /*8d70*/  SHFL.IDX P0, R93, R91, R90, R89 ;  /* 0x0000005a5b5d7389 */ /* 0x0000640000000059 */
[----:B01----:R-:W-:Y:S05]  /*8d80*/  ENDCOLLECTIVE ;  /* 0x000000000000791b */ /* 0x003fea0003800000 */
.L_x_2474:
        /* <DEDUP_REMOVED lines=25> */
.L_x_2475:
[----:B------:R-:W-:Y:S01]  /*8f20*/  FFMA R26, R27, R33, R26 ;  /* 0x000000211b1a7223 */ /* 0x000fe2000000001a */
[----:B------:R-:W-:Y:S02]  /*8f30*/  MOV R91, R19 ;  /* 0x00000013005b7202 */ /* 0x000fe40000000f00 */
[----:B------:R-:W-:-:S07]  /*8f40*/  MOV R33, R93 ;  /* 0x0000005d00217202 */ /* 0x000fce0000000f00 */
[----:B------:R-:W-:Y:S05]  /*8f50*/  WARPSYNC.COLLECTIVE R88, `(.L_x_2476) ;  /* 0x0000000058087348 */ /* 0x000fea0003c00000 */
[----:B------:R0:W1:Y:S02]  /*8f60*/  SHFL.IDX P0, R93, R91, R90, R89 ;  /* 0x0000005a5b5d7389 */ /* 0x0000640000000059 */
[----:B01----:R-:W-:Y:S05]  /*8f70*/  ENDCOLLECTIVE ;  /* 0x000000000000791b */ /* 0x003fea0003800000 */
.L_x_2476:
[----:B------:R-:W-:Y:S01]  /*8f80*/  FFMA R28, R27, R35, R28 ;  /* 0x000000231b1c7223 */ /* 0x000fe2000000001c */
[----:B------:R-:W-:Y:S02]  /*8f90*/  MOV R91, R18 ;  /* 0x00000012005b7202 */ /* 0x000fe40000000f00 */
[----:B------:R-:W-:-:S07]  /*8fa0*/  MOV R35, R93 ;  /* 0x0000005d00237202 */ /* 0x000fce0000000f00 */
[----:B------:R-:W-:Y:S05]  /*8fb0*/  WARPSYNC.COLLECTIVE R88, `(.L_x_2477) ;  /* 0x0000000058087348 */ /* 0x000fea0003c00000 */
[----:B------:R0:W1:Y:S02]  /*8fc0*/  SHFL.IDX P0, R93, R91, R90, R89 ;  /* 0x0000005a5b5d7389 */ /* 0x0000640000000059 */
[----:B01----:R-:W-:Y:S05]  /*8fd0*/  ENDCOLLECTIVE ;  /* 0x000000000000791b */ /* 0x003fea0003800000 */
.L_x_2477:
[----:B------:R-:W-:Y:S01]  /*8fe0*/  FFMA R30, R27, R37, R30 ;  /* 0x000000251b1e7223 */ /* 0x000fe2000000001e */
[----:B------:R-:W-:Y:S02]  /*8ff0*/  MOV R91, R17 ;  /* 0x00000011005b7202 */ /* 0x000fe40000000f00 */
[----:B------:R-:W-:-:S07]  /*9000*/  MOV R37, R93 ;  /* 0x0000005d00257202 */ /* 0x000fce0000000f00 */
[----:B------:R-:W-:Y:S05]  /*9010*/  WARPSYNC.COLLECTIVE R88, `(.L_x_2478) ;  /* 0x0000000058087348 */ /* 0x000fea0003c00000 */
[----:B------:R0:W1:Y:S02]  /*9020*/  SHFL.IDX P0, R93, R91, R90, R89 ;  /* 0x0000005a5b5d7389 */ /* 0x0000640000000059 */
[----:B01----:R-:W-:Y:S05]  /*9030*/  ENDCOLLECTIVE ;  /* 0x000000000000791b */ /* 0x003fea0003800000 */
.L_x_2478:
[----:B------:R-:W-:Y:S02]  /*9040*/  MOV R91, R16 ;  /* 0x00000010005b7202 */ /* 0x000fe40000000f00 */
[----:B------:R-:W-:-:S07]  /*9050*/  MOV R5, R93 ;  /* 0x0000005d00057202 */ /* 0x000fce0000000f00 */
[----:B------:R-:W-:Y:S05]  /*9060*/  WARPSYNC.COLLECTIVE R88, `(.L_x_2479) ;  /* 0x0000000058087348 */ /* 0x000fea0003c00000 */
[----:B------:R0:W1:Y:S02]  /*9070*/  SHFL.IDX P0, R93, R91, R90, R89 ;  /* 0x0000005a5b5d7389 */ /* 0x0000640000000059 */
[----:B01----:R-:W-:Y:S05]  /*9080*/  ENDCOLLECTIVE ;  /* 0x000000000000791b */ /* 0x003fea0003800000 */
.L_x_2479:
[----:B------:R-:W-:Y:S01]  /*9090*/  FFMA R32, R27, R39, R32 ;  /* 0x000000271b207223 */ /* 0x000fe20000000020 */
[----:B------:R-:W-:Y:S02]  /*90a0*/  MOV R91, R15 ;  /* 0x0000000f005b7202 */ /* 0x000fe40000000f00 */
[----:B------:R-:W-:-:S07]  /*90b0*/  MOV R39, R93 ;  /* 0x0000005d00277202 */ /* 0x000fce0000000f00 */
[----:B------:R-:W-:Y:S05]  /*90c0*/  WARPSYNC.COLLECTIVE R88, `(.L_x_2480) ;  /* 0x0000000058087348 */ /* 0x000fea0003c00000 */
[----:B------:R0:W1:Y:S02]  /*90d0*/  SHFL.IDX P0, R93, R91, R90, R89 ;  /* 0x0000005a5b5d7389 */ /* 0x0000640000000059 */
[----:B01----:R-:W-:Y:S05]  /*90e0*/  ENDCOLLECTIVE ;  /* 0x000000000000791b */ /* 0x003fea0003800000 */
.L_x_2480:
[----:B------:R-:W-:Y:S01]  /*90f0*/  FFMA R34, R27, R41, R34 ;  /* 0x000000291b227223 */ /* 0x000fe20000000022 */
[----:B------:R-:W-:Y:S02]  /*9100*/  MOV R91, R14 ;  /* 0x0000000e005b7202 */ /* 0x000fe40000000f00 */
[----:B------:R-:W-:-:S07]  /*9110*/  MOV R41, R93 ;  /* 0x0000005d00297202 */ /* 0x000fce0000000f00 */
[----:B------:R-:W-:Y:S05]  /*9120*/  WARPSYNC.COLLECTIVE R88, `(.L_x_2481) ;  /* 0x0000000058087348 */ /* 0x000fea0003c00000 */
[----:B------:R0:W1:Y:S02]  /*9130*/  SHFL.IDX P0, R93, R91, R90, R89 ;  /* 0x0000005a5b5d7389 */ /* 0x0000640000000059 */
[----:B01----:R-:W-:Y:S05]  /*9140*/  ENDCOLLECTIVE ;  /* 0x000000000000791b */ /* 0x003fea0003800000 */
.L_x_2481:
[----:B------:R-:W-:Y:S01]  /*9150*/  FFMA R36, R27, R43, R36 ;  /* 0x0000002b1b247223 */ /* 0x000fe20000000024 */
[----:B------:R-:W-:Y:S02]  /*9160*/  MOV R91, R13 ;  /* 0x0000000d005b7202 */ /* 0x000fe40000000f00 */
[----:B------:R-:W-:-:S07]  /*9170*/  MOV R43, R93 ;  /* 0x0000005d002b7202 */ /* 0x000fce0000000f00 */
[----:B------:R-:W-:Y:S05]  /*9180*/  WARPSYNC.COLLECTIVE R88, `(.L_x_2482) ;  /* 0x0000000058087348 */ /* 0x000fea0003c00000 */
[----:B------:R0:W1:Y:S02]  /*9190*/  SHFL.IDX P0, R93, R91, R90, R89 ;  /* 0x0000005a5b5d7389 */ /* 0x0000640000000059 */
[----:B01----:R-:W-:Y:S05]  /*91a0*/  ENDCOLLECTIVE ;  /* 0x000000000000791b */ /* 0x003fea0003800000 */
.L_x_2482:
[----:B------:R-:W-:Y:S01]  /*91b0*/  FFMA R38, R27, R45, R38 ;  /* 0x0000002d1b267223 */ /* 0x000fe20000000026 */
[----:B------:R-:W-:Y:S02]  /*91c0*/  MOV R91, R12 ;  /* 0x0000000c005b7202 */ /* 0x000fe40000000f00 */
[----:B------:R-:W-:-:S07]  /*91d0*/  MOV R45, R93 ;  /* 0x0000005d002d7202 */ /* 0x000fce0000000f00 */
[----:B------:R-:W-:Y:S05]  /*91e0*/  WARPSYNC.COLLECTIVE R88, `(.L_x_2483) ;  /* 0x0000000058087348 */ /* 0x000fea0003c00000 */
[----:B------:R0:W1:Y:S02]  /*91f0*/  SHFL.IDX P0, R93, R91, R90, R89 ;  /* 0x0000005a5b5d7389 */ /* 0x0000640000000059 */
[----:B01----:R-:W-:Y:S05]  /*9200*/  ENDCOLLECTIVE ;  /* 0x000000000000791b */ /* 0x003fea0003800000 */
.L_x_2483:
[----:B------:R-:W-:Y:S02]  /*9210*/  MOV R91, R11 ;  /* 0x0000000b005b7202 */ /* 0x000fe40000000f00 */
[----:B------:R-:W-:-:S07]  /*9220*/  MOV R4, R93 ;  /* 0x0000005d00047202 */ /* 0x000fce0000000f00 */
[----:B------:R-:W-:Y:S05]  /*9230*/  WARPSYNC.COLLECTIVE R88, `(.L_x_2484) ;  /* 0x0000000058087348 */ /* 0x000fea0003c00000 */
[----:B------:R0:W1:Y:S02]  /*9240*/  SHFL.IDX P0, R93, R91, R90, R89 ;  /* 0x0000005a5b5d7389 */ /* 0x0000640000000059 */
[----:B01----:R-:W-:Y:S05]  /*9250*/  ENDCOLLECTIVE ;  /* 0x000000000000791b */ /* 0x003fea0003800000 */
.L_x_2484:
        /* <DEDUP_REMOVED lines=10> */
.L_x_2485:
[----:B------:R-:W-:Y:S02]  /*9300*/  MOV R91, R9 ;  /* 0x00000009005b7202 */ /* 0x000fe40000000f00 */
[----:B------:R-:W-:-:S07]  /*9310*/  MOV R27, R93 ;  /* 0x0000005d001b7202 */ /* 0x000fce0000000f00 */
[----:B------:R-:W-:Y:S05]  /*9320*/  WARPSYNC.COLLECTIVE R88, `(.L_x_2486) ;  /* 0x0000000058087348 */ /* 0x000fea0003c00000 */
[----:B------:R0:W1:Y:S02]  /*9330*/  SHFL.IDX P0, R93, R91, R90, R89 ;  /* 0x0000005a5b5d7389 */ /* 0x0000640000000059 */
[----:B01----:R-:W-:Y:S05]  /*9340*/  ENDCOLLECTIVE ;  /* 0x000000000000791b */ /* 0x003fea0003800000 */
.L_x_2486:
[-C--:B------:R-:W-:Y:S01]  /*9350*/  FFMA R74, R29, R35.reuse, R74 ;  /* 0x000000231d4a7223 */ /* 0x080fe2000000004a */
[----:B------:R-:W-:Y:S01]  /*9360*/  FFMA R72, R23, R35, R72 ;  /* 0x0000002317487223 */ /* 0x000fe20000000048 */
[----:B------:R-:W-:Y:S02]  /*9370*/  MOV R91, R8 ;  /* 0x00000008005b7202 */ /* 0x000fe40000000f00 */
[----:B------:R-:W-:-:S07]  /*9380*/  MOV R35, R93 ;  /* 0x0000005d00237202 */ /* 0x000fce0000000f00 */
[----:B------:R-:W-:Y:S05]  /*9390*/  WARPSYNC.COLLECTIVE R88, `(.L_x_2487) ;  /* 0x0000000058087348 */ /* 0x000fea0003c00000 */
[----:B------:R0:W1:Y:S02]  /*93a0*/  SHFL.IDX P0, R93, R91, R90, R89 ;  /* 0x0000005a5b5d7389 */ /* 0x0000640000000059 */
[----:B01----:R-:W-:Y:S05]  /*93b0*/  ENDCOLLECTIVE ;  /* 0x000000000000791b */ /* 0x003fea0003800000 */
.L_x_2487:
[-C--:B------:R-:W-:Y:S01]  /*93c0*/  FFMA R70, R29, R37.reuse, R70 ;  /* 0x000000251d467223 */ /* 0x080fe20000000046 */
[----:B------:R-:W-:Y:S01]  /*93d0*/  FFMA R68, R23, R37, R68 ;  /* 0x0000002517447223 */ /* 0x000fe20000000044 */
[----:B------:R-:W-:Y:S02]  /*93e0*/  MOV R91, R0 ;  /* 0x00000000005b7202 */ /* 0x000fe40000000f00 */
[----:B------:R-:W-:-:S07]  /*93f0*/  MOV R37, R93 ;  /* 0x0000005d00257202 */ /* 0x000fce0000000f00 */
[----:B------:R-:W-:Y:S05]  /*9400*/  WARPSYNC.COLLECTIVE R88, `(.L_x_2488) ;  /* 0x0000000058087348 */ /* 0x000fea0003c00000 */
[----:B------:R0:W1:Y:S02]  /*9410*/  SHFL.IDX P0, R93, R91, R90, R89 ;  /* 0x0000005a5b5d7389 */ /* 0x0000640000000059 */
[----:B01----:R-:W-:Y:S05]  /*9420*/  ENDCOLLECTIVE ;  /* 0x000000000000791b */ /* 0x003fea0003800000 */
.L_x_2488:
[-C--:B------:R-:W-:Y:S01]  /*9430*/  FFMA R62, R29, R39.reuse, R62 ;  /* 0x000000271d3e7223 */ /* 0x080fe2000000003e */
[----:B------:R-:W-:Y:S01]  /*9440*/  FFMA R6, R23, R39, R6 ;  /* 0x0000002717067223 */ /* 0x000fe20000000006 */
[----:B------:R-:W-:Y:S02]  /*9450*/  MOV R91, R51 ;  /* 0x00000033005b7202 */ /* 0x000fe40000000f00 */
[----:B------:R-:W-:-:S07]  /*9460*/  MOV R39, R93 ;  /* 0x0000005d00277202 */ /* 0x000fce0000000f00 */
[----:B------:R-:W-:Y:S05]  /*9470*/  WARPSYNC.COLLECTIVE R88, `(.L_x_2489) ;  /* 0x0000000058087348 */ /* 0x000fea0003c00000 */
[----:B------:R0:W1:Y:S02]  /*9480*/  SHFL.IDX P0, R93, R91, R90, R89 ;  /* 0x0000005a5b5d7389 */ /* 0x0000640000000059 */
[----:B01----:R-:W-:Y:S05]  /*9490*/  ENDCOLLECTIVE ;  /* 0x000000000000791b */ /* 0x003fea0003800000 */
.L_x_2489:
[-C--:B------:R-:W-:Y:S01]  /*94a0*/  FFMA R82, R29, R41.reuse, R82 ;  /* 0x000000291d527223 */ /* 0x080fe20000000052 */
[----:B------:R-:W-:Y:S01]  /*94b0*/  FFMA R84, R23, R41, R84 ;  /* 0x0000002917547223 */ /* 0x000fe20000000054 */
[----:B------:R-:W-:Y:S02]  /*94c0*/  MOV R91, R52 ;  /* 0x00000034005b7202 */ /* 0x000fe40000000f00 */
[----:B------:R-:W-:-:S07]  /*94d0*/  MOV R41, R93 ;  /* 0x0000005d00297202 */ /* 0x000fce0000000f00 */
[----:B------:R-:W-:Y:S05]  /*94e0*/  WARPSYNC.COLLECTIVE R88, `(.L_x_2490) ;  /* 0x0000000058087348 */ /* 0x000fea0003c00000 */
[----:B------:R0:W1:Y:S02]  /*94f0*/  SHFL.IDX P0, R93, R91, R90, R89 ;  /* 0x0000005a5b5d7389 */ /* 0x0000640000000059 */
[----:B01----:R-:W-:Y:S05]  /*9500*/  ENDCOLLECTIVE ;  /* 0x000000000000791b */ /* 0x003fea0003800000 */
.L_x_2490:
[-C--:B------:R-:W-:Y:S01]  /*9510*/  FFMA R86, R29, R43.reuse, R86 ;  /* 0x0000002b1d567223 */ /* 0x080fe20000000056 */
[----:B------:R-:W-:Y:S01]  /*9520*/  FFMA R92, R23, R43, R92 ;  /* 0x0000002b175c7223 */ /* 0x000fe2000000005c */
[----:B------:R-:W-:Y:S02]  /*9530*/  MOV R91, R53 ;  /* 0x00000035005b7202 */ /* 0x000fe40000000f00 */
[----:B------:R-:W-:-:S07]  /*9540*/  MOV R43, R93 ;  /* 0x0000005d002b7202 */ /* 0x000fce0000000f00 */
[----:B------:R-:W-:Y:S05]  /*9550*/  WARPSYNC.COLLECTIVE R88, `(.L_x_2491) ;  /* 0x0000000058087348 */ /* 0x000fea0003c00000 */
[----:B------:R0:W1:Y:S02]  /*9560*/  SHFL.IDX P0, R93, R91, R90, R89 ;  /* 0x0000005a5b5d7389 */ /* 0x0000640000000059 */
[----:B01----:R-:W-:Y:S05]  /*9570*/  ENDCOLLECTIVE ;  /* 0x000000000000791b */ /* 0x003fea0003800000 */
.L_x_2491:
[-C--:B------:R-:W-:Y:S01]  /*9580*/  FFMA R94, R29, R45.reuse, R94 ;  /* 0x0000002d1d5e7223 */ /* 0x080fe2000000005e */
[----:B------:R-:W-:Y:S01]  /*9590*/  FFMA R100, R23, R45, R100 ;  /* 0x0000002d17647223 */ /* 0x000fe20000000064 */
[----:B------:R-:W-:Y:S02]  /*95a0*/  MOV R91, R54 ;  /* 0x00000036005b7202 */ /* 0x000fe40000000f00 */
[----:B------:R-:W-:-:S07]  /*95b0*/  MOV R45, R93 ;  /* 0x0000005d002d7202 */ /* 0x000fce0000000f00 */
[----:B------:R-:W-:Y:S05]  /*95c0*/  WARPSYNC.COLLECTIVE R88, `(.L_x_2492) ;  /* 0x0000000058087348 */ /* 0x000fea0003c00000 */
[----:B------:R0:W1:Y:S02]  /*95d0*/  SHFL.IDX P0, R93, R91, R90, R89 ;  /* 0x0000005a5b5d7389 */ /* 0x0000640000000059 */
[----:B01----:R-:W-:Y:S05]  /*95e0*/  ENDCOLLECTIVE ;  /* 0x000000000000791b */ /* 0x003fea0003800000 */
.L_x_2492:
[----:B------:R-:W-:Y:S02]  /*95f0*/  MOV R91, R55 ;  /* 0x00000037005b7202 */ /* 0x000fe40000000f00 */
[----:B------:R-:W-:-:S07]  /*9600*/  MOV R63, R93 ;  /* 0x0000005d003f7202 */ /* 0x000fce0000000f00 */
[----:B------:R-:W-:Y:S05]  /*9610*/  WARPSYNC.COLLECTIVE R88, `(.L_x_2493) ;  /* 0x0000000058087348 */ /* 0x000fea0003c00000 */
[----:B------:R0:W1:Y:S02]  /*9620*/  SHFL.IDX P0, R93, R91, R90, R89 ;  /* 0x0000005a5b5d7389 */ /* 0x0000640000000059 */
[----:B01----:R-:W-:Y:S05]  /*9630*/  ENDCOLLECTIVE ;  /* 0x000000000000791b */ /* 0x003fea0003800000 */
.L_x_2493:
[C---:B------:R-:W-:Y:S01]  /*9640*/  FFMA R78, R33.reuse, R29, R78 ;  /* 0x0000001d214e7223 */ /* 0x040fe2000000004e */
[----:B------:R-:W-:Y:S01]  /*9650*/  FFMA R76, R33, R23, R76 ;  /* 0x00000017214c7223 */ /* 0x000fe2000000004c */
[----:B------:R-:W-:Y:S02]  /*9660*/  MOV R91, R56 ;  /* 0x00000038005b7202 */ /* 0x000fe40000000f00 */
[----:B------:R-:W-:-:S07]  /*9670*/  MOV R33, R93 ;  /* 0x0000005d00217202 */ /* 0x000fce0000000f00 */
[----:B------:R-:W-:Y:S05]  /*9680*/  WARPSYNC.COLLECTIVE R88, `(.L_x_2494) ;  /* 0x0000000058087348 */ /* 0x000fea0003c00000 */
[----:B------:R0:W1:Y:S02]  /*9690*/  SHFL.IDX P0, R93, R91, R90, R89 ;  /* 0x0000005a5b5d7389 */ /* 0x0000640000000059 */
[----:B01----:R-:W-:Y:S05]  /*96a0*/  ENDCOLLECTIVE ;  /* 0x000000000000791b */ /* 0x003fea0003800000 */
.L_x_2494:
[----:B------:R-:W-:Y:S02]  /*96b0*/  MOV R91, R60 ;  /* 0x0000003c005b7202 */ /* 0x000fe40000000f00 */
[----:B------:R-:W-:-:S07]  /*96c0*/  MOV R31, R93 ;  /* 0x0000005d001f7202 */ /* 0x000fce0000000f00 */
[----:B------:R-:W-:Y:S05]  /*96d0*/  WARPSYNC.COLLECTIVE R88, `(.L_x_2495) ;  /* 0x0000000058087348 */ /* 0x000fea0003c00000 */
[----:B------:R0:W1:Y:S02]  /*96e0*/  SHFL.IDX P0, R93, R91, R90, R89 ;  /* 0x0000005a5b5d7389 */ /* 0x0000640000000059 */
[----:B01----:R-:W-:Y:S05]  /*96f0*/  ENDCOLLECTIVE ;  /* 0x000000000000791b */ /* 0x003fea0003800000 */
.L_x_2495:
        /* <DEDUP_REMOVED lines=25> */
.L_x_2496:
[----:B------:R-:W-:Y:S01]  /*9890*/  FFMA R26, R23, R35, R26 ;  /* 0x00000023171a7223 */ /* 0x000fe2000000001a */
[----:B------:R-:W-:Y:S02]  /*98a0*/  MOV R91, R19 ;  /* 0x00000013005b7202 */ /* 0x000fe40000000f00 */
[----:B------:R-:W-:-:S07]  /*98b0*/  MOV R35, R93 ;  /* 0x0000005d00237202 */ /* 0x000fce0000000f00 */
[----:B------:R-:W-:Y:S05]  /*98c0*/  WARPSYNC.COLLECTIVE R88, `(.L_x_2497) ;  /* 0x0000000058087348 */ /* 0x000fea0003c00000 */
[----:B------:R0:W1:Y:S02]  /*98d0*/  SHFL.IDX P0, R93, R91, R90, R89 ;  /* 0x0000005a5b5d7389 */ /* 0x0000640000000059 */
[----:B01----:R-:W-:Y:S05]  /*98e0*/  ENDCOLLECTIVE ;  /* 0x000000000000791b */ /* 0x003fea0003800000 */
.L_x_2497:
[----:B------:R-:W-:Y:S01]  /*98f0*/  FFMA R28, R23, R37, R28 ;  /* 0x00000025171c7223 */ /* 0x000fe2000000001c */
[----:B------:R-:W-:Y:S02]  /*9900*/  MOV R91, R18 ;  /* 0x00000012005b7202 */ /* 0x000fe40000000f00 */
[----:B------:R-:W-:-:S07]  /*9910*/  MOV R37, R93 ;  /* 0x0000005d00257202 */ /* 0x000fce0000000f00 */
[----:B------:R-:W-:Y:S05]  /*9920*/  WARPSYNC.COLLECTIVE R88, `(.L_x_2498) ;  /* 0x0000000058087348 */ /* 0x000fea0003c00000 */
[----:B------:R0:W1:Y:S02]  /*9930*/  SHFL.IDX P0, R93, R91, R90, R89 ;  /* 0x0000005a5b5d7389 */ /* 0x0000640000000059 */
[----:B01----:R-:W-:Y:S05]  /*9940*/  ENDCOLLECTIVE ;  /* 0x000000000000791b */ /* 0x003fea0003800000 */
.L_x_2498:
[----:B------:R-:W-:Y:S01]  /*9950*/  FFMA R30, R23, R39, R30 ;  /* 0x00000027171e7223 */ /* 0x000fe2000000001e */
[----:B------:R-:W-:Y:S02]  /*9960*/  MOV R91, R17 ;  /* 0x00000011005b7202 */ /* 0x000fe40000000f00 */
[----:B------:R-:W-:-:S07]  /*9970*/  MOV R39, R93 ;  /* 0x0000005d00277202 */ /* 0x000fce0000000f00 */
[----:B------:R-:W-:Y:S05]  /*9980*/  WARPSYNC.COLLECTIVE R88, `(.L_x_2499) ;  /* 0x0000000058087348 */ /* 0x000fea0003c00000 */
[----:B------:R0:W1:Y:S02]  /*9990*/  SHFL.IDX P0, R93, R91, R90, R89 ;  /* 0x0000005a5b5d7389 */ /* 0x0000640000000059 */
[----:B01----:R-:W-:Y:S05]  /*99a0*/  ENDCOLLECTIVE ;  /* 0x000000000000791b */ /* 0x003fea0003800000 */
.L_x_2499:
[----:B------:R-:W-:Y:S02]  /*99b0*/  MOV R91, R16 ;  /* 0x00000010005b7202 */ /* 0x000fe40000000f00 */
[----:B------:R-:W-:-:S07]  /*99c0*/  MOV R5, R93 ;  /* 0x0000005d00057202 */ /* 0x000fce0000000f00 */
[----:B------:R-:W-:Y:S05]  /*99d0*/  WARPSYNC.COLLECTIVE R88, `(.L_x_2500) ;  /* 0x0000000058087348 */ /* 0x000fea0003c00000 */
[----:B------:R0:W1:Y:S02]  /*99e0*/  SHFL.IDX P0, R93, R91, R90, R89 ;  /* 0x0000005a5b5d7389 */ /* 0x0000640000000059 */
[----:B01----:R-:W-:Y:S05]  /*99f0*/  ENDCOLLECTIVE ;  /* 0x000000000000791b */ /* 0x003fea0003800000 */
.L_x_2500:
[----:B------:R-:W-:Y:S01]  /*9a00*/  FFMA R32, R23, R41, R32 ;  /* 0x0000002917207223 */ /* 0x000fe20000000020 */
[----:B------:R-:W-:Y:S02]  /*9a10*/  MOV R91, R15 ;  /* 0x0000000f005b7202 */ /* 0x000fe40000000f00 */
[----:B------:R-:W-:-:S07]  /*9a20*/  MOV R41, R93 ;  /* 0x0000005d00297202 */ /* 0x000fce0000000f00 */
[----:B------:R-:W-:Y:S05]  /*9a30*/  WARPSYNC.COLLECTIVE R88, `(.L_x_2501) ;  /* 0x0000000058087348 */ /* 0x000fea0003c00000 */
[----:B------:R0:W1:Y:S02]  /*9a40*/  SHFL.IDX P0, R93, R91, R90, R89 ;  /* 0x0000005a5b5d7389 */ /* 0x0000640000000059 */
[----:B01----:R-:W-:Y:S05]  /*9a50*/  ENDCOLLECTIVE ;  /* 0x000000000000791b */ /* 0x003fea0003800000 */
.L_x_2501:
[----:B------:R-:W-:Y:S01]  /*9a60*/  FFMA R34, R23, R43, R34 ;  /* 0x0000002b17227223 */ /* 0x000fe20000000022 */
[----:B------:R-:W-:Y:S02]  /*9a70*/  MOV R91, R14 ;  /* 0x0000000e005b7202 */ /* 0x000fe40000000f00 */
[----:B------:R-:W-:-:S07]  /*9a80*/  MOV R43, R93 ;  /* 0x0000005d002b7202 */ /* 0x000fce0000000f00 */
[----:B------:R-:W-:Y:S05]  /*9a90*/  WARPSYNC.COLLECTIVE R88, `(.L_x_2502) ;  /* 0x0000000058087348 */ /* 0x000fea0003c00000 */
[----:B------:R0:W1:Y:S02]  /*9aa0*/  SHFL.IDX P0, R93, R91, R90, R89 ;  /* 0x0000005a5b5d7389 */ /* 0x0000640000000059 */
[----:B01----:R-:W-:Y:S05]  /*9ab0*/  ENDCOLLECTIVE ;  /* 0x000000000000791b */ /* 0x003fea0003800000 */
.L_x_2502:
[----:B------:R-:W-:Y:S01]  /*9ac0*/  FFMA R36, R23, R45, R36 ;  /* 0x0000002d17247223 */ /* 0x000fe20000000024 */
[----:B------:R-:W-:Y:S02]  /*9ad0*/  MOV R91, R13 ;  /* 0x0000000d005b7202 */ /* 0x000fe40000000f00 */
[----:B------:R-:W-:-:S07]  /*9ae0*/  MOV R45, R93 ;  /* 0x0000005d002d7202 */ /* 0x000fce0000000f00 */
[----:B------:R-:W-:Y:S05]  /*9af0*/  WARPSYNC.COLLECTIVE R88, `(.L_x_2503) ;  /* 0x0000000058087348 */ /* 0x000fea0003c00000 */
[----:B------:R0:W1:Y:S02]  /*9b00*/  SHFL.IDX P0, R93, R91, R90, R89 ;  /* 0x0000005a5b5d7389 */ /* 0x0000640000000059 */
[----:B01----:R-:W-:Y:S05]  /*9b10*/  ENDCOLLECTIVE ;  /* 0x000000000000791b */ /* 0x003fea0003800000 */
.L_x_2503:
[----:B------:R-:W-:Y:S02]  /*9b20*/  MOV R91, R12 ;  /* 0x0000000c005b7202 */ /* 0x000fe40000000f00 */
[----:B------:R-:W-:-:S07]  /*9b30*/  MOV R61, R93 ;  /* 0x0000005d003d7202 */ /* 0x000fce0000000f00 */
[----:B------:R-:W-:Y:S05]  /*9b40*/  WARPSYNC.COLLECTIVE R88, `(.L_x_2504) ;  /* 0x0000000058087348 */ /* 0x000fea0003c00000 */
[----:B------:R0:W1:Y:S02]  /*9b50*/  SHFL.IDX P0, R93, R91, R90, R89 ;  /* 0x0000005a5b5d7389 */ /* 0x0000640000000059 */
[----:B01----:R-:W-:Y:S05]  /*9b60*/  ENDCOLLECTIVE ;  /* 0x000000000000791b */ /* 0x003fea0003800000 */
.L_x_2504:
[----:B------:R-:W-:Y:S02]  /*9b70*/  MOV R91, R11 ;  /* 0x0000000b005b7202 */ /* 0x000fe40000000f00 */
[----:B------:R-:W-:-:S07]  /*9b80*/  MOV R4, R93 ;  /* 0x0000005d00047202 */ /* 0x000fce0000000f00 */
[----:B------:R-:W-:Y:S05]  /*9b90*/  WARPSYNC.COLLECTIVE R88, `(.L_x_2505) ;  /* 0x0000000058087348 */ /* 0x000fea0003c00000 */
[----:B------:R0:W1:Y:S02]  /*9ba0*/  SHFL.IDX P0, R93, R91, R90, R89 ;  /* 0x0000005a5b5d7389 */ /* 0x0000640000000059 */
[----:B01----:R-:W-:Y:S05]  /*9bb0*/  ENDCOLLECTIVE ;  /* 0x000000000000791b */ /* 0x003fea0003800000 */
.L_x_2505:
        /* <DEDUP_REMOVED lines=10> */
.L_x_2506:
[----:B------:R-:W-:Y:S02]  /*9c60*/  MOV R91, R9 ;  /* 0x00000009005b7202 */ /* 0x000fe40000000f00 */
[----:B------:R-:W-:-:S07]  /*9c70*/  MOV R23, R93 ;  /* 0x0000005d00177202 */ /* 0x000fce0000000f00 */
[----:B------:R-:W-:Y:S05]  /*9c80*/  WARPSYNC.COLLECTIVE R88, `(.L_x_2507) ;  /* 0x0000000058087348 */ /* 0x000fea0003c00000 */
[----:B------:R0:W1:Y:S02]  /*9c90*/  SHFL.IDX P0, R93, R91, R90, R89 ;  /* 0x0000005a5b5d7389 */ /* 0x0000640000000059 */
[----:B01----:R-:W-:Y:S05]  /*9ca0*/  ENDCOLLECTIVE ;  /* 0x000000000000791b */ /* 0x003fea0003800000 */
.L_x_2507:
[C---:B------:R-:W-:Y:S01]  /*9cb0*/  FFMA R78, R35.reuse, R29, R78 ;  /* 0x0000001d234e7223 */ /* 0x040fe2000000004e */
[----:B------:R-:W-:Y:S01]  /*9cc0*/  FFMA R76, R35, R27, R76 ;  /* 0x0000001b234c7223 */ /* 0x000fe2000000004c */
[----:B------:R-:W-:Y:S02]  /*9cd0*/  MOV R91, R8 ;  /* 0x00000008005b7202 */ /* 0x000fe40000000f00 */
[----:B------:R-:W-:-:S07]  /*9ce0*/  MOV R35, R93 ;  /* 0x0000005d00237202 */ /* 0x000fce0000000f00 */
[----:B------:R-:W-:Y:S05]  /*9cf0*/  WARPSYNC.COLLECTIVE R88, `(.L_x_2508) ;  /* 0x0000000058087348 */ /* 0x000fea0003c00000 */
[----:B------:R0:W1:Y:S02]  /*9d00*/  SHFL.IDX P0, R93, R91, R90, R89 ;  /* 0x0000005a5b5d7389 */ /* 0x0000640000000059 */
[----:B01----:R-:W-:Y:S05]  /*9d10*/  ENDCOLLECTIVE ;  /* 0x000000000000791b */ /* 0x003fea0003800000 */
.L_x_2508:
[-C--:B------:R-:W-:Y:S01]  /*9d20*/  FFMA R74, R29, R37.reuse, R74 ;  /* 0x000000251d4a7223 */ /* 0x080fe2000000004a */
[----:B------:R-:W-:Y:S01]  /*9d30*/  FFMA R72, R27, R37, R72 ;  /* 0x000000251b487223 */ /* 0x000fe20000000048 */
[----:B------:R-:W-:Y:S02]  /*9d40*/  MOV R91, R0 ;  /* 0x00000000005b7202 */ /* 0x000fe40000000f00 */
[----:B------:R-:W-:-:S07]  /*9d50*/  MOV R37, R93 ;  /* 0x0000005d00257202 */ /* 0x000fce0000000f00 */
[----:B------:R-:W-:Y:S05]  /*9d60*/  WARPSYNC.COLLECTIVE R88, `(.L_x_2509) ;  /* 0x0000000058087348 */ /* 0x000fea0003c00000 */
[----:B------:R0:W1:Y:S02]  /*9d70*/  SHFL.IDX P0, R93, R91, R90, R89 ;  /* 0x0000005a5b5d7389 */ /* 0x0000640000000059 */
[----:B01----:R-:W-:Y:S05]  /*9d80*/  ENDCOLLECTIVE ;  /* 0x000000000000791b */ /* 0x003fea0003800000 */
.L_x_2509:
[-C--:B------:R-:W-:Y:S01]  /*9d90*/  FFMA R70, R29, R39.reuse, R70 ;  /* 0x000000271d467223 */ /* 0x080fe20000000046 */
[----:B------:R-:W-:Y:S01]  /*9da0*/  FFMA R68, R27, R39, R68 ;  /* 0x000000271b447223 */ /* 0x000fe20000000044 */
[----:B------:R-:W-:Y:S02]  /*9db0*/  MOV R91, R51 ;  /* 0x00000033005b7202 */ /* 0x000fe40000000f00 */
[----:B------:R-:W-:-:S07]  /*9dc0*/  MOV R39, R93 ;  /* 0x0000005d00277202 */ /* 0x000fce0000000f00 */
[----:B------:R-:W-:Y:S05]  /*9dd0*/  WARPSYNC.COLLECTIVE R88, `(.L_x_2510) ;  /* 0x0000000058087348 */ /* 0x000fea0003c00000 */
[----:B------:R0:W1:Y:S02]  /*9de0*/  SHFL.IDX P0, R93, R91, R90, R89 ;  /* 0x0000005a5b5d7389 */ /* 0x0000640000000059 */
[----:B01----:R-:W-:Y:S05]  /*9df0*/  ENDCOLLECTIVE ;  /* 0x000000000000791b */ /* 0x003fea0003800000 */
.L_x_2510:
[-C--:B------:R-:W-:Y:S01]  /*9e00*/  FFMA R62, R29, R41.reuse, R62 ;  /* 0x000000291d3e7223 */ /* 0x080fe2000000003e */
[----:B------:R-:W-:Y:S01]  /*9e10*/  FFMA R6, R27, R41, R6 ;  /* 0x000000291b067223 */ /* 0x000fe20000000006 */
[----:B------:R-:W-:Y:S02]  /*9e20*/  MOV R91, R52 ;  /* 0x00000034005b7202 */ /* 0x000fe40000000f00 */
[----:B------:R-:W-:-:S07]  /*9e30*/  MOV R41, R93 ;  /* 0x0000005d00297202 */ /* 0x000fce0000000f00 */
[----:B------:R-:W-:Y:S05]  /*9e40*/  WARPSYNC.COLLECTIVE R88, `(.L_x_2511) ;  /* 0x0000000058087348 */ /* 0x000fea0003c00000 */
[----:B------:R0:W1:Y:S02]  /*9e50*/  SHFL.IDX P0, R93, R91, R90, R89 ;  /* 0x0000005a5b5d7389 */ /* 0x0000640000000059 */
[----:B01----:R-:W-:Y:S05]  /*9e60*/  ENDCOLLECTIVE ;  /* 0x000000000000791b */ /* 0x003fea0003800000 */
.L_x_2511:
[-C--:B------:R-:W-:Y:S01]  /*9e70*/  FFMA R82, R29, R43.reuse, R82 ;  /* 0x0000002b1d527223 */ /* 0x080fe20000000052 */
[----:B------:R-:W-:Y:S01]  /*9e80*/  FFMA R84, R27, R43, R84 ;  /* 0x0000002b1b547223 */ /* 0x000fe20000000054 */
[----:B------:R-:W-:Y:S02]  /*9e90*/  MOV R91, R53 ;  /* 0x00000035005b7202 */ /* 0x000fe40000000f00 */
[----:B------:R-:W-:-:S07]  /*9ea0*/  MOV R43, R93 ;  /* 0x0000005d002b7202 */ /* 0x000fce0000000f00 */
[----:B------:R-:W-:Y:S05]  /*9eb0*/  WARPSYNC.COLLECTIVE R88, `(.L_x_2512) ;  /* 0x0000000058087348 */ /* 0x000fea0003c00000 */
[----:B------:R0:W1:Y:S02]  /*9ec0*/  SHFL.IDX P0, R93, R91, R90, R89 ;  /* 0x0000005a5b5d7389 */ /* 0x0000640000000059 */
[----:B01----:R-:W-:Y:S05]  /*9ed0*/  ENDCOLLECTIVE ;  /* 0x000000000000791b */ /* 0x003fea0003800000 */
.L_x_2512:
[-C--:B------:R-:W-:Y:S01]  /*9ee0*/  FFMA R86, R29, R45.reuse, R86 ;  /* 0x0000002d1d567223 */ /* 0x080fe20000000056 */
[----:B------:R-:W-:Y:S01]  /*9ef0*/  FFMA R92, R27, R45, R92 ;  /* 0x0000002d1b5c7223 */ /* 0x000fe2000000005c */
[----:B------:R-:W-:Y:S02]  /*9f00*/  MOV R91, R54 ;  /* 0x00000036005b7202 */ /* 0x000fe40000000f00 */
[----:B------:R-:W-:-:S07]  /*9f10*/  MOV R45, R93 ;  /* 0x0000005d002d7202 */ /* 0x000fce0000000f00 */
[----:B------:R-:W-:Y:S05]  /*9f20*/  WARPSYNC.COLLECTIVE R88, `(.L_x_2513) ;  /* 0x0000000058087348 */ /* 0x000fea0003c00000 */
[----:B------:R0:W1:Y:S02]  /*9f30*/  SHFL.IDX P0, R93, R91, R90, R89 ;  /* 0x0000005a5b5d7389 */ /* 0x0000640000000059 */
[----:B01----:R-:W-:Y:S05]  /*9f40*/  ENDCOLLECTIVE ;  /* 0x000000000000791b */ /* 0x003fea0003800000 */
.L_x_2513:
[-C--:B------:R-:W-:Y:S01]  /*9f50*/  FFMA R94, R29, R61.reuse, R94 ;  /* 0x0000003d1d5e7223 */ /* 0x080fe2000000005e */
[----:B------:R-:W-:Y:S01]  /*9f60*/  FFMA R100, R27, R61, R100 ;  /* 0x0000003d1b647223 */ /* 0x000fe20000000064 */
[----:B------:R-:W-:Y:S02]  /*9f70*/  MOV R91, R55 ;  /* 0x00000037005b7202 */ /* 0x000fe40000000f00 */
[----:B------:R-:W-:-:S07]  /*9f80*/  MOV R61, R93 ;  /* 0x0000005d003d7202 */ /* 0x000fce0000000f00 */
[----:B------:R-:W-:Y:S05]  /*9f90*/  WARPSYNC.COLLECTIVE R88, `(.L_x_2514) ;  /* 0x0000000058087348 */ /* 0x000fea0003c00000 */
[----:B------:R0:W1:Y:S02]  /*9fa0*/  SHFL.IDX P0, R93, R91, R90, R89 ;  /* 0x0000005a5b5d7389 */ /* 0x0000640000000059 */
[----:B01----:R-:W-:Y:S05]  /*9fb0*/  ENDCOLLECTIVE ;  /* 0x000000000000791b */ /* 0x003fea0003800000 */
.L_x_2514:
[----:B------:R-:W-:Y:S02]  /*9fc0*/  MOV R91, R56 ;  /* 0x00000038005b7202 */ /* 0x000fe40000000f00 */
[----:B------:R-:W-:-:S07]  /*9fd0*/  MOV R33, R93 ;  /* 0x0000005d00217202 */ /* 0x000fce0000000f00 */
[----:B------:R-:W-:Y:S05]  /*9fe0*/  WARPSYNC.COLLECTIVE R88, `(.L_x_2515) ;  /* 0x0000000058087348 */ /* 0x000fea0003c00000 */
[----:B------:R0:W1:Y:S02]  /*9ff0*/  SHFL.IDX P0, R93, R91, R90, R89 ;  /* 0x0000005a5b5d7389 */ /* 0x0000640000000059 */
[----:B01----:R-:W-:Y:S05]  /*a000*/  ENDCOLLECTIVE ;  /* 0x000000000000791b */ /* 0x003fea0003800000 */
.L_x_2515:
[----:B------:R-:W-:Y:S02]  /*a010*/  MOV R91, R60 ;  /* 0x0000003c005b7202 */ /* 0x000fe40000000f00 */
[----:B------:R-:W-:-:S07]  /*a020*/  MOV R31, R93 ;  /* 0x0000005d001f7202 */ /* 0x000fce0000000f00 */
[----:B------:R-:W-:Y:S05]  /*a030*/  WARPSYNC.COLLECTIVE R88, `(.L_x_2516) ;  /* 0x0000000058087348 */ /* 0x000fea0003c00000 */
[----:B------:R0:W1:Y:S02]  /*a040*/  SHFL.IDX P0, R93, R91, R90, R89 ;  /* 0x0000005a5b5d7389 */ /* 0x0000640000000059 */
[----:B01----:R-:W-:Y:S05]  /*a050*/  ENDCOLLECTIVE ;  /* 0x000000000000791b */ /* 0x003fea0003800000 */
.L_x_2516:
        /* <DEDUP_REMOVED lines=25> */
.L_x_2517:
[----:B------:R-:W-:Y:S01]  /*a1f0*/  FFMA R26, R27, R35, R26 ;  /* 0x000000231b1a7223 */ /* 0x000fe2000000001a */
[----:B------:R-:W-:Y:S02]  /*a200*/  MOV R91, R19 ;  /* 0x00000013005b7202 */ /* 0x000fe40000000f00 */
[----:B------:R-:W-:-:S07]  /*a210*/  MOV R35, R93 ;  /* 0x0000005d00237202 */ /* 0x000fce0000000f00 */
[----:B------:R-:W-:Y:S05]  /*a220*/  WARPSYNC.COLLECTIVE R88, `(.L_x_2518) ;  /* 0x0000000058087348 */ /* 0x000fea0003c00000 */
[----:B------:R0:W1:Y:S02]  /*a230*/  SHFL.IDX P0, R93, R91, R90, R89 ;  /* 0x0000005a5b5d7389 */ /* 0x0000640000000059 */
[----:B01----:R-:W-:Y:S05]  /*a240*/  ENDCOLLECTIVE ;  /* 0x000000000000791b */ /* 0x003fea0003800000 */
.L_x_2518:
[----:B------:R-:W-:Y:S01]  /*a250*/  FFMA R28, R27, R37, R28 ;  /* 0x000000251b1c7223 */ /* 0x000fe2000000001c */
[----:B------:R-:W-:Y:S02]  /*a260*/  MOV R91, R18 ;  /* 0x00000012005b7202 */ /* 0x000fe40000000f00 */
[----:B------:R-:W-:-:S07]  /*a270*/  MOV R37, R93 ;  /* 0x0000005d00257202 */ /* 0x000fce0000000f00 */
[----:B------:R-:W-:Y:S05]  /*a280*/  WARPSYNC.COLLECTIVE R88, `(.L_x_2519) ;  /* 0x0000000058087348 */ /* 0x000fea0003c00000 */
[----:B------:R0:W1:Y:S02]  /*a290*/  SHFL.IDX P0, R93, R91, R90, R89 ;  /* 0x0000005a5b5d7389 */ /* 0x0000640000000059 */
[----:B01----:R-:W-:Y:S05]  /*a2a0*/  ENDCOLLECTIVE ;  /* 0x000000000000791b */ /* 0x003fea0003800000 */
.L_x_2519:
[----:B------:R-:W-:Y:S01]  /*a2b0*/  FFMA R30, R27, R39, R30 ;  /* 0x000000271b1e7223 */ /* 0x000fe2000000001e */
[----:B------:R-:W-:Y:S02]  /*a2c0*/  MOV R91, R17 ;  /* 0x00000011005b7202 */ /* 0x000fe40000000f00 */
[----:B------:R-:W-:-:S07]  /*a2d0*/  MOV R39, R93 ;  /* 0x0000005d00277202 */ /* 0x000fce0000000f00 */
[----:B------:R-:W-:Y:S05]  /*a2e0*/  WARPSYNC.COLLECTIVE R88, `(.L_x_2520) ;  /* 0x0000000058087348 */ /* 0x000fea0003c00000 */
[----:B------:R0:W1:Y:S02]  /*a2f0*/  SHFL.IDX P0, R93, R91, R90, R89 ;  /* 0x0000005a5b5d7389 */ /* 0x0000640000000059 */
[----:B01----:R-:W-:Y:S05]  /*a300*/  ENDCOLLECTIVE ;  /* 0x000000000000791b */ /* 0x003fea0003800000 */
.L_x_2520:
[----:B------:R-:W-:Y:S02]  /*a310*/  MOV R91, R16 ;  /* 0x00000010005b7202 */ /* 0x000fe40000000f00 */
[----:B------:R-:W-:-:S07]  /*a320*/  MOV R5, R93 ;  /* 0x0000005d00057202 */ /* 0x000fce0000000f00 */
[----:B------:R-:W-:Y:S05]  /*a330*/  WARPSYNC.COLLECTIVE R88, `(.L_x_2521) ;  /* 0x0000000058087348 */ /* 0x000fea0003c00000 */
[----:B------:R0:W1:Y:S02]  /*a340*/  SHFL.IDX P0, R93, R91, R90, R89 ;  /* 0x0000005a5b5d7389 */ /* 0x0000640000000059 */
[----:B01----:R-:W-:Y:S05]  /*a350*/  ENDCOLLECTIVE ;  /* 0x000000000000791b */ /* 0x003fea0003800000 */
.L_x_2521:
[----:B------:R-:W-:Y:S01]  /*a360*/  FFMA R32, R27, R41, R32 ;  /* 0x000000291b207223 */ /* 0x000fe20000000020 */
[----:B------:R-:W-:Y:S02]  /*a370*/  MOV R91, R15 ;  /* 0x0000000f005b7202 */ /* 0x000fe40000000f00 */
[----:B------:R-:W-:-:S07]  /*a380*/  MOV R41, R93 ;  /* 0x0000005d00297202 */ /* 0x000fce0000000f00 */
[----:B------:R-:W-:Y:S05]  /*a390*/  WARPSYNC.COLLECTIVE R88, `(.L_x_2522) ;  /* 0x0000000058087348 */ /* 0x000fea0003c00000 */
[----:B------:R0:W1:Y:S02]  /*a3a0*/  SHFL.IDX P0, R93, R91, R90, R89 ;  /* 0x0000005a5b5d7389 */ /* 0x0000640000000059 */
[----:B01----:R-:W-:Y:S05]  /*a3b0*/  ENDCOLLECTIVE ;  /* 0x000000000000791b */ /* 0x003fea0003800000 */
.L_x_2522:
[----:B------:R-:W-:Y:S01]  /*a3c0*/  FFMA R34, R27, R43, R34 ;  /* 0x0000002b1b227223 */ /* 0x000fe20000000022 */
[----:B------:R-:W-:Y:S02]  /*a3d0*/  MOV R91, R14 ;  /* 0x0000000e005b7202 */ /* 0x000fe40000000f00 */
[----:B------:R-:W-:-:S07]  /*a3e0*/  MOV R43, R93 ;  /* 0x0000005d002b7202 */ /* 0x000fce0000000f00 */
[----:B------:R-:W-:Y:S05]  /*a3f0*/  WARPSYNC.COLLECTIVE R88, `(.L_x_2523) ;  /* 0x0000000058087348 */ /* 0x000fea0003c00000 */
[----:B------:R0:W1:Y:S02]  /*a400*/  SHFL.IDX P0, R93, R91, R90, R89 ;  /* 0x0000005a5b5d7389 */ /* 0x0000640000000059 */
[----:B01----:R-:W-:Y:S05]  /*a410*/  ENDCOLLECTIVE ;  /* 0x000000000000791b */ /* 0x003fea0003800000 */
.L_x_2523:
[----:B------:R-:W-:Y:S01]  /*a420*/  FFMA R36, R27, R45, R36 ;  /* 0x0000002d1b247223 */ /* 0x000fe20000000024 */
[----:B------:R-:W-:Y:S02]  /*a430*/  MOV R91, R13 ;  /* 0x0000000d005b7202 */ /* 0x000fe40000000f00 */
[----:B------:R-:W-:-:S07]  /*a440*/  MOV R45, R93 ;  /* 0x0000005d002d7202 */ /* 0x000fce0000000f00 */
[----:B------:R-:W-:Y:S05]  /*a450*/  WARPSYNC.COLLECTIVE R88, `(.L_x_2524) ;  /* 0x0000000058087348 */ /* 0x000fea0003c00000 */
[----:B------:R0:W1:Y:S02]  /*a460*/  SHFL.IDX P0, R93, R91, R90, R89 ;  /* 0x0000005a5b5d7389 */ /* 0x0000640000000059 */
[----:B01----:R-:W-:Y:S05]  /*a470*/  ENDCOLLECTIVE ;  /* 0x000000000000791b */ /* 0x003fea0003800000 */
.L_x_2524:
[----:B------:R-:W-:Y:S02]  /*a480*/  MOV R91, R12 ;  /* 0x0000000c005b7202 */ /* 0x000fe40000000f00 */
[----:B------:R-:W-:-:S07]  /*a490*/  MOV R59, R93 ;  /* 0x0000005d003b7202 */ /* 0x000fce0000000f00 */
[----:B------:R-:W-:Y:S05]  /*a4a0*/  WARPSYNC.COLLECTIVE R88, `(.L_x_2525) ;  /* 0x0000000058087348 */ /* 0x000fea0003c00000 */
[----:B------:R0:W1:Y:S02]  /*a4b0*/  SHFL.IDX P0, R93, R91, R90, R89 ;  /* 0x0000005a5b5d7389 */ /* 0x0000640000000059 */
[----:B01----:R-:W-:Y:S05]  /*a4c0*/  ENDCOLLECTIVE ;  /* 0x000000000000791b */ /* 0x003fea0003800000 */
.L_x_2525:
[----:B------:R-:W-:Y:S02]  /*a4d0*/  MOV R91, R11 ;  /* 0x0000000b005b7202 */ /* 0x000fe40000000f00 */
[----:B------:R-:W-:-:S07]  /*a4e0*/  MOV R4, R93 ;  /* 0x0000005d00047202 */ /* 0x000fce0000000f00 */
[----:B------:R-:W-:Y:S05]  /*a4f0*/  WARPSYNC.COLLECTIVE R88, `(.L_x_2526) ;  /* 0x0000000058087348 */ /* 0x000fea0003c00000 */
[----:B------:R0:W1:Y:S02]  /*a500*/  SHFL.IDX P0, R93, R91, R90, R89 ;  /* 0x0000005a5b5d7389 */ /* 0x0000640000000059 */
[----:B01----:R-:W-:Y:S05]  /*a510*/  ENDCOLLECTIVE ;  /* 0x000000000000791b */ /* 0x003fea0003800000 */
.L_x_2526:
[----:B------:R-:W-:Y:S01]  /*a520*/  FFMA R42, R27, R31, R42 ;  /* 0x0000001f1b2a7223 */ /* 0x000fe2000000002a */
[----:B------:R-:W-:Y:S02]  /*a530*/  MOV R91, R10 ;  /* 0x0000000a005b7202 */ /* 0x000fe40000000f00 */
[----:B------:R-:W-:-:S07]  /*a540*/  MOV R31, R93 ;  /* 0x0000005d001f7202 */ /* 0x000fce0000000f00 */
[----:B------:R-:W-:Y:S05]  /*a550*/  WARPSYNC.COLLECTIVE R88, `(.L_x_2527) ;  /* 0x0000000058087348 */ /* 0x000fea0003c00000 */
[----:B------:R0:W1:Y:S02]  /*a560*/  SHFL.IDX P0, R93, R91, R90, R89 ;  /* 0x0000005a5b5d7389 */ /* 0x0000640000000059 */
[----:B01----:R-:W-:Y:S05]  /*a570*/  ENDCOLLECTIVE ;  /* 0x000000000000791b */ /* 0x003fea0003800000 */
.L_x_2527:
[----:B------:R-:W-:Y:S01]  /*a580*/  FFMA R40, R27, R33, R40 ;  /* 0x000000211b287223 */ /* 0x000fe20000000028 */
[----:B------:R-:W-:Y:S02]  /*a590*/  MOV R91, R9 ;  /* 0x00000009005b7202 */ /* 0x000fe40000000f00 */
[----:B------:R-:W-:-:S07]  /*a5a0*/  MOV R33, R93 ;  /* 0x0000005d00217202 */ /* 0x000fce0000000f00 */
[----:B------:R-:W-:Y:S05]  /*a5b0*/  WARPSYNC.COLLECTIVE R88, `(.L_x_2528) ;  /* 0x0000000058087348 */ /* 0x000fea0003c00000 */
[----:B------:R0:W1:Y:S02]  /*a5c0*/  SHFL.IDX P0, R93, R91, R90, R89 ;  /* 0x0000005a5b5d7389 */ /* 0x0000640000000059 */
[----:B01----:R-:W-:Y:S05]  /*a5d0*/  ENDCOLLECTIVE ;  /* 0x000000000000791b */ /* 0x003fea0003800000 */
.L_x_2528:
[C---:B------:R-:W-:Y:S01]  /*a5e0*/  FFMA R76, R35.reuse, R23, R76 ;  /* 0x00000017234c7223 */ /* 0x040fe2000000004c */
[----:B------:R-:W-:Y:S01]  /*a5f0*/  FFMA R78, R35, R29, R78 ;  /* 0x0000001d234e7223 */ /* 0x000fe2000000004e */
[----:B------:R-:W-:Y:S02]  /*a600*/  MOV R91, R8 ;  /* 0x00000008005b7202 */ /* 0x000fe40000000f00 */
[----:B------:R-:W-:-:S07]  /*a610*/  MOV R35, R93 ;  /* 0x0000005d00237202 */ /* 0x000fce0000000f00 */
[----:B------:R-:W-:Y:S05]  /*a620*/  WARPSYNC.COLLECTIVE R88, `(.L_x_2529) ;  /* 0x0000000058087348 */ /* 0x000fea0003c00000 */
[----:B------:R0:W1:Y:S02]  /*a630*/  SHFL.IDX P0, R93, R91, R90, R89 ;  /* 0x0000005a5b5d7389 */ /* 0x0000640000000059 */
[----:B01----:R-:W-:Y:S05]  /*a640*/  ENDCOLLECTIVE ;  /* 0x000000000000791b */ /* 0x003fea0003800000 */
.L_x_2529:
[-C--:B------:R-:W-:Y:S01]  /*a650*/  FFMA R74, R29, R37.reuse, R74 ;  /* 0x000000251d4a7223 */ /* 0x080fe2000000004a */
[----:B------:R-:W-:Y:S01]  /*a660*/  FFMA R72, R23, R37, R72 ;  /* 0x0000002517487223 */ /* 0x000fe20000000048 */
[----:B------:R-:W-:Y:S02]  /*a670*/  MOV R91, R0 ;  /* 0x00000000005b7202 */ /* 0x000fe40000000f00 */
[----:B------:R-:W-:-:S07]  /*a680*/  MOV R37, R93 ;  /* 0x0000005d00257202 */ /* 0x000fce0000000f00 */
[----:B------:R-:W-:Y:S05]  /*a690*/  WARPSYNC.COLLECTIVE R88, `(.L_x_2530) ;  /* 0x0000000058087348 */ /* 0x000fea0003c00000 */
[----:B------:R0:W1:Y:S02]  /*a6a0*/  SHFL.IDX P0, R93, R91, R90, R89 ;  /* 0x0000005a5b5d7389 */ /* 0x0000640000000059 */
[----:B01----:R-:W-:Y:S05]  /*a6b0*/  ENDCOLLECTIVE ;  /* 0x000000000000791b */ /* 0x003fea0003800000 */
.L_x_2530:
[-C--:B------:R-:W-:Y:S01]  /*a6c0*/  FFMA R70, R29, R39.reuse, R70 ;  /* 0x000000271d467223 */ /* 0x080fe20000000046 */
[----:B------:R-:W-:Y:S01]  /*a6d0*/  FFMA R68, R23, R39, R68 ;  /* 0x0000002717447223 */ /* 0x000fe20000000044 */
[----:B------:R-:W-:Y:S02]  /*a6e0*/  MOV R91, R51 ;  /* 0x00000033005b7202 */ /* 0x000fe40000000f00 */
[----:B------:R-:W-:-:S07]  /*a6f0*/  MOV R39, R93 ;  /* 0x0000005d00277202 */ /* 0x000fce0000000f00 */
[----:B------:R-:W-:Y:S05]  /*a700*/  WARPSYNC.COLLECTIVE R88, `(.L_x_2531) ;  /* 0x0000000058087348 */ /* 0x000fea0003c00000 */
[----:B------:R0:W1:Y:S02]  /*a710*/  SHFL.IDX P0, R93, R91, R90, R89 ;  /* 0x0000005a5b5d7389 */ /* 0x0000640000000059 */
[----:B01----:R-:W-:Y:S05]  /*a720*/  ENDCOLLECTIVE ;  /* 0x000000000000791b */ /* 0x003fea0003800000 */
.L_x_2531:
[-C--:B------:R-:W-:Y:S01]  /*a730*/  FFMA R62, R29, R41.reuse, R62 ;  /* 0x000000291d3e7223 */ /* 0x080fe2000000003e */
[----:B------:R-:W-:Y:S01]  /*a740*/  FFMA R6, R23, R41, R6 ;  /* 0x0000002917067223 */ /* 0x000fe20000000006 */
[----:B------:R-:W-:Y:S02]  /*a750*/  MOV R91, R52 ;  /* 0x00000034005b7202 */ /* 0x000fe40000000f00 */
[----:B------:R-:W-:-:S07]  /*a760*/  MOV R41, R93 ;  /* 0x0000005d00297202 */ /* 0x000fce0000000f00 */
[----:B------:R-:W-:Y:S05]  /*a770*/  WARPSYNC.COLLECTIVE R88, `(.L_x_2532) ;  /* 0x0000000058087348 */ /* 0x000fea0003c00000 */
[----:B------:R0:W1:Y:S02]  /*a780*/  SHFL.IDX P0, R93, R91, R90, R89 ;  /* 0x0000005a5b5d7389 */ /* 0x0000640000000059 */
[----:B01----:R-:W-:Y:S05]  /*a790*/  ENDCOLLECTIVE ;  /* 0x000000000000791b */ /* 0x003fea0003800000 */
.L_x_2532:
[-C--:B------:R-:W-:Y:S01]  /*a7a0*/  FFMA R82, R29, R43.reuse, R82 ;  /* 0x0000002b1d527223 */ /* 0x080fe20000000052 */
[----:B------:R-:W-:Y:S01]  /*a7b0*/  FFMA R84, R23, R43, R84 ;  /* 0x0000002b17547223 */ /* 0x000fe20000000054 */
[----:B------:R-:W-:Y:S02]  /*a7c0*/  MOV R91, R53 ;  /* 0x00000035005b7202 */ /* 0x000fe40000000f00 */
[----:B------:R-:W-:-:S07]  /*a7d0*/  MOV R43, R93 ;  /* 0x0000005d002b7202 */ /* 0x000fce0000000f00 */
[----:B------:R-:W-:Y:S05]  /*a7e0*/  WARPSYNC.COLLECTIVE R88, `(.L_x_2533) ;  /* 0x0000000058087348 */ /* 0x000fea0003c00000 */
[----:B------:R0:W1:Y:S02]  /*a7f0*/  SHFL.IDX P0, R93, R91, R90, R89 ;  /* 0x0000005a5b5d7389 */ /* 0x0000640000000059 */
[----:B01----:R-:W-:Y:S05]  /*a800*/  ENDCOLLECTIVE ;  /* 0x000000000000791b */ /* 0x003fea0003800000 */
.L_x_2533:
[-C--:B------:R-:W-:Y:S01]  /*a810*/  FFMA R94, R29, R59.reuse, R94 ;  /* 0x0000003b1d5e7223 */ /* 0x080fe2000000005e */
[----:B------:R-:W-:Y:S01]  /*a820*/  FFMA R100, R23, R59, R100 ;  /* 0x0000003b17647223 */ /* 0x000fe20000000064 */
[----:B------:R-:W-:Y:S02]  /*a830*/  MOV R91, R54 ;  /* 0x00000036005b7202 */ /* 0x000fe40000000f00 */
[----:B------:R-:W-:-:S07]  /*a840*/  MOV R59, R93 ;  /* 0x0000005d003b7202 */ /* 0x000fce0000000f00 */
[----:B------:R-:W-:Y:S05]  /*a850*/  WARPSYNC.COLLECTIVE R88, `(.L_x_2534) ;  /* 0x0000000058087348 */ /* 0x000fea0003c00000 */
[----:B------:R0:W1:Y:S02]  /*a860*/  SHFL.IDX P0, R93, R91, R90, R89 ;  /* 0x0000005a5b5d7389 */ /* 0x0000640000000059 */
[----:B01----:R-:W-:Y:S05]  /*a870*/  ENDCOLLECTIVE ;  /* 0x000000000000791b */ /* 0x003fea0003800000 */
.L_x_2534:
        /* <DEDUP_REMOVED lines=13> */
.L_x_2535:
[----:B------:R-:W-:Y:S02]  /*a950*/  MOV R91, R56 ;  /* 0x00000038005b7202 */ /* 0x000fe40000000f00 */
[----:B------:R-:W-:-:S07]  /*a960*/  MOV R63, R93 ;  /* 0x0000005d003f7202 */ /* 0x000fce0000000f00 */
[----:B------:R-:W-:Y:S05]  /*a970*/  WARPSYNC.COLLECTIVE R88, `(.L_x_2536) ;  /* 0x0000000058087348 */ /* 0x000fea0003c00000 */
[----:B------:R0:W1:Y:S02]  /*a980*/  SHFL.IDX P0, R93, R91, R90, R89 ;  /* 0x0000005a5b5d7389 */ /* 0x0000640000000059 */
[----:B01----:R-:W-:Y:S05]  /*a990*/  ENDCOLLECTIVE ;  /* 0x000000000000791b */ /* 0x003fea0003800000 */
.L_x_2536:
[----:B------:R-:W-:Y:S02]  /*a9a0*/  MOV R91, R60 ;  /* 0x0000003c005b7202 */ /* 0x000fe40000000f00 */
[----:B------:R-:W-:-:S07]  /*a9b0*/  MOV R27, R93 ;  /* 0x0000005d001b7202 */ /* 0x000fce0000000f00 */
[----:B------:R-:W-:Y:S05]  /*a9c0*/  WARPSYNC.COLLECTIVE R88, `(.L_x_2537) ;  /* 0x0000000058087348 */ /* 0x000fea0003c00000 */
[----:B------:R0:W1:Y:S02]  /*a9d0*/  SHFL.IDX P0, R93, R91, R90, R89 ;  /* 0x0000005a5b5d7389 */ /* 0x0000640000000059 */
[----:B01----:R-:W-:Y:S05]  /*a9e0*/  ENDCOLLECTIVE ;  /* 0x000000000000791b */ /* 0x003fea0003800000 */
.L_x_2537:
[----:B------:R-:W-:Y:S02]  /*a9f0*/  MOV R91, R20 ;  /* 0x00000014005b7202 */ /* 0x000fe40000000f00 */
[----:B------:R-:W-:Y:S01]  /*aa00*/  MOV R90, R67 ;  /* 0x00000043005a7202 */ /* 0x000fe20000000f00 */
[-C--:B------:R-:W-:Y:S01]  /*aa10*/  FFMA R44, R29, R93.reuse, R25 ;  /* 0x0000005d1d2c7223 */ /* 0x080fe20000000019 */
[----:B------:R-:W-:-:S07]  /*aa20*/  FFMA R80, R23, R93, R80 ;  /* 0x0000005d17507223 */ /* 0x000fce0000000050 */
[----:B------:R-:W-:Y:S05]  /*aa30*/  WARPSYNC.COLLECTIVE R88, `(.L_x_2538) ;  /* 0x0000000058087348 */ /* 0x000fea0003c00000 */
[----:B------:R0:W1:Y:S02]  /*aa40*/  SHFL.IDX P0, R93, R91, R90, R89 ;  /* 0x0000005a5b5d7389 */ /* 0x0000640000000059 */
[----:B01----:R-:W-:Y:S05]  /*aa50*/  ENDCOLLECTIVE ;  /* 0x000000000000791b */ /* 0x003fea0003800000 */
.L_x_2538:
[----:B------:R-:W-:Y:S02]  /*aa60*/  MOV R91, R19 ;  /* 0x00000013005b7202 */ /* 0x000fe40000000f00 */
[----:B------:R-:W-:-:S07]  /*aa70*/  MOV R111, R93 ;  /* 0x0000005d006f7202 */ /* 0x000fce0000000f00 */
[----:B------:R-:W-:Y:S05]  /*aa80*/  WARPSYNC.COLLECTIVE R88, `(.L_x_2539) ;  /* 0x0000000058087348 */ /* 0x000fea0003c00000 */
[----:B------:R0:W1:Y:S02]  /*aa90*/  SHFL.IDX P0, R93, R91, R90, R89 ;  /* 0x0000005a5b5d7389 */ /* 0x0000640000000059 */
[----:B01----:R-:W-:Y:S05]  /*aaa0*/  ENDCOLLECTIVE ;  /* 0x000000000000791b */ /* 0x003fea0003800000 */
.L_x_2539:
[----:B------:R-:W-:Y:S02]  /*aab0*/  MOV R91, R18 ;  /* 0x00000012005b7202 */ /* 0x000fe40000000f00 */
[----:B------:R-:W-:-:S07]  /*aac0*/  MOV R109, R93 ;  /* 0x0000005d006d7202 */ /* 0x000fce0000000f00 */
[----:B------:R-:W-:Y:S05]  /*aad0*/  WARPSYNC.COLLECTIVE R88, `(.L_x_2540) ;  /* 0x0000000058087348 */ /* 0x000fea0003c00000 */
[----:B------:R0:W1:Y:S02]  /*aae0*/  SHFL.IDX P0, R93, R91, R90, R89 ;  /* 0x0000005a5b5d7389 */ /* 0x0000640000000059 */
[----:B01----:R-:W-:Y:S05]  /*aaf0*/  ENDCOLLECTIVE ;  /* 0x000000000000791b */ /* 0x003fea0003800000 */
.L_x_2540:
[----:B------:R-:W-:Y:S02]  /*ab00*/  MOV R91, R17 ;  /* 0x00000011005b7202 */ /* 0x000fe40000000f00 */
[----:B------:R-:W-:-:S07]  /*ab10*/  MOV R107, R93 ;  /* 0x0000005d006b7202 */ /* 0x000fce0000000f00 */
[----:B------:R-:W-:Y:S05]  /*ab20*/  WARPSYNC.COLLECTIVE R88, `(.L_x_2541) ;  /* 0x0000000058087348 */ /* 0x000fea0003c00000 */
[----:B------:R0:W1:Y:S02]  /*ab30*/  SHFL.IDX P0, R93, R91, R90, R89 ;  /* 0x0000005a5b5d7389 */ /* 0x0000640000000059 */
[----:B01----:R-:W-:Y:S05]  /*ab40*/  ENDCOLLECTIVE ;  /* 0x000000000000791b */ /* 0x003fea0003800000 */
.L_x_2541:
[----:B------:R-:W-:Y:S02]  /*ab50*/  MOV R91, R16 ;  /* 0x00000010005b7202 */ /* 0x000fe40000000f00 */
[----:B------:R-:W-:-:S07]  /*ab60*/  MOV R105, R93 ;  /* 0x0000005d00697202 */ /* 0x000fce0000000f00 */
[----:B------:R-:W-:Y:S05]  /*ab70*/  WARPSYNC.COLLECTIVE R88, `(.L_x_2542) ;  /* 0x0000000058087348 */ /* 0x000fea0003c00000 */
[----:B------:R0:W1:Y:S02]  /*ab80*/  SHFL.IDX P0, R93, R91, R90, R89 ;  /* 0x0000005a5b5d7389 */ /* 0x0000640000000059 */
[----:B01----:R-:W-:Y:S05]  /*ab90*/  ENDCOLLECTIVE ;  /* 0x000000000000791b */ /* 0x003fea0003800000 */
.L_x_2542:
[----:B------:R-:W-:Y:S02]  /*aba0*/  MOV R91, R15 ;  /* 0x0000000f005b7202 */ /* 0x000fe40000000f00 */
[----:B------:R-:W-:-:S07]  /*abb0*/  MOV R103, R93 ;  /* 0x0000005d00677202 */ /* 0x000fce0000000f00 */
[----:B------:R-:W-:Y:S05]  /*abc0*/  WARPSYNC.COLLECTIVE R88, `(.L_x_2543) ;  /* 0x0000000058087348 */ /* 0x000fea0003c00000 */
[----:B------:R0:W1:Y:S02]  /*abd0*/  SHFL.IDX P0, R93, R91, R90, R89 ;  /* 0x0000005a5b5d7389 */ /* 0x0000640000000059 */
[----:B01----:R-:W-:Y:S05]  /*abe0*/  ENDCOLLECTIVE ;  /* 0x000000000000791b */ /* 0x003fea0003800000 */
.L_x_2543:
[----:B------:R-:W-:Y:S02]  /*abf0*/  MOV R91, R14 ;  /* 0x0000000e005b7202 */ /* 0x000fe40000000f00 */
[----:B------:R-:W-:-:S07]  /*ac00*/  MOV R101, R93 ;  /* 0x0000005d00657202 */ /* 0x000fce0000000f00 */
[----:B------:R-:W-:Y:S05]  /*ac10*/  WARPSYNC.COLLECTIVE R88, `(.L_x_2544) ;  /* 0x0000000058087348 */ /* 0x000fea0003c00000 */
[----:B------:R0:W1:Y:S02]  /*ac20*/  SHFL.IDX P0, R93, R91, R90, R89 ;  /* 0x0000005a5b5d7389 */ /* 0x0000640000000059 */
[----:B01----:R-:W-:Y:S05]  /*ac30*/  ENDCOLLECTIVE ;  /* 0x000000000000791b */ /* 0x003fea0003800000 */
.L_x_2544:
[----:B------:R-:W-:Y:S02]  /*ac40*/  MOV R91, R13 ;  /* 0x0000000d005b7202 */ /* 0x000fe40000000f00 */
[----:B------:R-:W-:-:S07]  /*ac50*/  MOV R99, R93 ;  /* 0x0000005d00637202 */ /* 0x000fce0000000f00 */
[----:B------:R-:W-:Y:S05]  /*ac60*/  WARPSYNC.COLLECTIVE R88, `(.L_x_2545) ;  /* 0x0000000058087348 */ /* 0x000fea0003c00000 */
[----:B------:R0:W1:Y:S02]  /*ac70*/  SHFL.IDX P0, R93, R91, R90, R89 ;  /* 0x0000005a5b5d7389 */ /* 0x0000640000000059 */
[----:B01----:R-:W-:Y:S05]  /*ac80*/  ENDCOLLECTIVE ;  /* 0x000000000000791b */ /* 0x003fea0003800000 */
.L_x_2545:
[----:B------:R-:W-:Y:S02]  /*ac90*/  MOV R91, R12 ;  /* 0x0000000c005b7202 */ /* 0x000fe40000000f00 */
[----:B------:R-:W-:-:S07]  /*aca0*/  MOV R97, R93 ;  /* 0x0000005d00617202 */ /* 0x000fce0000000f00 */
[----:B------:R-:W-:Y:S05]  /*acb0*/  WARPSYNC.COLLECTIVE R88, `(.L_x_2546) ;  /* 0x0000000058087348 */ /* 0x000fea0003c00000 */
[----:B------:R0:W1:Y:S02]  /*acc0*/  SHFL.IDX P0, R93, R91, R90, R89 ;  /* 0x0000005a5b5d7389 */ /* 0x0000640000000059 */
[----:B01----:R-:W-:Y:S05]  /*acd0*/  ENDCOLLECTIVE ;  /* 0x000000000000791b */ /* 0x003fea0003800000 */
.L_x_2546:
        /* <DEDUP_REMOVED lines=8> */
.L_x_2547:
        /* <DEDUP_REMOVED lines=16> */
.L_x_2548:
[----:B------:R-:W-:Y:S02]  /*ae60*/  MOV R91, R9 ;  /* 0x00000009005b7202 */ /* 0x000fe40000000f00 */
[----:B------:R-:W-:-:S07]  /*ae70*/  MOV R25, R93 ;  /* 0x0000005d00197202 */ /* 0x000fce0000000f00 */
[----:B------:R-:W-:Y:S05]  /*ae80*/  WARPSYNC.COLLECTIVE R88, `(.L_x_2549) ;  /* 0x0000000058087348 */ /* 0x000fea0003c00000 */
[----:B------:R0:W1:Y:S02]  /*ae90*/  SHFL.IDX P0, R93, R91, R90, R89 ;  /* 0x0000005a5b5d7389 */ /* 0x0000640000000059 */
[----:B01----:R-:W-:Y:S05]  /*aea0*/  ENDCOLLECTIVE ;  /* 0x000000000000791b */ /* 0x003fea0003800000 */
.L_x_2549:
[----:B------:R-:W-:Y:S01]  /*aeb0*/  FFMA R124, R29, R27, R124 ;  /* 0x0000001b1d7c7223 */ /* 0x000fe2000000007c */
[----:B------:R-:W-:Y:S02]  /*aec0*/  MOV R91, R8 ;  /* 0x00000008005b7202 */ /* 0x000fe40000000f00 */
[----:B------:R-:W-:-:S07]  /*aed0*/  MOV R27, R93 ;  /* 0x0000005d001b7202 */ /* 0x000fce0000000f00 */
[----:B------:R-:W-:Y:S05]  /*aee0*/  WARPSYNC.COLLECTIVE R88, `(.L_x_2550) ;  /* 0x0000000058087348 */ /* 0x000fea0003c00000 */
[----:B------:R0:W1:Y:S02]  /*aef0*/  SHFL.IDX P0, R93, R91, R90, R89 ;  /* 0x0000005a5b5d7389 */ /* 0x0000640000000059 */
[----:B01----:R-:W-:Y:S05]  /*af00*/  ENDCOLLECTIVE ;  /* 0x000000000000791b */ /* 0x003fea0003800000 */
.L_x_2550:
        /* <DEDUP_REMOVED lines=15> */
.L_x_2551:
[----:B------:R-:W-:Y:S02]  /*b000*/  MOV R91, R51 ;  /* 0x00000033005b7202 */ /* 0x000fe40000000f00 */
[----:B------:R-:W-:-:S07]  /*b010*/  MOV R31, R93 ;  /* 0x0000005d001f7202 */ /* 0x000fce0000000f00 */
[----:B------:R-:W-:Y:S05]  /*b020*/  WARPSYNC.COLLECTIVE R88, `(.L_x_2552) ;  /* 0x0000000058087348 */ /* 0x000fea0003c00000 */
[----:B------:R0:W1:Y:S02]  /*b030*/  SHFL.IDX P0, R93, R91, R90, R89 ;  /* 0x0000005a5b5d7389 */ /* 0x0000640000000059 */
[----:B01----:R-:W-:Y:S05]  /*b040*/  ENDCOLLECTIVE ;  /* 0x000000000000791b */ /* 0x003fea0003800000 */
.L_x_2552:
[----:B------:R-:W-:Y:S02]  /*b050*/  MOV R91, R52 ;  /* 0x00000034005b7202 */ /* 0x000fe40000000f00 */
[----:B------:R-:W-:-:S07]  /*b060*/  MOV R33, R93 ;  /* 0x0000005d00217202 */ /* 0x000fce0000000f00 */
[----:B------:R-:W-:Y:S05]  /*b070*/  WARPSYNC.COLLECTIVE R88, `(.L_x_2553) ;  /* 0x0000000058087348 */ /* 0x000fea0003c00000 */
[----:B------:R0:W1:Y:S02]  /*b080*/  SHFL.IDX P0, R93, R91, R90, R89 ;  /* 0x0000005a5b5d7389 */ /* 0x0000640000000059 */
[----:B01----:R-:W-:Y:S05]  /*b090*/  ENDCOLLECTIVE ;  /* 0x000000000000791b */ /* 0x003fea0003800000 */
.L_x_2553:
[----:B------:R-:W-:Y:S02]  /*b0a0*/  MOV R91, R53 ;  /* 0x00000035005b7202 */ /* 0x000fe40000000f00 */
[----:B------:R-:W-:-:S07]  /*b0b0*/  MOV R35, R93 ;  /* 0x0000005d00237202 */ /* 0x000fce0000000f00 */
[----:B------:R-:W-:Y:S05]  /*b0c0*/  WARPSYNC.COLLECTIVE R88, `(.L_x_2554) ;  /* 0x0000000058087348 */ /* 0x000fea0003c00000 */
[----:B------:R0:W1:Y:S02]  /*b0d0*/  SHFL.IDX P0, R93, R91, R90, R89 ;  /* 0x0000005a5b5d7389 */ /* 0x0000640000000059 */
[----:B01----:R-:W-:Y:S05]  /*b0e0*/  ENDCOLLECTIVE ;  /* 0x000000000000791b */ /* 0x003fea0003800000 */
.L_x_2554:
[----:B------:R-:W-:Y:S02]  /*b0f0*/  MOV R91, R54 ;  /* 0x00000036005b7202 */ /* 0x000fe40000000f00 */
[----:B------:R-:W-:-:S07]  /*b100*/  MOV R3, R93 ;  /* 0x0000005d00037202 */ /* 0x000fce0000000f00 */
[----:B------:R-:W-:Y:S05]  /*b110*/  WARPSYNC.COLLECTIVE R88, `(.L_x_2555) ;  /* 0x0000000058087348 */ /* 0x000fea0003c00000 */
[----:B------:R0:W1:Y:S02]  /*b120*/  SHFL.IDX P0, R93, R91, R90, R89 ;  /* 0x0000005a5b5d7389 */ /* 0x0000640000000059 */
[----:B01----:R-:W-:Y:S05]  /*b130*/  ENDCOLLECTIVE ;  /* 0x000000000000791b */ /* 0x003fea0003800000 */
.L_x_2555:
[----:B------:R-:W-:Y:S01]  /*b140*/  MOV R91, R55 ;  /* 0x00000037005b7202 */ /* 0x000fe20000000f00 */
[-C--:B------:R-:W-:Y:S01]  /*b150*/  FFMA R120, R5, R93.reuse, R120 ;  /* 0x0000005d05787223 */ /* 0x080fe20000000078 */
[----:B------:R-:W-:-:S07]  /*b160*/  FFMA R39, R45, R93, R38 ;  /* 0x0000005d2d277223 */ /* 0x000fce0000000026 */
[----:B------:R-:W-:Y:S05]  /*b170*/  WARPSYNC.COLLECTIVE R88, `(.L_x_2556) ;  /* 0x0000000058087348 */ /* 0x000fea0003c00000 */
[----:B------:R0:W1:Y:S02]  /*b180*/  SHFL.IDX P0, R93, R91, R90, R89 ;  /* 0x0000005a5b5d7389 */ /* 0x0000640000000059 */
[----:B01----:R-:W-:Y:S05]  /*b190*/  ENDCOLLECTIVE ;  /* 0x000000000000791b */ /* 0x003fea0003800000 */
.L_x_2556:
[----:B------:R-:W-:Y:S02]  /*b1a0*/  MOV R91, R56 ;  /* 0x00000038005b7202 */ /* 0x000fe40000000f00 */
[----:B------:R-:W-:-:S07]  /*b1b0*/  MOV R7, R93 ;  /* 0x0000005d00077202 */ /* 0x000fce0000000f00 */
[----:B------:R-:W-:Y:S05]  /*b1c0*/  WARPSYNC.COLLECTIVE R88, `(.L_x_2557) ;  /* 0x0000000058087348 */ /* 0x000fea0003c00000 */
[----:B------:R0:W1:Y:S02]  /*b1d0*/  SHFL.IDX P0, R93, R91, R90, R89 ;  /* 0x0000005a5b5d7389 */ /* 0x0000640000000059 */
[----:B01----:R-:W-:Y:S05]  /*b1e0*/  ENDCOLLECTIVE ;  /* 0x000000000000791b */ /* 0x003fea0003800000 */
.L_x_2557:
[----:B------:R-:W-:Y:S02]  /*b1f0*/  MOV R91, R60 ;  /* 0x0000003c005b7202 */ /* 0x000fe40000000f00 */
[----:B------:R-:W-:-:S07]  /*b200*/  MOV R43, R93 ;  /* 0x0000005d002b7202 */ /* 0x000fce0000000f00 */
[----:B------:R-:W-:Y:S05]  /*b210*/  WARPSYNC.COLLECTIVE R88, `(.L_x_2558) ;  /* 0x0000000058087348 */ /* 0x000fea0003c00000 */
[----:B------:R0:W1:Y:S02]  /*b220*/  SHFL.IDX P0, R93, R91, R90, R89 ;  /* 0x0000005a5b5d7389 */ /* 0x0000640000000059 */
[----:B01----:R-:W-:Y:S05]  /*b230*/  ENDCOLLECTIVE ;  /* 0x000000000000791b */ /* 0x003fea0003800000 */
.L_x_2558:
        /* <DEDUP_REMOVED lines=46> */
.L_x_2375:
        /* <DEDUP_REMOVED lines=11> */
.L_x_2561:
[----:B------:R-:W-:Y:S05]  /*b5d0*/  BSYNC B1 ;  /* 0x0000000000017941 */ /* 0x000fea0003800000 */
.L_x_2560:
        /* <DEDUP_REMOVED lines=9> */
.L_x_2562:
[----:B------:R-:W-:Y:S01]  /*b670*/  MOV R90, R8 ;  /* 0x00000008005a7202 */ /* 0x000fe20000000f00 */
[----:B------:R-:W-:Y:S01]  /*b680*/  IMAD.WIDE R4, R5, 0x4, R2 ;  /* 0x0000000405047825 */ /* 0x000fe200078e0202 */
[----:B------:R-:W-:-:S07]  /*b690*/  MOV R9, R93 ;  /* 0x0000005d00097202 */ /* 0x000fce0000000f00 */
[----:B------:R-:W-:Y:S05]  /*b6a0*/  WARPSYNC.COLLECTIVE R88, `(.L_x_2563) ;  /* 0x0000000058087348 */ /* 0x000fea0003c00000 */
[----:B------:R0:W1:Y:S02]  /*b6b0*/  SHFL.IDX P0, R93, R91, R90, R89 ;  /* 0x0000005a5b5d7389 */ /* 0x0000640000000059 */
[----:B01----:R-:W-:Y:S05]  /*b6c0*/  ENDCOLLECTIVE ;  /* 0x000000000000791b */ /* 0x003fea0003800000 */
.L_x_2563:
[----:B------:R-:W-:Y:S02]  /*b6d0*/  MOV R90, R14 ;  /* 0x0000000e005a7202 */ /* 0x000fe40000000f00 */
[----:B------:R-:W-:-:S07]  /*b6e0*/  MOV R13, R93 ;  /* 0x0000005d000d7202 */ /* 0x000fce0000000f00 */
[----:B------:R-:W-:Y:S05]  /*b6f0*/  WARPSYNC.COLLECTIVE R88, `(.L_x_2564) ;  /* 0x0000000058087348 */ /* 0x000fea0003c00000 */
[----:B------:R0:W1:Y:S02]  /*b700*/  SHFL.IDX P0, R93, R91, R90, R89 ;  /* 0x0000005a5b5d7389 */ /* 0x0000640000000059 */
[----:B01----:R-:W-:Y:S05]  /*b710*/  ENDCOLLECTIVE ;  /* 0x000000000000791b */ /* 0x003fea0003800000 */
.L_x_2564:
[----:B------:R-:W-:Y:S02]  /*b720*/  MOV R91, R20 ;  /* 0x00000014005b7202 */ /* 0x000fe40000000f00 */
[----:B------:R-:W-:Y:S02]  /*b730*/  MOV R90, R10 ;  /* 0x0000000a005a7202 */ /* 0x000fe40000000f00 */
[----:B------:R-:W-:-:S07]  /*b740*/  MOV R11, R93 ;  /* 0x0000005d000b7202 */ /* 0x000fce0000000f00 */
[----:B------:R-:W-:Y:S05]  /*b750*/  WARPSYNC.COLLECTIVE R88, `(.L_x_2565) ;  /* 0x0000000058087348 */ /* 0x000fea0003c00000 */
[----:B------:R0:W1:Y:S02]  /*b760*/  SHFL.IDX P0, R93, R91, R90, R89 ;  /* 0x0000005a5b5d7389 */ /* 0x0000640000000059 */
[----:B01----:R-:W-:Y:S05]  /*b770*/  ENDCOLLECTIVE ;  /* 0x000000000000791b */ /* 0x003fea0003800000 */
.L_x_2565:
[----:B------:R-:W-:Y:S02]  /*b780*/  MOV R91, R46 ;  /* 0x0000002e005b7202 */ /* 0x000fe40000000f00 */
[----:B------:R-:W-:-:S07]  /*b790*/  MOV R15, R93 ;  /* 0x0000005d000f7202 */ /* 0x000fce0000000f00 */
[----:B------:R-:W-:Y:S05]  /*b7a0*/  WARPSYNC.COLLECTIVE R88, `(.L_x_2566) ;  /* 0x0000000058087348 */ /* 0x000fea0003c00000 */
[----:B------:R0:W1:Y:S02]  /*b7b0*/  SHFL.IDX P0, R93, R91, R90, R89 ;  /* 0x0000005a5b5d7389 */ /* 0x0000640000000059 */
[----:B01----:R-:W-:Y:S05]  /*b7c0*/  ENDCOLLECTIVE ;  /* 0x000000000000791b */ /* 0x003fea0003800000 */
.L_x_2566:
        /* <DEDUP_REMOVED lines=24> */
.L_x_2567:
        /* <DEDUP_REMOVED lines=15> */
.L_x_2568:
        /* <DEDUP_REMOVED lines=16> */
.L_x_2569:
        /* <DEDUP_REMOVED lines=16> */
.L_x_2570:
        /* <DEDUP_REMOVED lines=15> */
.L_x_2571:
        /* <DEDUP_REMOVED lines=16> */
.L_x_2572:
        /* <DEDUP_REMOVED lines=16> */
.L_x_2573:
        /* <DEDUP_REMOVED lines=16> */
.L_x_2574:
        /* <DEDUP_REMOVED lines=16> */
.L_x_2575:
        /* <DEDUP_REMOVED lines=15> */
.L_x_2576:
        /* <DEDUP_REMOVED lines=16> */
.L_x_2577:
        /* <DEDUP_REMOVED lines=16> */
.L_x_2578:
        /* <DEDUP_REMOVED lines=16> */
.L_x_2579:
        /* <DEDUP_REMOVED lines=16> */
.L_x_2580:
        /* <DEDUP_REMOVED lines=16> */
.L_x_2581:
        /* <DEDUP_REMOVED lines=16> */
.L_x_2582:
        /* <DEDUP_REMOVED lines=16> */
.L_x_2583:
        /* <DEDUP_REMOVED lines=15> */
.L_x_2584:
        /* <DEDUP_REMOVED lines=15> */
.L_x_2585:
        /* <DEDUP_REMOVED lines=21> */
.L_x_2586:
[----:B------:R-:W-:Y:S01]  /*cc50*/  MOV R91, R46 ;  /* 0x0000002e005b7202 */ /* 0x000fe20000000f00 */
[----:B------:R-:W-:Y:S01]  /*cc60*/  FADD R44, R44, R15 ;  /* 0x0000000f2c2c7221 */ /* 0x000fe20000000000 */
[C---:B------:R-:W-:Y:S01]  /*cc70*/  FFMA R14, R93.reuse, R17, R14 ;  /* 0x000000115d0e7223 */ /* 0x040fe2000000000e */
[----:B------:R-:W-:-:S07]  /*cc80*/  FFMA R111, R93, R16, R111 ;  /* 0x000000105d6f7223 */ /* 0x000fce000000006f */
[----:B------:R-:W-:Y:S05]  /*cc90*/  WARPSYNC.COLLECTIVE R88, `(.L_x_2587) ;  /* 0x0000000058087348 */ /* 0x000fea0003c00000 */
[----:B------:R0:W1:Y:S02]  /*cca0*/  SHFL.IDX P0, R93, R91, R90, R89 ;  /* 0x0000005a5b5d7389 */ /* 0x0000640000000059 */
[----:B01----:R-:W-:Y:S05]  /*ccb0*/  ENDCOLLECTIVE ;  /* 0x000000000000791b */ /* 0x003fea0003800000 */
.L_x_2587:
[----:B------:R-:W-:Y:S01]  /*ccc0*/  MOV R91, R21 ;  /* 0x00000015005b7202 */ /* 0x000fe20000000f00 */
[-C--:B------:R-:W-:Y:S01]  /*ccd0*/  FFMA R74, R17, R93.reuse, R74 ;  /* 0x0000005d114a7223 */ /* 0x080fe2000000004a */
[----:B------:R-:W-:-:S07]  /*cce0*/  FFMA R109, R16, R93, R109 ;  /* 0x0000005d106d7223 */ /* 0x000fce000000006d */
[----:B------:R-:W-:Y:S05]  /*ccf0*/  WARPSYNC.COLLECTIVE R88, `(.L_x_2588) ;  /* 0x0000000058087348 */ /* 0x000fea0003c00000 */
[----:B------:R0:W1:Y:S02]  /*cd00*/  SHFL.IDX P0, R93, R91, R90, R89 ;  /* 0x0000005a5b5d7389 */ /* 0x0000640000000059 */
[----:B01----:R-:W-:Y:S05]  /*cd10*/  ENDCOLLECTIVE ;  /* 0x000000000000791b */ /* 0x003fea0003800000 */
.L_x_2588:
[----:B------:R-:W-:Y:S02]  /*cd20*/  MOV R91, R57 ;  /* 0x00000039005b7202 */ /* 0x000fe40000000f00 */
[----:B------:R-:W-:-:S07]  /*cd30*/  MOV R5, R93 ;  /* 0x0000005d00057202 */ /* 0x000fce0000000f00 */
[----:B------:R-:W-:Y:S05]  /*cd40*/  WARPSYNC.COLLECTIVE R88, `(.L_x_2589) ;  /* 0x0000000058087348 */ /* 0x000fea0003c00000 */
[----:B------:R0:W1:Y:S02]  /*cd50*/  SHFL.IDX P0, R93, R91, R90, R89 ;  /* 0x0000005a5b5d7389 */ /* 0x0000640000000059 */
[----:B01----:R-:W-:Y:S05]  /*cd60*/  ENDCOLLECTIVE ;  /* 0x000000000000791b */ /* 0x003fea0003800000 */
.L_x_2589:
[----:B------:R-:W-:Y:S02]  /*cd70*/  MOV R91, R58 ;  /* 0x0000003a005b7202 */ /* 0x000fe40000000f00 */
[----:B------:R-:W-:-:S07]  /*cd80*/  MOV R9, R93 ;  /* 0x0000005d00097202 */ /* 0x000fce0000000f00 */
[----:B------:R-:W-:Y:S05]  /*cd90*/  WARPSYNC.COLLECTIVE R88, `(.L_x_2590) ;  /* 0x0000000058087348 */ /* 0x000fea0003c00000 */
[----:B------:R0:W1:Y:S02]  /*cda0*/  SHFL.IDX P0, R93, R91, R90, R89 ;  /* 0x0000005a5b5d7389 */ /* 0x0000640000000059 */
[----:B01----:R-:W-:Y:S05]  /*cdb0*/  ENDCOLLECTIVE ;  /* 0x000000000000791b */ /* 0x003fea0003800000 */
.L_x_2590:
[----:B------:R-:W-:Y:S02]  /*cdc0*/  MOV R91, R59 ;  /* 0x0000003b005b7202 */ /* 0x000fe40000000f00 */
[----:B------:R-:W-:-:S07]  /*cdd0*/  MOV R15, R93 ;  /* 0x0000005d000f7202 */ /* 0x000fce0000000f00 */
[----:B------:R-:W-:Y:S05]  /*cde0*/  WARPSYNC.COLLECTIVE R88, `(.L_x_2591) ;  /* 0x0000000058087348 */ /* 0x000fea0003c00000 */
[----:B------:R0:W1:Y:S02]  /*cdf0*/  SHFL.IDX P0, R93, R91, R90, R89 ;  /* 0x0000005a5b5d7389 */ /* 0x0000640000000059 */
[----:B01----:R-:W-:Y:S05]  /*ce00*/  ENDCOLLECTIVE ;  /* 0x000000000000791b */ /* 0x003fea0003800000 */
.L_x_2591:
[----:B------:R-:W-:Y:S02]  /*ce10*/  MOV R91, R61 ;  /* 0x0000003d005b7202 */ /* 0x000fe40000000f00 */
[----:B------:R-:W-:-:S07]  /*ce20*/  MOV R19, R93 ;  /* 0x0000005d00137202 */ /* 0x000fce0000000f00 */
[----:B------:R-:W-:Y:S05]  /*ce30*/  WARPSYNC.COLLECTIVE R88, `(.L_x_2592) ;  /* 0x0000000058087348 */ /* 0x000fea0003c00000 */
[----:B------:R0:W1:Y:S02]  /*ce40*/  SHFL.IDX P0, R93, R91, R90, R89 ;  /* 0x0000005a5b5d7389 */ /* 0x0000640000000059 */
[----:B01----:R-:W-:Y:S05]  /*ce50*/  ENDCOLLECTIVE ;  /* 0x000000000000791b */ /* 0x003fea0003800000 */
.L_x_2592:
[----:B------:R-:W-:Y:S02]  /*ce60*/  MOV R91, R62 ;  /* 0x0000003e005b7202 */ /* 0x000fe40000000f00 */
[----:B------:R-:W-:-:S07]  /*ce70*/  MOV R69, R93 ;  /* 0x0000005d00457202 */ /* 0x000fce0000000f00 */
[----:B------:R-:W-:Y:S05]  /*ce80*/  WARPSYNC.COLLECTIVE R88, `(.L_x_2593) ;  /* 0x0000000058087348 */ /* 0x000fea0003c00000 */
[----:B------:R0:W1:Y:S02]  /*ce90*/  SHFL.IDX P0, R93, R91, R90, R89 ;  /* 0x0000005a5b5d7389 */ /* 0x0000640000000059 */
[----:B01----:R-:W-:Y:S05]  /*cea0*/  ENDCOLLECTIVE ;  /* 0x000000000000791b */ /* 0x003fea0003800000 */
.L_x_2593:
[----:B------:R-:W-:Y:S02]  /*ceb0*/  MOV R91, R63 ;  /* 0x0000003f005b7202 */ /* 0x000fe40000000f00 */
[----:B------:R-:W-:-:S07]  /*cec0*/  MOV R71, R93 ;  /* 0x0000005d00477202 */ /* 0x000fce0000000f00 */
[----:B------:R-:W-:Y:S05]  /*ced0*/  WARPSYNC.COLLECTIVE R88, `(.L_x_2594) ;  /* 0x0000000058087348 */ /* 0x000fea0003c00000 */
[----:B------:R0:W1:Y:S02]  /*cee0*/  SHFL.IDX P0, R93, R91, R90, R89 ;  /* 0x0000005a5b5d7389 */ /* 0x0000640000000059 */
[----:B01----:R-:W-:Y:S05]  /*cef0*/  ENDCOLLECTIVE ;  /* 0x000000000000791b */ /* 0x003fea0003800000 */
.L_x_2594:
[----:B------:R-:W-:Y:S02]  /*cf00*/  MOV R91, R64 ;  /* 0x00000040005b7202 */ /* 0x000fe40000000f00 */
[----:B------:R-:W-:-:S07]  /*cf10*/  MOV R73, R93 ;  /* 0x0000005d00497202 */ /* 0x000fce0000000f00 */
[----:B------:R-:W-:Y:S05]  /*cf20*/  WARPSYNC.COLLECTIVE R88, `(.L_x_2595) ;  /* 0x0000000058087348 */ /* 0x000fea0003c00000 */
[----:B------:R0:W1:Y:S02]  /*cf30*/  SHFL.IDX P0, R93, R91, R90, R89 ;  /* 0x0000005a5b5d7389 */ /* 0x0000640000000059 */
[----:B01----:R-:W-:Y:S05]  /*cf40*/  ENDCOLLECTIVE ;  /* 0x000000000000791b */ /* 0x003fea0003800000 */
.L_x_2595:
[----:B------:R-:W-:Y:S02]  /*cf50*/  MOV R91, R65 ;  /* 0x00000041005b7202 */ /* 0x000fe40000000f00 */
[----:B------:R-:W-:-:S07]  /*cf60*/  MOV R4, R93 ;  /* 0x0000005d00047202 */ /* 0x000fce0000000f00 */
[----:B------:R-:W-:Y:S05]  /*cf70*/  WARPSYNC.COLLECTIVE R88, `(.L_x_2596) ;  /* 0x0000000058087348 */ /* 0x000fea0003c00000 */
[----:B------:R0:W1:Y:S02]  /*cf80*/  SHFL.IDX P0, R93, R91, R90, R89 ;  /* 0x0000005a5b5d7389 */ /* 0x0000640000000059 */
[----:B01----:R-:W-:Y:S05]  /*cf90*/  ENDCOLLECTIVE ;  /* 0x000000000000791b */ /* 0x003fea0003800000 */
.L_x_2596:
        /* <DEDUP_REMOVED lines=16> */
.L_x_2597:
[-C--:B------:R-:W-:Y:S01]  /*d0a0*/  FFMA R86, R17, R69.reuse, R86 ;  /* 0x0000004511567223 */ /* 0x080fe20000000056 */
[----:B------:R-:W-:Y:S01]  /*d0b0*/  FFMA R99, R16, R69, R99 ;  /* 0x0000004510637223 */ /* 0x000fe20000000063 */
[----:B------:R-:W-:Y:S02]  /*d0c0*/  MOV R91, R12 ;  /* 0x0000000c005b7202 */ /* 0x000fe40000000f00 */
[----:B------:R-:W-:-:S07]  /*d0d0*/  MOV R69, R93 ;  /* 0x0000005d00457202 */ /* 0x000fce0000000f00 */
[----:B------:R-:W-:Y:S05]  /*d0e0*/  WARPSYNC.COLLECTIVE R88, `(.L_x_2598) ;  /* 0x0000000058087348 */ /* 0x000fea0003c00000 */
[----:B------:R0:W1:Y:S02]  /*d0f0*/  SHFL.IDX P0, R93, R91, R90, R89 ;  /* 0x0000005a5b5d7389 */ /* 0x0000640000000059 */
[----:B01----:R-:W-:Y:S05]  /*d100*/  ENDCOLLECTIVE ;  /* 0x000000000000791b */ /* 0x003fea0003800000 */
.L_x_2598:
[-C--:B------:R-:W-:Y:S01]  /*d110*/  FFMA R94, R17, R71.reuse, R94 ;  /* 0x00000047115e7223 */ /* 0x080fe2000000005e */
[----:B------:R-:W-:Y:S01]  /*d120*/  FFMA R97, R16, R71, R97 ;  /* 0x0000004710617223 */ /* 0x000fe20000000061 */
[----:B------:R-:W-:Y:S02]  /*d130*/  MOV R91, R0 ;  /* 0x00000000005b7202 */ /* 0x000fe40000000f00 */
[----:B------:R-:W-:-:S07]  /*d140*/  MOV R71, R93 ;  /* 0x0000005d00477202 */ /* 0x000fce0000000f00 */
[----:B------:R-:W-:Y:S05]  /*d150*/  WARPSYNC.COLLECTIVE R88, `(.L_x_2599) ;  /* 0x0000000058087348 */ /* 0x000fea0003c00000 */
[----:B------:R0:W1:Y:S02]  /*d160*/  SHFL.IDX P0, R93, R91, R90, R89 ;  /* 0x0000005a5b5d7389 */ /* 0x0000640000000059 */
[----:B01----:R-:W-:Y:S05]  /*d170*/  ENDCOLLECTIVE ;  /* 0x000000000000791b */ /* 0x003fea0003800000 */
.L_x_2599:
[----:B------:R-:W-:Y:S02]  /*d180*/  MOV R91, R51 ;  /* 0x00000033005b7202 */ /* 0x000fe40000000f00 */
[----:B------:R-:W-:-:S07]  /*d190*/  MOV R72, R93 ;  /* 0x0000005d00487202 */ /* 0x000fce0000000f00 */
[----:B------:R-:W-:Y:S05]  /*d1a0*/  WARPSYNC.COLLECTIVE R88, `(.L_x_2600) ;  /* 0x0000000058087348 */ /* 0x000fea0003c00000 */
[----:B------:R0:W1:Y:S02]  /*d1b0*/  SHFL.IDX P0, R93, R91, R90, R89 ;  /* 0x0000005a5b5d7389 */ /* 0x0000640000000059 */
[----:B01----:R-:W-:Y:S05]  /*d1c0*/  ENDCOLLECTIVE ;  /* 0x000000000000791b */ /* 0x003fea0003800000 */
.L_x_2600:
[-C--:B------:R-:W-:Y:S01]  /*d1d0*/  FFMA R98, R17, R73.reuse, R98 ;  /* 0x0000004911627223 */ /* 0x080fe20000000062 */
[----:B------:R-:W-:Y:S01]  /*d1e0*/  FFMA R95, R16, R73, R95 ;  /* 0x00000049105f7223 */ /* 0x000fe2000000005f */
[----:B------:R-:W-:Y:S02]  /*d1f0*/  MOV R91, R52 ;  /* 0x00000034005b7202 */ /* 0x000fe40000000f00 */
[----:B------:R-:W-:-:S07]  /*d200*/  MOV R73, R93 ;  /* 0x0000005d00497202 */ /* 0x000fce0000000f00 */
[----:B------:R-:W-:Y:S05]  /*d210*/  WARPSYNC.COLLECTIVE R88, `(.L_x_2601) ;  /* 0x0000000058087348 */ /* 0x000fea0003c00000 */
[----:B------:R0:W1:Y:S02]  /*d220*/  SHFL.IDX P0, R93, R91, R90, R89 ;  /* 0x0000005a5b5d7389 */ /* 0x0000640000000059 */
[----:B01----:R-:W-:Y:S05]  /*d230*/  ENDCOLLECTIVE ;  /* 0x000000000000791b */ /* 0x003fea0003800000 */
.L_x_2601:
[----:B------:R-:W-:Y:S02]  /*d240*/  MOV R91, R53 ;  /* 0x00000035005b7202 */ /* 0x000fe40000000f00 */
[----:B------:R-:W-:-:S07]  /*d250*/  MOV R75, R93 ;  /* 0x0000005d004b7202 */ /* 0x000fce0000000f00 */
[----:B------:R-:W-:Y:S05]  /*d260*/  WARPSYNC.COLLECTIVE R88, `(.L_x_2602) ;  /* 0x0000000058087348 */ /* 0x000fea0003c00000 */
[----:B------:R0:W1:Y:S02]  /*d270*/  SHFL.IDX P0, R93, R91, R90, R89 ;  /* 0x0000005a5b5d7389 */ /* 0x0000640000000059 */
[----:B01----:R-:W-:Y:S05]  /*d280*/  ENDCOLLECTIVE ;  /* 0x000000000000791b */ /* 0x003fea0003800000 */
.L_x_2602:
[----:B------:R-:W-:Y:S02]  /*d290*/  MOV R91, R54 ;  /* 0x00000036005b7202 */ /* 0x000fe40000000f00 */
[----:B------:R-:W-:-:S07]  /*d2a0*/  MOV R76, R93 ;  /* 0x0000005d004c7202 */ /* 0x000fce0000000f00 */
[----:B------:R-:W-:Y:S05]  /*d2b0*/  WARPSYNC.COLLECTIVE R88, `(.L_x_2603) ;  /* 0x0000000058087348 */ /* 0x000fea0003c00000 */
[----:B------:R0:W1:Y:S02]  /*d2c0*/  SHFL.IDX P0, R93, R91, R90, R89 ;  /* 0x0000005a5b5d7389 */ /* 0x0000640000000059 */
[----:B01----:R-:W-:Y:S05]  /*d2d0*/  ENDCOLLECTIVE ;  /* 0x000000000000791b */ /* 0x003fea0003800000 */
.L_x_2603:
[----:B------:R-:W-:Y:S02]  /*d2e0*/  MOV R91, R55 ;  /* 0x00000037005b7202 */ /* 0x000fe40000000f00 */
[----:B------:R-:W-:-:S07]  /*d2f0*/  MOV R77, R93 ;  /* 0x0000005d004d7202 */ /* 0x000fce0000000f00 */
[----:B------:R-:W-:Y:S05]  /*d300*/  WARPSYNC.COLLECTIVE R88, `(.L_x_2604) ;  /* 0x0000000058087348 */ /* 0x000fea0003c00000 */
[----:B------:R0:W1:Y:S02]  /*d310*/  SHFL.IDX P0, R93, R91, R90, R89 ;  /* 0x0000005a5b5d7389 */ /* 0x0000640000000059 */
[----:B01----:R-:W-:Y:S05]  /*d320*/  ENDCOLLECTIVE ;  /* 0x000000000000791b */ /* 0x003fea0003800000 */
.L_x_2604:
[----:B------:R-:W-:Y:S02]  /*d330*/  MOV R91, R56 ;  /* 0x00000038005b7202 */ /* 0x000fe40000000f00 */
[----:B------:R-:W-:-:S07]  /*d340*/  MOV R78, R93 ;  /* 0x0000005d004e7202 */ /* 0x000fce0000000f00 */
[----:B------:R-:W-:Y:S05]  /*d350*/  WARPSYNC.COLLECTIVE R88, `(.L_x_2605) ;  /* 0x0000000058087348 */ /* 0x000fea0003c00000 */
[----:B------:R0:W1:Y:S02]  /*d360*/  SHFL.IDX P0, R93, R91, R90, R89 ;  /* 0x0000005a5b5d7389 */ /* 0x0000640000000059 */
[----:B01----:R-:W-:Y:S05]  /*d370*/  ENDCOLLECTIVE ;  /* 0x000000000000791b */ /* 0x003fea0003800000 */
.L_x_2605:
[-C--:B------:R-:W-:Y:S01]  /*d380*/  FFMA R82, R17, R19.reuse, R82 ;  /* 0x0000001311527223 */ /* 0x080fe20000000052 */
[----:B------:R-:W-:Y:S01]  /*d390*/  FFMA R101, R16, R19, R101 ;  /* 0x0000001310657223 */ /* 0x000fe20000000065 */
[----:B------:R-:W-:Y:S02]  /*d3a0*/  MOV R91, R60 ;  /* 0x0000003c005b7202 */ /* 0x000fe40000000f00 */
[----:B------:R-:W-:-:S07]  /*d3b0*/  MOV R19, R93 ;  /* 0x0000005d00137202 */ /* 0x000fce0000000f00 */
[----:B------:R-:W-:Y:S05]  /*d3c0*/  WARPSYNC.COLLECTIVE R88, `(.L_x_2606) ;  /* 0x0000000058087348 */ /* 0x000fea0003c00000 */
[----:B------:R0:W1:Y:S02]  /*d3d0*/  SHFL.IDX P0, R93, R91, R90, R89 ;  /* 0x0000005a5b5d7389 */ /* 0x0000640000000059 */
[----:B01----:R-:W-:Y:S05]  /*d3e0*/  ENDCOLLECTIVE ;  /* 0x000000000000791b */ /* 0x003fea0003800000 */
.L_x_2606:
        /* <DEDUP_REMOVED lines=8> */
.L_x_2607:
[----:B------:R-:W-:Y:S01]  /*d470*/  MOV R91, R46 ;  /* 0x0000002e005b7202 */ /* 0x000fe20000000f00 */
[C---:B------:R-:W-:Y:S01]  /*d480*/  FFMA R13, R93.reuse, R9, R14 ;  /* 0x000000095d0d7223 */ /* 0x040fe2000000000e */
[----:B------:R-:W-:-:S07]  /*d490*/  FFMA R111, R93, R18, R111 ;  /* 0x000000125d6f7223 */ /* 0x000fce000000006f */
[----:B------:R-:W-:Y:S05]  /*d4a0*/  WARPSYNC.COLLECTIVE R88, `(.L_x_2608) ;  /* 0x0000000058087348 */ /* 0x000fea0003c00000 */
[----:B------:R0:W1:Y:S02]  /*d4b0*/  SHFL.IDX P0, R93, R91, R90, R89 ;  /* 0x0000005a5b5d7389 */ /* 0x0000640000000059 */
[----:B01----:R-:W-:Y:S05]  /*d4c0*/  ENDCOLLECTIVE ;  /* 0x000000000000791b */ /* 0x003fea0003800000 */
.L_x_2608:
[----:B------:R-:W-:Y:S02]  /*d4d0*/  MOV R91, R21 ;  /* 0x00000015005b7202 */ /* 0x000fe40000000f00 */
[----:B------:R-:W-:-:S07]  /*d4e0*/  MOV R8, R93 ;  /* 0x0000005d00087202 */ /* 0x000fce0000000f00 */
[----:B------:R-:W-:Y:S05]  /*d4f0*/  WARPSYNC.COLLECTIVE R88, `(.L_x_2609) ;  /* 0x0000000058087348 */ /* 0x000fea0003c00000 */
[----:B------:R0:W1:Y:S02]  /*d500*/  SHFL.IDX P0, R93, R91, R90, R89 ;  /* 0x0000005a5b5d7389 */ /* 0x0000640000000059 */
[----:B01----:R-:W-:Y:S05]  /*d510*/  ENDCOLLECTIVE ;  /* 0x000000000000791b */ /* 0x003fea0003800000 */
.L_x_2609:
[-C--:B------:R-:W-:Y:S01]  /*d520*/  FFMA R26, R17, R69.reuse, R26 ;  /* 0x00000045111a7223 */ /* 0x080fe2000000001a */
[----:B------:R-:W-:Y:S01]  /*d530*/  FFMA R27, R16, R69, R27 ;  /* 0x00000045101b7223 */ /* 0x000fe2000000001b */
[----:B------:R-:W-:Y:S02]  /*d540*/  MOV R91, R57 ;  /* 0x00000039005b7202 */ /* 0x000fe40000000f00 */
[----:B------:R-:W-:-:S07]  /*d550*/  MOV R69, R93 ;  /* 0x0000005d00457202 */ /* 0x000fce0000000f00 */
[----:B------:R-:W-:Y:S05]  /*d560*/  WARPSYNC.COLLECTIVE R88, `(.L_x_2610) ;  /* 0x0000000058087348 */ /* 0x000fea0003c00000 */
[----:B------:R0:W1:Y:S02]  /*d570*/  SHFL.IDX P0, R93, R91, R90, R89 ;  /* 0x0000005a5b5d7389 */ /* 0x0000640000000059 */
[----:B01----:R-:W-:Y:S05]  /*d580*/  ENDCOLLECTIVE ;  /* 0x000000000000791b */ /* 0x003fea0003800000 */
.L_x_2610:
[-C--:B------:R-:W-:Y:S01]  /*d590*/  FFMA R28, R17, R71.reuse, R28 ;  /* 0x00000047111c7223 */ /* 0x080fe2000000001c */
[----:B------:R-:W-:Y:S01]  /*d5a0*/  FFMA R29, R16, R71, R29 ;  /* 0x00000047101d7223 */ /* 0x000fe2000000001d */
[----:B------:R-:W-:Y:S02]  /*d5b0*/  MOV R91, R58 ;  /* 0x0000003a005b7202 */ /* 0x000fe40000000f00 */
[----:B------:R-:W-:-:S07]  /*d5c0*/  MOV R71, R93 ;  /* 0x0000005d00477202 */ /* 0x000fce0000000f00 */
[----:B------:R-:W-:Y:S05]  /*d5d0*/  WARPSYNC.COLLECTIVE R88, `(.L_x_2611) ;  /* 0x0000000058087348 */ /* 0x000fea0003c00000 */
[----:B------:R0:W1:Y:S02]  /*d5e0*/  SHFL.IDX P0, R93, R91, R90, R89 ;  /* 0x0000005a5b5d7389 */ /* 0x0000640000000059 */
[----:B01----:R-:W-:Y:S05]  /*d5f0*/  ENDCOLLECTIVE ;  /* 0x000000000000791b */ /* 0x003fea0003800000 */
.L_x_2611:
[-C--:B------:R-:W-:Y:S01]  /*d600*/  FFMA R32, R17, R73.reuse, R32 ;  /* 0x0000004911207223 */ /* 0x080fe20000000020 */
[----:B------:R-:W-:Y:S01]  /*d610*/  FFMA R33, R16, R73, R33 ;  /* 0x0000004910217223 */ /* 0x000fe20000000021 */
[----:B------:R-:W-:Y:S02]  /*d620*/  MOV R91, R59 ;  /* 0x0000003b005b7202 */ /* 0x000fe40000000f00 */
[----:B------:R-:W-:-:S07]  /*d630*/  MOV R73, R93 ;  /* 0x0000005d00497202 */ /* 0x000fce0000000f00 */
[----:B------:R-:W-:Y:S05]  /*d640*/  WARPSYNC.COLLECTIVE R88, `(.L_x_2612) ;  /* 0x0000000058087348 */ /* 0x000fea0003c00000 */
[----:B------:R0:W1:Y:S02]  /*d650*/  SHFL.IDX P0, R93, R91, R90, R89 ;  /* 0x0000005a5b5d7389 */ /* 0x0000640000000059 */
[----:B01----:R-:W-:Y:S05]  /*d660*/  ENDCOLLECTIVE ;  /* 0x000000000000791b */ /* 0x003fea0003800000 */
.L_x_2612:
[-C--:B------:R-:W-:Y:S01]  /*d670*/  FFMA R34, R17, R75.reuse, R34 ;  /* 0x0000004b11227223 */ /* 0x080fe20000000022 */
[----:B------:R-:W-:Y:S01]  /*d680*/  FFMA R35, R16, R75, R35 ;  /* 0x0000004b10237223 */ /* 0x000fe20000000023 */
[----:B------:R-:W-:Y:S02]  /*d690*/  MOV R91, R61 ;  /* 0x0000003d005b7202 */ /* 0x000fe40000000f00 */
[----:B------:R-:W-:-:S07]  /*d6a0*/  MOV R75, R93 ;  /* 0x0000005d004b7202 */ /* 0x000fce0000000f00 */
[----:B------:R-:W-:Y:S05]  /*d6b0*/  WARPSYNC.COLLECTIVE R88, `(.L_x_2613) ;  /* 0x0000000058087348 */ /* 0x000fea0003c00000 */
[----:B------:R0:W1:Y:S02]  /*d6c0*/  SHFL.IDX P0, R93, R91, R90, R89 ;  /* 0x0000005a5b5d7389 */ /* 0x0000640000000059 */
[----:B01----:R-:W-:Y:S05]  /*d6d0*/  ENDCOLLECTIVE ;  /* 0x000000000000791b */ /* 0x003fea0003800000 */
.L_x_2613:
[-C--:B------:R-:W-:Y:S01]  /*d6e0*/  FFMA R38, R17, R77.reuse, R38 ;  /* 0x0000004d11267223 */ /* 0x080fe20000000026 */
[----:B------:R-:W-:Y:S01]  /*d6f0*/  FFMA R39, R16, R77, R39 ;  /* 0x0000004d10277223 */ /* 0x000fe20000000027 */
[----:B------:R-:W-:Y:S02]  /*d700*/  MOV R91, R62 ;  /* 0x0000003e005b7202 */ /* 0x000fe40000000f00 */
[----:B------:R-:W-:-:S07]  /*d710*/  MOV R77, R93 ;  /* 0x0000005d004d7202 */ /* 0x000fce0000000f00 */
[----:B------:R-:W-:Y:S05]  /*d720*/  WARPSYNC.COLLECTIVE R88, `(.L_x_2614) ;  /* 0x0000000058087348 */ /* 0x000fea0003c00000 */
[----:B------:R0:W1:Y:S02]  /*d730*/  SHFL.IDX P0, R93, R91, R90, R89 ;  /* 0x0000005a5b5d7389 */ /* 0x0000640000000059 */
[----:B01----:R-:W-:Y:S05]  /*d740*/  ENDCOLLECTIVE ;  /* 0x000000000000791b */ /* 0x003fea0003800000 */
.L_x_2614:
[----:B------:R-:W-:Y:S02]  /*d750*/  MOV R91, R63 ;  /* 0x0000003f005b7202 */ /* 0x000fe40000000f00 */
[----:B------:R-:W-:-:S07]  /*d760*/  MOV R79, R93 ;  /* 0x0000005d004f7202 */ /* 0x000fce0000000f00 */
[----:B------:R-:W-:Y:S05]  /*d770*/  WARPSYNC.COLLECTIVE R88, `(.L_x_2615) ;  /* 0x0000000058087348 */ /* 0x000fea0003c00000 */
[----:B------:R0:W1:Y:S02]  /*d780*/  SHFL.IDX P0, R93, R91, R90, R89 ;  /* 0x0000005a5b5d7389 */ /* 0x0000640000000059 */
[----:B01----:R-:W-:Y:S05]  /*d790*/  ENDCOLLECTIVE ;  /* 0x000000000000791b */ /* 0x003fea0003800000 */
.L_x_2615:
[----:B------:R-:W-:Y:S02]  /*d7a0*/  MOV R91, R64 ;  /* 0x00000040005b7202 */ /* 0x000fe40000000f00 */
[----:B------:R-:W-:-:S07]  /*d7b0*/  MOV R81, R93 ;  /* 0x0000005d00517202 */ /* 0x000fce0000000f00 */
[----:B------:R-:W-:Y:S05]  /*d7c0*/  WARPSYNC.COLLECTIVE R88, `(.L_x_2616) ;  /* 0x0000000058087348 */ /* 0x000fea0003c00000 */
[----:B------:R0:W1:Y:S02]  /*d7d0*/  SHFL.IDX P0, R93, R91, R90, R89 ;  /* 0x0000005a5b5d7389 */ /* 0x0000640000000059 */
[----:B01----:R-:W-:Y:S05]  /*d7e0*/  ENDCOLLECTIVE ;  /* 0x000000000000791b */ /* 0x003fea0003800000 */
.L_x_2616:
        /* <DEDUP_REMOVED lines=15> */
.L_x_2617:
[----:B------:R-:W-:Y:S01]  /*d8e0*/  FFMA R45, R16, R15, R45 ;  /* 0x0000000f102d7223 */ /* 0x000fe2000000002d */
[----:B------:R-:W-:Y:S01]  /*d8f0*/  FFMA R15, R9, R69, R70 ;  /* 0x00000045090f7223 */ /* 0x000fe20000000046 */
[----:B------:R-:W-:Y:S02]  /*d900*/  MOV R91, R67 ;  /* 0x00000043005b7202 */ /* 0x000fe40000000f00 */
[----:B------:R-:W-:-:S07]  /*d910*/  MOV R70, R93 ;  /* 0x0000005d00467202 */ /* 0x000fce0000000f00 */
[----:B------:R-:W-:Y:S05]  /*d920*/  WARPSYNC.COLLECTIVE R88, `(.L_x_2618) ;  /* 0x0000000058087348 */ /* 0x000fea0003c00000 */
[----:B------:R0:W1:Y:S02]  /*d930*/  SHFL.IDX P0, R93, R91, R90, R89 ;  /* 0x0000005a5b5d7389 */ /* 0x0000640000000059 */
[----:B01----:R-:W-:Y:S05]  /*d940*/  ENDCOLLECTIVE ;  /* 0x000000000000791b */ /* 0x003fea0003800000 */
.L_x_2618:
[----:B------:R-:W-:Y:S01]  /*d950*/  FFMA R31, R16, R72, R31 ;  /* 0x00000048101f7223 */ /* 0x000fe2000000001f */
[----:B------:R-:W-:Y:S02]  /*d960*/  MOV R91, R12 ;  /* 0x0000000c005b7202 */ /* 0x000fe40000000f00 */
[----:B------:R-:W-:-:S07]  /*d970*/  MOV R72, R93 ;  /* 0x0000005d00487202 */ /* 0x000fce0000000f00 */
[----:B------:R-:W-:Y:S05]  /*d980*/  WARPSYNC.COLLECTIVE R88, `(.L_x_2619) ;  /* 0x0000000058087348 */ /* 0x000fea0003c00000 */
[----:B------:R0:W1:Y:S02]  /*d990*/  SHFL.IDX P0, R93, R91, R90, R89 ;  /* 0x0000005a5b5d7389 */ /* 0x0000640000000059 */
[----:B01----:R-:W-:Y:S05]  /*d9a0*/  ENDCOLLECTIVE ;  /* 0x000000000000791b */ /* 0x003fea0003800000 */
.L_x_2619:
[----:B------:R-:W-:Y:S01]  /*d9b0*/  FFMA R5, R9, R8, R74 ;  /* 0x0000000809057223 */ /* 0x000fe2000000004a */
[----:B------:R-:W-:Y:S02]  /*d9c0*/  MOV R91, R0 ;  /* 0x00000000005b7202 */ /* 0x000fe40000000f00 */
[----:B------:R-:W-:-:S07]  /*d9d0*/  MOV R74, R93 ;  /* 0x0000005d004a7202 */ /* 0x000fce0000000f00 */
[----:B------:R-:W-:Y:S05]  /*d9e0*/  WARPSYNC.COLLECTIVE R88, `(.L_x_2620) ;  /* 0x0000000058087348 */ /* 0x000fea0003c00000 */
[----:B------:R0:W1:Y:S02]  /*d9f0*/  SHFL.IDX P0, R93, R91, R90, R89 ;  /* 0x0000005a5b5d7389 */ /* 0x0000640000000059 */
[----:B01----:R-:W-:Y:S05]  /*da00*/  ENDCOLLECTIVE ;  /* 0x000000000000791b */ /* 0x003fea0003800000 */
.L_x_2620:
[----:B------:R-:W-:Y:S01]  /*da10*/  FFMA R37, R16, R76, R37 ;  /* 0x0000004c10257223 */ /* 0x000fe20000000025 */
[----:B------:R-:W-:Y:S02]  /*da20*/  MOV R91, R51 ;  /* 0x00000033005b7202 */ /* 0x000fe40000000f00 */
[----:B------:R-:W-:-:S07]  /*da30*/  MOV R76, R93 ;  /* 0x0000005d004c7202 */ /* 0x000fce0000000f00 */
[----:B------:R-:W-:Y:S05]  /*da40*/  WARPSYNC.COLLECTIVE R88, `(.L_x_2621) ;  /* 0x0000000058087348 */ /* 0x000fea0003c00000 */
[----:B------:R0:W1:Y:S02]  /*da50*/  SHFL.IDX P0, R93, R91, R90, R89 ;  /* 0x0000005a5b5d7389 */ /* 0x0000640000000059 */
[----:B01----:R-:W-:Y:S05]  /*da60*/  ENDCOLLECTIVE ;  /* 0x000000000000791b */ /* 0x003fea0003800000 */
.L_x_2621:
[----:B------:R-:W-:Y:S01]  /*da70*/  FFMA R41, R16, R78, R41 ;  /* 0x0000004e10297223 */ /* 0x000fe20000000029 */
[----:B------:R-:W-:Y:S02]  /*da80*/  MOV R91, R52 ;  /* 0x00000034005b7202 */ /* 0x000fe40000000f00 */
[----:B------:R-:W-:-:S07]  /*da90*/  MOV R78, R93 ;  /* 0x0000005d004e7202 */ /* 0x000fce0000000f00 */
[----:B------:R-:W-:Y:S05]  /*daa0*/  WARPSYNC.COLLECTIVE R88, `(.L_x_2622) ;  /* 0x0000000058087348 */ /* 0x000fea0003c00000 */
[----:B------:R0:W1:Y:S02]  /*dab0*/  SHFL.IDX P0, R93, R91, R90, R89 ;  /* 0x0000005a5b5d7389 */ /* 0x0000640000000059 */
[----:B01----:R-:W-:Y:S05]  /*dac0*/  ENDCOLLECTIVE ;  /* 0x000000000000791b */ /* 0x003fea0003800000 */
.L_x_2622:
[----:B------:R-:W-:Y:S02]  /*dad0*/  MOV R91, R53 ;  /* 0x00000035005b7202 */ /* 0x000fe40000000f00 */
[----:B------:R-:W-:-:S07]  /*dae0*/  MOV R80, R93 ;  /* 0x0000005d00507202 */ /* 0x000fce0000000f00 */
[----:B------:R-:W-:Y:S05]  /*daf0*/  WARPSYNC.COLLECTIVE R88, `(.L_x_2623) ;  /* 0x0000000058087348 */ /* 0x000fea0003c00000 */
[----:B------:R0:W1:Y:S02]  /*db00*/  SHFL.IDX P0, R93, R91, R90, R89 ;  /* 0x0000005a5b5d7389 */ /* 0x0000640000000059 */
[----:B01----:R-:W-:Y:S05]  /*db10*/  ENDCOLLECTIVE ;  /* 0x000000000000791b */ /* 0x003fea0003800000 */
.L_x_2623:
[----:B------:R-:W-:Y:S01]  /*db20*/  FFMA R105, R18, R71, R105 ;  /* 0x0000004712697223 */ /* 0x000fe20000000069 */
[----:B------:R-:W-:Y:S01]  /*db30*/  FFMA R71, R9, R75, R82 ;  /* 0x0000004b09477223 */ /* 0x000fe20000000052 */
[----:B------:R-:W-:Y:S02]  /*db40*/  MOV R91, R54 ;  /* 0x00000036005b7202 */ /* 0x000fe40000000f00 */
[----:B------:R-:W-:-:S07]  /*db50*/  MOV R82, R93 ;  /* 0x0000005d00527202 */ /* 0x000fce0000000f00 */
[----:B------:R-:W-:Y:S05]  /*db60*/  WARPSYNC.COLLECTIVE R88, `(.L_x_2624) ;  /* 0x0000000058087348 */ /* 0x000fea0003c00000 */
[----:B------:R0:W1:Y:S02]  /*db70*/  SHFL.IDX P0, R93, R91, R90, R89 ;  /* 0x0000005a5b5d7389 */ /* 0x0000640000000059 */
[----:B01----:R-:W-:Y:S05]  /*db80*/  ENDCOLLECTIVE ;  /* 0x000000000000791b */ /* 0x003fea0003800000 */
.L_x_2624:
[----:B------:R-:W-:Y:S01]  /*db90*/  FFMA R107, R18, R69, R107 ;  /* 0x00000045126b7223 */ /* 0x000fe2000000006b */
[----:B------:R-:W-:Y:S01]  /*dba0*/  FFMA R69, R9, R73, R84 ;  /* 0x0000004909457223 */ /* 0x000fe20000000054 */
[----:B------:R-:W-:Y:S02]  /*dbb0*/  MOV R91, R55 ;  /* 0x00000037005b7202 */ /* 0x000fe40000000f00 */
[----:B------:R-:W-:-:S07]  /*dbc0*/  MOV R84, R93 ;  /* 0x0000005d00547202 */ /* 0x000fce0000000f00 */
[----:B------:R-:W-:Y:S05]  /*dbd0*/  WARPSYNC.COLLECTIVE R88, `(.L_x_2625) ;  /* 0x0000000058087348 */ /* 0x000fea0003c00000 */
[----:B------:R0:W1:Y:S02]  /*dbe0*/  SHFL.IDX P0, R93, R91, R90, R89 ;  /* 0x0000005a5b5d7389 */ /* 0x0000640000000059 */
[----:B01----:R-:W-:Y:S05]  /*dbf0*/  ENDCOLLECTIVE ;  /* 0x000000000000791b */ /* 0x003fea0003800000 */
.L_x_2625:
[----:B------:R-:W-:Y:S01]  /*dc00*/  FFMA R103, R18, R73, R103 ;  /* 0x0000004912677223 */ /* 0x000fe20000000067 */
[----:B------:R-:W-:Y:S01]  /*dc10*/  FFMA R73, R9, R77, R86 ;  /* 0x0000004d09497223 */ /* 0x000fe20000000056 */
[----:B------:R-:W-:Y:S02]  /*dc20*/  MOV R91, R56 ;  /* 0x00000038005b7202 */ /* 0x000fe40000000f00 */
[----:B------:R-:W-:-:S07]  /*dc30*/  MOV R86, R93 ;  /* 0x0000005d00567202 */ /* 0x000fce0000000f00 */
[----:B------:R-:W-:Y:S05]  /*dc40*/  WARPSYNC.COLLECTIVE R88, `(.L_x_2626) ;  /* 0x0000000058087348 */ /* 0x000fea0003c00000 */
[----:B------:R0:W1:Y:S02]  /*dc50*/  SHFL.IDX P0, R93, R91, R90, R89 ;  /* 0x0000005a5b5d7389 */ /* 0x0000640000000059 */
[----:B01----:R-:W-:Y:S05]  /*dc60*/  ENDCOLLECTIVE ;  /* 0x000000000000791b */ /* 0x003fea0003800000 */
.L_x_2626:
[----:B------:R-:W-:Y:S02]  /*dc70*/  MOV R91, R60 ;  /* 0x0000003c005b7202 */ /* 0x000fe40000000f00 */
[----:B------:R-:W-:-:S07]  /*dc80*/  MOV R16, R93 ;  /* 0x0000005d00107202 */ /* 0x000fce0000000f00 */
[----:B------:R-:W-:Y:S05]  /*dc90*/  WARPSYNC.COLLECTIVE R88, `(.L_x_2627) ;  /* 0x0000000058087348 */ /* 0x000fea0003c00000 */
[----:B------:R0:W1:Y:S02]  /*dca0*/  SHFL.IDX P0, R93, R91, R90, R89 ;  /* 0x0000005a5b5d7389 */ /* 0x0000640000000059 */
[----:B01----:R-:W-:Y:S05]  /*dcb0*/  ENDCOLLECTIVE ;  /* 0x000000000000791b */ /* 0x003fea0003800000 */
.L_x_2627:
[----:B------:R-:W-:Y:S01]  /*dcc0*/  FFMA R109, R18, R8, R109 ;  /* 0x00000008126d7223 */ /* 0x000fe2000000006d */
[----:B------:R-:W-:Y:S02]  /*dcd0*/  IADD3 R90, PT, PT, R10, 0x3, RZ ;  /* 0x000000030a5a7810 */ /* 0x000fe40007ffe0ff */
[----:B------:R-:W-:Y:S02]  /*dce0*/  MOV R91, R20 ;  /* 0x00000014005b7202 */ /* 0x000fe40000000f00 */
[----:B------:R-:W-:-:S07]  /*dcf0*/  MOV R8, R93 ;  /* 0x0000005d00087202 */ /* 0x000fce0000000f00 */
[----:B------:R-:W-:Y:S05]  /*dd00*/  WARPSYNC.COLLECTIVE R88, `(.L_x_2628) ;  /* 0x0000000058087348 */ /* 0x000fea0003c00000 */
[----:B------:R0:W1:Y:S02]  /*dd10*/  SHFL.IDX P0, R93, R91, R90, R89 ;  /* 0x0000005a5b5d7389 */ /* 0x0000640000000059 */
[----:B01----:R-:W-:Y:S05]  /*dd20*/  ENDCOLLECTIVE ;  /* 0x000000000000791b */ /* 0x003fea0003800000 */
.L_x_2628:
        /* <DEDUP_REMOVED lines=8> */
.L_x_2629:
        /* <DEDUP_REMOVED lines=22> */
.L_x_2630:
[----:B------:R-:W-:Y:S02]  /*df10*/  MOV R91, R57 ;  /* 0x00000039005b7202 */ /* 0x000fe40000000f00 */
[----:B------:R-:W-:-:S07]  /*df20*/  MOV R10, R93 ;  /* 0x0000005d000a7202 */ /* 0x000fce0000000f00 */
[----:B------:R-:W-:Y:S05]  /*df30*/  WARPSYNC.COLLECTIVE R88, `(.L_x_2631) ;  /* 0x0000000058087348 */ /* 0x000fea0003c00000 */
[----:B------:R0:W1:Y:S02]  /*df40*/  SHFL.IDX P0, R93, R91, R90, R89 ;  /* 0x0000005a5b5d7389 */ /* 0x0000640000000059 */
[----:B01----:R-:W-:Y:S05]  /*df50*/  ENDCOLLECTIVE ;  /* 0x000000000000791b */ /* 0x003fea0003800000 */
.L_x_2631:
[----:B------:R-:W-:Y:S02]  /*df60*/  MOV R91, R58 ;  /* 0x0000003a005b7202 */ /* 0x000fe40000000f00 */
[----:B------:R-:W-:-:S07]  /*df70*/  MOV R2, R93 ;  /* 0x0000005d00027202 */ /* 0x000fce0000000f00 */
[----:B------:R-:W-:Y:S05]  /*df80*/  WARPSYNC.COLLECTIVE R88, `(.L_x_2632) ;  /* 0x0000000058087348 */ /* 0x000fea0003c00000 */
[----:B------:R0:W1:Y:S02]  /*df90*/  SHFL.IDX P0, R93, R91, R90, R89 ;  /* 0x0000005a5b5d7389 */ /* 0x0000640000000059 */
[----:B01----:R-:W-:Y:S05]  /*dfa0*/  ENDCOLLECTIVE ;  /* 0x000000000000791b */ /* 0x003fea0003800000 */
.L_x_2632:
[----:B------:R-:W-:Y:S02]  /*dfb0*/  MOV R91, R59 ;  /* 0x0000003b005b7202 */ /* 0x000fe40000000f00 */
[----:B------:R-:W-:-:S07]  /*dfc0*/  MOV R14, R93 ;  /* 0x0000005d000e7202 */ /* 0x000fce0000000f00 */
[----:B------:R-:W-:Y:S05]  /*dfd0*/  WARPSYNC.COLLECTIVE R88, `(.L_x_2633) ;  /* 0x0000000058087348 */ /* 0x000fea0003c00000 */
[----:B------:R0:W1:Y:S02]  /*dfe0*/  SHFL.IDX P0, R93, R91, R90, R89 ;  /* 0x0000005a5b5d7389 */ /* 0x0000640000000059 */
[----:B01----:R-:W-:Y:S05]  /*dff0*/  ENDCOLLECTIVE ;  /* 0x000000000000791b */ /* 0x003fea0003800000 */
.L_x_2633:
[----:B------:R-:W-:Y:S02]  /*e000*/  MOV R91, R61 ;  /* 0x0000003d005b7202 */ /* 0x000fe40000000f00 */
[----:B------:R-:W-:-:S07]  /*e010*/  MOV R24, R93 ;  /* 0x0000005d00187202 */ /* 0x000fce0000000f00 */
[----:B------:R-:W-:Y:S05]  /*e020*/  WARPSYNC.COLLECTIVE R88, `(.L_x_2634) ;  /* 0x0000000058087348 */ /* 0x000fea0003c00000 */
[----:B------:R0:W1:Y:S02]  /*e030*/  SHFL.IDX P0, R93, R91, R90, R89 ;  /* 0x0000005a5b5d7389 */ /* 0x0000640000000059 */
[----:B01----:R-:W-:Y:S05]  /*e040*/  ENDCOLLECTIVE ;  /* 0x000000000000791b */ /* 0x003fea0003800000 */
.L_x_2634:
[----:B------:R-:W-:Y:S02]  /*e050*/  MOV R91, R62 ;  /* 0x0000003e005b7202 */ /* 0x000fe40000000f00 */
[----:B------:R-:W-:-:S07]  /*e060*/  MOV R3, R93 ;  /* 0x0000005d00037202 */ /* 0x000fce0000000f00 */
[----:B------:R-:W-:Y:S05]  /*e070*/  WARPSYNC.COLLECTIVE R88, `(.L_x_2635) ;  /* 0x0000000058087348 */ /* 0x000fea0003c00000 */
[----:B------:R0:W1:Y:S02]  /*e080*/  SHFL.IDX P0, R93, R91, R90, R89 ;  /* 0x0000005a5b5d7389 */ /* 0x0000640000000059 */
[----:B01----:R-:W-:Y:S05]  /*e090*/  ENDCOLLECTIVE ;  /* 0x000000000000791b */ /* 0x003fea0003800000 */
.L_x_2635:
[----:B------:R-:W-:Y:S02]  /*e0a0*/  MOV R91, R63 ;  /* 0x0000003f005b7202 */ /* 0x000fe40000000f00 */
[----:B------:R-:W-:-:S07]  /*e0b0*/  MOV R11, R93 ;  /* 0x0000005d000b7202 */ /* 0x000fce0000000f00 */
[----:B------:R-:W-:Y:S05]  /*e0c0*/  WARPSYNC.COLLECTIVE R88, `(.L_x_2636) ;  /* 0x0000000058087348 */ /* 0x000fea0003c00000 */
[----:B------:R0:W1:Y:S02]  /*e0d0*/  SHFL.IDX P0, R93, R91, R90, R89 ;  /* 0x0000005a5b5d7389 */ /* 0x0000640000000059 */
[----:B01----:R-:W-:Y:S05]  /*e0e0*/  ENDCOLLECTIVE ;  /* 0x000000000000791b */ /* 0x003fea0003800000 */
.L_x_2636:
[----:B------:R-:W-:Y:S01]  /*e0f0*/  FFMA R45, R18, R8, R45 ;  /* 0x00000008122d7223 */ /* 0x000fe2000000002d */
[----:B------:R-:W-:Y:S02]  /*e100*/  MOV R91, R64 ;  /* 0x00000040005b7202 */ /* 0x000fe40000000f00 */
[----:B------:R-:W-:-:S07]  /*e110*/  MOV R8, R93 ;  /* 0x0000005d00087202 */ /* 0x000fce0000000f00 */
[----:B------:R-:W-:Y:S05]  /*e120*/  WARPSYNC.COLLECTIVE R88, `(.L_x_2637) ;  /* 0x0000000058087348 */ /* 0x000fea0003c00000 */
[----:B------:R0:W1:Y:S02]  /*e130*/  SHFL.IDX P0, R93, R91, R90, R89 ;  /* 0x0000005a5b5d7389 */ /* 0x0000640000000059 */
[----:B01----:R-:W-:Y:S05]  /*e140*/  ENDCOLLECTIVE ;  /* 0x000000000000791b */ /* 0x003fea0003800000 */
.L_x_2637:
[----:B------:R-:W-:Y:S01]  /*e150*/  FFMA R23, R18, R66, R23 ;  /* 0x0000004212177223 */ /* 0x000fe20000000017 */
[----:B------:R-:W-:Y:S01]  /*e160*/  MOV R91, R65 ;  /* 0x00000041005b7202 */ /* 0x000fe20000000f00 */
[-C--:B------:R-:W-:Y:S02]  /*e170*/  FFMA R96, R44, R93.reuse, R81 ;  /* 0x0000005d2c607223 */ /* 0x080fe40000000051 */
[----:B------:R-:W-:-:S07]  /*e180*/  FFMA R23, R4, R93, R23 ;  /* 0x0000005d04177223 */ /* 0x000fce0000000017 */
[----:B------:R-:W-:Y:S05]  /*e190*/  WARPSYNC.COLLECTIVE R88, `(.L_x_2638) ;  /* 0x0000000058087348 */ /* 0x000fea0003c00000 */
[----:B------:R0:W1:Y:S02]  /*e1a0*/  SHFL.IDX P0, R93, R91, R90, R89 ;  /* 0x0000005a5b5d7389 */ /* 0x0000640000000059 */
[----:B01----:R-:W-:Y:S05]  /*e1b0*/  ENDCOLLECTIVE ;  /* 0x000000000000791b */ /* 0x003fea0003800000 */
.L_x_2638:
[-C--:B------:R-:W-:Y:S01]  /*e1c0*/  FFMA R66, R44, R2.reuse, R19 ;  /* 0x000000022c427223 */ /* 0x080fe20000000013 */
[----:B------:R-:W-:Y:S01]  /*e1d0*/  FFMA R105, R4, R2, R105 ;  /* 0x0000000204697223 */ /* 0x000fe20000000069 */
[----:B------:R-:W-:Y:S02]  /*e1e0*/  MOV R91, R67 ;  /* 0x00000043005b7202 */ /* 0x000fe40000000f00 */
[----:B------:R-:W-:-:S07]  /*e1f0*/  MOV R2, R93 ;  /* 0x0000005d00027202 */ /* 0x000fce0000000f00 */
[----:B------:R-:W-:Y:S05]  /*e200*/  WARPSYNC.COLLECTIVE R88, `(.L_x_2639) ;  /* 0x0000000058087348 */ /* 0x000fea0003c00000 */
[----:B------:R0:W1:Y:S02]  /*e210*/  SHFL.IDX P0, R93, R91, R90, R89 ;  /* 0x0000005a5b5d7389 */ /* 0x0000640000000059 */
[----:B01----:R-:W-:Y:S05]  /*e220*/  ENDCOLLECTIVE ;  /* 0x000000000000791b */ /* 0x003fea0003800000 */
.L_x_2639:
        /* <DEDUP_REMOVED lines=8> */
.L_x_2640:
        /* <DEDUP_REMOVED lines=8> */
.L_x_2641:
[----:B------:R-:W-:Y:S01]  /*e330*/  FFMA R43, R18, R16, R43 ;  /* 0x00000010122b7223 */ /* 0x000fe2000000002b */
[----:B------:R-:W-:Y:S02]  /*e340*/  MOV R91, R51 ;  /* 0x00000033005b7202 */ /* 0x000fe40000000f00 */
[----:B------:R-:W-:-:S07]  /*e350*/  MOV R16, R93 ;  /* 0x0000005d00107202 */ /* 0x000fce0000000f00 */
[----:B------:R-:W-:Y:S05]  /*e360*/  WARPSYNC.COLLECTIVE R88, `(.L_x_2642) ;  /* 0x0000000058087348 */ /* 0x000fea0003c00000 */
[----:B------:R0:W1:Y:S02]  /*e370*/  SHFL.IDX P0, R93, R91, R90, R89 ;  /* 0x0000005a5b5d7389 */ /* 0x0000640000000059 */
[----:B01----:R-:W-:Y:S05]  /*e380*/  ENDCOLLECTIVE ;  /* 0x000000000000791b */ /* 0x003fea0003800000 */
.L_x_2642:
        /* <DEDUP_REMOVED lines=11> */
.L_x_2643:
[----:B------:R-:W-:Y:S02]  /*e440*/  MOV R91, R53 ;  /* 0x00000035005b7202 */ /* 0x000fe40000000f00 */
[----:B------:R-:W-:-:S07]  /*e450*/  MOV R36, R93 ;  /* 0x0000005d00247202 */ /* 0x000fce0000000f00 */
[----:B------:R-:W-:Y:S05]  /*e460*/  WARPSYNC.COLLECTIVE R88, `(.L_x_2644) ;  /* 0x0000000058087348 */ /* 0x000fea0003c00000 */
[----:B------:R0:W1:Y:S02]  /*e470*/  SHFL.IDX P0, R93, R91, R90, R89 ;  /* 0x0000005a5b5d7389 */ /* 0x0000640000000059 */
[----:B01----:R-:W-:Y:S05]  /*e480*/  ENDCOLLECTIVE ;  /* 0x000000000000791b */ /* 0x003fea0003800000 */
.L_x_2644:
[-C--:B------:R-:W-:Y:S01]  /*e490*/  FFMA R98, R44, R8.reuse, R77 ;  /* 0x000000082c627223 */ /* 0x080fe2000000004d */
[----:B------:R-:W-:Y:S01]  /*e4a0*/  FFMA R95, R4, R8, R95 ;  /* 0x00000008045f7223 */ /* 0x000fe2000000005f */
[----:B------:R-:W-:Y:S02]  /*e4b0*/  MOV R91, R54 ;  /* 0x00000036005b7202 */ /* 0x000fe40000000f00 */
[----:B------:R-:W-:-:S07]  /*e4c0*/  MOV R8, R93 ;  /* 0x0000005d00087202 */ /* 0x000fce0000000f00 */
[----:B------:R-:W-:Y:S05]  /*e4d0*/  WARPSYNC.COLLECTIVE R88, `(.L_x_2645) ;  /* 0x0000000058087348 */ /* 0x000fea0003c00000 */
[----:B------:R0:W1:Y:S02]  /*e4e0*/  SHFL.IDX P0, R93, R91, R90, R89 ;  /* 0x0000005a5b5d7389 */ /* 0x0000640000000059 */
[----:B01----:R-:W-:Y:S05]  /*e4f0*/  ENDCOLLECTIVE ;  /* 0x000000000000791b */ /* 0x003fea0003800000 */
.L_x_2645:
[----:B------:R-:W-:Y:S02]  /*e500*/  MOV R91, R55 ;  /* 0x00000037005b7202 */ /* 0x000fe40000000f00 */
[----:B------:R-:W-:-:S07]  /*e510*/  MOV R38, R93 ;  /* 0x0000005d00267202 */ /* 0x000fce0000000f00 */
[----:B------:R-:W-:Y:S05]  /*e520*/  WARPSYNC.COLLECTIVE R88, `(.L_x_2646) ;  /* 0x0000000058087348 */ /* 0x000fea0003c00000 */
[----:B------:R0:W1:Y:S02]  /*e530*/  SHFL.IDX P0, R93, R91, R90, R89 ;  /* 0x0000005a5b5d7389 */ /* 0x0000640000000059 */
[----:B01----:R-:W-:Y:S05]  /*e540*/  ENDCOLLECTIVE ;  /* 0x000000000000791b */ /* 0x003fea0003800000 */
.L_x_2646:
[----:B------:R-:W-:Y:S02]  /*e550*/  MOV R91, R56 ;  /* 0x00000038005b7202 */ /* 0x000fe40000000f00 */
[----:B------:R-:W-:-:S07]  /*e560*/  MOV R40, R93 ;  /* 0x0000005d00287202 */ /* 0x000fce0000000f00 */
[----:B------:R-:W-:Y:S05]  /*e570*/  WARPSYNC.COLLECTIVE R88, `(.L_x_2647) ;  /* 0x0000000058087348 */ /* 0x000fea0003c00000 */
[----:B------:R0:W1:Y:S02]  /*e580*/  SHFL.IDX P0, R93, R91, R90, R89 ;  /* 0x0000005a5b5d7389 */ /* 0x0000640000000059 */
[----:B01----:R-:W-:Y:S05]  /*e590*/  ENDCOLLECTIVE ;  /* 0x000000000000791b */ /* 0x003fea0003800000 */
.L_x_2647:
[----:B------:R-:W-:Y:S02]  /*e5a0*/  MOV R91, R60 ;  /* 0x0000003c005b7202 */ /* 0x000fe40000000f00 */
[----:B------:R-:W-:-:S07]  /*e5b0*/  MOV R42, R93 ;  /* 0x0000005d002a7202 */ /* 0x000fce0000000f00 */
[----:B------:R-:W-:Y:S05]  /*e5c0*/  WARPSYNC.COLLECTIVE R88, `(.L_x_2648) ;  /* 0x0000000058087348 */ /* 0x000fea0003c00000 */
[----:B------:R0:W1:Y:S02]  /*e5d0*/  SHFL.IDX P0, R93, R91, R90, R89 ;  /* 0x0000005a5b5d7389 */ /* 0x0000640000000059 */
[----:B01----:R-:W-:Y:S05]  /*e5e0*/  ENDCOLLECTIVE ;  /* 0x000000000000791b */ /* 0x003fea0003800000 */
.L_x_2648:
        /* <DEDUP_REMOVED lines=31> */
.L_x_2378:
        /* <DEDUP_REMOVED lines=8> */
.L_x_2651:
[----:B------:R-:W-:Y:S05]  /*e860*/  BSYNC B1 ;  /* 0x0000000000017941 */ /* 0x000fea0003800000 */
.L_x_2650:
        /* <DEDUP_REMOVED lines=12> */
.L_x_2652:
[----:B------:R-:W-:Y:S02]  /*e930*/  MOV R91, R20 ;  /* 0x00000014005b7202 */ /* 0x000fe40000000f00 */
[----:B------:R-:W-:Y:S02]  /*e940*/  MOV R90, R49 ;  /* 0x00000031005a7202 */ /* 0x000fe40000000f00 */
[----:B------:R-:W-:-:S07]  /*e950*/  MOV R13, R93 ;  /* 0x0000005d000d7202 */ /* 0x000fce0000000f00 */
[----:B------:R-:W-:Y:S05]  /*e960*/  WARPSYNC.COLLECTIVE R88, `(.L_x_2653) ;  /* 0x0000000058087348 */ /* 0x000fea0003c00000 */
[----:B------:R0:W1:Y:S02]  /*e970*/  SHFL.IDX P0, R93, R91, R90, R89 ;  /* 0x0000005a5b5d7389 */ /* 0x0000640000000059 */
[----:B01----:R-:W-:Y:S05]  /*e980*/  ENDCOLLECTIVE ;  /* 0x000000000000791b */ /* 0x003fea0003800000 */
.L_x_2653:
        /* <DEDUP_REMOVED lines=9> */
.L_x_2654:
[----:B------:R-:W-:Y:S02]  /*ea20*/  MOV R91, R21 ;  /* 0x00000015005b7202 */ /* 0x000fe40000000f00 */
[----:B------:R-:W-:-:S07]  /*ea30*/  MOV R14, R93 ;  /* 0x0000005d000e7202 */ /* 0x000fce0000000f00 */
[----:B------:R-:W-:Y:S05]  /*ea40*/  WARPSYNC.COLLECTIVE R88, `(.L_x_2655) ;  /* 0x0000000058087348 */ /* 0x000fea0003c00000 */
[----:B------:R0:W1:Y:S02]  /*ea50*/  SHFL.IDX P0, R93, R91, R90, R89 ;  /* 0x0000005a5b5d7389 */ /* 0x0000640000000059 */
[----:B01----:R-:W-:Y:S05]  /*ea60*/  ENDCOLLECTIVE ;  /* 0x000000000000791b */ /* 0x003fea0003800000 */
.L_x_2655:
[-C--:B------:R-:W-:Y:S01]  /*ea70*/  FFMA R74, R11, R14.reuse, R74 ;  /* 0x0000000e0b4a7223 */ /* 0x080fe2000000004a */
[----:B------:R-:W-:Y:S01]  /*ea80*/  FFMA R109, R10, R14, R109 ;  /* 0x0000000e0a6d7223 */ /* 0x000fe2000000006d */
[----:B------:R-:W-:Y:S02]  /*ea90*/  MOV R91, R57 ;  /* 0x00000039005b7202 */ /* 0x000fe40000000f00 */
[----:B------:R-:W-:-:S07]  /*eaa0*/  MOV R15, R93 ;  /* 0x0000005d000f7202 */ /* 0x000fce0000000f00 */
[----:B------:R-:W-:Y:S05]  /*eab0*/  WARPSYNC.COLLECTIVE R88, `(.L_x_2656) ;  /* 0x0000000058087348 */ /* 0x000fea0003c00000 */
[----:B------:R0:W1:Y:S02]  /*eac0*/  SHFL.IDX P0, R93, R91, R90, R89 ;  /* 0x0000005a5b5d7389 */ /* 0x0000640000000059 */
[----:B01----:R-:W-:Y:S05]  /*ead0*/  ENDCOLLECTIVE ;  /* 0x000000000000791b */ /* 0x003fea0003800000 */
.L_x_2656:
[-C--:B------:R-:W-:Y:S01]  /*eae0*/  FFMA R70, R11, R15.reuse, R70 ;  /* 0x0000000f0b467223 */ /* 0x080fe20000000046 */
[----:B------:R-:W-:Y:S01]  /*eaf0*/  FFMA R107, R10, R15, R107 ;  /* 0x0000000f0a6b7223 */ /* 0x000fe2000000006b */
[----:B------:R-:W-:Y:S02]  /*eb00*/  MOV R91, R58 ;  /* 0x0000003a005b7202 */ /* 0x000fe40000000f00 */
[----:B------:R-:W-:-:S07]  /*eb10*/  MOV R17, R93 ;  /* 0x0000005d00117202 */ /* 0x000fce0000000f00 */
[----:B------:R-:W-:Y:S05]  /*eb20*/  WARPSYNC.COLLECTIVE R88, `(.L_x_2657) ;  /* 0x0000000058087348 */ /* 0x000fea0003c00000 */
[----:B------:R0:W1:Y:S02]  /*eb30*/  SHFL.IDX P0, R93, R91, R90, R89 ;  /* 0x0000005a5b5d7389 */ /* 0x0000640000000059 */
[----:B01----:R-:W-:Y:S05]  /*eb40*/  ENDCOLLECTIVE ;  /* 0x000000000000791b */ /* 0x003fea0003800000 */
.L_x_2657:
[-C--:B------:R-:W-:Y:S01]  /*eb50*/  FFMA R66, R11, R17.reuse, R66 ;  /* 0x000000110b427223 */ /* 0x080fe20000000042 */
[----:B------:R-:W-:Y:S01]  /*eb60*/  FFMA R105, R10, R17, R105 ;  /* 0x000000110a697223 */ /* 0x000fe20000000069 */
[----:B------:R-:W-:Y:S02]  /*eb70*/  MOV R91, R59 ;  /* 0x0000003b005b7202 */ /* 0x000fe40000000f00 */
[----:B------:R-:W-:-:S07]  /*eb80*/  MOV R19, R93 ;  /* 0x0000005d00137202 */ /* 0x000fce0000000f00 */
[----:B------:R-:W-:Y:S05]  /*eb90*/  WARPSYNC.COLLECTIVE R88, `(.L_x_2658) ;  /* 0x0000000058087348 */ /* 0x000fea0003c00000 */
[----:B------:R0:W1:Y:S02]  /*eba0*/  SHFL.IDX P0, R93, R91, R90, R89 ;  /* 0x0000005a5b5d7389 */ /* 0x0000640000000059 */
[----:B01----:R-:W-:Y:S05]  /*ebb0*/  ENDCOLLECTIVE ;  /* 0x000000000000791b */ /* 0x003fea0003800000 */
.L_x_2658:
[-C--:B------:R-:W-:Y:S01]  /*ebc0*/  FFMA R84, R11, R19.reuse, R84 ;  /* 0x000000130b547223 */ /* 0x080fe20000000054 */
[----:B------:R-:W-:Y:S01]  /*ebd0*/  FFMA R103, R10, R19, R103 ;  /* 0x000000130a677223 */ /* 0x000fe20000000067 */
[----:B------:R-:W-:Y:S02]  /*ebe0*/  MOV R91, R61 ;  /* 0x0000003d005b7202 */ /* 0x000fe40000000f00 */
[----:B------:R-:W-:-:S07]  /*ebf0*/  MOV R69, R93 ;  /* 0x0000005d00457202 */ /* 0x000fce0000000f00 */
[----:B------:R-:W-:Y:S05]  /*ec00*/  WARPSYNC.COLLECTIVE R88, `(.L_x_2659) ;  /* 0x0000000058087348 */ /* 0x000fea0003c00000 */
[----:B------:R0:W1:Y:S02]  /*ec10*/  SHFL.IDX P0, R93, R91, R90, R89 ;  /* 0x0000005a5b5d7389 */ /* 0x0000640000000059 */
[----:B01----:R-:W-:Y:S05]  /*ec20*/  ENDCOLLECTIVE ;  /* 0x000000000000791b */ /* 0x003fea0003800000 */
.L_x_2659:
[-C--:B------:R-:W-:Y:S01]  /*ec30*/  FFMA R82, R11, R69.reuse, R82 ;  /* 0x000000450b527223 */ /* 0x080fe20000000052 */
[----:B------:R-:W-:Y:S01]  /*ec40*/  FFMA R101, R10, R69, R101 ;  /* 0x000000450a657223 */ /* 0x000fe20000000065 */
[----:B------:R-:W-:Y:S02]  /*ec50*/  MOV R91, R62 ;  /* 0x0000003e005b7202 */ /* 0x000fe40000000f00 */
[----:B------:R-:W-:-:S07]  /*ec60*/  MOV R17, R93 ;  /* 0x0000005d00117202 */ /* 0x000fce0000000f00 */
[----:B------:R-:W-:Y:S05]  /*ec70*/  WARPSYNC.COLLECTIVE R88, `(.L_x_2660) ;  /* 0x0000000058087348 */ /* 0x000fea0003c00000 */
[----:B------:R0:W1:Y:S02]  /*ec80*/  SHFL.IDX P0, R93, R91, R90, R89 ;  /* 0x0000005a5b5d7389 */ /* 0x0000640000000059 */
[----:B01----:R-:W-:Y:S05]  /*ec90*/  ENDCOLLECTIVE ;  /* 0x000000000000791b */ /* 0x003fea0003800000 */
.L_x_2660:
[-C--:B------:R-:W-:Y:S01]  /*eca0*/  FFMA R86, R11, R17.reuse, R86 ;  /* 0x000000110b567223 */ /* 0x080fe20000000056 */
[----:B------:R-:W-:Y:S01]  /*ecb0*/  FFMA R99, R10, R17, R99 ;  /* 0x000000110a637223 */ /* 0x000fe20000000063 */
[----:B------:R-:W-:Y:S02]  /*ecc0*/  MOV R91, R63 ;  /* 0x0000003f005b7202 */ /* 0x000fe40000000f00 */
[----:B------:R-:W-:-:S07]  /*ecd0*/  MOV R18, R93 ;  /* 0x0000005d00127202 */ /* 0x000fce0000000f00 */
[----:B------:R-:W-:Y:S05]  /*ece0*/  WARPSYNC.COLLECTIVE R88, `(.L_x_2661) ;  /* 0x0000000058087348 */ /* 0x000fea0003c00000 */
[----:B------:R0:W1:Y:S02]  /*ecf0*/  SHFL.IDX P0, R93, R91, R90, R89 ;  /* 0x0000005a5b5d7389 */ /* 0x0000640000000059 */
[----:B01----:R-:W-:Y:S05]  /*ed00*/  ENDCOLLECTIVE ;  /* 0x000000000000791b */ /* 0x003fea0003800000 */
.L_x_2661:
[-C--:B------:R-:W-:Y:S01]  /*ed10*/  FFMA R94, R11, R18.reuse, R94 ;  /* 0x000000120b5e7223 */ /* 0x080fe2000000005e */
[----:B------:R-:W-:Y:S01]  /*ed20*/  FFMA R97, R10, R18, R97 ;  /* 0x000000120a617223 */ /* 0x000fe20000000061 */
[----:B------:R-:W-:Y:S02]  /*ed30*/  MOV R91, R64 ;  /* 0x00000040005b7202 */ /* 0x000fe40000000f00 */
[----:B------:R-:W-:-:S07]  /*ed40*/  MOV R19, R93 ;  /* 0x0000005d00137202 */ /* 0x000fce0000000f00 */
[----:B------:R-:W-:Y:S05]  /*ed50*/  WARPSYNC.COLLECTIVE R88, `(.L_x_2662) ;  /* 0x0000000058087348 */ /* 0x000fea0003c00000 */
[----:B------:R0:W1:Y:S02]  /*ed60*/  SHFL.IDX P0, R93, R91, R90, R89 ;  /* 0x0000005a5b5d7389 */ /* 0x0000640000000059 */
[----:B01----:R-:W-:Y:S05]  /*ed70*/  ENDCOLLECTIVE ;  /* 0x000000000000791b */ /* 0x003fea0003800000 */
.L_x_2662:
[-C--:B------:R-:W-:Y:S01]  /*ed80*/  FFMA R98, R11, R19.reuse, R98 ;  /* 0x000000130b627223 */ /* 0x080fe20000000062 */
[----:B------:R-:W-:Y:S01]  /*ed90*/  FFMA R95, R10, R19, R95 ;  /* 0x000000130a5f7223 */ /* 0x000fe2000000005f */
[----:B------:R-:W-:Y:S02]  /*eda0*/  MOV R91, R65 ;  /* 0x00000041005b7202 */ /* 0x000fe40000000f00 */
[----:B------:R-:W-:-:S07]  /*edb0*/  MOV R22, R93 ;  /* 0x0000005d00167202 */ /* 0x000fce0000000f00 */
[----:B------:R-:W-:Y:S05]  /*edc0*/  WARPSYNC.COLLECTIVE R88, `(.L_x_2663) ;  /* 0x0000000058087348 */ /* 0x000fea0003c00000 */
[----:B------:R0:W1:Y:S02]  /*edd0*/  SHFL.IDX P0, R93, R91, R90, R89 ;  /* 0x0000005a5b5d7389 */ /* 0x0000640000000059 */
[----:B01----:R-:W-:Y:S05]  /*ede0*/  ENDCOLLECTIVE ;  /* 0x000000000000791b */ /* 0x003fea0003800000 */
.L_x_2663:
[-C--:B------:R-:W-:Y:S01]  /*edf0*/  FFMA R96, R11, R22.reuse, R96 ;  /* 0x000000160b607223 */ /* 0x080fe20000000060 */
[----:B------:R-:W-:Y:S01]  /*ee00*/  FFMA R23, R10, R22, R23 ;  /* 0x000000160a177223 */ /* 0x000fe20000000017 */
[----:B------:R-:W-:Y:S02]  /*ee10*/  MOV R91, R67 ;  /* 0x00000043005b7202 */ /* 0x000fe40000000f00 */
[----:B------:R-:W-:-:S07]  /*ee20*/  MOV R68, R93 ;  /* 0x0000005d00447202 */ /* 0x000fce0000000f00 */
[----:B------:R-:W-:Y:S05]  /*ee30*/  WARPSYNC.COLLECTIVE R88, `(.L_x_2664) ;  /* 0x0000000058087348 */ /* 0x000fea0003c00000 */
[----:B------:R0:W1:Y:S02]  /*ee40*/  SHFL.IDX P0, R93, R91, R90, R89 ;  /* 0x0000005a5b5d7389 */ /* 0x0000640000000059 */
[----:B01----:R-:W-:Y:S05]  /*ee50*/  ENDCOLLECTIVE ;  /* 0x000000000000791b */ /* 0x003fea0003800000 */
.L_x_2664:
[-C--:B------:R-:W-:Y:S01]  /*ee60*/  FFMA R24, R11, R68.reuse, R24 ;  /* 0x000000440b187223 */ /* 0x080fe20000000018 */
[----:B------:R-:W-:Y:S01]  /*ee70*/  FFMA R25, R10, R68, R25 ;  /* 0x000000440a197223 */ /* 0x000fe20000000019 */
[----:B------:R-:W-:Y:S02]  /*ee80*/  MOV R91, R12 ;  /* 0x0000000c005b7202 */ /* 0x000fe40000000f00 */
[----:B------:R-:W-:-:S07]  /*ee90*/  MOV R69, R93 ;  /* 0x0000005d00457202 */ /* 0x000fce0000000f00 */
[----:B------:R-:W-:Y:S05]  /*eea0*/  WARPSYNC.COLLECTIVE R88, `(.L_x_2665) ;  /* 0x0000000058087348 */ /* 0x000fea0003c00000 */
[----:B------:R0:W1:Y:S02]  /*eeb0*/  SHFL.IDX P0, R93, R91, R90, R89 ;  /* 0x0000005a5b5d7389 */ /* 0x0000640000000059 */
[----:B01----:R-:W-:Y:S05]  /*eec0*/  ENDCOLLECTIVE ;  /* 0x000000000000791b */ /* 0x003fea0003800000 */
.L_x_2665:
[-C--:B------:R-:W-:Y:S01]  /*eed0*/  FFMA R26, R11, R69.reuse, R26 ;  /* 0x000000450b1a7223 */ /* 0x080fe2000000001a */
[----:B------:R-:W-:Y:S01]  /*eee0*/  FFMA R27, R10, R69, R27 ;  /* 0x000000450a1b7223 */ /* 0x000fe2000000001b */
[----:B------:R-:W-:Y:S02]  /*eef0*/  MOV R91, R0 ;  /* 0x00000000005b7202 */ /* 0x000fe40000000f00 */
[----:B------:R-:W-:-:S07]  /*ef00*/  MOV R71, R93 ;  /* 0x0000005d00477202 */ /* 0x000fce0000000f00 */
[----:B------:R-:W-:Y:S05]  /*ef10*/  WARPSYNC.COLLECTIVE R88, `(.L_x_2666) ;  /* 0x0000000058087348 */ /* 0x000fea0003c00000 */
[----:B------:R0:W1:Y:S02]  /*ef20*/  SHFL.IDX P0, R93, R91, R90, R89 ;  /* 0x0000005a5b5d7389 */ /* 0x0000640000000059 */
[----:B01----:R-:W-:Y:S05]  /*ef30*/  ENDCOLLECTIVE ;  /* 0x000000000000791b */ /* 0x003fea0003800000 */
.L_x_2666:
[-C--:B------:R-:W-:Y:S01]  /*ef40*/  FFMA R28, R11, R71.reuse, R28 ;  /* 0x000000470b1c7223 */ /* 0x080fe2000000001c */
[----:B------:R-:W-:Y:S01]  /*ef50*/  FFMA R29, R10, R71, R29 ;  /* 0x000000470a1d7223 */ /* 0x000fe2000000001d */
[----:B------:R-:W-:Y:S02]  /*ef60*/  MOV R91, R51 ;  /* 0x00000033005b7202 */ /* 0x000fe40000000f00 */
[----:B------:R-:W-:-:S07]  /*ef70*/  MOV R72, R93 ;  /* 0x0000005d00487202 */ /* 0x000fce0000000f00 */
[----:B------:R-:W-:Y:S05]  /*ef80*/  WARPSYNC.COLLECTIVE R88, `(.L_x_2667) ;  /* 0x0000000058087348 */ /* 0x000fea0003c00000 */
[----:B------:R0:W1:Y:S02]  /*ef90*/  SHFL.IDX P0, R93, R91, R90, R89 ;  /* 0x0000005a5b5d7389 */ /* 0x0000640000000059 */
[----:B01----:R-:W-:Y:S05]  /*efa0*/  ENDCOLLECTIVE ;  /* 0x000000000000791b */ /* 0x003fea0003800000 */
.L_x_2667:
[-C--:B------:R-:W-:Y:S01]  /*efb0*/  FFMA R30, R11, R72.reuse, R30 ;  /* 0x000000480b1e7223 */ /* 0x080fe2000000001e */
[----:B------:R-:W-:Y:S01]  /*efc0*/  FFMA R31, R10, R72, R31 ;  /* 0x000000480a1f7223 */ /* 0x000fe2000000001f */
[----:B------:R-:W-:Y:S02]  /*efd0*/  MOV R91, R52 ;  /* 0x00000034005b7202 */ /* 0x000fe40000000f00 */
[----:B------:R-:W-:-:S07]  /*efe0*/  MOV R73, R93 ;  /* 0x0000005d00497202 */ /* 0x000fce0000000f00 */
[----:B------:R-:W-:Y:S05]  /*eff0*/  WARPSYNC.COLLECTIVE R88, `(.L_x_2668) ;  /* 0x0000000058087348 */ /* 0x000fea0003c00000 */
[----:B------:R0:W1:Y:S02]  /*f000*/  SHFL.IDX P0, R93, R91, R90, R89 ;  /* 0x0000005a5b5d7389 */ /* 0x0000640000000059 */
[----:B01----:R-:W-:Y:S05]  /*f010*/  ENDCOLLECTIVE ;  /* 0x000000000000791b */ /* 0x003fea0003800000 */
.L_x_2668:
[-C--:B------:R-:W-:Y:S01]  /*f020*/  FFMA R32, R11, R73.reuse, R32 ;  /* 0x000000490b207223 */ /* 0x080fe20000000020 */
[----:B------:R-:W-:Y:S01]  /*f030*/  FFMA R33, R10, R73, R33 ;  /* 0x000000490a217223 */ /* 0x000fe20000000021 */
[----:B------:R-:W-:Y:S02]  /*f040*/  MOV R91, R53 ;  /* 0x00000035005b7202 */ /* 0x000fe40000000f00 */
[----:B------:R-:W-:-:S07]  /*f050*/  MOV R75, R93 ;  /* 0x0000005d004b7202 */ /* 0x000fce0000000f00 */
[----:B------:R-:W-:Y:S05]  /*f060*/  WARPSYNC.COLLECTIVE R88, `(.L_x_2669) ;  /* 0x0000000058087348 */ /* 0x000fea0003c00000 */
[----:B------:R0:W1:Y:S02]  /*f070*/  SHFL.IDX P0, R93, R91, R90, R89 ;  /* 0x0000005a5b5d7389 */ /* 0x0000640000000059 */
[----:B01----:R-:W-:Y:S05]  /*f080*/  ENDCOLLECTIVE ;  /* 0x000000000000791b */ /* 0x003fea0003800000 */
.L_x_2669:
[-C--:B------:R-:W-:Y:S01]  /*f090*/  FFMA R34, R11, R75.reuse, R34 ;  /* 0x0000004b0b227223 */ /* 0x080fe20000000022 */
[----:B------:R-:W-:Y:S01]  /*f0a0*/  FFMA R35, R10, R75, R35 ;  /* 0x0000004b0a237223 */ /* 0x000fe20000000023 */
[----:B------:R-:W-:Y:S02]  /*f0b0*/  MOV R91, R54 ;  /* 0x00000036005b7202 */ /* 0x000fe40000000f00 */
[----:B------:R-:W-:-:S07]  /*f0c0*/  MOV R76, R93 ;  /* 0x0000005d004c7202 */ /* 0x000fce0000000f00 */
[----:B------:R-:W-:Y:S05]  /*f0d0*/  WARPSYNC.COLLECTIVE R88, `(.L_x_2670) ;  /* 0x0000000058087348 */ /* 0x000fea0003c00000 */
[----:B------:R0:W1:Y:S02]  /*f0e0*/  SHFL.IDX P0, R93, R91, R90, R89 ;  /* 0x0000005a5b5d7389 */ /* 0x0000640000000059 */
[----:B01----:R-:W-:Y:S05]  /*f0f0*/  ENDCOLLECTIVE ;  /* 0x000000000000791b */ /* 0x003fea0003800000 */
.L_x_2670:
[-C--:B------:R-:W-:Y:S01]  /*f100*/  FFMA R36, R11, R76.reuse, R36 ;  /* 0x0000004c0b247223 */ /* 0x080fe20000000024 */
[----:B------:R-:W-:Y:S01]  /*f110*/  FFMA R37, R10, R76, R37 ;  /* 0x0000004c0a257223 */ /* 0x000fe20000000025 */
[----:B------:R-:W-:Y:S02]  /*f120*/  MOV R91, R55 ;  /* 0x00000037005b7202 */ /* 0x000fe40000000f00 */
[----:B------:R-:W-:-:S07]  /*f130*/  MOV R16, R93 ;  /* 0x0000005d00107202 */ /* 0x000fce0000000f00 */
[----:B------:R-:W-:Y:S05]  /*f140*/  WARPSYNC.COLLECTIVE R88, `(.L_x_2671) ;  /* 0x0000000058087348 */ /* 0x000fea0003c00000 */
[----:B------:R0:W1:Y:S02]  /*f150*/  SHFL.IDX P0, R93, R91, R90, R89 ;  /* 0x0000005a5b5d7389 */ /* 0x0000640000000059 */
[----:B01----:R-:W-:Y:S05]  /*f160*/  ENDCOLLECTIVE ;  /* 0x000000000000791b */ /* 0x003fea0003800000 */
.L_x_2671:
[-C--:B------:R-:W-:Y:S01]  /*f170*/  FFMA R38, R11, R16.reuse, R38 ;  /* 0x000000100b267223 */ /* 0x080fe20000000026 */
[----:B------:R-:W-:Y:S01]  /*f180*/  FFMA R39, R10, R16, R39 ;  /* 0x000000100a277223 */ /* 0x000fe20000000027 */
[----:B------:R-:W-:Y:S02]  /*f190*/  MOV R91, R56 ;  /* 0x00000038005b7202 */ /* 0x000fe40000000f00 */
[----:B------:R-:W-:-:S07]  /*f1a0*/  MOV R15, R93 ;  /* 0x0000005d000f7202 */ /* 0x000fce0000000f00 */
[----:B------:R-:W-:Y:S05]  /*f1b0*/  WARPSYNC.COLLECTIVE R88, `(.L_x_2672) ;  /* 0x0000000058087348 */ /* 0x000fea0003c00000 */
[----:B------:R0:W1:Y:S02]  /*f1c0*/  SHFL.IDX P0, R93, R91, R90, R89 ;  /* 0x0000005a5b5d7389 */ /* 0x0000640000000059 */
[----:B01----:R-:W-:Y:S05]  /*f1d0*/  ENDCOLLECTIVE ;  /* 0x000000000000791b */ /* 0x003fea0003800000 */
.L_x_2672:
[-C--:B------:R-:W-:Y:S01]  /*f1e0*/  FFMA R40, R11, R15.reuse, R40 ;  /* 0x0000000f0b287223 */ /* 0x080fe20000000028 */
[----:B------:R-:W-:Y:S01]  /*f1f0*/  FFMA R15, R10, R15, R41 ;  /* 0x0000000f0a0f7223 */ /* 0x000fe20000000029 */
[----:B------:R-:W-:Y:S02]  /*f200*/  MOV R91, R60 ;  /* 0x0000003c005b7202 */ /* 0x000fe40000000f00 */
[----:B------:R-:W-:-:S07]  /*f210*/  MOV R14, R93 ;  /* 0x0000005d000e7202 */ /* 0x000fce0000000f00 */
[----:B------:R-:W-:Y:S05]  /*f220*/  WARPSYNC.COLLECTIVE R88, `(.L_x_2673) ;  /* 0x0000000058087348 */ /* 0x000fea0003c00000 */
[----:B------:R0:W1:Y:S02]  /*f230*/  SHFL.IDX P0, R93, R91, R90, R89 ;  /* 0x0000005a5b5d7389 */ /* 0x0000640000000059 */
[----:B01----:R-:W-:Y:S05]  /*f240*/  ENDCOLLECTIVE ;  /* 0x000000000000791b */ /* 0x003fea0003800000 */
.L_x_2673:
        /* <DEDUP_REMOVED lines=9> */
.L_x_2674:
[----:B------:R-:W-:Y:S02]  /*f2e0*/  MOV R91, R46 ;  /* 0x0000002e005b7202 */ /* 0x000fe40000000f00 */
[----:B------:R-:W-:-:S07]  /*f2f0*/  MOV R11, R93 ;  /* 0x0000005d000b7202 */ /* 0x000fce0000000f00 */
[----:B------:R-:W-:Y:S05]  /*f300*/  WARPSYNC.COLLECTIVE R88, `(.L_x_2675) ;  /* 0x0000000058087348 */ /* 0x000fea0003c00000 */
[----:B------:R0:W1:Y:S02]  /*f310*/  SHFL.IDX P0, R93, R91, R90, R89 ;  /* 0x0000005a5b5d7389 */ /* 0x0000640000000059 */
[----:B01----:R-:W-:Y:S05]  /*f320*/  ENDCOLLECTIVE ;  /* 0x000000000000791b */ /* 0x003fea0003800000 */
.L_x_2675:
[----:B------:R-:W-:Y:S02]  /*f330*/  MOV R91, R21 ;  /* 0x00000015005b7202 */ /* 0x000fe40000000f00 */
[----:B------:R-:W-:-:S07]  /*f340*/  MOV R13, R93 ;  /* 0x0000005d000d7202 */ /* 0x000fce0000000f00 */
[----:B------:R-:W-:Y:S05]  /*f350*/  WARPSYNC.COLLECTIVE R88, `(.L_x_2676) ;  /* 0x0000000058087348 */ /* 0x000fea0003c00000 */
[----:B------:R0:W1:Y:S02]  /*f360*/  SHFL.IDX P0, R93, R91, R90, R89 ;  /* 0x0000005a5b5d7389 */ /* 0x0000640000000059 */
[----:B01----:R-:W-:Y:S05]  /*f370*/  ENDCOLLECTIVE ;  /* 0x000000000000791b */ /* 0x003fea0003800000 */
.L_x_2676:
[----:B------:R-:W-:Y:S02]  /*f380*/  MOV R91, R57 ;  /* 0x00000039005b7202 */ /* 0x000fe40000000f00 */
[----:B------:R-:W-:-:S07]  /*f390*/  MOV R17, R93 ;  /* 0x0000005d00117202 */ /* 0x000fce0000000f00 */
[----:B------:R-:W-:Y:S05]  /*f3a0*/  WARPSYNC.COLLECTIVE R88, `(.L_x_2677) ;  /* 0x0000000058087348 */ /* 0x000fea0003c00000 */
[----:B------:R0:W1:Y:S02]  /*f3b0*/  SHFL.IDX P0, R93, R91, R90, R89 ;  /* 0x0000005a5b5d7389 */ /* 0x0000640000000059 */
[----:B01----:R-:W-:Y:S05]  /*f3c0*/  ENDCOLLECTIVE ;  /* 0x000000000000791b */ /* 0x003fea0003800000 */
.L_x_2677:
[----:B------:R-:W-:Y:S02]  /*f3d0*/  MOV R91, R58 ;  /* 0x0000003a005b7202 */ /* 0x000fe40000000f00 */
[----:B------:R-:W-:-:S07]  /*f3e0*/  MOV R3, R93 ;  /* 0x0000005d00037202 */ /* 0x000fce0000000f00 */
[----:B------:R-:W-:Y:S05]  /*f3f0*/  WARPSYNC.COLLECTIVE R88, `(.L_x_2678) ;  /* 0x0000000058087348 */ /* 0x000fea0003c00000 */
[----:B------:R0:W1:Y:S02]  /*f400*/  SHFL.IDX P0, R93, R91, R90, R89 ;  /* 0x0000005a5b5d7389 */ /* 0x0000640000000059 */
[----:B01----:R-:W-:Y:S05]  /*f410*/  ENDCOLLECTIVE ;  /* 0x000000000000791b */ /* 0x003fea0003800000 */
.L_x_2678:
[----:B------:R-:W-:Y:S02]  /*f420*/  MOV R91, R59 ;  /* 0x0000003b005b7202 */ /* 0x000fe40000000f00 */
[----:B------:R-:W-:-:S07]  /*f430*/  MOV R2, R93 ;  /* 0x0000005d00027202 */ /* 0x000fce0000000f00 */
[----:B------:R-:W-:Y:S05]  /*f440*/  WARPSYNC.COLLECTIVE R88, `(.L_x_2679) ;  /* 0x0000000058087348 */ /* 0x000fea0003c00000 */
[----:B------:R0:W1:Y:S02]  /*f450*/  SHFL.IDX P0, R93, R91, R90, R89 ;  /* 0x0000005a5b5d7389 */ /* 0x0000640000000059 */
[----:B01----:R-:W-:Y:S05]  /*f460*/  ENDCOLLECTIVE ;  /* 0x000000000000791b */ /* 0x003fea0003800000 */
.L_x_2679:
[----:B------:R-:W-:Y:S02]  /*f470*/  MOV R91, R61 ;  /* 0x0000003d005b7202 */ /* 0x000fe40000000f00 */
[----:B------:R-:W-:-:S07]  /*f480*/  MOV R19, R93 ;  /* 0x0000005d00137202 */ /* 0x000fce0000000f00 */
[----:B------:R-:W-:Y:S05]  /*f490*/  WARPSYNC.COLLECTIVE R88, `(.L_x_2680) ;  /* 0x0000000058087348 */ /* 0x000fea0003c00000 */
[----:B------:R0:W1:Y:S02]  /*f4a0*/  SHFL.IDX P0, R93, R91, R90, R89 ;  /* 0x0000005a5b5d7389 */ /* 0x0000640000000059 */
[----:B01----:R-:W-:Y:S05]  /*f4b0*/  ENDCOLLECTIVE ;  /* 0x000000000000791b */ /* 0x003fea0003800000 */
.L_x_2680:
[----:B------:R-:W-:Y:S02]  /*f4c0*/  MOV R91, R62 ;  /* 0x0000003e005b7202 */ /* 0x000fe40000000f00 */
[----:B------:R-:W-:-:S07]  /*f4d0*/  MOV R16, R93 ;  /* 0x0000005d00107202 */ /* 0x000fce0000000f00 */
[----:B------:R-:W-:Y:S05]  /*f4e0*/  WARPSYNC.COLLECTIVE R88, `(.L_x_2681) ;  /* 0x0000000058087348 */ /* 0x000fea0003c00000 */
[----:B------:R0:W1:Y:S02]  /*f4f0*/  SHFL.IDX P0, R93, R91, R90, R89 ;  /* 0x0000005a5b5d7389 */ /* 0x0000640000000059 */
[----:B01----:R-:W-:Y:S05]  /*f500*/  ENDCOLLECTIVE ;  /* 0x000000000000791b */ /* 0x003fea0003800000 */
.L_x_2681:
[----:B------:R-:W-:Y:S01]  /*f510*/  MOV R91, R63 ;  /* 0x0000003f005b7202 */ /* 0x000fe20000000f00 */
[-C--:B------:R-:W-:Y:S01]  /*f520*/  FFMA R94, R5, R93.reuse, R94 ;  /* 0x0000005d055e7223 */ /* 0x080fe2000000005e */
[----:B------:R-:W-:-:S07]  /*f530*/  FFMA R97, R4, R93, R97 ;  /* 0x0000005d04617223 */ /* 0x000fce0000000061 */
[----:B------:R-:W-:Y:S05]  /*f540*/  WARPSYNC.COLLECTIVE R88, `(.L_x_2682) ;  /* 0x0000000058087348 */ /* 0x000fea0003c00000 */
[----:B------:R0:W1:Y:S02]  /*f550*/  SHFL.IDX P0, R93, R91, R90, R89 ;  /* 0x0000005a5b5d7389 */ /* 0x0000640000000059 */
[----:B01----:R-:W-:Y:S05]  /*f560*/  ENDCOLLECTIVE ;  /* 0x000000000000791b */ /* 0x003fea0003800000 */
.L_x_2682:
[----:B------:R-:W-:Y:S02]  /*f570*/  MOV R91, R64 ;  /* 0x00000040005b7202 */ /* 0x000fe40000000f00 */
[----:B------:R-:W-:-:S07]  /*f580*/  MOV R10, R93 ;  /* 0x0000005d000a7202 */ /* 0x000fce0000000f00 */
[----:B------:R-:W-:Y:S05]  /*f590*/  WARPSYNC.COLLECTIVE R88, `(.L_x_2683) ;  /* 0x0000000058087348 */ /* 0x000fea0003c00000 */
[----:B------:R0:W1:Y:S02]  /*f5a0*/  SHFL.IDX P0, R93, R91, R90, R89 ;  /* 0x0000005a5b5d7389 */ /* 0x0000640000000059 */
[----:B01----:R-:W-:Y:S05]  /*f5b0*/  ENDCOLLECTIVE ;  /* 0x000000000000791b */ /* 0x003fea0003800000 */
.L_x_2683:
[C---:B------:R-:W-:Y:S01]  /*f5c0*/  FFMA R78, R11.reuse, R5, R78 ;  /* 0x000000050b4e7223 */ /* 0x040fe2000000004e */
[----:B------:R-:W-:Y:S01]  /*f5d0*/  FFMA R111, R11, R4, R111 ;  /* 0x000000040b6f7223 */ /* 0x000fe2000000006f */
[----:B------:R-:W-:Y:S02]  /*f5e0*/  MOV R91, R65 ;  /* 0x00000041005b7202 */ /* 0x000fe40000000f00 */
[----:B------:R-:W-:-:S07]  /*f5f0*/  MOV R11, R93 ;  /* 0x0000005d000b7202 */ /* 0x000fce0000000f00 */
[----:B------:R-:W-:Y:S05]  /*f600*/  WARPSYNC.COLLECTIVE R88, `(.L_x_2684) ;  /* 0x0000000058087348 */ /* 0x000fea0003c00000 */
[----:B------:R0:W1:Y:S02]  /*f610*/  SHFL.IDX P0, R93, R91, R90, R89 ;  /* 0x0000005a5b5d7389 */ /* 0x0000640000000059 */
[----:B01----:R-:W-:Y:S05]  /*f620*/  ENDCOLLECTIVE ;  /* 0x000000000000791b */ /* 0x003fea0003800000 */
.L_x_2684:
[-C--:B------:R-:W-:Y:S01]  /*f630*/  FFMA R66, R5, R3.reuse, R66 ;  /* 0x0000000305427223 */ /* 0x080fe20000000042 */
[----:B------:R-:W-:Y:S01]  /*f640*/  FFMA R105, R4, R3, R105 ;  /* 0x0000000304697223 */ /* 0x000fe20000000069 */
[----:B------:R-:W-:Y:S02]  /*f650*/  MOV R91, R67 ;  /* 0x00000043005b7202 */ /* 0x000fe40000000f00 */
[----:B------:R-:W-:-:S07]  /*f660*/  MOV R3, R93 ;  /* 0x0000005d00037202 */ /* 0x000fce0000000f00 */
[----:B------:R-:W-:Y:S05]  /*f670*/  WARPSYNC.COLLECTIVE R88, `(.L_x_2685) ;  /* 0x0000000058087348 */ /* 0x000fea0003c00000 */
[----:B------:R0:W1:Y:S02]  /*f680*/  SHFL.IDX P0, R93, R91, R90, R89 ;  /* 0x0000005a5b5d7389 */ /* 0x0000640000000059 */
[----:B01----:R-:W-:Y:S05]  /*f690*/  ENDCOLLECTIVE ;  /* 0x000000000000791b */ /* 0x003fea0003800000 */
.L_x_2685:
[-C--:B------:R-:W-:Y:S01]  /*f6a0*/  FFMA R74, R5, R13.reuse, R74 ;  /* 0x0000000d054a7223 */ /* 0x080fe2000000004a */
[----:B------:R-:W-:Y:S01]  /*f6b0*/  FFMA R109, R4, R13, R109 ;  /* 0x0000000d046d7223 */ /* 0x000fe2000000006d */
[----:B------:R-:W-:Y:S02]  /*f6c0*/  MOV R91, R12 ;  /* 0x0000000c005b7202 */ /* 0x000fe40000000f00 */
[----:B------:R-:W-:-:S07]  /*f6d0*/  MOV R13, R93 ;  /* 0x0000005d000d7202 */ /* 0x000fce0000000f00 */
[----:B------:R-:W-:Y:S05]  /*f6e0*/  WARPSYNC.COLLECTIVE R88, `(.L_x_2686) ;  /* 0x0000000058087348 */ /* 0x000fea0003c00000 */
[----:B------:R0:W1:Y:S02]  /*f6f0*/  SHFL.IDX P0, R93, R91, R90, R89 ;  /* 0x0000005a5b5d7389 */ /* 0x0000640000000059 */
[----:B01----:R-:W-:Y:S05]  /*f700*/  ENDCOLLECTIVE ;  /* 0x000000000000791b */ /* 0x003fea0003800000 */
.L_x_2686:
[-C--:B------:R-:W-:Y:S01]  /*f710*/  FFMA R70, R5, R17.reuse, R70 ;  /* 0x0000001105467223 */ /* 0x080fe20000000046 */
[----:B------:R-:W-:Y:S01]  /*f720*/  FFMA R107, R4, R17, R107 ;  /* 0x00000011046b7223 */ /* 0x000fe2000000006b */
[----:B------:R-:W-:Y:S02]  /*f730*/  MOV R91, R0 ;  /* 0x00000000005b7202 */ /* 0x000fe40000000f00 */
[----:B------:R-:W-:-:S07]  /*f740*/  MOV R17, R93 ;  /* 0x0000005d00117202 */ /* 0x000fce0000000f00 */
[----:B------:R-:W-:Y:S05]  /*f750*/  WARPSYNC.COLLECTIVE R88, `(.L_x_2687) ;  /* 0x0000000058087348 */ /* 0x000fea0003c00000 */
[----:B------:R0:W1:Y:S02]  /*f760*/  SHFL.IDX P0, R93, R91, R90, R89 ;  /* 0x0000005a5b5d7389 */ /* 0x0000640000000059 */
[----:B01----:R-:W-:Y:S05]  /*f770*/  ENDCOLLECTIVE ;  /* 0x000000000000791b */ /* 0x003fea0003800000 */
.L_x_2687:
[----:B------:R-:W-:Y:S02]  /*f780*/  MOV R91, R51 ;  /* 0x00000033005b7202 */ /* 0x000fe40000000f00 */
[----:B------:R-:W-:-:S07]  /*f790*/  MOV R41, R93 ;  /* 0x0000005d00297202 */ /* 0x000fce0000000f00 */
[----:B------:R-:W-:Y:S05]  /*f7a0*/  WARPSYNC.COLLECTIVE R88, `(.L_x_2688) ;  /* 0x0000000058087348 */ /* 0x000fea0003c00000 */
[----:B------:R0:W1:Y:S02]  /*f7b0*/  SHFL.IDX P0, R93, R91, R90, R89 ;  /* 0x0000005a5b5d7389 */ /* 0x0000640000000059 */
[----:B01----:R-:W-:Y:S05]  /*f7c0*/  ENDCOLLECTIVE ;  /* 0x000000000000791b */ /* 0x003fea0003800000 */
.L_x_2688:
[-C--:B------:R-:W-:Y:S01]  /*f7d0*/  FFMA R82, R5, R19.reuse, R82 ;  /* 0x0000001305527223 */ /* 0x080fe20000000052 */
[----:B------:R-:W-:Y:S01]  /*f7e0*/  FFMA R101, R4, R19, R101 ;  /* 0x0000001304657223 */ /* 0x000fe20000000065 */
[----:B------:R-:W-:Y:S02]  /*f7f0*/  MOV R91, R52 ;  /* 0x00000034005b7202 */ /* 0x000fe40000000f00 */
[----:B------:R-:W-:-:S07]  /*f800*/  MOV R19, R93 ;  /* 0x0000005d00137202 */ /* 0x000fce0000000f00 */
[----:B------:R-:W-:Y:S05]  /*f810*/  WARPSYNC.COLLECTIVE R88, `(.L_x_2689) ;  /* 0x0000000058087348 */ /* 0x000fea0003c00000 */
[----:B------:R0:W1:Y:S02]  /*f820*/  SHFL.IDX P0, R93, R91, R90, R89 ;  /* 0x0000005a5b5d7389 */ /* 0x0000640000000059 */
[----:B01----:R-:W-:Y:S05]  /*f830*/  ENDCOLLECTIVE ;  /* 0x000000000000791b */ /* 0x003fea0003800000 */
.L_x_2689:
[----:B------:R-:W-:Y:S02]  /*f840*/  MOV R91, R53 ;  /* 0x00000035005b7202 */ /* 0x000fe40000000f00 */
[----:B------:R-:W-:-:S07]  /*f850*/  MOV R49, R93 ;  /* 0x0000005d00317202 */ /* 0x000fce0000000f00 */
[----:B------:R-:W-:Y:S05]  /*f860*/  WARPSYNC.COLLECTIVE R88, `(.L_x_2690) ;  /* 0x0000000058087348 */ /* 0x000fea0003c00000 */
[----:B------:R0:W1:Y:S02]  /*f870*/  SHFL.IDX P0, R93, R91, R90, R89 ;  /* 0x0000005a5b5d7389 */ /* 0x0000640000000059 */
[----:B01----:R-:W-:Y:S05]  /*f880*/  ENDCOLLECTIVE ;  /* 0x000000000000791b */ /* 0x003fea0003800000 */
.L_x_2690:
[----:B------:R-:W-:Y:S02]  /*f890*/  MOV R91, R54 ;  /* 0x00000036005b7202 */ /* 0x000fe40000000f00 */
[----:B------:R-:W-:-:S07]  /*f8a0*/  MOV R69, R93 ;  /* 0x0000005d00457202 */ /* 0x000fce0000000f00 */
[----:B------:R-:W-:Y:S05]  /*f8b0*/  WARPSYNC.COLLECTIVE R88, `(.L_x_2691) ;  /* 0x0000000058087348 */ /* 0x000fea0003c00000 */
[----:B------:R0:W1:Y:S02]  /*f8c0*/  SHFL.IDX P0, R93, R91, R90, R89 ;  /* 0x0000005a5b5d7389 */ /* 0x0000640000000059 */
[----:B01----:R-:W-:Y:S05]  /*f8d0*/  ENDCOLLECTIVE ;  /* 0x000000000000791b */ /* 0x003fea0003800000 */
.L_x_2691:
[----:B------:R-:W-:Y:S02]  /*f8e0*/  MOV R91, R55 ;  /* 0x00000037005b7202 */ /* 0x000fe40000000f00 */
[----:B------:R-:W-:-:S07]  /*f8f0*/  MOV R71, R93 ;  /* 0x0000005d00477202 */ /* 0x000fce0000000f00 */
[----:B------:R-:W-:Y:S05]  /*f900*/  WARPSYNC.COLLECTIVE R88, `(.L_x_2692) ;  /* 0x0000000058087348 */ /* 0x000fea0003c00000 */
[----:B------:R0:W1:Y:S02]  /*f910*/  SHFL.IDX P0, R93, R91, R90, R89 ;  /* 0x0000005a5b5d7389 */ /* 0x0000640000000059 */
[----:B01----:R-:W-:Y:S05]  /*f920*/  ENDCOLLECTIVE ;  /* 0x000000000000791b */ /* 0x003fea0003800000 */
.L_x_2692:
[----:B------:R-:W-:Y:S02]  /*f930*/  MOV R91, R56 ;  /* 0x00000038005b7202 */ /* 0x000fe40000000f00 */
[----:B------:R-:W-:-:S07]  /*f940*/  MOV R73, R93 ;  /* 0x0000005d00497202 */ /* 0x000fce0000000f00 */
[----:B------:R-:W-:Y:S05]  /*f950*/  WARPSYNC.COLLECTIVE R88, `(.L_x_2693) ;  /* 0x0000000058087348 */ /* 0x000fea0003c00000 */
[----:B------:R0:W1:Y:S02]  /*f960*/  SHFL.IDX P0, R93, R91, R90, R89 ;  /* 0x0000005a5b5d7389 */ /* 0x0000640000000059 */
[----:B01----:R-:W-:Y:S05]  /*f970*/  ENDCOLLECTIVE ;  /* 0x000000000000791b */ /* 0x003fea0003800000 */
.L_x_2693:
[----:B------:R-:W-:Y:S01]  /*f980*/  MOV R91, R60 ;  /* 0x0000003c005b7202 */ /* 0x000fe20000000f00 */
[-C--:B------:R-:W-:Y:S01]  /*f990*/  FFMA R42, R5, R93.reuse, R42 ;  /* 0x0000005d052a7223 */ /* 0x080fe2000000002a */
[----:B------:R-:W-:-:S07]  /*f9a0*/  FFMA R43, R4, R93, R43 ;  /* 0x0000005d042b7223 */ /* 0x000fce000000002b */
[----:B------:R-:W-:Y:S05]  /*f9b0*/  WARPSYNC.COLLECTIVE R88, `(.L_x_2694) ;  /* 0x0000000058087348 */ /* 0x000fea0003c00000 */
[----:B------:R0:W1:Y:S02]  /*f9c0*/  SHFL.IDX P0, R93, R91, R90, R89 ;  /* 0x0000005a5b5d7389 */ /* 0x0000640000000059 */
[----:B01----:R-:W-:Y:S05]  /*f9d0*/  ENDCOLLECTIVE ;  /* 0x000000000000791b */ /* 0x003fea0003800000 */
.L_x_2694:
        /* <DEDUP_REMOVED lines=27> */
.L_x_2381:
[----:B------:R-:W-:Y:S01]  /*fb90*/  HFMA2 R89, -RZ, RZ, 0, 1.847743988037109375e-06 ;  /* 0x0000001fff597431 */ /* 0x000fe200000001ff */
[----:B------:R-:W-:Y:S01]  /*fba0*/  BSSY B1, `(.L_x_2696) ;  /* 0x0000006000017945 */ /* 0x000fe20003800000 */
[----:B------:R-:W-:Y:S02]  /*fbb0*/  MOV R91, R7 ;  /* 0x00000007005b7202 */ /* 0x000fe40000000f00 */
[----:B------:R-:W-:-:S07]  /*fbc0*/  MOV R88, 0xffffffff ;  /* 0xffffffff00587802 */ /* 0x000fce0000000f00 */
[----:B-----5:R-:W-:Y:S05]  /*fbd0*/  WARPSYNC.COLLECTIVE R88, `(.L_x_2697) ;  /* 0x0000000058087348 */ /* 0x020fea0003c00000 */
[----:B------:R0:W1:Y:S02]  /*fbe0*/  SHFL.IDX P0, R93, R91, R90, R89 ;  /* 0x0000005a5b5d7389 */ /* 0x0000640000000059 */
[----:B01---5:R-:W-:Y:S05]  /*fbf0*/  ENDCOLLECTIVE ;  /* 0x000000000000791b */ /* 0x023fea0003800000 */
.L_x_2697:
[----:B------:R-:W-:Y:S05]  /*fc00*/  BSYNC B1 ;  /* 0x0000000000017941 */ /* 0x000fea0003800000 */
.L_x_2696:
        /* <DEDUP_REMOVED lines=8> */
.L_x_2698:
[----:B------:R0:W5:Y:S04]  /*fc90*/  LDG.E.CONSTANT R5, desc[UR4][R2.64] ;  /* 0x0000000402057981 */ /* 0x000168000c1e9900 */
[----:B------:R0:W5:Y:S01]  /*fca0*/  LDG.E.CONSTANT R4, desc[UR4][R2.64+0x80] ;  /* 0x0000800402047981 */ /* 0x000162000c1e9900 */
[----:B------:R-:W-:Y:S02]  /*fcb0*/  MOV R91, R46 ;  /* 0x0000002e005b7202 */ /* 0x000fe40000000f00 */
[----:B------:R-:W-:-:S07]  /*fcc0*/  MOV R9, R93 ;  /* 0x0000005d00097202 */ /* 0x000fce0000000f00 */
[----:B0----5:R-:W-:Y:S05]  /*fcd0*/  WARPSYNC.COLLECTIVE R88, `(.L_x_2699) ;  /* 0x0000000058087348 */ /* 0x021fea0003c00000 */
[----:B------:R1:W2:Y:S02]  /*fce0*/  SHFL.IDX P0, R93, R91, R90, R89 ;  /* 0x0000005a5b5d7389 */ /* 0x0002a40000000059 */
[----:B012--5:R-:W-:Y:S05]  /*fcf0*/  ENDCOLLECTIVE ;  /* 0x000000000000791b */ /* 0x027fea0003800000 */
.L_x_2699:
[----:B------:R-:W-:Y:S02]  /*fd00*/  MOV R91, R21 ;  /* 0x00000015005b7202 */ /* 0x000fe40000000f00 */
[----:B------:R-:W-:-:S07]  /*fd10*/  MOV R46, R93 ;  /* 0x0000005d002e7202 */ /* 0x000fce0000000f00 */
[----:B------:R-:W-:Y:S05]  /*fd20*/  WARPSYNC.COLLECTIVE R88, `(.L_x_2700) ;  /* 0x0000000058087348 */ /* 0x000fea0003c00000 */
[----:B------:R0:W1:Y:S02]  /*fd30*/  SHFL.IDX P0, R93, R91, R90, R89 ;  /* 0x0000005a5b5d7389 */ /* 0x0000640000000059 */
[----:B01----:R-:W-:Y:S05]  /*fd40*/  ENDCOLLECTIVE ;  /* 0x000000000000791b */ /* 0x003fea0003800000 */
.L_x_2700:
[----:B------:R-:W-:Y:S02]  /*fd50*/  MOV R91, R57 ;  /* 0x00000039005b7202 */ /* 0x000fe40000000f00 */
[----:B------:R-:W-:-:S07]  /*fd60*/  MOV R21, R93 ;  /* 0x0000005d00157202 */ /* 0x000fce0000000f00 */
[----:B------:R-:W-:Y:S05]  /*fd70*/  WARPSYNC.COLLECTIVE R88, `(.L_x_2701) ;  /* 0x0000000058087348 */ /* 0x000fea0003c00000 */
[----:B------:R0:W1:Y:S02]  /*fd80*/  SHFL.IDX P0, R93, R91, R90, R89 ;  /* 0x0000005a5b5d7389 */ /* 0x0000640000000059 */
[----:B01----:R-:W-:Y:S05]  /*fd90*/  ENDCOLLECTIVE ;  /* 0x000000000000791b */ /* 0x003fea0003800000 */
.L_x_2701:
[----:B------:R-:W-:Y:S02]  /*fda0*/  MOV R91, R58 ;  /* 0x0000003a005b7202 */ /* 0x000fe40000000f00 */
[----:B------:R-:W-:-:S07]  /*fdb0*/  MOV R57, R93 ;  /* 0x0000005d00397202 */ /* 0x000fce0000000f00 */
[----:B------:R-:W-:Y:S05]  /*fdc0*/  WARPSYNC.COLLECTIVE R88, `(.L_x_2702) ;  /* 0x0000000058087348 */ /* 0x000fea0003c00000 */
[----:B------:R0:W1:Y:S02]  /*fdd0*/  SHFL.IDX P0, R93, R91, R90, R89 ;  /* 0x0000005a5b5d7389 */ /* 0x0000640000000059 */
[----:B01----:R-:W-:Y:S05]  /*fde0*/  ENDCOLLECTIVE ;  /* 0x000000000000791b */ /* 0x003fea0003800000 */
.L_x_2702:
[----:B------:R-:W-:Y:S02]  /*fdf0*/  MOV R91, R59 ;  /* 0x0000003b005b7202 */ /* 0x000fe40000000f00 */
[----:B------:R-:W-:-:S07]  /*fe00*/  MOV R11, R93 ;  /* 0x0000005d000b7202 */ /* 0x000fce0000000f00 */
[----:B------:R-:W-:Y:S05]  /*fe10*/  WARPSYNC.COLLECTIVE R88, `(.L_x_2703) ;  /* 0x0000000058087348 */ /* 0x000fea0003c00000 */
[----:B------:R0:W1:Y:S02]  /*fe20*/  SHFL.IDX P0, R93, R91, R90, R89 ;  /* 0x0000005a5b5d7389 */ /* 0x0000640000000059 */
[----:B01----:R-:W-:Y:S05]  /*fe30*/  ENDCOLLECTIVE ;  /* 0x000000000000791b */ /* 0x003fea0003800000 */
.L_x_2703:
[----:B------:R-:W-:Y:S02]  /*fe40*/  MOV R91, R61 ;  /* 0x0000003d005b7202 */ /* 0x000fe40000000f00 */
[----:B------:R-:W-:-:S07]  /*fe50*/  MOV R59, R93 ;  /* 0x0000005d003b7202 */ /* 0x000fce0000000f00 */
[----:B------:R-:W-:Y:S05]  /*fe60*/  WARPSYNC.COLLECTIVE R88, `(.L_x_2704) ;  /* 0x0000000058087348 */ /* 0x000fea0003c00000 */
[----:B------:R0:W1:Y:S02]  /*fe70*/  SHFL.IDX P0, R93, R91, R90, R89 ;  /* 0x0000005a5b5d7389 */ /* 0x0000640000000059 */
[----:B01----:R-:W-:Y:S05]  /*fe80*/  ENDCOLLECTIVE ;  /* 0x000000000000791b */ /* 0x003fea0003800000 */
.L_x_2704:
[----:B------:R-:W-:Y:S02]  /*fe90*/  MOV R91, R62 ;  /* 0x0000003e005b7202 */ /* 0x000fe40000000f00 */
[----:B------:R-:W-:-:S07]  /*fea0*/  MOV R61, R93 ;  /* 0x0000005d003d7202 */ /* 0x000fce0000000f00 */
[----:B------:R-:W-:Y:S05]  /*feb0*/  WARPSYNC.COLLECTIVE R88, `(.L_x_2705) ;  /* 0x0000000058087348 */ /* 0x000fea0003c00000 */
[----:B------:R0:W1:Y:S02]  /*fec0*/  SHFL.IDX P0, R93, R91, R90, R89 ;  /* 0x0000005a5b5d7389 */ /* 0x0000640000000059 */
[----:B01----:R-:W-:Y:S05]  /*fed0*/  ENDCOLLECTIVE ;  /* 0x000000000000791b */ /* 0x003fea0003800000 */
.L_x_2705:
[----:B------:R-:W-:Y:S02]  /*fee0*/  MOV R91, R63 ;  /* 0x0000003f005b7202 */ /* 0x000fe40000000f00 */
[----:B------:R-:W-:-:S07]  /*fef0*/  MOV R7, R93 ;  /* 0x0000005d00077202 */ /* 0x000fce0000000f00 */
[----:B------:R-:W-:Y:S05]  /*ff00*/  WARPSYNC.COLLECTIVE R88, `(.L_x_2706) ;  /* 0x0000000058087348 */ /* 0x000fea0003c00000 */
[----:B------:R0:W1:Y:S02]  /*ff10*/  SHFL.IDX P0, R93, R91, R90, R89 ;  /* 0x0000005a5b5d7389 */ /* 0x0000640000000059 */
[----:B01----:R-:W-:Y:S05]  /*ff20*/  ENDCOLLECTIVE ;  /* 0x000000000000791b */ /* 0x003fea0003800000 */
.L_x_2706:
[----:B------:R-:W-:Y:S02]  /*ff30*/  MOV R91, R64 ;  /* 0x00000040005b7202 */ /* 0x000fe40000000f00 */
[----:B------:R-:W-:-:S07]  /*ff40*/  MOV R63, R93 ;  /* 0x0000005d003f7202 */ /* 0x000fce0000000f00 */
[----:B------:R-:W-:Y:S05]  /*ff50*/  WARPSYNC.COLLECTIVE R88, `(.L_x_2707) ;  /* 0x0000000058087348 */ /* 0x000fea0003c00000 */
[----:B------:R0:W1:Y:S02]  /*ff60*/  SHFL.IDX P0, R93, R91, R90, R89 ;  /* 0x0000005a5b5d7389 */ /* 0x0000640000000059 */
[----:B01----:R-:W-:Y:S05]  /*ff70*/  ENDCOLLECTIVE ;  /* 0x000000000000791b */ /* 0x003fea0003800000 */
.L_x_2707:
[----:B------:R-:W-:Y:S02]  /*ff80*/  MOV R91, R65 ;  /* 0x00000041005b7202 */ /* 0x000fe40000000f00 */
[----:B------:R-:W-:-:S07]  /*ff90*/  MOV R13, R93 ;  /* 0x0000005d000d7202 */ /* 0x000fce0000000f00 */
[----:B------:R-:W-:Y:S05]  /*ffa0*/  WARPSYNC.COLLECTIVE R88, `(.L_x_2708) ;  /* 0x0000000058087348 */ /* 0x000fea0003c00000 */
[----:B------:R0:W1:Y:S02]  /*ffb0*/  SHFL.IDX P0, R93, R91, R90, R89 ;  /* 0x0000005a5b5d7389 */ /* 0x0000640000000059 */
[----:B01----:R-:W-:Y:S05]  /*ffc0*/  ENDCOLLECTIVE ;  /* 0x000000000000791b */ /* 0x003fea0003800000 */
.L_x_2708:
[----:B------:R-:W-:Y:S02]  /*ffd0*/  MOV R91, R67 ;  /* 0x00000043005b7202 */ /* 0x000fe40000000f00 */
[----:B------:R-:W-:-:S07]  /*ffe0*/  MOV R65, R93 ;  /* 0x0000005d00417202 */ /* 0x000fce0000000f00 */
[----:B------:R-:W-:Y:S05]  /*fff0*/  WARPSYNC.COLLECTIVE R88, `(.L_x_2709) ;  /* 0x0000000058087348 */ /* 0x000fea0003c00000 */
[----:B------:R0:W1:Y:S02]  /*10000*/  SHFL.IDX P0, R93, R91, R90, R89 ;  /* 0x0000005a5b5d7389 */ /* 0x0000640000000059 */
[----:B01----:R-:W-:Y:S05]  /*10010*/  ENDCOLLECTIVE ;  /* 0x000000000000791b */ /* 0x003fea0003800000 */
.L_x_2709:
        /* <DEDUP_REMOVED lines=12> */
.L_x_2710:
        /* <DEDUP_REMOVED lines=22> */
.L_x_2711:
[-C--:B------:R-:W-:Y:S01]  /*10240*/  FFMA R28, R5, R3.reuse, R28 ;  /* 0x00000003051c7223 */ /* 0x080fe2000000001c */
[----:B------:R-:W-:Y:S01]  /*10250*/  FFMA R29, R4, R3, R29 ;  /* 0x00000003041d7223 */ /* 0x000fe2000000001d */
[----:B------:R-:W-:Y:S02]  /*10260*/  MOV R91, R51 ;  /* 0x00000033005b7202 */ /* 0x000fe40000000f00 */
[----:B------:R-:W-:-:S07]  /*10270*/  MOV R15, R93 ;  /* 0x0000005d000f7202 */ /* 0x000fce0000000f00 */
[----:B------:R-:W-:Y:S05]  /*10280*/  WARPSYNC.COLLECTIVE R88, `(.L_x_2712) ;  /* 0x0000000058087348 */ /* 0x000fea0003c00000 */
[----:B------:R0:W1:Y:S02]  /*10290*/  SHFL.IDX P0, R93, R91, R90, R89 ;  /* 0x0000005a5b5d7389 */ /* 0x0000640000000059 */
[----:B01----:R-:W-:Y:S05]  /*102a0*/  ENDCOLLECTIVE ;  /* 0x000000000000791b */ /* 0x003fea0003800000 */
.L_x_2712:
[-C--:B------:R-:W-:Y:S01]  /*102b0*/  FFMA R30, R5, R15.reuse, R30 ;  /* 0x0000000f051e7223 */ /* 0x080fe2000000001e */
[----:B------:R-:W-:Y:S01]  /*102c0*/  FFMA R31, R4, R15, R31 ;  /* 0x0000000f041f7223 */ /* 0x000fe2000000001f */
[----:B------:R-:W-:Y:S02]  /*102d0*/  MOV R91, R52 ;  /* 0x00000034005b7202 */ /* 0x000fe40000000f00 */
[----:B------:R-:W-:-:S07]  /*102e0*/  MOV R51, R93 ;  /* 0x0000005d00337202 */ /* 0x000fce0000000f00 */
[----:B------:R-:W-:Y:S05]  /*102f0*/  WARPSYNC.COLLECTIVE R88, `(.L_x_2713) ;  /* 0x0000000058087348 */ /* 0x000fea0003c00000 */
[----:B------:R0:W1:Y:S02]  /*10300*/  SHFL.IDX P0, R93, R91, R90, R89 ;  /* 0x0000005a5b5d7389 */ /* 0x0000640000000059 */
[----:B01----:R-:W-:Y:S05]  /*10310*/  ENDCOLLECTIVE ;  /* 0x000000000000791b */ /* 0x003fea0003800000 */
.L_x_2713:
[-C--:B------:R-:W-:Y:S01]  /*10320*/  FFMA R32, R5, R51.reuse, R32 ;  /* 0x0000003305207223 */ /* 0x080fe20000000020 */
[----:B------:R-:W-:Y:S01]  /*10330*/  FFMA R33, R4, R51, R33 ;  /* 0x0000003304217223 */ /* 0x000fe20000000021 */
[----:B------:R-:W-:Y:S02]  /*10340*/  MOV R91, R53 ;  /* 0x00000035005b7202 */ /* 0x000fe40000000f00 */
[----:B------:R-:W-:-:S07]  /*10350*/  MOV R17, R93 ;  /* 0x0000005d00117202 */ /* 0x000fce0000000f00 */
[----:B------:R-:W-:Y:S05]  /*10360*/  WARPSYNC.COLLECTIVE R88, `(.L_x_2714) ;  /* 0x0000000058087348 */ /* 0x000fea0003c00000 */
[----:B------:R0:W1:Y:S02]  /*10370*/  SHFL.IDX P0, R93, R91, R90, R89 ;  /* 0x0000005a5b5d7389 */ /* 0x0000640000000059 */
[----:B01----:R-:W-:Y:S05]  /*10380*/  ENDCOLLECTIVE ;  /* 0x000000000000791b */ /* 0x003fea0003800000 */
.L_x_2714:
[-C--:B------:R-:W-:Y:S01]  /*10390*/  FFMA R34, R5, R17.reuse, R34 ;  /* 0x0000001105227223 */ /* 0x080fe20000000022 */
[----:B------:R-:W-:Y:S01]  /*103a0*/  FFMA R35, R4, R17, R35 ;  /* 0x0000001104237223 */ /* 0x000fe20000000023 */
[----:B------:R-:W-:Y:S02]  /*103b0*/  MOV R91, R54 ;  /* 0x00000036005b7202 */ /* 0x000fe40000000f00 */
[----:B------:R-:W-:-:S07]  /*103c0*/  MOV R53, R93 ;  /* 0x0000005d00357202 */ /* 0x000fce0000000f00 */
[----:B------:R-:W-:Y:S05]  /*103d0*/  WARPSYNC.COLLECTIVE R88, `(.L_x_2715) ;  /* 0x0000000058087348 */ /* 0x000fea0003c00000 */
[----:B------:R0:W1:Y:S02]  /*103e0*/  SHFL.IDX P0, R93, R91, R90, R89 ;  /* 0x0000005a5b5d7389 */ /* 0x0000640000000059 */
[----:B01----:R-:W-:Y:S05]  /*103f0*/  ENDCOLLECTIVE ;  /* 0x000000000000791b */ /* 0x003fea0003800000 */
.L_x_2715:
[-C--:B------:R-:W-:Y:S01]  /*10400*/  FFMA R36, R5, R53.reuse, R36 ;  /* 0x0000003505247223 */ /* 0x080fe20000000024 */
[----:B------:R-:W-:Y:S01]  /*10410*/  FFMA R37, R4, R53, R37 ;  /* 0x0000003504257223 */ /* 0x000fe20000000025 */
[----:B------:R-:W-:Y:S02]  /*10420*/  MOV R91, R55 ;  /* 0x00000037005b7202 */ /* 0x000fe40000000f00 */
[----:B------:R-:W-:-:S07]  /*10430*/  MOV R19, R93 ;  /* 0x0000005d00137202 */ /* 0x000fce0000000f00 */
[----:B------:R-:W-:Y:S05]  /*10440*/  WARPSYNC.COLLECTIVE R88, `(.L_x_2716) ;  /* 0x0000000058087348 */ /* 0x000fea0003c00000 */
[----:B------:R0:W1:Y:S02]  /*10450*/  SHFL.IDX P0, R93, R91, R90, R89 ;  /* 0x0000005a5b5d7389 */ /* 0x0000640000000059 */
[----:B01----:R-:W-:Y:S05]  /*10460*/  ENDCOLLECTIVE ;  /* 0x000000000000791b */ /* 0x003fea0003800000 */
.L_x_2716:
[-C--:B------:R-:W-:Y:S01]  /*10470*/  FFMA R38, R5, R19.reuse, R38 ;  /* 0x0000001305267223 */ /* 0x080fe20000000026 */
[----:B------:R-:W-:Y:S01]  /*10480*/  FFMA R39, R4, R19, R39 ;  /* 0x0000001304277223 */ /* 0x000fe20000000027 */
[----:B------:R-:W-:Y:S02]  /*10490*/  MOV R91, R56 ;  /* 0x00000038005b7202 */ /* 0x000fe40000000f00 */
[----:B------:R-:W-:-:S07]  /*104a0*/  MOV R55, R93 ;  /* 0x0000005d00377202 */ /* 0x000fce0000000f00 */
[----:B------:R-:W-:Y:S05]  /*104b0*/  WARPSYNC.COLLECTIVE R88, `(.L_x_2717) ;  /* 0x0000000058087348 */ /* 0x000fea0003c00000 */
[----:B------:R0:W1:Y:S02]  /*104c0*/  SHFL.IDX P0, R93, R91, R90, R89 ;  /* 0x0000005a5b5d7389 */ /* 0x0000640000000059 */
[----:B01----:R-:W-:Y:S05]  /*104d0*/  ENDCOLLECTIVE ;  /* 0x000000000000791b */ /* 0x003fea0003800000 */
.L_x_2717:
[-C--:B------:R-:W-:Y:S01]  /*104e0*/  FFMA R40, R5, R55.reuse, R40 ;  /* 0x0000003705287223 */ /* 0x080fe20000000028 */
[----:B------:R-:W-:Y:S01]  /*104f0*/  FFMA R41, R4, R55, R41 ;  /* 0x0000003704297223 */ /* 0x000fe20000000029 */
[----:B------:R-:W-:Y:S02]  /*10500*/  MOV R91, R60 ;  /* 0x0000003c005b7202 */ /* 0x000fe40000000f00 */
[----:B------:R-:W-:-:S07]  /*10510*/  MOV R49, R93 ;  /* 0x0000005d00317202 */ /* 0x000fce0000000f00 */
[----:B------:R-:W-:Y:S05]  /*10520*/  WARPSYNC.COLLECTIVE R88, `(.L_x_2718) ;  /* 0x0000000058087348 */ /* 0x000fea0003c00000 */
[----:B------:R0:W1:Y:S02]  /*10530*/  SHFL.IDX P0, R93, R91, R90, R89 ;  /* 0x0000005a5b5d7389 */ /* 0x0000640000000059 */
[----:B01----:R-:W-:Y:S05]  /*10540*/  ENDCOLLECTIVE ;  /* 0x000000000000791b */ /* 0x003fea0003800000 */
.L_x_2718:
[-C--:B------:R-:W-:Y:S01]  /*10550*/  FFMA R42, R5, R49.reuse, R42 ;  /* 0x00000031052a7223 */ /* 0x080fe2000000002a */
[----:B------:R-:W-:Y:S01]  /*10560*/  FFMA R43, R4, R49, R43 ;  /* 0x00000031042b7223 */ /* 0x000fe2000000002b */
[----:B------:R-:W-:Y:S06]  /*10570*/  BRA `(.L_x_2719) ;  /* 0xffffff5800587947 */ /* 0x000fec000383ffff */
.L_x_2720:
        /* <DEDUP_REMOVED lines=16> */
.L_x_3256:


//--------------------- .text._Z12_spmm_conv_0PKfPfiiPKiS3_S3_S0_ --------------------------
	.section	.text._Z12_spmm_conv_0PKfPfiiPKiS3_S3_S0_,"ax",@progbits
	.align	128
        .global         _Z12_spmm_conv_0PKfPfiiPKiS3_S3_S0_
        .type           _Z12_spmm_conv_0PKfPfiiPKiS3_S3_S0_,@function
        .size           _Z12_spmm_conv_0PKfPfiiPKiS3_S3_S0_,(.L_x_3257 - _Z12_spmm_conv_0PKfPfiiPKiS3_S3_S0_)
        .other          _Z12_spmm_conv_0PKfPfiiPKiS3_S3_S0_,@"STO_CUDA_ENTRY STV_DEFAULT"
_Z12_spmm_conv_0PKfPfiiPKiS3_S3_S0_:
.text._Z12_spmm_conv_0PKfPfiiPKiS3_S3_S0_:
        /* <DEDUP_REMOVED lines=76> */
.L_x_2726:
        /* <DEDUP_REMOVED lines=124> */
.L_x_2724:
[----:B------:R-:W-:Y:S05]  /*0c80*/  BSYNC.RECONVERGENT B1 ;  /* 0x0000000000017941 */ /* 0x000fea0003800200 */
.L_x_2723:
        /* <DEDUP_REMOVED lines=809> */
.L_x_3003:
        /* <DEDUP_REMOVED lines=8> */
.L_x_2722:
[----:B------:R-:W-:Y:S05]  /*3fa0*/  BSYNC B0 ;  /* 0x0000000000007941 */ /* 0x000fea0003800000 */
.L_x_2721:
        /* <DEDUP_REMOVED lines=133> */
.L_x_2728:
[----:B------:R-:W-:Y:S05]  /*4800*/  BSYNC.RECONVERGENT B0 ;  /* 0x0000000000007941 */ /* 0x000fea0003800200 */
.L_x_2727:
        /* <DEDUP_REMOVED lines=669> */
.L_x_3137:
[-C--:B------:R-:W-:Y:S01]  /*71e0*/  FFMA R76, R47, R123.reuse, R44 ;  /* 0x0000007b2f4c7223 */ /* 0x080fe2000000002c */
[----:B------:R-:W-:-:S07]  /*71f0*/  FFMA R0, R43, R123, R0 ;  /* 0x0000007b2b007223 */ /* 0x000fce0000000000 */
.L_x_2730:
[----:B------:R-:W-:Y:S05]  /*7200*/  BSYNC B0 ;  /* 0x0000000000007941 */ /* 0x000fea0003800000 */
.L_x_2729:
        /* <DEDUP_REMOVED lines=264> */
.L_x_3205:
[-C--:B------:R-:W-:Y:S01]  /*8290*/  FFMA R76, R43, R123.reuse, R76 ;  /* 0x0000007b2b4c7223 */ /* 0x080fe2000000004c */
[----:B------:R-:W-:Y:S01]  /*82a0*/  FFMA R0, R4, R123, R33 ;  /* 0x0000007b04007223 */ /* 0x000fe20000000021 */
[----:B------:R-:W-:Y:S02]  /*82b0*/  MOV R80, R136 ;  /* 0x0000008800507202 */ /* 0x000fe40000000f00 */
[----:B------:R-:W-:-:S07]  /*82c0*/  MOV R78, R125 ;  /* 0x0000007d004e7202 */ /* 0x000fce0000000f00 */
.L_x_2733:
[----:B------:R-:W-:Y:S05]  /*82d0*/  BSYNC B0 ;  /* 0x0000000000007941 */ /* 0x000fea0003800000 */
.L_x_2732:
        /* <DEDUP_REMOVED lines=105> */
.L_x_3240:
[-C--:B------:R-:W-:Y:S01]  /*8970*/  FFMA R76, R4, R123.reuse, R76 ;  /* 0x0000007b044c7223 */ /* 0x080fe2000000004c */
[----:B------:R-:W-:-:S07]  /*8980*/  FFMA R0, R3, R123, R0 ;  /* 0x0000007b03007223 */ /* 0x000fce0000000000 */
.L_x_2736:
[----:B------:R-:W-:Y:S05]  /*8990*/  BSYNC B0 ;  /* 0x0000000000007941 */ /* 0x000fea0003800000 */
.L_x_2735:
        /* <DEDUP_REMOVED lines=165> */
.L_x_2725:
        /* <DEDUP_REMOVED lines=8> */
.L_x_2739:
[----:B------:R-:W-:Y:S05]  /*9470*/  BSYNC B1 ;  /* 0x0000000000017941 */ /* 0x000fea0003800000 */
.L_x_2738:
        /* <DEDUP_REMOVED lines=17> */
.L_x_2740:
[----:B------:R-:W-:Y:S02]  /*9590*/  IADD3 R85, PT, PT, R139, 0x7, RZ ;  /* 0x000000078b557810 */ /* 0x000fe40007ffe0ff */
[----:B------:R-:W-:Y:S02]  /*95a0*/  MOV R89, R133 ;  /* 0x0000008500597202 */ /* 0x000fe40000000f00 */
[----:B------:R-:W-:-:S07]  /*95b0*/  MOV R11, R123 ;  /* 0x0000007b000b7202 */ /* 0x000fce0000000f00 */
[----:B------:R-:W-:Y:S05]  /*95c0*/  WARPSYNC.COLLECTIVE R91, `(.L_x_2741) ;  /* 0x000000005b087348 */ /* 0x000fea0003c00000 */
[----:B------:R0:W1:Y:S02]  /*95d0*/  SHFL.IDX P0, R123, R88, R89, R90 ;  /* 0x00000059587b7389 */ /* 0x000064000000005a */
[----:B01----:R-:W-:Y:S05]  /*95e0*/  ENDCOLLECTIVE ;  /* 0x000000000000791b */ /* 0x003fea0003800000 */
.L_x_2741:
[----:B------:R-:W-:Y:S02]  /*95f0*/  MOV R89, R131 ;  /* 0x0000008300597202 */ /* 0x000fe40000000f00 */
[----:B------:R-:W-:-:S07]  /*9600*/  MOV R83, R123 ;  /* 0x0000007b00537202 */ /* 0x000fce0000000f00 */
[----:B------:R-:W-:Y:S05]  /*9610*/  WARPSYNC.COLLECTIVE R91, `(.L_x_2742) ;  /* 0x000000005b087348 */ /* 0x000fea0003c00000 */
[----:B------:R0:W1:Y:S02]  /*9620*/  SHFL.IDX P0, R123, R88, R89, R90 ;  /* 0x00000059587b7389 */ /* 0x000064000000005a */
[----:B01----:R-:W-:Y:S05]  /*9630*/  ENDCOLLECTIVE ;  /* 0x000000000000791b */ /* 0x003fea0003800000 */
.L_x_2742:
[----:B------:R-:W-:Y:S02]  /*9640*/  MOV R89, R129 ;  /* 0x0000008100597202 */ /* 0x000fe40000000f00 */
[----:B------:R-:W-:-:S07]  /*9650*/  MOV R79, R123 ;  /* 0x0000007b004f7202 */ /* 0x000fce0000000f00 */
[----:B------:R-:W-:Y:S05]  /*9660*/  WARPSYNC.COLLECTIVE R91, `(.L_x_2743) ;  /* 0x000000005b087348 */ /* 0x000fea0003c00000 */
[----:B------:R0:W1:Y:S02]  /*9670*/  SHFL.IDX P0, R123, R88, R89, R90 ;  /* 0x00000059587b7389 */ /* 0x000064000000005a */
[----:B01----:R-:W-:Y:S05]  /*9680*/  ENDCOLLECTIVE ;  /* 0x000000000000791b */ /* 0x003fea0003800000 */
.L_x_2743:
[----:B------:R-:W-:Y:S02]  /*9690*/  MOV R89, R127 ;  /* 0x0000007f00597202 */ /* 0x000fe40000000f00 */
[----:B------:R-:W-:-:S07]  /*96a0*/  MOV R49, R123 ;  /* 0x0000007b00317202 */ /* 0x000fce0000000f00 */
[----:B------:R-:W-:Y:S05]  /*96b0*/  WARPSYNC.COLLECTIVE R91, `(.L_x_2744) ;  /* 0x000000005b087348 */ /* 0x000fea0003c00000 */
[----:B------:R0:W1:Y:S02]  /*96c0*/  SHFL.IDX P0, R123, R88, R89, R90 ;  /* 0x00000059587b7389 */ /* 0x000064000000005a */
[----:B01----:R-:W-:Y:S05]  /*96d0*/  ENDCOLLECTIVE ;  /* 0x000000000000791b */ /* 0x003fea0003800000 */
.L_x_2744:
[----:B------:R-:W-:Y:S02]  /*96e0*/  MOV R89, R125 ;  /* 0x0000007d00597202 */ /* 0x000fe40000000f00 */
[----:B------:R-:W-:-:S07]  /*96f0*/  MOV R47, R123 ;  /* 0x0000007b002f7202 */ /* 0x000fce0000000f00 */
[----:B------:R-:W-:Y:S05]  /*9700*/  WARPSYNC.COLLECTIVE R91, `(.L_x_2745) ;  /* 0x000000005b087348 */ /* 0x000fea0003c00000 */
[----:B------:R0:W1:Y:S02]  /*9710*/  SHFL.IDX P0, R123, R88, R89, R90 ;  /* 0x00000059587b7389 */ /* 0x000064000000005a */
[----:B01----:R-:W-:Y:S05]  /*9720*/  ENDCOLLECTIVE ;  /* 0x000000000000791b */ /* 0x003fea0003800000 */
.L_x_2745:
[----:B------:R-:W-:Y:S02]  /*9730*/  MOV R89, R85 ;  /* 0x0000005500597202 */ /* 0x000fe40000000f00 */
[----:B------:R-:W-:-:S07]  /*9740*/  MOV R45, R123 ;  /* 0x0000007b002d7202 */ /* 0x000fce0000000f00 */
[----:B------:R-:W-:Y:S05]  /*9750*/  WARPSYNC.COLLECTIVE R91, `(.L_x_2746) ;  /* 0x000000005b087348 */ /* 0x000fea0003c00000 */
[----:B------:R0:W1:Y:S02]  /*9760*/  SHFL.IDX P0, R123, R88, R89, R90 ;  /* 0x00000059587b7389 */ /* 0x000064000000005a */
[----:B01----:R-:W-:Y:S05]  /*9770*/  ENDCOLLECTIVE ;  /* 0x000000000000791b */ /* 0x003fea0003800000 */
.L_x_2746:
[----:B------:R-:W-:Y:S02]  /*9780*/  MOV R88, R43 ;  /* 0x0000002b00587202 */ /* 0x000fe40000000f00 */
[----:B------:R-:W-:Y:S02]  /*9790*/  MOV R89, R139 ;  /* 0x0000008b00597202 */ /* 0x000fe40000000f00 */
[----:B------:R-:W-:-:S07]  /*97a0*/  MOV R7, R123 ;  /* 0x0000007b00077202 */ /* 0x000fce0000000f00 */
[----:B------:R-:W-:Y:S05]  /*97b0*/  WARPSYNC.COLLECTIVE R91, `(.L_x_2747) ;  /* 0x000000005b087348 */ /* 0x000fea0003c00000 */
[----:B------:R0:W1:Y:S02]  /*97c0*/  SHFL.IDX P0, R123, R88, R89, R90 ;  /* 0x00000059587b7389 */ /* 0x000064000000005a */
[----:B01----:R-:W-:Y:S05]  /*97d0*/  ENDCOLLECTIVE ;  /* 0x000000000000791b */ /* 0x003fea0003800000 */
.L_x_2747:
[----:B------:R-:W-:Y:S02]  /*97e0*/  MOV R88, R33 ;  /* 0x0000002100587202 */ /* 0x000fe40000000f00 */
[----:B------:R-:W-:-:S07]  /*97f0*/  MOV R124, R123 ;  /* 0x0000007b007c7202 */ /* 0x000fce0000000f00 */
[----:B------:R-:W-:Y:S05]  /*9800*/  WARPSYNC.COLLECTIVE R91, `(.L_x_2748) ;  /* 0x000000005b087348 */ /* 0x000fea0003c00000 */
[----:B------:R0:W1:Y:S02]  /*9810*/  SHFL.IDX P0, R123, R88, R89, R90 ;  /* 0x00000059587b7389 */ /* 0x000064000000005a */
[----:B01----:R-:W-:Y:S05]  /*9820*/  ENDCOLLECTIVE ;  /* 0x000000000000791b */ /* 0x003fea0003800000 */
.L_x_2748:
[----:B------:R-:W-:Y:S02]  /*9830*/  MOV R88, R27 ;  /* 0x0000001b00587202 */ /* 0x000fe40000000f00 */
[----:B------:R-:W-:-:S07]  /*9840*/  MOV R145, R123 ;  /* 0x0000007b00917202 */ /* 0x000fce0000000f00 */
[----:B------:R-:W-:Y:S05]  /*9850*/  WARPSYNC.COLLECTIVE R91, `(.L_x_2749) ;  /* 0x000000005b087348 */ /* 0x000fea0003c00000 */
[----:B------:R0:W1:Y:S02]  /*9860*/  SHFL.IDX P0, R123, R88, R89, R90 ;  /* 0x00000059587b7389 */ /* 0x000064000000005a */
[----:B01----:R-:W-:Y:S05]  /*9870*/  ENDCOLLECTIVE ;  /* 0x000000000000791b */ /* 0x003fea0003800000 */
.L_x_2749:
[----:B------:R-:W-:Y:S02]  /*9880*/  MOV R88, R12 ;  /* 0x0000000c00587202 */ /* 0x000fe40000000f00 */
[----:B------:R-:W-:-:S07]  /*9890*/  MOV R126, R123 ;  /* 0x0000007b007e7202 */ /* 0x000fce0000000f00 */
[----:B------:R-:W-:Y:S05]  /*98a0*/  WARPSYNC.COLLECTIVE R91, `(.L_x_2750) ;  /* 0x000000005b087348 */ /* 0x000fea0003c00000 */
[----:B------:R0:W1:Y:S02]  /*98b0*/  SHFL.IDX P0, R123, R88, R89, R90 ;  /* 0x00000059587b7389 */ /* 0x000064000000005a */
[----:B01----:R-:W-:Y:S05]  /*98c0*/  ENDCOLLECTIVE ;  /* 0x000000000000791b */ /* 0x003fea0003800000 */
.L_x_2750:
[----:B------:R-:W-:Y:S02]  /*98d0*/  MOV R88, R13 ;  /* 0x0000000d00587202 */ /* 0x000fe40000000f00 */
[----:B------:R-:W-:-:S07]  /*98e0*/  MOV R128, R123 ;  /* 0x0000007b00807202 */ /* 0x000fce0000000f00 */
[----:B------:R-:W-:Y:S05]  /*98f0*/  WARPSYNC.COLLECTIVE R91, `(.L_x_2751) ;  /* 0x000000005b087348 */ /* 0x000fea0003c00000 */
[----:B------:R0:W1:Y:S02]  /*9900*/  SHFL.IDX P0, R123, R88, R89, R90 ;  /* 0x00000059587b7389 */ /* 0x000064000000005a */
[----:B01----:R-:W-:Y:S05]  /*9910*/  ENDCOLLECTIVE ;  /* 0x000000000000791b */ /* 0x003fea0003800000 */
.L_x_2751:
        /* <DEDUP_REMOVED lines=13> */
.L_x_2752:
        /* <DEDUP_REMOVED lines=8> */
.L_x_2753:
[----:B------:R-:W-:Y:S02]  /*9a70*/  MOV R88, R16 ;  /* 0x0000001000587202 */ /* 0x000fe40000000f00 */
[----:B------:R-:W-:-:S07]  /*9a80*/  MOV R122, R123 ;  /* 0x0000007b007a7202 */ /* 0x000fce0000000f00 */
[----:B------:R-:W-:Y:S05]  /*9a90*/  WARPSYNC.COLLECTIVE R91, `(.L_x_2754) ;  /* 0x000000005b087348 */ /* 0x000fea0003c00000 */
[----:B------:R0:W1:Y:S02]  /*9aa0*/  SHFL.IDX P0, R123, R88, R89, R90 ;  /* 0x00000059587b7389 */ /* 0x000064000000005a */
[----:B01----:R-:W-:Y:S05]  /*9ab0*/  ENDCOLLECTIVE ;  /* 0x000000000000791b */ /* 0x003fea0003800000 */
.L_x_2754:
[-C--:B------:R-:W-:Y:S01]  /*9ac0*/  FFMA R155, R137, R122.reuse, R60 ;  /* 0x0000007a899b7223 */ /* 0x080fe2000000003c */
[----:B------:R-:W-:Y:S01]  /*9ad0*/  FFMA R59, R46, R122, R59 ;  /* 0x0000007a2e3b7223 */ /* 0x000fe2000000003b */
[----:B------:R-:W-:Y:S02]  /*9ae0*/  MOV R88, R17 ;  /* 0x0000001100587202 */ /* 0x000fe40000000f00 */
[----:B------:R-:W-:-:S07]  /*9af0*/  MOV R132, R123 ;  /* 0x0000007b00847202 */ /* 0x000fce0000000f00 */
[----:B------:R-:W-:Y:S05]  /*9b00*/  WARPSYNC.COLLECTIVE R91, `(.L_x_2755) ;  /* 0x000000005b087348 */ /* 0x000fea0003c00000 */
[----:B------:R0:W1:Y:S02]  /*9b10*/  SHFL.IDX P0, R123, R88, R89, R90 ;  /* 0x00000059587b7389 */ /* 0x000064000000005a */
[----:B01----:R-:W-:Y:S05]  /*9b20*/  ENDCOLLECTIVE ;  /* 0x000000000000791b */ /* 0x003fea0003800000 */
.L_x_2755:
        /* <DEDUP_REMOVED lines=8> */
.L_x_2756:
[----:B------:R-:W-:Y:S02]  /*9bb0*/  MOV R88, R19 ;  /* 0x0000001300587202 */ /* 0x000fe40000000f00 */
[----:B------:R-:W-:-:S07]  /*9bc0*/  MOV R10, R123 ;  /* 0x0000007b000a7202 */ /* 0x000fce0000000f00 */
[----:B------:R-:W-:Y:S05]  /*9bd0*/  WARPSYNC.COLLECTIVE R91, `(.L_x_2757) ;  /* 0x000000005b087348 */ /* 0x000fea0003c00000 */
[----:B------:R0:W1:Y:S02]  /*9be0*/  SHFL.IDX P0, R123, R88, R89, R90 ;  /* 0x00000059587b7389 */ /* 0x000064000000005a */
[----:B01----:R-:W-:Y:S05]  /*9bf0*/  ENDCOLLECTIVE ;  /* 0x000000000000791b */ /* 0x003fea0003800000 */
.L_x_2757:
[-C--:B------:R-:W-:Y:S01]  /*9c00*/  FFMA R65, R46, R10.reuse, R65 ;  /* 0x0000000a2e417223 */ /* 0x080fe20000000041 */
[----:B------:R-:W-:Y:S01]  /*9c10*/  FFMA R161, R137, R10, R66 ;  /* 0x0000000a89a17223 */ /* 0x000fe20000000042 */
[----:B------:R-:W-:Y:S02]  /*9c20*/  MOV R88, R20 ;  /* 0x0000001400587202 */ /* 0x000fe40000000f00 */
[----:B------:R-:W-:-:S07]  /*9c30*/  MOV R48, R123 ;  /* 0x0000007b00307202 */ /* 0x000fce0000000f00 */
[----:B------:R-:W-:Y:S05]  /*9c40*/  WARPSYNC.COLLECTIVE R91, `(.L_x_2758) ;  /* 0x000000005b087348 */ /* 0x000fea0003c00000 */
[----:B------:R0:W1:Y:S02]  /*9c50*/  SHFL.IDX P0, R123, R88, R89, R90 ;  /* 0x00000059587b7389 */ /* 0x000064000000005a */
[----:B01----:R-:W-:Y:S05]  /*9c60*/  ENDCOLLECTIVE ;  /* 0x000000000000791b */ /* 0x003fea0003800000 */
.L_x_2758:
[-C--:B------:R-:W-:Y:S01]  /*9c70*/  FFMA R67, R46, R48.reuse, R67 ;  /* 0x000000302e437223 */ /* 0x080fe20000000043 */
[----:B------:R-:W-:Y:S01]  /*9c80*/  FFMA R163, R137, R48, R68 ;  /* 0x0000003089a37223 */ /* 0x000fe20000000044 */
[----:B------:R-:W-:Y:S02]  /*9c90*/  MOV R88, R21 ;  /* 0x0000001500587202 */ /* 0x000fe40000000f00 */
[----:B------:R-:W-:-:S07]  /*9ca0*/  MOV R50, R123 ;  /* 0x0000007b00327202 */ /* 0x000fce0000000f00 */
[----:B------:R-:W-:Y:S05]  /*9cb0*/  WARPSYNC.COLLECTIVE R91, `(.L_x_2759) ;  /* 0x000000005b087348 */ /* 0x000fea0003c00000 */
[----:B------:R0:W1:Y:S02]  /*9cc0*/  SHFL.IDX P0, R123, R88, R89, R90 ;  /* 0x00000059587b7389 */ /* 0x000064000000005a */
[----:B01----:R-:W-:Y:S05]  /*9cd0*/  ENDCOLLECTIVE ;  /* 0x000000000000791b */ /* 0x003fea0003800000 */
.L_x_2759:
[-C--:B------:R-:W-:Y:S01]  /*9ce0*/  FFMA R69, R46, R50.reuse, R69 ;  /* 0x000000322e457223 */ /* 0x080fe20000000045 */
[----:B------:R-:W-:Y:S01]  /*9cf0*/  FFMA R165, R137, R50, R70 ;  /* 0x0000003289a57223 */ /* 0x000fe20000000046 */
[----:B------:R-:W-:Y:S02]  /*9d00*/  MOV R88, R22 ;  /* 0x0000001600587202 */ /* 0x000fe40000000f00 */
[----:B------:R-:W-:-:S07]  /*9d10*/  MOV R52, R123 ;  /* 0x0000007b00347202 */ /* 0x000fce0000000f00 */
[----:B------:R-:W-:Y:S05]  /*9d20*/  WARPSYNC.COLLECTIVE R91, `(.L_x_2760) ;  /* 0x000000005b087348 */ /* 0x000fea0003c00000 */
[----:B------:R0:W1:Y:S02]  /*9d30*/  SHFL.IDX P0, R123, R88, R89, R90 ;  /* 0x00000059587b7389 */ /* 0x000064000000005a */
[----:B01----:R-:W-:Y:S05]  /*9d40*/  ENDCOLLECTIVE ;  /* 0x000000000000791b */ /* 0x003fea0003800000 */
.L_x_2760:
[-C--:B------:R-:W-:Y:S01]  /*9d50*/  FFMA R71, R46, R52.reuse, R71 ;  /* 0x000000342e477223 */ /* 0x080fe20000000047 */
[----:B------:R-:W-:Y:S01]  /*9d60*/  FFMA R72, R137, R52, R72 ;  /* 0x0000003489487223 */ /* 0x000fe20000000048 */
[----:B------:R-:W-:Y:S02]  /*9d70*/  MOV R88, R23 ;  /* 0x0000001700587202 */ /* 0x000fe40000000f00 */
[----:B------:R-:W-:-:S07]  /*9d80*/  MOV R54, R123 ;  /* 0x0000007b00367202 */ /* 0x000fce0000000f00 */
[----:B------:R-:W-:Y:S05]  /*9d90*/  WARPSYNC.COLLECTIVE R91, `(.L_x_2761) ;  /* 0x000000005b087348 */ /* 0x000fea0003c00000 */
[----:B------:R0:W1:Y:S02]  /*9da0*/  SHFL.IDX P0, R123, R88, R89, R90 ;  /* 0x00000059587b7389 */ /* 0x000064000000005a */
[----:B01----:R-:W-:Y:S05]  /*9db0*/  ENDCOLLECTIVE ;  /* 0x000000000000791b */ /* 0x003fea0003800000 */
.L_x_2761:
[-C--:B------:R-:W-:Y:S01]  /*9dc0*/  FFMA R73, R46, R54.reuse, R73 ;  /* 0x000000362e497223 */ /* 0x080fe20000000049 */
[----:B------:R-:W-:Y:S01]  /*9dd0*/  FFMA R74, R137, R54, R74 ;  /* 0x00000036894a7223 */ /* 0x000fe2000000004a */
[----:B------:R-:W-:Y:S02]  /*9de0*/  MOV R88, R24 ;  /* 0x0000001800587202 */ /* 0x000fe40000000f00 */
[----:B------:R-:W-:-:S07]  /*9df0*/  MOV R56, R123 ;  /* 0x0000007b00387202 */ /* 0x000fce0000000f00 */
[----:B------:R-:W-:Y:S05]  /*9e00*/  WARPSYNC.COLLECTIVE R91, `(.L_x_2762) ;  /* 0x000000005b087348 */ /* 0x000fea0003c00000 */
[----:B------:R0:W1:Y:S02]  /*9e10*/  SHFL.IDX P0, R123, R88, R89, R90 ;  /* 0x00000059587b7389 */ /* 0x000064000000005a */
[----:B01----:R-:W-:Y:S05]  /*9e20*/  ENDCOLLECTIVE ;  /* 0x000000000000791b */ /* 0x003fea0003800000 */
.L_x_2762:
[-C--:B------:R-:W-:Y:S01]  /*9e30*/  FFMA R75, R46, R56.reuse, R75 ;  /* 0x000000382e4b7223 */ /* 0x080fe2000000004b */
[----:B------:R-:W-:Y:S01]  /*9e40*/  FFMA R92, R137, R56, R92 ;  /* 0x00000038895c7223 */ /* 0x000fe2000000005c */
[----:B------:R-:W-:Y:S02]  /*9e50*/  MOV R88, R25 ;  /* 0x0000001900587202 */ /* 0x000fe40000000f00 */
[----:B------:R-:W-:-:S07]  /*9e60*/  MOV R58, R123 ;  /* 0x0000007b003a7202 */ /* 0x000fce0000000f00 */
[----:B------:R-:W-:Y:S05]  /*9e70*/  WARPSYNC.COLLECTIVE R91, `(.L_x_2763) ;  /* 0x000000005b087348 */ /* 0x000fea0003c00000 */
[----:B------:R0:W1:Y:S02]  /*9e80*/  SHFL.IDX P0, R123, R88, R89, R90 ;  /* 0x00000059587b7389 */ /* 0x000064000000005a */
[----:B01----:R-:W-:Y:S05]  /*9e90*/  ENDCOLLECTIVE ;  /* 0x000000000000791b */ /* 0x003fea0003800000 */
.L_x_2763:
        /* <DEDUP_REMOVED lines=8> */
.L_x_2764:
[----:B------:R-:W-:Y:S02]  /*9f20*/  MOV R88, R28 ;  /* 0x0000001c00587202 */ /* 0x000fe40000000f00 */
[----:B------:R-:W-:-:S07]  /*9f30*/  MOV R10, R123 ;  /* 0x0000007b000a7202 */ /* 0x000fce0000000f00 */
[----:B------:R-:W-:Y:S05]  /*9f40*/  WARPSYNC.COLLECTIVE R91, `(.L_x_2765) ;  /* 0x000000005b087348 */ /* 0x000fea0003c00000 */
[----:B------:R0:W1:Y:S02]  /*9f50*/  SHFL.IDX P0, R123, R88, R89, R90 ;  /* 0x00000059587b7389 */ /* 0x000064000000005a */
[----:B01----:R-:W-:Y:S05]  /*9f60*/  ENDCOLLECTIVE ;  /* 0x000000000000791b */ /* 0x003fea0003800000 */
.L_x_2765:
[-C--:B------:R-:W-:Y:S01]  /*9f70*/  FFMA R97, R46, R10.reuse, R97 ;  /* 0x0000000a2e617223 */ /* 0x080fe20000000061 */
[----:B------:R-:W-:Y:S01]  /*9f80*/  FFMA R98, R137, R10, R98 ;  /* 0x0000000a89627223 */ /* 0x000fe20000000062 */
[----:B------:R-:W-:Y:S02]  /*9f90*/  MOV R88, R29 ;  /* 0x0000001d00587202 */ /* 0x000fe40000000f00 */
[----:B------:R-:W-:-:S07]  /*9fa0*/  MOV R48, R123 ;  /* 0x0000007b00307202 */ /* 0x000fce0000000f00 */
[----:B------:R-:W-:Y:S05]  /*9fb0*/  WARPSYNC.COLLECTIVE R91, `(.L_x_2766) ;  /* 0x000000005b087348 */ /* 0x000fea0003c00000 */
[----:B------:R0:W1:Y:S02]  /*9fc0*/  SHFL.IDX P0, R123, R88, R89, R90 ;  /* 0x00000059587b7389 */ /* 0x000064000000005a */
[----:B01----:R-:W-:Y:S05]  /*9fd0*/  ENDCOLLECTIVE ;  /* 0x000000000000791b */ /* 0x003fea0003800000 */
.L_x_2766:
[-C--:B------:R-:W-:Y:S01]  /*9fe0*/  FFMA R99, R46, R48.reuse, R99 ;  /* 0x000000302e637223 */ /* 0x080fe20000000063 */
[----:B------:R-:W-:Y:S01]  /*9ff0*/  FFMA R100, R137, R48, R100 ;  /* 0x0000003089647223 */ /* 0x000fe20000000064 */
[----:B------:R-:W-:Y:S02]  /*a000*/  MOV R88, R30 ;  /* 0x0000001e00587202 */ /* 0x000fe40000000f00 */
[----:B------:R-:W-:-:S07]  /*a010*/  MOV R50, R123 ;  /* 0x0000007b00327202 */ /* 0x000fce0000000f00 */
[----:B------:R-:W-:Y:S05]  /*a020*/  WARPSYNC.COLLECTIVE R91, `(.L_x_2767) ;  /* 0x000000005b087348 */ /* 0x000fea0003c00000 */
[----:B------:R0:W1:Y:S02]  /*a030*/  SHFL.IDX P0, R123, R88, R89, R90 ;  /* 0x00000059587b7389 */ /* 0x000064000000005a */
[----:B01----:R-:W-:Y:S05]  /*a040*/  ENDCOLLECTIVE ;  /* 0x000000000000791b */ /* 0x003fea0003800000 */
.L_x_2767:
[-C--:B------:R-:W-:Y:S01]  /*a050*/  FFMA R101, R46, R50.reuse, R101 ;  /* 0x000000322e657223 */ /* 0x080fe20000000065 */
[----:B------:R-:W-:Y:S01]  /*a060*/  FFMA R102, R137, R50, R102 ;  /* 0x0000003289667223 */ /* 0x000fe20000000066 */
[----:B------:R-:W-:Y:S02]  /*a070*/  MOV R88, R31 ;  /* 0x0000001f00587202 */ /* 0x000fe40000000f00 */
[----:B------:R-:W-:-:S07]  /*a080*/  MOV R52, R123 ;  /* 0x0000007b00347202 */ /* 0x000fce0000000f00 */
[----:B------:R-:W-:Y:S05]  /*a090*/  WARPSYNC.COLLECTIVE R91, `(.L_x_2768) ;  /* 0x000000005b087348 */ /* 0x000fea0003c00000 */
[----:B------:R0:W1:Y:S02]  /*a0a0*/  SHFL.IDX P0, R123, R88, R89, R90 ;  /* 0x00000059587b7389 */ /* 0x000064000000005a */
[----:B01----:R-:W-:Y:S05]  /*a0b0*/  ENDCOLLECTIVE ;  /* 0x000000000000791b */ /* 0x003fea0003800000 */
.L_x_2768:
[-C--:B------:R-:W-:Y:S01]  /*a0c0*/  FFMA R103, R46, R52.reuse, R103 ;  /* 0x000000342e677223 */ /* 0x080fe20000000067 */
[----:B------:R-:W-:Y:S01]  /*a0d0*/  FFMA R104, R137, R52, R104 ;  /* 0x0000003489687223 */ /* 0x000fe20000000068 */
[----:B------:R-:W-:Y:S02]  /*a0e0*/  MOV R88, R32 ;  /* 0x0000002000587202 */ /* 0x000fe40000000f00 */
[----:B------:R-:W-:-:S07]  /*a0f0*/  MOV R54, R123 ;  /* 0x0000007b00367202 */ /* 0x000fce0000000f00 */
[----:B------:R-:W-:Y:S05]  /*a100*/  WARPSYNC.COLLECTIVE R91, `(.L_x_2769) ;  /* 0x000000005b087348 */ /* 0x000fea0003c00000 */
[----:B------:R0:W1:Y:S02]  /*a110*/  SHFL.IDX P0, R123, R88, R89, R90 ;  /* 0x00000059587b7389 */ /* 0x000064000000005a */
[----:B01----:R-:W-:Y:S05]  /*a120*/  ENDCOLLECTIVE ;  /* 0x000000000000791b */ /* 0x003fea0003800000 */
.L_x_2769:
[-C--:B------:R-:W-:Y:S01]  /*a130*/  FFMA R105, R46, R54.reuse, R105 ;  /* 0x000000362e697223 */ /* 0x080fe20000000069 */
[----:B------:R-:W-:Y:S01]  /*a140*/  FFMA R106, R137, R54, R106 ;  /* 0x00000036896a7223 */ /* 0x000fe2000000006a */
[----:B------:R-:W-:Y:S02]  /*a150*/  MOV R88, R34 ;  /* 0x0000002200587202 */ /* 0x000fe40000000f00 */
[----:B------:R-:W-:-:S07]  /*a160*/  MOV R56, R123 ;  /* 0x0000007b00387202 */ /* 0x000fce0000000f00 */
[----:B------:R-:W-:Y:S05]  /*a170*/  WARPSYNC.COLLECTIVE R91, `(.L_x_2770) ;  /* 0x000000005b087348 */ /* 0x000fea0003c00000 */
[----:B------:R0:W1:Y:S02]  /*a180*/  SHFL.IDX P0, R123, R88, R89, R90 ;  /* 0x00000059587b7389 */ /* 0x000064000000005a */
[----:B01----:R-:W-:Y:S05]  /*a190*/  ENDCOLLECTIVE ;  /* 0x000000000000791b */ /* 0x003fea0003800000 */
.L_x_2770:
[-C--:B------:R-:W-:Y:S01]  /*a1a0*/  FFMA R107, R46, R56.reuse, R107 ;  /* 0x000000382e6b7223 */ /* 0x080fe2000000006b */
[----:B------:R-:W-:Y:S01]  /*a1b0*/  FFMA R108, R137, R56, R108 ;  /* 0x00000038896c7223 */ /* 0x000fe2000000006c */
[----:B------:R-:W-:Y:S02]  /*a1c0*/  MOV R88, R35 ;  /* 0x0000002300587202 */ /* 0x000fe40000000f00 */
[----:B------:R-:W-:-:S07]  /*a1d0*/  MOV R58, R123 ;  /* 0x0000007b003a7202 */ /* 0x000fce0000000f00 */
[----:B------:R-:W-:Y:S05]  /*a1e0*/  WARPSYNC.COLLECTIVE R91, `(.L_x_2771) ;  /* 0x000000005b087348 */ /* 0x000fea0003c00000 */
[----:B------:R0:W1:Y:S02]  /*a1f0*/  SHFL.IDX P0, R123, R88, R89, R90 ;  /* 0x00000059587b7389 */ /* 0x000064000000005a */
[----:B01----:R-:W-:Y:S05]  /*a200*/  ENDCOLLECTIVE ;  /* 0x000000000000791b */ /* 0x003fea0003800000 */
.L_x_2771:
        /* <DEDUP_REMOVED lines=8> */
.L_x_2772:
[----:B------:R-:W-:Y:S02]  /*a290*/  MOV R88, R37 ;  /* 0x0000002500587202 */ /* 0x000fe40000000f00 */
[----:B------:R-:W-:-:S07]  /*a2a0*/  MOV R10, R123 ;  /* 0x0000007b000a7202 */ /* 0x000fce0000000f00 */
[----:B------:R-:W-:Y:S05]  /*a2b0*/  WARPSYNC.COLLECTIVE R91, `(.L_x_2773) ;  /* 0x000000005b087348 */ /* 0x000fea0003c00000 */
[----:B------:R0:W1:Y:S02]  /*a2c0*/  SHFL.IDX P0, R123, R88, R89, R90 ;  /* 0x00000059587b7389 */ /* 0x000064000000005a */
[----:B01----:R-:W-:Y:S05]  /*a2d0*/  ENDCOLLECTIVE ;  /* 0x000000000000791b */ /* 0x003fea0003800000 */
.L_x_2773:
        /* <DEDUP_REMOVED lines=10> */
.L_x_2774:
[-C--:B------:R-:W-:Y:S01]  /*a380*/  FFMA R116, R137, R48.reuse, R116 ;  /* 0x0000003089747223 */ /* 0x080fe20000000074 */
[----:B------:R-:W-:Y:S01]  /*a390*/  FFMA R115, R46, R48, R115 ;  /* 0x000000302e737223 */ /* 0x000fe20000000073 */
[----:B------:R-:W-:Y:S02]  /*a3a0*/  MOV R88, R39 ;  /* 0x0000002700587202 */ /* 0x000fe40000000f00 */
[----:B------:R-:W-:-:S07]  /*a3b0*/  MOV R50, R123 ;  /* 0x0000007b00327202 */ /* 0x000fce0000000f00 */
[----:B------:R-:W-:Y:S05]  /*a3c0*/  WARPSYNC.COLLECTIVE R91, `(.L_x_2775) ;  /* 0x000000005b087348 */ /* 0x000fea0003c00000 */
[----:B------:R0:W1:Y:S02]  /*a3d0*/  SHFL.IDX P0, R123, R88, R89, R90 ;  /* 0x00000059587b7389 */ /* 0x000064000000005a */
[----:B01----:R-:W-:Y:S05]  /*a3e0*/  ENDCOLLECTIVE ;  /* 0x000000000000791b */ /* 0x003fea0003800000 */
.L_x_2775:
[-C--:B------:R-:W-:Y:S01]  /*a3f0*/  FFMA R118, R137, R50.reuse, R118 ;  /* 0x0000003289767223 */ /* 0x080fe20000000076 */
[----:B------:R-:W-:Y:S01]  /*a400*/  FFMA R117, R46, R50, R117 ;  /* 0x000000322e757223 */ /* 0x000fe20000000075 */
[----:B------:R-:W-:Y:S02]  /*a410*/  MOV R88, R40 ;  /* 0x0000002800587202 */ /* 0x000fe40000000f00 */
[----:B------:R-:W-:-:S07]  /*a420*/  MOV R52, R123 ;  /* 0x0000007b00347202 */ /* 0x000fce0000000f00 */
[----:B------:R-:W-:Y:S05]  /*a430*/  WARPSYNC.COLLECTIVE R91, `(.L_x_2776) ;  /* 0x000000005b087348 */ /* 0x000fea0003c00000 */
[----:B------:R0:W1:Y:S02]  /*a440*/  SHFL.IDX P0, R123, R88, R89, R90 ;  /* 0x00000059587b7389 */ /* 0x000064000000005a */
[----:B01----:R-:W-:Y:S05]  /*a450*/  ENDCOLLECTIVE ;  /* 0x000000000000791b */ /* 0x003fea0003800000 */
.L_x_2776:
[-C--:B------:R-:W-:Y:S01]  /*a460*/  FFMA R120, R137, R52.reuse, R120 ;  /* 0x0000003489787223 */ /* 0x080fe20000000078 */
[----:B------:R-:W-:Y:S01]  /*a470*/  FFMA R119, R46, R52, R119 ;  /* 0x000000342e777223 */ /* 0x000fe20000000077 */
[----:B------:R-:W-:Y:S02]  /*a480*/  MOV R88, R41 ;  /* 0x0000002900587202 */ /* 0x000fe40000000f00 */
[----:B------:R-:W-:-:S07]  /*a490*/  MOV R54, R123 ;  /* 0x0000007b00367202 */ /* 0x000fce0000000f00 */
[----:B------:R-:W-:Y:S05]  /*a4a0*/  WARPSYNC.COLLECTIVE R91, `(.L_x_2777) ;  /* 0x000000005b087348 */ /* 0x000fea0003c00000 */
[----:B------:R0:W1:Y:S02]  /*a4b0*/  SHFL.IDX P0, R123, R88, R89, R90 ;  /* 0x00000059587b7389 */ /* 0x000064000000005a */
[----:B01----:R-:W-:Y:S05]  /*a4c0*/  ENDCOLLECTIVE ;  /* 0x000000000000791b */ /* 0x003fea0003800000 */
.L_x_2777:
[-C--:B------:R-:W-:Y:S01]  /*a4d0*/  FFMA R87, R137, R54.reuse, R87 ;  /* 0x0000003689577223 */ /* 0x080fe20000000057 */
[----:B------:R-:W-:Y:S01]  /*a4e0*/  FFMA R121, R46, R54, R121 ;  /* 0x000000362e797223 */ /* 0x000fe20000000079 */
[----:B------:R-:W-:Y:S02]  /*a4f0*/  MOV R88, R42 ;  /* 0x0000002a00587202 */ /* 0x000fe40000000f00 */
[----:B------:R-:W-:-:S07]  /*a500*/  MOV R56, R123 ;  /* 0x0000007b00387202 */ /* 0x000fce0000000f00 */
[----:B------:R-:W-:Y:S05]  /*a510*/  WARPSYNC.COLLECTIVE R91, `(.L_x_2778) ;  /* 0x000000005b087348 */ /* 0x000fea0003c00000 */
[----:B------:R0:W1:Y:S02]  /*a520*/  SHFL.IDX P0, R123, R88, R89, R90 ;  /* 0x00000059587b7389 */ /* 0x000064000000005a */
[----:B01----:R-:W-:Y:S05]  /*a530*/  ENDCOLLECTIVE ;  /* 0x000000000000791b */ /* 0x003fea0003800000 */
.L_x_2778:
        /* <DEDUP_REMOVED lines=8> */
.L_x_2779:
        /* <DEDUP_REMOVED lines=8> */
.L_x_2780:
[----:B------:R-:W-:Y:S02]  /*a640*/  MOV R88, R27 ;  /* 0x0000001b00587202 */ /* 0x000fe40000000f00 */
[----:B------:R-:W-:-:S07]  /*a650*/  MOV R0, R123 ;  /* 0x0000007b00007202 */ /* 0x000fce0000000f00 */
[----:B------:R-:W-:Y:S05]  /*a660*/  WARPSYNC.COLLECTIVE R91, `(.L_x_2781) ;  /* 0x000000005b087348 */ /* 0x000fea0003c00000 */
[----:B------:R0:W1:Y:S02]  /*a670*/  SHFL.IDX P0, R123, R88, R89, R90 ;  /* 0x00000059587b7389 */ /* 0x000064000000005a */
[----:B01----:R-:W-:Y:S05]  /*a680*/  ENDCOLLECTIVE ;  /* 0x000000000000791b */ /* 0x003fea0003800000 */
.L_x_2781:
[----:B------:R-:W-:Y:S02]  /*a690*/  MOV R88, R12 ;  /* 0x0000000c00587202 */ /* 0x000fe40000000f00 */
[----:B------:R-:W-:-:S07]  /*a6a0*/  MOV R10, R123 ;  /* 0x0000007b000a7202 */ /* 0x000fce0000000f00 */
[----:B------:R-:W-:Y:S05]  /*a6b0*/  WARPSYNC.COLLECTIVE R91, `(.L_x_2782) ;  /* 0x000000005b087348 */ /* 0x000fea0003c00000 */
[----:B------:R0:W1:Y:S02]  /*a6c0*/  SHFL.IDX P0, R123, R88, R89, R90 ;  /* 0x00000059587b7389 */ /* 0x000064000000005a */
[----:B01----:R-:W-:Y:S05]  /*a6d0*/  ENDCOLLECTIVE ;  /* 0x000000000000791b */ /* 0x003fea0003800000 */
.L_x_2782:
[----:B------:R-:W-:Y:S02]  /*a6e0*/  MOV R88, R13 ;  /* 0x0000000d00587202 */ /* 0x000fe40000000f00 */
[----:B------:R-:W-:-:S07]  /*a6f0*/  MOV R48, R123 ;  /* 0x0000007b00307202 */ /* 0x000fce0000000f00 */
[----:B------:R-:W-:Y:S05]  /*a700*/  WARPSYNC.COLLECTIVE R91, `(.L_x_2783) ;  /* 0x000000005b087348 */ /* 0x000fea0003c00000 */
[----:B------:R0:W1:Y:S02]  /*a710*/  SHFL.IDX P0, R123, R88, R89, R90 ;  /* 0x00000059587b7389 */ /* 0x000064000000005a */
[----:B01----:R-:W-:Y:S05]  /*a720*/  ENDCOLLECTIVE ;  /* 0x000000000000791b */ /* 0x003fea0003800000 */
.L_x_2783:
[----:B------:R-:W-:Y:S02]  /*a730*/  MOV R88, R14 ;  /* 0x0000000e00587202 */ /* 0x000fe40000000f00 */
[----:B------:R-:W-:-:S07]  /*a740*/  MOV R50, R123 ;  /* 0x0000007b00327202 */ /* 0x000fce0000000f00 */
[----:B------:R-:W-:Y:S05]  /*a750*/  WARPSYNC.COLLECTIVE R91, `(.L_x_2784) ;  /* 0x000000005b087348 */ /* 0x000fea0003c00000 */
[----:B------:R0:W1:Y:S02]  /*a760*/  SHFL.IDX P0, R123, R88, R89, R90 ;  /* 0x00000059587b7389 */ /* 0x000064000000005a */
[----:B01----:R-:W-:Y:S05]  /*a770*/  ENDCOLLECTIVE ;  /* 0x000000000000791b */ /* 0x003fea0003800000 */
.L_x_2784:
[----:B------:R-:W-:Y:S02]  /*a780*/  MOV R88, R15 ;  /* 0x0000000f00587202 */ /* 0x000fe40000000f00 */
[----:B------:R-:W-:-:S07]  /*a790*/  MOV R52, R123 ;  /* 0x0000007b00347202 */ /* 0x000fce0000000f00 */
[----:B------:R-:W-:Y:S05]  /*a7a0*/  WARPSYNC.COLLECTIVE R91, `(.L_x_2785) ;  /* 0x000000005b087348 */ /* 0x000fea0003c00000 */
[----:B------:R0:W1:Y:S02]  /*a7b0*/  SHFL.IDX P0, R123, R88, R89, R90 ;  /* 0x00000059587b7389 */ /* 0x000064000000005a */
[----:B01----:R-:W-:Y:S05]  /*a7c0*/  ENDCOLLECTIVE ;  /* 0x000000000000791b */ /* 0x003fea0003800000 */
.L_x_2785:
[----:B------:R-:W-:Y:S02]  /*a7d0*/  MOV R88, R16 ;  /* 0x0000001000587202 */ /* 0x000fe40000000f00 */
[----:B------:R-:W-:-:S07]  /*a7e0*/  MOV R54, R123 ;  /* 0x0000007b00367202 */ /* 0x000fce0000000f00 */
[----:B------:R-:W-:Y:S05]  /*a7f0*/  WARPSYNC.COLLECTIVE R91, `(.L_x_2786) ;  /* 0x000000005b087348 */ /* 0x000fea0003c00000 */
[----:B------:R0:W1:Y:S02]  /*a800*/  SHFL.IDX P0, R123, R88, R89, R90 ;  /* 0x00000059587b7389 */ /* 0x000064000000005a */
[----:B01----:R-:W-:Y:S05]  /*a810*/  ENDCOLLECTIVE ;  /* 0x000000000000791b */ /* 0x003fea0003800000 */
.L_x_2786:
[----:B------:R-:W-:Y:S02]  /*a820*/  MOV R88, R17 ;  /* 0x0000001100587202 */ /* 0x000fe40000000f00 */
[----:B------:R-:W-:-:S07]  /*a830*/  MOV R56, R123 ;  /* 0x0000007b00387202 */ /* 0x000fce0000000f00 */
[----:B------:R-:W-:Y:S05]  /*a840*/  WARPSYNC.COLLECTIVE R91, `(.L_x_2787) ;  /* 0x000000005b087348 */ /* 0x000fea0003c00000 */
[----:B------:R0:W1:Y:S02]  /*a850*/  SHFL.IDX P0, R123, R88, R89, R90 ;  /* 0x00000059587b7389 */ /* 0x000064000000005a */
[----:B01----:R-:W-:Y:S05]  /*a860*/  ENDCOLLECTIVE ;  /* 0x000000000000791b */ /* 0x003fea0003800000 */
.L_x_2787:
[----:B------:R-:W-:Y:S02]  /*a870*/  MOV R88, R18 ;  /* 0x0000001200587202 */ /* 0x000fe40000000f00 */
[----:B------:R-:W-:-:S07]  /*a880*/  MOV R11, R123 ;  /* 0x0000007b000b7202 */ /* 0x000fce0000000f00 */
[----:B------:R-:W-:Y:S05]  /*a890*/  WARPSYNC.COLLECTIVE R91, `(.L_x_2788) ;  /* 0x000000005b087348 */ /* 0x000fea0003c00000 */
[----:B------:R0:W1:Y:S02]  /*a8a0*/  SHFL.IDX P0, R123, R88, R89, R90 ;  /* 0x00000059587b7389 */ /* 0x000064000000005a */
[----:B01----:R-:W-:Y:S05]  /*a8b0*/  ENDCOLLECTIVE ;  /* 0x000000000000791b */ /* 0x003fea0003800000 */
.L_x_2788:
[----:B------:R-:W-:Y:S01]  /*a8c0*/  MOV R88, R19 ;  /* 0x0000001300587202 */ /* 0x000fe20000000f00 */
[-C--:B------:R-:W-:Y:S01]  /*a8d0*/  FFMA R65, R84, R123.reuse, R65 ;  /* 0x0000007b54417223 */ /* 0x080fe20000000041 */
[----:B------:R-:W-:-:S07]  /*a8e0*/  FFMA R161, R86, R123, R161 ;  /* 0x0000007b56a17223 */ /* 0x000fce00000000a1 */
[----:B------:R-:W-:Y:S05]  /*a8f0*/  WARPSYNC.COLLECTIVE R91, `(.L_x_2789) ;  /* 0x000000005b087348 */ /* 0x000fea0003c00000 */
[----:B------:R0:W1:Y:S02]  /*a900*/  SHFL.IDX P0, R123, R88, R89, R90 ;  /* 0x00000059587b7389 */ /* 0x000064000000005a */
[----:B01----:R-:W-:Y:S05]  /*a910*/  ENDCOLLECTIVE ;  /* 0x000000000000791b */ /* 0x003fea0003800000 */
.L_x_2789:
[-C--:B------:R-:W-:Y:S01]  /*a920*/  FFMA R143, R84, R0.reuse, R143 ;  /* 0x00000000548f7223 */ /* 0x080fe2000000008f */
[----:B------:R-:W-:Y:S01]  /*a930*/  FFMA R145, R86, R0, R145 ;  /* 0x0000000056917223 */ /* 0x000fe20000000091 */
[----:B------:R-:W-:Y:S02]  /*a940*/  MOV R88, R20 ;  /* 0x0000001400587202 */ /* 0x000fe40000000f00 */
[----:B------:R-:W-:-:S07]  /*a950*/  MOV R0, R123 ;  /* 0x0000007b00007202 */ /* 0x000fce0000000f00 */
[----:B------:R-:W-:Y:S05]  /*a960*/  WARPSYNC.COLLECTIVE R91, `(.L_x_2790) ;  /* 0x000000005b087348 */ /* 0x000fea0003c00000 */
[----:B------:R0:W1:Y:S02]  /*a970*/  SHFL.IDX P0, R123, R88, R89, R90 ;  /* 0x00000059587b7389 */ /* 0x000064000000005a */
[----:B01----:R-:W-:Y:S05]  /*a980*/  ENDCOLLECTIVE ;  /* 0x000000000000791b */ /* 0x003fea0003800000 */
.L_x_2790:
[-C--:B------:R-:W-:Y:S01]  /*a990*/  FFMA R51, R84, R10.reuse, R51 ;  /* 0x0000000a54337223 */ /* 0x080fe20000000033 */
[----:B------:R-:W-:Y:S01]  /*a9a0*/  FFMA R147, R86, R10, R147 ;  /* 0x0000000a56937223 */ /* 0x000fe20000000093 */
[----:B------:R-:W-:Y:S02]  /*a9b0*/  MOV R88, R21 ;  /* 0x0000001500587202 */ /* 0x000fe40000000f00 */
[----:B------:R-:W-:-:S07]  /*a9c0*/  MOV R10, R123 ;  /* 0x0000007b000a7202 */ /* 0x000fce0000000f00 */
[----:B------:R-:W-:Y:S05]  /*a9d0*/  WARPSYNC.COLLECTIVE R91, `(.L_x_2791) ;  /* 0x000000005b087348 */ /* 0x000fea0003c00000 */
[----:B------:R0:W1:Y:S02]  /*a9e0*/  SHFL.IDX P0, R123, R88, R89, R90 ;  /* 0x00000059587b7389 */ /* 0x000064000000005a */
[----:B01----:R-:W-:Y:S05]  /*a9f0*/  ENDCOLLECTIVE ;  /* 0x000000000000791b */ /* 0x003fea0003800000 */
.L_x_2791:
[-C--:B------:R-:W-:Y:S01]  /*aa00*/  FFMA R63, R84, R11.reuse, R63 ;  /* 0x0000000b543f7223 */ /* 0x080fe2000000003f */
[----:B------:R-:W-:Y:S01]  /*aa10*/  FFMA R159, R86, R11, R159 ;  /* 0x0000000b569f7223 */ /* 0x000fe2000000009f */
[----:B------:R-:W-:Y:S02]  /*aa20*/  MOV R88, R22 ;  /* 0x0000001600587202 */ /* 0x000fe40000000f00 */
[----:B------:R-:W-:-:S07]  /*aa30*/  MOV R11, R123 ;  /* 0x0000007b000b7202 */ /* 0x000fce0000000f00 */
[----:B------:R-:W-:Y:S05]  /*aa40*/  WARPSYNC.COLLECTIVE R91, `(.L_x_2792) ;  /* 0x000000005b087348 */ /* 0x000fea0003c00000 */
[----:B------:R0:W1:Y:S02]  /*aa50*/  SHFL.IDX P0, R123, R88, R89, R90 ;  /* 0x00000059587b7389 */ /* 0x000064000000005a */
[----:B01----:R-:W-:Y:S05]  /*aa60*/  ENDCOLLECTIVE ;  /* 0x000000000000791b */ /* 0x003fea0003800000 */
.L_x_2792:
[-C--:B------:R-:W-:Y:S01]  /*aa70*/  FFMA R53, R84, R48.reuse, R53 ;  /* 0x0000003054357223 */ /* 0x080fe20000000035 */
[----:B------:R-:W-:Y:S01]  /*aa80*/  FFMA R149, R86, R48, R149 ;  /* 0x0000003056957223 */ /* 0x000fe20000000095 */
[----:B------:R-:W-:Y:S02]  /*aa90*/  MOV R88, R23 ;  /* 0x0000001700587202 */ /* 0x000fe40000000f00 */
[----:B------:R-:W-:-:S07]  /*aaa0*/  MOV R48, R123 ;  /* 0x0000007b00307202 */ /* 0x000fce0000000f00 */
[----:B------:R-:W-:Y:S05]  /*aab0*/  WARPSYNC.COLLECTIVE R91, `(.L_x_2793) ;  /* 0x000000005b087348 */ /* 0x000fea0003c00000 */
[----:B------:R0:W1:Y:S02]  /*aac0*/  SHFL.IDX P0, R123, R88, R89, R90 ;  /* 0x00000059587b7389 */ /* 0x000064000000005a */
[----:B01----:R-:W-:Y:S05]  /*aad0*/  ENDCOLLECTIVE ;  /* 0x000000000000791b */ /* 0x003fea0003800000 */
.L_x_2793:
[-C--:B------:R-:W-:Y:S01]  /*aae0*/  FFMA R55, R84, R50.reuse, R55 ;  /* 0x0000003254377223 */ /* 0x080fe20000000037 */
[----:B------:R-:W-:Y:S01]  /*aaf0*/  FFMA R151, R86, R50, R151 ;  /* 0x0000003256977223 */ /* 0x000fe20000000097 */
[----:B------:R-:W-:Y:S02]  /*ab00*/  MOV R88, R24 ;  /* 0x0000001800587202 */ /* 0x000fe40000000f00 */
[----:B------:R-:W-:-:S07]  /*ab10*/  MOV R50, R123 ;  /* 0x0000007b00327202 */ /* 0x000fce0000000f00 */
[----:B------:R-:W-:Y:S05]  /*ab20*/  WARPSYNC.COLLECTIVE R91, `(.L_x_2794) ;  /* 0x000000005b087348 */ /* 0x000fea0003c00000 */
[----:B------:R0:W1:Y:S02]  /*ab30*/  SHFL.IDX P0, R123, R88, R89, R90 ;  /* 0x00000059587b7389 */ /* 0x000064000000005a */
[----:B01----:R-:W-:Y:S05]  /*ab40*/  ENDCOLLECTIVE ;  /* 0x000000000000791b */ /* 0x003fea0003800000 */
.L_x_2794:
[-C--:B------:R-:W-:Y:S01]  /*ab50*/  FFMA R57, R84, R52.reuse, R57 ;  /* 0x0000003454397223 */ /* 0x080fe20000000039 */
[----:B------:R-:W-:Y:S01]  /*ab60*/  FFMA R153, R86, R52, R153 ;  /* 0x0000003456997223 */ /* 0x000fe20000000099 */
[----:B------:R-:W-:Y:S02]  /*ab70*/  MOV R88, R25 ;  /* 0x0000001900587202 */ /* 0x000fe40000000f00 */
[----:B------:R-:W-:-:S07]  /*ab80*/  MOV R52, R123 ;  /* 0x0000007b00347202 */ /* 0x000fce0000000f00 */
[----:B------:R-:W-:Y:S05]  /*ab90*/  WARPSYNC.COLLECTIVE R91, `(.L_x_2795) ;  /* 0x000000005b087348 */ /* 0x000fea0003c00000 */
[----:B------:R0:W1:Y:S02]  /*aba0*/  SHFL.IDX P0, R123, R88, R89, R90 ;  /* 0x00000059587b7389 */ /* 0x000064000000005a */
[----:B01----:R-:W-:Y:S05]  /*abb0*/  ENDCOLLECTIVE ;  /* 0x000000000000791b */ /* 0x003fea0003800000 */
.L_x_2795:
[-C--:B------:R-:W-:Y:S01]  /*abc0*/  FFMA R59, R84, R54.reuse, R59 ;  /* 0x00000036543b7223 */ /* 0x080fe2000000003b */
[----:B------:R-:W-:Y:S01]  /*abd0*/  FFMA R155, R86, R54, R155 ;  /* 0x00000036569b7223 */ /* 0x000fe2000000009b */
[----:B------:R-:W-:Y:S02]  /*abe0*/  MOV R88, R26 ;  /* 0x0000001a00587202 */ /* 0x000fe40000000f00 */
[----:B------:R-:W-:-:S07]  /*abf0*/  MOV R54, R123 ;  /* 0x0000007b00367202 */ /* 0x000fce0000000f00 */
[----:B------:R-:W-:Y:S05]  /*ac00*/  WARPSYNC.COLLECTIVE R91, `(.L_x_2796) ;  /* 0x000000005b087348 */ /* 0x000fea0003c00000 */
[----:B------:R0:W1:Y:S02]  /*ac10*/  SHFL.IDX P0, R123, R88, R89, R90 ;  /* 0x00000059587b7389 */ /* 0x000064000000005a */
[----:B01----:R-:W-:Y:S05]  /*ac20*/  ENDCOLLECTIVE ;  /* 0x000000000000791b */ /* 0x003fea0003800000 */
.L_x_2796:
[-C--:B------:R-:W-:Y:S01]  /*ac30*/  FFMA R61, R84, R56.reuse, R61 ;  /* 0x00000038543d7223 */ /* 0x080fe2000000003d */
[----:B------:R-:W-:Y:S01]  /*ac40*/  FFMA R157, R86, R56, R157 ;  /* 0x00000038569d7223 */ /* 0x000fe2000000009d */
[----:B------:R-:W-:Y:S02]  /*ac50*/  MOV R88, R28 ;  /* 0x0000001c00587202 */ /* 0x000fe40000000f00 */
[----:B------:R-:W-:-:S07]  /*ac60*/  MOV R56, R123 ;  /* 0x0000007b00387202 */ /* 0x000fce0000000f00 */
[----:B------:R-:W-:Y:S05]  /*ac70*/  WARPSYNC.COLLECTIVE R91, `(.L_x_2797) ;  /* 0x000000005b087348 */ /* 0x000fea0003c00000 */
[----:B------:R0:W1:Y:S02]  /*ac80*/  SHFL.IDX P0, R123, R88, R89, R90 ;  /* 0x00000059587b7389 */ /* 0x000064000000005a */
[----:B01----:R-:W-:Y:S05]  /*ac90*/  ENDCOLLECTIVE ;  /* 0x000000000000791b */ /* 0x003fea0003800000 */
.L_x_2797:
[----:B------:R-:W-:Y:S02]  /*aca0*/  MOV R88, R29 ;  /* 0x0000001d00587202 */ /* 0x000fe40000000f00 */
[----:B------:R-:W-:-:S07]  /*acb0*/  MOV R58, R123 ;  /* 0x0000007b003a7202 */ /* 0x000fce0000000f00 */
[----:B------:R-:W-:Y:S05]  /*acc0*/  WARPSYNC.COLLECTIVE R91, `(.L_x_2798) ;  /* 0x000000005b087348 */ /* 0x000fea0003c00000 */
[----:B------:R0:W1:Y:S02]  /*acd0*/  SHFL.IDX P0, R123, R88, R89, R90 ;  /* 0x00000059587b7389 */ /* 0x000064000000005a */
[----:B01----:R-:W-:Y:S05]  /*ace0*/  ENDCOLLECTIVE ;  /* 0x000000000000791b */ /* 0x003fea0003800000 */
.L_x_2798:
[----:B------:R-:W-:Y:S02]  /*acf0*/  MOV R88, R30 ;  /* 0x0000001e00587202 */ /* 0x000fe40000000f00 */
[----:B------:R-:W-:-:S07]  /*ad00*/  MOV R60, R123 ;  /* 0x0000007b003c7202 */ /* 0x000fce0000000f00 */
[----:B------:R-:W-:Y:S05]  /*ad10*/  WARPSYNC.COLLECTIVE R91, `(.L_x_2799) ;  /* 0x000000005b087348 */ /* 0x000fea0003c00000 */
[----:B------:R0:W1:Y:S02]  /*ad20*/  SHFL.IDX P0, R123, R88, R89, R90 ;  /* 0x00000059587b7389 */ /* 0x000064000000005a */
[----:B01----:R-:W-:Y:S05]  /*ad30*/  ENDCOLLECTIVE ;  /* 0x000000000000791b */ /* 0x003fea0003800000 */
.L_x_2799:
[----:B------:R-:W-:Y:S01]  /*ad40*/  MOV R88, R31 ;  /* 0x0000001f00587202 */ /* 0x000fe20000000f00 */
[-C--:B------:R-:W-:Y:S01]  /*ad50*/  FFMA R103, R84, R123.reuse, R103 ;  /* 0x0000007b54677223 */ /* 0x080fe20000000067 */
[----:B------:R-:W-:-:S07]  /*ad60*/  FFMA R104, R86, R123, R104 ;  /* 0x0000007b56687223 */ /* 0x000fce0000000068 */
[----:B------:R-:W-:Y:S05]  /*ad70*/  WARPSYNC.COLLECTIVE R91, `(.L_x_2800) ;  /* 0x000000005b087348 */ /* 0x000fea0003c00000 */
[----:B------:R0:W1:Y:S02]  /*ad80*/  SHFL.IDX P0, R123, R88, R89, R90 ;  /* 0x00000059587b7389 */ /* 0x000064000000005a */
[----:B01----:R-:W-:Y:S05]  /*ad90*/  ENDCOLLECTIVE ;  /* 0x000000000000791b */ /* 0x003fea0003800000 */
.L_x_2800:
[-C--:B------:R-:W-:Y:S01]  /*ada0*/  FFMA R71, R84, R11.reuse, R71 ;  /* 0x0000000b54477223 */ /* 0x080fe20000000047 */
[----:B------:R-:W-:Y:S01]  /*adb0*/  FFMA R72, R86, R11, R72 ;  /* 0x0000000b56487223 */ /* 0x000fe20000000048 */
[----:B------:R-:W-:Y:S02]  /*adc0*/  MOV R88, R32 ;  /* 0x0000002000587202 */ /* 0x000fe40000000f00 */
[----:B------:R-:W-:-:S07]  /*add0*/  MOV R11, R123 ;  /* 0x0000007b000b7202 */ /* 0x000fce0000000f00 */
[----:B------:R-:W-:Y:S05]  /*ade0*/  WARPSYNC.COLLECTIVE R91, `(.L_x_2801) ;  /* 0x000000005b087348 */ /* 0x000fea0003c00000 */
[----:B------:R0:W1:Y:S02]  /*adf0*/  SHFL.IDX P0, R123, R88, R89, R90 ;  /* 0x00000059587b7389 */ /* 0x000064000000005a */
[----:B01----:R-:W-:Y:S05]  /*ae00*/  ENDCOLLECTIVE ;  /* 0x000000000000791b */ /* 0x003fea0003800000 */
.L_x_2801:
        /* <DEDUP_REMOVED lines=14> */
.L_x_2802:
[-C--:B------:R-:W-:Y:S01]  /*aef0*/  FFMA R69, R84, R10.reuse, R69 ;  /* 0x0000000a54457223 */ /* 0x080fe20000000045 */
[----:B------:R-:W-:Y:S01]  /*af00*/  FFMA R165, R86, R10, R165 ;  /* 0x0000000a56a57223 */ /* 0x000fe200000000a5 */
[----:B------:R-:W-:Y:S02]  /*af10*/  MOV R88, R35 ;  /* 0x0000002300587202 */ /* 0x000fe40000000f00 */
[----:B------:R-:W-:-:S07]  /*af20*/  MOV R10, R123 ;  /* 0x0000007b000a7202 */ /* 0x000fce0000000f00 */
[----:B------:R-:W-:Y:S05]  /*af30*/  WARPSYNC.COLLECTIVE R91, `(.L_x_2803) ;  /* 0x000000005b087348 */ /* 0x000fea0003c00000 */
[----:B------:R0:W1:Y:S02]  /*af40*/  SHFL.IDX P0, R123, R88, R89, R90 ;  /* 0x00000059587b7389 */ /* 0x000064000000005a */
[----:B01----:R-:W-:Y:S05]  /*af50*/  ENDCOLLECTIVE ;  /* 0x000000000000791b */ /* 0x003fea0003800000 */
.L_x_2803:
[-C--:B------:R-:W-:Y:S01]  /*af60*/  FFMA R73, R84, R48.reuse, R73 ;  /* 0x0000003054497223 */ /* 0x080fe20000000049 */
[----:B------:R-:W-:Y:S01]  /*af70*/  FFMA R74, R86, R48, R74 ;  /* 0x00000030564a7223 */ /* 0x000fe2000000004a */
[----:B------:R-:W-:Y:S02]  /*af80*/  MOV R88, R36 ;  /* 0x0000002400587202 */ /* 0x000fe40000000f00 */
[----:B------:R-:W-:-:S07]  /*af90*/  MOV R48, R123 ;  /* 0x0000007b00307202 */ /* 0x000fce0000000f00 */
[----:B------:R-:W-:Y:S05]  /*afa0*/  WARPSYNC.COLLECTIVE R91, `(.L_x_2804) ;  /* 0x000000005b087348 */ /* 0x000fea0003c00000 */
[----:B------:R0:W1:Y:S02]  /*afb0*/  SHFL.IDX P0, R123, R88, R89, R90 ;  /* 0x00000059587b7389 */ /* 0x000064000000005a */
[----:B01----:R-:W-:Y:S05]  /*afc0*/  ENDCOLLECTIVE ;  /* 0x000000000000791b */ /* 0x003fea0003800000 */
.L_x_2804:
[-C--:B------:R-:W-:Y:S01]  /*afd0*/  FFMA R75, R84, R50.reuse, R75 ;  /* 0x00000032544b7223 */ /* 0x080fe2000000004b */
[----:B------:R-:W-:Y:S01]  /*afe0*/  FFMA R92, R86, R50, R92 ;  /* 0x00000032565c7223 */ /* 0x000fe2000000005c */
[----:B------:R-:W-:Y:S02]  /*aff0*/  MOV R88, R37 ;  /* 0x0000002500587202 */ /* 0x000fe40000000f00 */
[----:B------:R-:W-:-:S07]  /*b000*/  MOV R50, R123 ;  /* 0x0000007b00327202 */ /* 0x000fce0000000f00 */
[----:B------:R-:W-:Y:S05]  /*b010*/  WARPSYNC.COLLECTIVE R91, `(.L_x_2805) ;  /* 0x000000005b087348 */ /* 0x000fea0003c00000 */
[----:B------:R0:W1:Y:S02]  /*b020*/  SHFL.IDX P0, R123, R88, R89, R90 ;  /* 0x00000059587b7389 */ /* 0x000064000000005a */
[----:B01----:R-:W-:Y:S05]  /*b030*/  ENDCOLLECTIVE ;  /* 0x000000000000791b */ /* 0x003fea0003800000 */
.L_x_2805:
[-C--:B------:R-:W-:Y:S01]  /*b040*/  FFMA R93, R84, R52.reuse, R93 ;  /* 0x00000034545d7223 */ /* 0x080fe2000000005d */
[----:B------:R-:W-:Y:S01]  /*b050*/  FFMA R94, R86, R52, R94 ;  /* 0x00000034565e7223 */ /* 0x000fe2000000005e */
[----:B------:R-:W-:Y:S02]  /*b060*/  MOV R88, R38 ;  /* 0x0000002600587202 */ /* 0x000fe40000000f00 */
[----:B------:R-:W-:-:S07]  /*b070*/  MOV R52, R123 ;  /* 0x0000007b00347202 */ /* 0x000fce0000000f00 */
[----:B------:R-:W-:Y:S05]  /*b080*/  WARPSYNC.COLLECTIVE R91, `(.L_x_2806) ;  /* 0x000000005b087348 */ /* 0x000fea0003c00000 */
[----:B------:R0:W1:Y:S02]  /*b090*/  SHFL.IDX P0, R123, R88, R89, R90 ;  /* 0x00000059587b7389 */ /* 0x000064000000005a */
[----:B01----:R-:W-:Y:S05]  /*b0a0*/  ENDCOLLECTIVE ;  /* 0x000000000000791b */ /* 0x003fea0003800000 */
.L_x_2806:
[-C--:B------:R-:W-:Y:S01]  /*b0b0*/  FFMA R95, R84, R54.reuse, R95 ;  /* 0x00000036545f7223 */ /* 0x080fe2000000005f */
[----:B------:R-:W-:Y:S01]  /*b0c0*/  FFMA R96, R86, R54, R96 ;  /* 0x0000003656607223 */ /* 0x000fe20000000060 */
[----:B------:R-:W-:Y:S02]  /*b0d0*/  MOV R88, R39 ;  /* 0x0000002700587202 */ /* 0x000fe40000000f00 */
[----:B------:R-:W-:-:S07]  /*b0e0*/  MOV R54, R123 ;  /* 0x0000007b00367202 */ /* 0x000fce0000000f00 */
[----:B------:R-:W-:Y:S05]  /*b0f0*/  WARPSYNC.COLLECTIVE R91, `(.L_x_2807) ;  /* 0x000000005b087348 */ /* 0x000fea0003c00000 */
[----:B------:R0:W1:Y:S02]  /*b100*/  SHFL.IDX P0, R123, R88, R89, R90 ;  /* 0x00000059587b7389 */ /* 0x000064000000005a */
[----:B01----:R-:W-:Y:S05]  /*b110*/  ENDCOLLECTIVE ;  /* 0x000000000000791b */ /* 0x003fea0003800000 */
.L_x_2807:
[-C--:B------:R-:W-:Y:S01]  /*b120*/  FFMA R97, R84, R56.reuse, R97 ;  /* 0x0000003854617223 */ /* 0x080fe20000000061 */
[----:B------:R-:W-:Y:S01]  /*b130*/  FFMA R98, R86, R56, R98 ;  /* 0x0000003856627223 */ /* 0x000fe20000000062 */
[----:B------:R-:W-:Y:S02]  /*b140*/  MOV R88, R40 ;  /* 0x0000002800587202 */ /* 0x000fe40000000f00 */
[----:B------:R-:W-:-:S07]  /*b150*/  MOV R56, R123 ;  /* 0x0000007b00387202 */ /* 0x000fce0000000f00 */
[----:B------:R-:W-:Y:S05]  /*b160*/  WARPSYNC.COLLECTIVE R91, `(.L_x_2808) ;  /* 0x000000005b087348 */ /* 0x000fea0003c00000 */
[----:B------:R0:W1:Y:S02]  /*b170*/  SHFL.IDX P0, R123, R88, R89, R90 ;  /* 0x00000059587b7389 */ /* 0x000064000000005a */
[----:B01----:R-:W-:Y:S05]  /*b180*/  ENDCOLLECTIVE ;  /* 0x000000000000791b */ /* 0x003fea0003800000 */
.L_x_2808:
[-C--:B------:R-:W-:Y:S01]  /*b190*/  FFMA R99, R84, R58.reuse, R99 ;  /* 0x0000003a54637223 */ /* 0x080fe20000000063 */
[----:B------:R-:W-:Y:S01]  /*b1a0*/  FFMA R100, R86, R58, R100 ;  /* 0x0000003a56647223 */ /* 0x000fe20000000064 */
[----:B------:R-:W-:Y:S02]  /*b1b0*/  MOV R88, R41 ;  /* 0x0000002900587202 */ /* 0x000fe40000000f00 */
[----:B------:R-:W-:-:S07]  /*b1c0*/  MOV R58, R123 ;  /* 0x0000007b003a7202 */ /* 0x000fce0000000f00 */
[----:B------:R-:W-:Y:S05]  /*b1d0*/  WARPSYNC.COLLECTIVE R91, `(.L_x_2809) ;  /* 0x000000005b087348 */ /* 0x000fea0003c00000 */
[----:B------:R0:W1:Y:S02]  /*b1e0*/  SHFL.IDX P0, R123, R88, R89, R90 ;  /* 0x00000059587b7389 */ /* 0x000064000000005a */
[----:B01----:R-:W-:Y:S05]  /*b1f0*/  ENDCOLLECTIVE ;  /* 0x000000000000791b */ /* 0x003fea0003800000 */
.L_x_2809:
[-C--:B------:R-:W-:Y:S01]  /*b200*/  FFMA R101, R84, R60.reuse, R101 ;  /* 0x0000003c54657223 */ /* 0x080fe20000000065 */
[----:B------:R-:W-:Y:S01]  /*b210*/  FFMA R102, R86, R60, R102 ;  /* 0x0000003c56667223 */ /* 0x000fe20000000066 */
[----:B------:R-:W-:Y:S02]  /*b220*/  MOV R88, R42 ;  /* 0x0000002a00587202 */ /* 0x000fe40000000f00 */
[----:B------:R-:W-:-:S07]  /*b230*/  MOV R60, R123 ;  /* 0x0000007b003c7202 */ /* 0x000fce0000000f00 */
[----:B------:R-:W-:Y:S05]  /*b240*/  WARPSYNC.COLLECTIVE R91, `(.L_x_2810) ;  /* 0x000000005b087348 */ /* 0x000fea0003c00000 */
[----:B------:R0:W1:Y:S02]  /*b250*/  SHFL.IDX P0, R123, R88, R89, R90 ;  /* 0x00000059587b7389 */ /* 0x000064000000005a */
[----:B01----:R-:W-:Y:S05]  /*b260*/  ENDCOLLECTIVE ;  /* 0x000000000000791b */ /* 0x003fea0003800000 */
.L_x_2810:
[----:B------:R-:W-:Y:S02]  /*b270*/  MOV R88, R43 ;  /* 0x0000002b00587202 */ /* 0x000fe40000000f00 */
[----:B------:R-:W-:Y:S02]  /*b280*/  MOV R89, R133 ;  /* 0x0000008500597202 */ /* 0x000fe40000000f00 */
[----:B------:R-:W-:-:S07]  /*b290*/  MOV R62, R123 ;  /* 0x0000007b003e7202 */ /* 0x000fce0000000f00 */
[----:B------:R-:W-:Y:S05]  /*b2a0*/  WARPSYNC.COLLECTIVE R91, `(.L_x_2811) ;  /* 0x000000005b087348 */ /* 0x000fea0003c00000 */
[----:B------:R0:W1:Y:S02]  /*b2b0*/  SHFL.IDX P0, R123, R88, R89, R90 ;  /* 0x00000059587b7389 */ /* 0x000064000000005a */
[----:B01----:R-:W-:Y:S05]  /*b2c0*/  ENDCOLLECTIVE ;  /* 0x000000000000791b */ /* 0x003fea0003800000 */
.L_x_2811:
[-C--:B------:R-:W-:Y:S01]  /*b2d0*/  FFMA R111, R84, R48.reuse, R111 ;  /* 0x00000030546f7223 */ /* 0x080fe2000000006f */
[----:B------:R-:W-:Y:S01]  /*b2e0*/  FFMA R112, R86, R48, R112 ;  /* 0x0000003056707223 */ /* 0x000fe20000000070 */
[----:B------:R-:W-:Y:S02]  /*b2f0*/  MOV R88, R33 ;  /* 0x0000002100587202 */ /* 0x000fe40000000f00 */
[----:B------:R-:W-:-:S07]  /*b300*/  MOV R48, R123 ;  /* 0x0000007b00307202 */ /* 0x000fce0000000f00 */
[----:B------:R-:W-:Y:S05]  /*b310*/  WARPSYNC.COLLECTIVE R91, `(.L_x_2812) ;  /* 0x000000005b087348 */ /* 0x000fea0003c00000 */
[----:B------:R0:W1:Y:S02]  /*b320*/  SHFL.IDX P0, R123, R88, R89, R90 ;  /* 0x00000059587b7389 */ /* 0x000064000000005a */
[----:B01----:R-:W-:Y:S05]  /*b330*/  ENDCOLLECTIVE ;  /* 0x000000000000791b */ /* 0x003fea0003800000 */
.L_x_2812:
[----:B------:R-:W-:Y:S01]  /*b340*/  MOV R88, R27 ;  /* 0x0000001b00587202 */ /* 0x000fe20000000f00 */
[-C--:B------:R-:W-:Y:S01]  /*b350*/  FFMA R145, R11, R123.reuse, R145 ;  /* 0x0000007b0b917223 */ /* 0x080fe20000000091 */
[----:B------:R-:W-:-:S07]  /*b360*/  FFMA R143, R0, R123, R143 ;  /* 0x0000007b008f7223 */ /* 0x000fce000000008f */
[----:B------:R-:W-:Y:S05]  /*b370*/  WARPSYNC.COLLECTIVE R91, `(.L_x_2813) ;  /* 0x000000005b087348 */ /* 0x000fea0003c00000 */
[----:B------:R0:W1:Y:S02]  /*b380*/  SHFL.IDX P0, R123, R88, R89, R90 ;  /* 0x00000059587b7389 */ /* 0x000064000000005a */
[----:B01----:R-:W-:Y:S05]  /*b390*/  ENDCOLLECTIVE ;  /* 0x000000000000791b */ /* 0x003fea0003800000 */
.L_x_2813:
[-C--:B------:R-:W-:Y:S01]  /*b3a0*/  FFMA R113, R84, R50.reuse, R113 ;  /* 0x0000003254717223 */ /* 0x080fe20000000071 */
[----:B------:R-:W-:Y:S01]  /*b3b0*/  FFMA R114, R86, R50, R114 ;  /* 0x0000003256727223 */ /* 0x000fe20000000072 */
[----:B------:R-:W-:Y:S02]  /*b3c0*/  MOV R88, R12 ;  /* 0x0000000c00587202 */ /* 0x000fe40000000f00 */
[----:B------:R-:W-:-:S07]  /*b3d0*/  MOV R50, R123 ;  /* 0x0000007b00327202 */ /* 0x000fce0000000f00 */
[----:B------:R-:W-:Y:S05]  /*b3e0*/  WARPSYNC.COLLECTIVE R91, `(.L_x_2814) ;  /* 0x000000005b087348 */ /* 0x000fea0003c00000 */
[----:B------:R0:W1:Y:S02]  /*b3f0*/  SHFL.IDX P0, R123, R88, R89, R90 ;  /* 0x00000059587b7389 */ /* 0x000064000000005a */
[----:B01----:R-:W-:Y:S05]  /*b400*/  ENDCOLLECTIVE ;  /* 0x000000000000791b */ /* 0x003fea0003800000 */
.L_x_2814:
[-C--:B------:R-:W-:Y:S01]  /*b410*/  FFMA R115, R84, R52.reuse, R115 ;  /* 0x0000003454737223 */ /* 0x080fe20000000073 */
[----:B------:R-:W-:Y:S01]  /*b420*/  FFMA R116, R86, R52, R116 ;  /* 0x0000003456747223 */ /* 0x000fe20000000074 */
[----:B------:R-:W-:Y:S02]  /*b430*/  MOV R88, R13 ;  /* 0x0000000d00587202 */ /* 0x000fe40000000f00 */
[----:B------:R-:W-:-:S07]  /*b440*/  MOV R52, R123 ;  /* 0x0000007b00347202 */ /* 0x000fce0000000f00 */
[----:B------:R-:W-:Y:S05]  /*b450*/  WARPSYNC.COLLECTIVE R91, `(.L_x_2815) ;  /* 0x000000005b087348 */ /* 0x000fea0003c00000 */
[----:B------:R0:W1:Y:S02]  /*b460*/  SHFL.IDX P0, R123, R88, R89, R90 ;  /* 0x00000059587b7389 */ /* 0x000064000000005a */
[----:B01----:R-:W-:Y:S05]  /*b470*/  ENDCOLLECTIVE ;  /* 0x000000000000791b */ /* 0x003fea0003800000 */
.L_x_2815:
[-C--:B------:R-:W-:Y:S01]  /*b480*/  FFMA R117, R84, R54.reuse, R117 ;  /* 0x0000003654757223 */ /* 0x080fe20000000075 */
[----:B------:R-:W-:Y:S01]  /*b490*/  FFMA R118, R86, R54, R118 ;  /* 0x0000003656767223 */ /* 0x000fe20000000076 */
[----:B------:R-:W-:Y:S02]  /*b4a0*/  MOV R88, R14 ;  /* 0x0000000e00587202 */ /* 0x000fe40000000f00 */
[----:B------:R-:W-:-:S07]  /*b4b0*/  MOV R54, R123 ;  /* 0x0000007b00367202 */ /* 0x000fce0000000f00 */
[----:B------:R-:W-:Y:S05]  /*b4c0*/  WARPSYNC.COLLECTIVE R91, `(.L_x_2816) ;  /* 0x000000005b087348 */ /* 0x000fea0003c00000 */
[----:B------:R0:W1:Y:S02]  /*b4d0*/  SHFL.IDX P0, R123, R88, R89, R90 ;  /* 0x00000059587b7389 */ /* 0x000064000000005a */
[----:B01----:R-:W-:Y:S05]  /*b4e0*/  ENDCOLLECTIVE ;  /* 0x000000000000791b */ /* 0x003fea0003800000 */
.L_x_2816:
[-C--:B------:R-:W-:Y:S01]  /*b4f0*/  FFMA R119, R84, R56.reuse, R119 ;  /* 0x0000003854777223 */ /* 0x080fe20000000077 */
[----:B------:R-:W-:Y:S01]  /*b500*/  FFMA R120, R86, R56, R120 ;  /* 0x0000003856787223 */ /* 0x000fe20000000078 */
[----:B------:R-:W-:Y:S02]  /*b510*/  MOV R88, R15 ;  /* 0x0000000f00587202 */ /* 0x000fe40000000f00 */
[----:B------:R-:W-:-:S07]  /*b520*/  MOV R56, R123 ;  /* 0x0000007b00387202 */ /* 0x000fce0000000f00 */
[----:B------:R-:W-:Y:S05]  /*b530*/  WARPSYNC.COLLECTIVE R91, `(.L_x_2817) ;  /* 0x000000005b087348 */ /* 0x000fea0003c00000 */
[----:B------:R0:W1:Y:S02]  /*b540*/  SHFL.IDX P0, R123, R88, R89, R90 ;  /* 0x00000059587b7389 */ /* 0x000064000000005a */
[----:B01----:R-:W-:Y:S05]  /*b550*/  ENDCOLLECTIVE ;  /* 0x000000000000791b */ /* 0x003fea0003800000 */
.L_x_2817:
        /* <DEDUP_REMOVED lines=9> */
.L_x_2818:
[-C--:B------:R-:W-:Y:S01]  /*b5f0*/  FFMA R80, R84, R60.reuse, R80 ;  /* 0x0000003c54507223 */ /* 0x080fe20000000050 */
[----:B------:R-:W-:Y:S01]  /*b600*/  FFMA R78, R86, R60, R78 ;  /* 0x0000003c564e7223 */ /* 0x000fe2000000004e */
[----:B------:R-:W-:Y:S02]  /*b610*/  MOV R88, R17 ;  /* 0x0000001100587202 */ /* 0x000fe40000000f00 */
[----:B------:R-:W-:-:S07]  /*b620*/  MOV R60, R123 ;  /* 0x0000007b003c7202 */ /* 0x000fce0000000f00 */
[----:B------:R-:W-:Y:S05]  /*b630*/  WARPSYNC.COLLECTIVE R91, `(.L_x_2819) ;  /* 0x000000005b087348 */ /* 0x000fea0003c00000 */
[----:B------:R0:W1:Y:S02]  /*b640*/  SHFL.IDX P0, R123, R88, R89, R90 ;  /* 0x00000059587b7389 */ /* 0x000064000000005a */
[----:B01----:R-:W-:Y:S05]  /*b650*/  ENDCOLLECTIVE ;  /* 0x000000000000791b */ /* 0x003fea0003800000 */
.L_x_2819:
[-C--:B------:R-:W-:Y:S01]  /*b660*/  FFMA R46, R84, R62.reuse, R46 ;  /* 0x0000003e542e7223 */ /* 0x080fe2000000002e */
[----:B------:R-:W-:Y:S01]  /*b670*/  FFMA R86, R86, R62, R137 ;  /* 0x0000003e56567223 */ /* 0x000fe20000000089 */
[----:B------:R-:W-:Y:S02]  /*b680*/  MOV R88, R18 ;  /* 0x0000001200587202 */ /* 0x000fe40000000f00 */
[----:B------:R-:W-:-:S07]  /*b690*/  MOV R62, R123 ;  /* 0x0000007b003e7202 */ /* 0x000fce0000000f00 */
[----:B------:R-:W-:Y:S05]  /*b6a0*/  WARPSYNC.COLLECTIVE R91, `(.L_x_2820) ;  /* 0x000000005b087348 */ /* 0x000fea0003c00000 */
[----:B------:R0:W1:Y:S02]  /*b6b0*/  SHFL.IDX P0, R123, R88, R89, R90 ;  /* 0x00000059587b7389 */ /* 0x000064000000005a */
[----:B01----:R-:W-:Y:S05]  /*b6c0*/  ENDCOLLECTIVE ;  /* 0x000000000000791b */ /* 0x003fea0003800000 */
.L_x_2820:
[----:B------:R-:W-:Y:S01]  /*b6d0*/  MOV R88, R19 ;  /* 0x0000001300587202 */ /* 0x000fe20000000f00 */
[-C--:B------:R-:W-:Y:S01]  /*b6e0*/  FFMA R65, R0, R123.reuse, R65 ;  /* 0x0000007b00417223 */ /* 0x080fe20000000041 */
[----:B------:R-:W-:-:S07]  /*b6f0*/  FFMA R161, R11, R123, R161 ;  /* 0x0000007b0ba17223 */ /* 0x000fce00000000a1 */
[----:B------:R-:W-:Y:S05]  /*b700*/  WARPSYNC.COLLECTIVE R91, `(.L_x_2821) ;  /* 0x000000005b087348 */ /* 0x000fea0003c00000 */
[----:B------:R0:W1:Y:S02]  /*b710*/  SHFL.IDX P0, R123, R88, R89, R90 ;  /* 0x00000059587b7389 */ /* 0x000064000000005a */
[----:B01----:R-:W-:Y:S05]  /*b720*/  ENDCOLLECTIVE ;  /* 0x000000000000791b */ /* 0x003fea0003800000 */
.L_x_2821:
[C---:B------:R-:W-:Y:S01]  /*b730*/  FFMA R81, R48.reuse, R0, R81 ;  /* 0x0000000030517223 */ /* 0x040fe20000000051 */
[----:B------:R-:W-:Y:S01]  /*b740*/  FFMA R77, R48, R11, R77 ;  /* 0x0000000b304d7223 */ /* 0x000fe2000000004d */
[----:B------:R-:W-:Y:S02]  /*b750*/  MOV R88, R20 ;  /* 0x0000001400587202 */ /* 0x000fe40000000f00 */
[----:B------:R-:W-:-:S07]  /*b760*/  MOV R48, R123 ;  /* 0x0000007b00307202 */ /* 0x000fce0000000f00 */
[----:B------:R-:W-:Y:S05]  /*b770*/  WARPSYNC.COLLECTIVE R91, `(.L_x_2822) ;  /* 0x000000005b087348 */ /* 0x000fea0003c00000 */
[----:B------:R0:W1:Y:S02]  /*b780*/  SHFL.IDX P0, R123, R88, R89, R90 ;  /* 0x00000059587b7389 */ /* 0x000064000000005a */
[----:B01----:R-:W-:Y:S05]  /*b790*/  ENDCOLLECTIVE ;  /* 0x000000000000791b */ /* 0x003fea0003800000 */
.L_x_2822:
[-C--:B------:R-:W-:Y:S01]  /*b7a0*/  FFMA R51, R0, R50.reuse, R51 ;  /* 0x0000003200337223 */ /* 0x080fe20000000033 */
[----:B------:R-:W-:Y:S01]  /*b7b0*/  FFMA R147, R11, R50, R147 ;  /* 0x000000320b937223 */ /* 0x000fe20000000093 */
[----:B------:R-:W-:Y:S02]  /*b7c0*/  MOV R88, R21 ;  /* 0x0000001500587202 */ /* 0x000fe40000000f00 */
[----:B------:R-:W-:-:S07]  /*b7d0*/  MOV R50, R123 ;  /* 0x0000007b00327202 */ /* 0x000fce0000000f00 */
[----:B------:R-:W-:Y:S05]  /*b7e0*/  WARPSYNC.COLLECTIVE R91, `(.L_x_2823) ;  /* 0x000000005b087348 */ /* 0x000fea0003c00000 */
[----:B------:R0:W1:Y:S02]  /*b7f0*/  SHFL.IDX P0, R123, R88, R89, R90 ;  /* 0x00000059587b7389 */ /* 0x000064000000005a */
[----:B01----:R-:W-:Y:S05]  /*b800*/  ENDCOLLECTIVE ;  /* 0x000000000000791b */ /* 0x003fea0003800000 */
.L_x_2823:
[-C--:B------:R-:W-:Y:S01]  /*b810*/  FFMA R53, R0, R52.reuse, R53 ;  /* 0x0000003400357223 */ /* 0x080fe20000000035 */
[----:B------:R-:W-:Y:S01]  /*b820*/  FFMA R149, R11, R52, R149 ;  /* 0x000000340b957223 */ /* 0x000fe20000000095 */
[----:B------:R-:W-:Y:S02]  /*b830*/  MOV R88, R22 ;  /* 0x0000001600587202 */ /* 0x000fe40000000f00 */
[----:B------:R-:W-:-:S07]  /*b840*/  MOV R52, R123 ;  /* 0x0000007b00347202 */ /* 0x000fce0000000f00 */
[----:B------:R-:W-:Y:S05]  /*b850*/  WARPSYNC.COLLECTIVE R91, `(.L_x_2824) ;  /* 0x000000005b087348 */ /* 0x000fea0003c00000 */
[----:B------:R0:W1:Y:S02]  /*b860*/  SHFL.IDX P0, R123, R88, R89, R90 ;  /* 0x00000059587b7389 */ /* 0x000064000000005a */
[----:B01----:R-:W-:Y:S05]  /*b870*/  ENDCOLLECTIVE ;  /* 0x000000000000791b */ /* 0x003fea0003800000 */
.L_x_2824:
[-C--:B------:R-:W-:Y:S01]  /*b880*/  FFMA R55, R0, R54.reuse, R55 ;  /* 0x0000003600377223 */ /* 0x080fe20000000037 */
[----:B------:R-:W-:Y:S01]  /*b890*/  FFMA R151, R11, R54, R151 ;  /* 0x000000360b977223 */ /* 0x000fe20000000097 */
[----:B------:R-:W-:Y:S02]  /*b8a0*/  MOV R88, R23 ;  /* 0x0000001700587202 */ /* 0x000fe40000000f00 */
[----:B------:R-:W-:-:S07]  /*b8b0*/  MOV R54, R123 ;  /* 0x0000007b00367202 */ /* 0x000fce0000000f00 */
[----:B------:R-:W-:Y:S05]  /*b8c0*/  WARPSYNC.COLLECTIVE R91, `(.L_x_2825) ;  /* 0x000000005b087348 */ /* 0x000fea0003c00000 */
[----:B------:R0:W1:Y:S02]  /*b8d0*/  SHFL.IDX P0, R123, R88, R89, R90 ;  /* 0x00000059587b7389 */ /* 0x000064000000005a */
[----:B01----:R-:W-:Y:S05]  /*b8e0*/  ENDCOLLECTIVE ;  /* 0x000000000000791b */ /* 0x003fea0003800000 */
.L_x_2825:
[-C--:B------:R-:W-:Y:S01]  /*b8f0*/  FFMA R57, R0, R56.reuse, R57 ;  /* 0x0000003800397223 */ /* 0x080fe20000000039 */
[----:B------:R-:W-:Y:S01]  /*b900*/  FFMA R153, R11, R56, R153 ;  /* 0x000000380b997223 */ /* 0x000fe20000000099 */
[----:B------:R-:W-:Y:S02]  /*b910*/  MOV R88, R24 ;  /* 0x0000001800587202 */ /* 0x000fe40000000f00 */
[----:B------:R-:W-:-:S07]  /*b920*/  MOV R56, R123 ;  /* 0x0000007b00387202 */ /* 0x000fce0000000f00 */
[----:B------:R-:W-:Y:S05]  /*b930*/  WARPSYNC.COLLECTIVE R91, `(.L_x_2826) ;  /* 0x000000005b087348 */ /* 0x000fea0003c00000 */
[----:B------:R0:W1:Y:S02]  /*b940*/  SHFL.IDX P0, R123, R88, R89, R90 ;  /* 0x00000059587b7389 */ /* 0x000064000000005a */
[----:B01----:R-:W-:Y:S05]  /*b950*/  ENDCOLLECTIVE ;  /* 0x000000000000791b */ /* 0x003fea0003800000 */
.L_x_2826:
[-C--:B------:R-:W-:Y:S01]  /*b960*/  FFMA R59, R0, R58.reuse, R59 ;  /* 0x0000003a003b7223 */ /* 0x080fe2000000003b */
[----:B------:R-:W-:Y:S01]  /*b970*/  FFMA R155, R11, R58, R155 ;  /* 0x0000003a0b9b7223 */ /* 0x000fe2000000009b */
[----:B------:R-:W-:Y:S02]  /*b980*/  MOV R88, R25 ;  /* 0x0000001900587202 */ /* 0x000fe40000000f00 */
[----:B------:R-:W-:-:S07]  /*b990*/  MOV R58, R123 ;  /* 0x0000007b003a7202 */ /* 0x000fce0000000f00 */
[----:B------:R-:W-:Y:S05]  /*b9a0*/  WARPSYNC.COLLECTIVE R91, `(.L_x_2827) ;  /* 0x000000005b087348 */ /* 0x000fea0003c00000 */
[----:B------:R0:W1:Y:S02]  /*b9b0*/  SHFL.IDX P0, R123, R88, R89, R90 ;  /* 0x00000059587b7389 */ /* 0x000064000000005a */
[----:B01----:R-:W-:Y:S05]  /*b9c0*/  ENDCOLLECTIVE ;  /* 0x000000000000791b */ /* 0x003fea0003800000 */
.L_x_2827:
[-C--:B------:R-:W-:Y:S01]  /*b9d0*/  FFMA R61, R0, R60.reuse, R61 ;  /* 0x0000003c003d7223 */ /* 0x080fe2000000003d */
[----:B------:R-:W-:Y:S01]  /*b9e0*/  FFMA R157, R11, R60, R157 ;  /* 0x0000003c0b9d7223 */ /* 0x000fe2000000009d */
[----:B------:R-:W-:Y:S02]  /*b9f0*/  MOV R88, R26 ;  /* 0x0000001a00587202 */ /* 0x000fe40000000f00 */
[----:B------:R-:W-:-:S07]  /*ba00*/  MOV R60, R123 ;  /* 0x0000007b003c7202 */ /* 0x000fce0000000f00 */
[----:B------:R-:W-:Y:S05]  /*ba10*/  WARPSYNC.COLLECTIVE R91, `(.L_x_2828) ;  /* 0x000000005b087348 */ /* 0x000fea0003c00000 */
[----:B------:R0:W1:Y:S02]  /*ba20*/  SHFL.IDX P0, R123, R88, R89, R90 ;  /* 0x00000059587b7389 */ /* 0x000064000000005a */
[----:B01----:R-:W-:Y:S05]  /*ba30*/  ENDCOLLECTIVE ;  /* 0x000000000000791b */ /* 0x003fea0003800000 */
.L_x_2828:
[-C--:B------:R-:W-:Y:S01]  /*ba40*/  FFMA R63, R0, R62.reuse, R63 ;  /* 0x0000003e003f7223 */ /* 0x080fe2000000003f */
[----:B------:R-:W-:Y:S01]  /*ba50*/  FFMA R159, R11, R62, R159 ;  /* 0x0000003e0b9f7223 */ /* 0x000fe2000000009f */
[----:B------:R-:W-:Y:S02]  /*ba60*/  MOV R88, R28 ;  /* 0x0000001c00587202 */ /* 0x000fe40000000f00 */
[----:B------:R-:W-:-:S07]  /*ba70*/  MOV R62, R123 ;  /* 0x0000007b003e7202 */ /* 0x000fce0000000f00 */
[----:B------:R-:W-:Y:S05]  /*ba80*/  WARPSYNC.COLLECTIVE R91, `(.L_x_2829) ;  /* 0x000000005b087348 */ /* 0x000fea0003c00000 */
[----:B------:R0:W1:Y:S02]  /*ba90*/  SHFL.IDX P0, R123, R88, R89, R90 ;  /* 0x00000059587b7389 */ /* 0x000064000000005a */
[----:B01----:R-:W-:Y:S05]  /*baa0*/  ENDCOLLECTIVE ;  /* 0x000000000000791b */ /* 0x003fea0003800000 */
.L_x_2829:
[----:B------:R-:W-:Y:S02]  /*bab0*/  MOV R88, R29 ;  /* 0x0000001d00587202 */ /* 0x000fe40000000f00 */
[----:B------:R-:W-:-:S07]  /*bac0*/  MOV R64, R123 ;  /* 0x0000007b00407202 */ /* 0x000fce0000000f00 */
[----:B------:R-:W-:Y:S05]  /*bad0*/  WARPSYNC.COLLECTIVE R91, `(.L_x_2830) ;  /* 0x000000005b087348 */ /* 0x000fea0003c00000 */
[----:B------:R0:W1:Y:S02]  /*bae0*/  SHFL.IDX P0, R123, R88, R89, R90 ;  /* 0x00000059587b7389 */ /* 0x000064000000005a */
[----:B01----:R-:W-:Y:S05]  /*baf0*/  ENDCOLLECTIVE ;  /* 0x000000000000791b */ /* 0x003fea0003800000 */
.L_x_2830:
[----:B------:R-:W-:Y:S02]  /*bb00*/  MOV R88, R30 ;  /* 0x0000001e00587202 */ /* 0x000fe40000000f00 */
[----:B------:R-:W-:-:S07]  /*bb10*/  MOV R66, R123 ;  /* 0x0000007b00427202 */ /* 0x000fce0000000f00 */
[----:B------:R-:W-:Y:S05]  /*bb20*/  WARPSYNC.COLLECTIVE R91, `(.L_x_2831) ;  /* 0x000000005b087348 */ /* 0x000fea0003c00000 */
[----:B------:R0:W1:Y:S02]  /*bb30*/  SHFL.IDX P0, R123, R88, R89, R90 ;  /* 0x00000059587b7389 */ /* 0x000064000000005a */
[----:B01----:R-:W-:Y:S05]  /*bb40*/  ENDCOLLECTIVE ;  /* 0x000000000000791b */ /* 0x003fea0003800000 */
.L_x_2831:
[----:B------:R-:W-:Y:S01]  /*bb50*/  MOV R88, R31 ;  /* 0x0000001f00587202 */ /* 0x000fe20000000f00 */
[-C--:B------:R-:W-:Y:S01]  /*bb60*/  FFMA R103, R0, R123.reuse, R103 ;  /* 0x0000007b00677223 */ /* 0x080fe20000000067 */
[----:B------:R-:W-:-:S07]  /*bb70*/  FFMA R104, R11, R123, R104 ;  /* 0x0000007b0b687223 */ /* 0x000fce0000000068 */
[----:B------:R-:W-:Y:S05]  /*bb80*/  WARPSYNC.COLLECTIVE R91, `(.L_x_2832) ;  /* 0x000000005b087348 */ /* 0x000fea0003c00000 */
[----:B------:R0:W1:Y:S02]  /*bb90*/  SHFL.IDX P0, R123, R88, R89, R90 ;  /* 0x00000059587b7389 */ /* 0x000064000000005a */
[----:B01----:R-:W-:Y:S05]  /*bba0*/  ENDCOLLECTIVE ;  /* 0x000000000000791b */ /* 0x003fea0003800000 */
.L_x_2832:
[-C--:B------:R-:W-:Y:S01]  /*bbb0*/  FFMA R67, R0, R48.reuse, R67 ;  /* 0x0000003000437223 */ /* 0x080fe20000000043 */
[----:B------:R-:W-:Y:S01]  /*bbc0*/  FFMA R163, R11, R48, R163 ;  /* 0x000000300ba37223 */ /* 0x000fe200000000a3 */
[----:B------:R-:W-:Y:S02]  /*bbd0*/  MOV R88, R32 ;  /* 0x0000002000587202 */ /* 0x000fe40000000f00 */
[----:B------:R-:W-:-:S07]  /*bbe0*/  MOV R48, R123 ;  /* 0x0000007b00307202 */ /* 0x000fce0000000f00 */
[----:B------:R-:W-:Y:S05]  /*bbf0*/  WARPSYNC.COLLECTIVE R91, `(.L_x_2833) ;  /* 0x000000005b087348 */ /* 0x000fea0003c00000 */
[----:B------:R0:W1:Y:S02]  /*bc00*/  SHFL.IDX P0, R123, R88, R89, R90 ;  /* 0x00000059587b7389 */ /* 0x000064000000005a */
[----:B01----:R-:W-:Y:S05]  /*bc10*/  ENDCOLLECTIVE ;  /* 0x000000000000791b */ /* 0x003fea0003800000 */
.L_x_2833:
[-C--:B------:R-:W-:Y:S01]  /*bc20*/  FFMA R69, R0, R50.reuse, R69 ;  /* 0x0000003200457223 */ /* 0x080fe20000000045 */
[----:B------:R-:W-:Y:S01]  /*bc30*/  FFMA R165, R11, R50, R165 ;  /* 0x000000320ba57223 */ /* 0x000fe200000000a5 */
[----:B------:R-:W-:Y:S02]  /*bc40*/  MOV R88, R34 ;  /* 0x0000002200587202 */ /* 0x000fe40000000f00 */
[----:B------:R-:W-:-:S07]  /*bc50*/  MOV R50, R123 ;  /* 0x0000007b00327202 */ /* 0x000fce0000000f00 */
[----:B------:R-:W-:Y:S05]  /*bc60*/  WARPSYNC.COLLECTIVE R91, `(.L_x_2834) ;  /* 0x000000005b087348 */ /* 0x000fea0003c00000 */
[----:B------:R0:W1:Y:S02]  /*bc70*/  SHFL.IDX P0, R123, R88, R89, R90 ;  /* 0x00000059587b7389 */ /* 0x000064000000005a */
[----:B01----:R-:W-:Y:S05]  /*bc80*/  ENDCOLLECTIVE ;  /* 0x000000000000791b */ /* 0x003fea0003800000 */
.L_x_2834:
[-C--:B------:R-:W-:Y:S01]  /*bc90*/  FFMA R71, R0, R52.reuse, R71 ;  /* 0x0000003400477223 */ /* 0x080fe20000000047 */
[----:B------:R-:W-:Y:S01]  /*bca0*/  FFMA R72, R11, R52, R72 ;  /* 0x000000340b487223 */ /* 0x000fe20000000048 */
[----:B------:R-:W-:Y:S02]  /*bcb0*/  MOV R88, R35 ;  /* 0x0000002300587202 */ /* 0x000fe40000000f00 */
[----:B------:R-:W-:-:S07]  /*bcc0*/  MOV R52, R123 ;  /* 0x0000007b00347202 */ /* 0x000fce0000000f00 */
[----:B------:R-:W-:Y:S05]  /*bcd0*/  WARPSYNC.COLLECTIVE R91, `(.L_x_2835) ;  /* 0x000000005b087348 */ /* 0x000fea0003c00000 */
[----:B------:R0:W1:Y:S02]  /*bce0*/  SHFL.IDX P0, R123, R88, R89, R90 ;  /* 0x00000059587b7389 */ /* 0x000064000000005a */
[----:B01----:R-:W-:Y:S05]  /*bcf0*/  ENDCOLLECTIVE ;  /* 0x000000000000791b */ /* 0x003fea0003800000 */
.L_x_2835:
[-C--:B------:R-:W-:Y:S01]  /*bd00*/  FFMA R73, R0, R54.reuse, R73 ;  /* 0x0000003600497223 */ /* 0x080fe20000000049 */
[----:B------:R-:W-:Y:S01]  /*bd10*/  FFMA R74, R11, R54, R74 ;  /* 0x000000360b4a7223 */ /* 0x000fe2000000004a */
[----:B------:R-:W-:Y:S02]  /*bd20*/  MOV R88, R36 ;  /* 0x0000002400587202 */ /* 0x000fe40000000f00 */
[----:B------:R-:W-:-:S07]  /*bd30*/  MOV R54, R123 ;  /* 0x0000007b00367202 */ /* 0x000fce0000000f00 */
[----:B------:R-:W-:Y:S05]  /*bd40*/  WARPSYNC.COLLECTIVE R91, `(.L_x_2836) ;  /* 0x000000005b087348 */ /* 0x000fea0003c00000 */
[----:B------:R0:W1:Y:S02]  /*bd50*/  SHFL.IDX P0, R123, R88, R89, R90 ;  /* 0x00000059587b7389 */ /* 0x000064000000005a */
[----:B01----:R-:W-:Y:S05]  /*bd60*/  ENDCOLLECTIVE ;  /* 0x000000000000791b */ /* 0x003fea0003800000 */
.L_x_2836:
[-C--:B------:R-:W-:Y:S01]  /*bd70*/  FFMA R75, R0, R56.reuse, R75 ;  /* 0x00000038004b7223 */ /* 0x080fe2000000004b */
[----:B------:R-:W-:Y:S01]  /*bd80*/  FFMA R92, R11, R56, R92 ;  /* 0x000000380b5c7223 */ /* 0x000fe2000000005c */
[----:B------:R-:W-:Y:S02]  /*bd90*/  MOV R88, R37 ;  /* 0x0000002500587202 */ /* 0x000fe40000000f00 */
[----:B------:R-:W-:-:S07]  /*bda0*/  MOV R56, R123 ;  /* 0x0000007b00387202 */ /* 0x000fce0000000f00 */
[----:B------:R-:W-:Y:S05]  /*bdb0*/  WARPSYNC.COLLECTIVE R91, `(.L_x_2837) ;  /* 0x000000005b087348 */ /* 0x000fea0003c00000 */
[----:B------:R0:W1:Y:S02]  /*bdc0*/  SHFL.IDX P0, R123, R88, R89, R90 ;  /* 0x00000059587b7389 */ /* 0x000064000000005a */
[----:B01----:R-:W-:Y:S05]  /*bdd0*/  ENDCOLLECTIVE ;  /* 0x000000000000791b */ /* 0x003fea0003800000 */
.L_x_2837:
[-C--:B------:R-:W-:Y:S01]  /*bde0*/  FFMA R93, R0, R58.reuse, R93 ;  /* 0x0000003a005d7223 */ /* 0x080fe2000000005d */
[----:B------:R-:W-:Y:S01]  /*bdf0*/  FFMA R94, R11, R58, R94 ;  /* 0x0000003a0b5e7223 */ /* 0x000fe2000000005e */
[----:B------:R-:W-:Y:S02]  /*be00*/  MOV R88, R38 ;  /* 0x0000002600587202 */ /* 0x000fe40000000f00 */
[----:B------:R-:W-:-:S07]  /*be10*/  MOV R58, R123 ;  /* 0x0000007b003a7202 */ /* 0x000fce0000000f00 */
[----:B------:R-:W-:Y:S05]  /*be20*/  WARPSYNC.COLLECTIVE R91, `(.L_x_2838) ;  /* 0x000000005b087348 */ /* 0x000fea0003c00000 */
[----:B------:R0:W1:Y:S02]  /*be30*/  SHFL.IDX P0, R123, R88, R89, R90 ;  /* 0x00000059587b7389 */ /* 0x000064000000005a */
[----:B01----:R-:W-:Y:S05]  /*be40*/  ENDCOLLECTIVE ;  /* 0x000000000000791b */ /* 0x003fea0003800000 */
.L_x_2838:
[-C--:B------:R-:W-:Y:S01]  /*be50*/  FFMA R95, R0, R60.reuse, R95 ;  /* 0x0000003c005f7223 */ /* 0x080fe2000000005f */
[----:B------:R-:W-:Y:S01]  /*be60*/  FFMA R96, R11, R60, R96 ;  /* 0x0000003c0b607223 */ /* 0x000fe20000000060 */
[----:B------:R-:W-:Y:S02]  /*be70*/  MOV R88, R39 ;  /* 0x0000002700587202 */ /* 0x000fe40000000f00 */
[----:B------:R-:W-:-:S07]  /*be80*/  MOV R60, R123 ;  /* 0x0000007b003c7202 */ /* 0x000fce0000000f00 */
[----:B------:R-:W-:Y:S05]  /*be90*/  WARPSYNC.COLLECTIVE R91, `(.L_x_2839) ;  /* 0x000000005b087348 */ /* 0x000fea0003c00000 */
[----:B------:R0:W1:Y:S02]  /*bea0*/  SHFL.IDX P0, R123, R88, R89, R90 ;  /* 0x00000059587b7389 */ /* 0x000064000000005a */
[----:B01----:R-:W-:Y:S05]  /*beb0*/  ENDCOLLECTIVE ;  /* 0x000000000000791b */ /* 0x003fea0003800000 */
.L_x_2839:
[-C--:B------:R-:W-:Y:S01]  /*bec0*/  FFMA R97, R0, R62.reuse, R97 ;  /* 0x0000003e00617223 */ /* 0x080fe20000000061 */
[----:B------:R-:W-:Y:S01]  /*bed0*/  FFMA R98, R11, R62, R98 ;  /* 0x0000003e0b627223 */ /* 0x000fe20000000062 */
[----:B------:R-:W-:Y:S02]  /*bee0*/  MOV R88, R40 ;  /* 0x0000002800587202 */ /* 0x000fe40000000f00 */
[----:B------:R-:W-:-:S07]  /*bef0*/  MOV R62, R123 ;  /* 0x0000007b003e7202 */ /* 0x000fce0000000f00 */
[----:B------:R-:W-:Y:S05]  /*bf00*/  WARPSYNC.COLLECTIVE R91, `(.L_x_2840) ;  /* 0x000000005b087348 */ /* 0x000fea0003c00000 */
[----:B------:R0:W1:Y:S02]  /*bf10*/  SHFL.IDX P0, R123, R88, R89, R90 ;  /* 0x00000059587b7389 */ /* 0x000064000000005a */
[----:B01----:R-:W-:Y:S05]  /*bf20*/  ENDCOLLECTIVE ;  /* 0x000000000000791b */ /* 0x003fea0003800000 */
.L_x_2840:
[-C--:B------:R-:W-:Y:S01]  /*bf30*/  FFMA R99, R0, R64.reuse, R99 ;  /* 0x0000004000637223 */ /* 0x080fe20000000063 */
[----:B------:R-:W-:Y:S01]  /*bf40*/  FFMA R100, R11, R64, R100 ;  /* 0x000000400b647223 */ /* 0x000fe20000000064 */
[----:B------:R-:W-:Y:S02]  /*bf50*/  MOV R88, R41 ;  /* 0x0000002900587202 */ /* 0x000fe40000000f00 */
[----:B------:R-:W-:-:S07]  /*bf60*/  MOV R64, R123 ;  /* 0x0000007b00407202 */ /* 0x000fce0000000f00 */
[----:B------:R-:W-:Y:S05]  /*bf70*/  WARPSYNC.COLLECTIVE R91, `(.L_x_2841) ;  /* 0x000000005b087348 */ /* 0x000fea0003c00000 */
[----:B------:R0:W1:Y:S02]  /*bf80*/  SHFL.IDX P0, R123, R88, R89, R90 ;  /* 0x00000059587b7389 */ /* 0x000064000000005a */
[----:B01----:R-:W-:Y:S05]  /*bf90*/  ENDCOLLECTIVE ;  /* 0x000000000000791b */ /* 0x003fea0003800000 */
.L_x_2841:
[----:B------:R-:W-:Y:S02]  /*bfa0*/  MOV R88, R42 ;  /* 0x0000002a00587202 */ /* 0x000fe40000000f00 */
[----:B------:R-:W-:-:S07]  /*bfb0*/  MOV R83, R123 ;  /* 0x0000007b00537202 */ /* 0x000fce0000000f00 */
[----:B------:R-:W-:Y:S05]  /*bfc0*/  WARPSYNC.COLLECTIVE R91, `(.L_x_2842) ;  /* 0x000000005b087348 */ /* 0x000fea0003c00000 */
[----:B------:R0:W1:Y:S02]  /*bfd0*/  SHFL.IDX P0, R123, R88, R89, R90 ;  /* 0x00000059587b7389 */ /* 0x000064000000005a */
[----:B01----:R-:W-:Y:S05]  /*bfe0*/  ENDCOLLECTIVE ;  /* 0x000000000000791b */ /* 0x003fea0003800000 */
.L_x_2842:
        /* <DEDUP_REMOVED lines=21> */
.L_x_2843:
[----:B------:R-:W-:Y:S01]  /*c140*/  FFMA R106, R11, R48, R106 ;  /* 0x000000300b6a7223 */ /* 0x000fe2000000006a */
[----:B------:R-:W-:Y:S02]  /*c150*/  MOV R88, R33 ;  /* 0x0000002100587202 */ /* 0x000fe40000000f00 */
[----:B------:R-:W-:-:S07]  /*c160*/  MOV R48, R123 ;  /* 0x0000007b00307202 */ /* 0x000fce0000000f00 */
[----:B------:R-:W-:Y:S05]  /*c170*/  WARPSYNC.COLLECTIVE R91, `(.L_x_2844) ;  /* 0x000000005b087348 */ /* 0x000fea0003c00000 */
[----:B------:R0:W1:Y:S02]  /*c180*/  SHFL.IDX P0, R123, R88, R89, R90 ;  /* 0x00000059587b7389 */ /* 0x000064000000005a */
[----:B01----:R-:W-:Y:S05]  /*c190*/  ENDCOLLECTIVE ;  /* 0x000000000000791b */ /* 0x003fea0003800000 */
.L_x_2844:
        /* <DEDUP_REMOVED lines=13> */
.L_x_2845:
[----:B------:R-:W-:Y:S02]  /*c270*/  MOV R88, R12 ;  /* 0x0000000c00587202 */ /* 0x000fe40000000f00 */
[----:B------:R-:W-:-:S07]  /*c280*/  MOV R50, R123 ;  /* 0x0000007b00327202 */ /* 0x000fce0000000f00 */
[----:B------:R-:W-:Y:S05]  /*c290*/  WARPSYNC.COLLECTIVE R91, `(.L_x_2846) ;  /* 0x000000005b087348 */ /* 0x000fea0003c00000 */
[----:B------:R0:W1:Y:S02]  /*c2a0*/  SHFL.IDX P0, R123, R88, R89, R90 ;  /* 0x00000059587b7389 */ /* 0x000064000000005a */
[----:B01----:R-:W-:Y:S05]  /*c2b0*/  ENDCOLLECTIVE ;  /* 0x000000000000791b */ /* 0x003fea0003800000 */
.L_x_2846:
[----:B------:R-:W-:Y:S02]  /*c2c0*/  MOV R88, R13 ;  /* 0x0000000d00587202 */ /* 0x000fe40000000f00 */
[----:B------:R-:W-:-:S07]  /*c2d0*/  MOV R52, R123 ;  /* 0x0000007b00347202 */ /* 0x000fce0000000f00 */
[----:B------:R-:W-:Y:S05]  /*c2e0*/  WARPSYNC.COLLECTIVE R91, `(.L_x_2847) ;  /* 0x000000005b087348 */ /* 0x000fea0003c00000 */
[----:B------:R0:W1:Y:S02]  /*c2f0*/  SHFL.IDX P0, R123, R88, R89, R90 ;  /* 0x00000059587b7389 */ /* 0x000064000000005a */
[----:B01----:R-:W-:Y:S05]  /*c300*/  ENDCOLLECTIVE ;  /* 0x000000000000791b */ /* 0x003fea0003800000 */
.L_x_2847:
[----:B------:R-:W-:Y:S02]  /*c310*/  MOV R88, R14 ;  /* 0x0000000e00587202 */ /* 0x000fe40000000f00 */
[----:B------:R-:W-:-:S07]  /*c320*/  MOV R54, R123 ;  /* 0x0000007b00367202 */ /* 0x000fce0000000f00 */
[----:B------:R-:W-:Y:S05]  /*c330*/  WARPSYNC.COLLECTIVE R91, `(.L_x_2848) ;  /* 0x000000005b087348 */ /* 0x000fea0003c00000 */
[----:B------:R0:W1:Y:S02]  /*c340*/  SHFL.IDX P0, R123, R88, R89, R90 ;  /* 0x00000059587b7389 */ /* 0x000064000000005a */
[----:B01----:R-:W-:Y:S05]  /*c350*/  ENDCOLLECTIVE ;  /* 0x000000000000791b */ /* 0x003fea0003800000 */
.L_x_2848:
[----:B------:R-:W-:Y:S02]  /*c360*/  MOV R88, R15 ;  /* 0x0000000f00587202 */ /* 0x000fe40000000f00 */
[----:B------:R-:W-:-:S07]  /*c370*/  MOV R56, R123 ;  /* 0x0000007b00387202 */ /* 0x000fce0000000f00 */
[----:B------:R-:W-:Y:S05]  /*c380*/  WARPSYNC.COLLECTIVE R91, `(.L_x_2849) ;  /* 0x000000005b087348 */ /* 0x000fea0003c00000 */
[----:B------:R0:W1:Y:S02]  /*c390*/  SHFL.IDX P0, R123, R88, R89, R90 ;  /* 0x00000059587b7389 */ /* 0x000064000000005a */
[----:B01----:R-:W-:Y:S05]  /*c3a0*/  ENDCOLLECTIVE ;  /* 0x000000000000791b */ /* 0x003fea0003800000 */
.L_x_2849:
[----:B------:R-:W-:Y:S02]  /*c3b0*/  MOV R88, R16 ;  /* 0x0000001000587202 */ /* 0x000fe40000000f00 */
[----:B------:R-:W-:-:S07]  /*c3c0*/  MOV R58, R123 ;  /* 0x0000007b003a7202 */ /* 0x000fce0000000f00 */
[----:B------:R-:W-:Y:S05]  /*c3d0*/  WARPSYNC.COLLECTIVE R91, `(.L_x_2850) ;  /* 0x000000005b087348 */ /* 0x000fea0003c00000 */
[----:B------:R0:W1:Y:S02]  /*c3e0*/  SHFL.IDX P0, R123, R88, R89, R90 ;  /* 0x00000059587b7389 */ /* 0x000064000000005a */
[----:B01----:R-:W-:Y:S05]  /*c3f0*/  ENDCOLLECTIVE ;  /* 0x000000000000791b */ /* 0x003fea0003800000 */
.L_x_2850:
[----:B------:R-:W-:Y:S02]  /*c400*/  MOV R88, R17 ;  /* 0x0000001100587202 */ /* 0x000fe40000000f00 */
[----:B------:R-:W-:-:S07]  /*c410*/  MOV R60, R123 ;  /* 0x0000007b003c7202 */ /* 0x000fce0000000f00 */
[----:B------:R-:W-:Y:S05]  /*c420*/  WARPSYNC.COLLECTIVE R91, `(.L_x_2851) ;  /* 0x000000005b087348 */ /* 0x000fea0003c00000 */
[----:B------:R0:W1:Y:S02]  /*c430*/  SHFL.IDX P0, R123, R88, R89, R90 ;  /* 0x00000059587b7389 */ /* 0x000064000000005a */
[----:B01----:R-:W-:Y:S05]  /*c440*/  ENDCOLLECTIVE ;  /* 0x000000000000791b */ /* 0x003fea0003800000 */
.L_x_2851:
[----:B------:R-:W-:Y:S02]  /*c450*/  MOV R88, R18 ;  /* 0x0000001200587202 */ /* 0x000fe40000000f00 */
[----:B------:R-:W-:-:S07]  /*c460*/  MOV R62, R123 ;  /* 0x0000007b003e7202 */ /* 0x000fce0000000f00 */
[----:B------:R-:W-:Y:S05]  /*c470*/  WARPSYNC.COLLECTIVE R91, `(.L_x_2852) ;  /* 0x000000005b087348 */ /* 0x000fea0003c00000 */
[----:B------:R0:W1:Y:S02]  /*c480*/  SHFL.IDX P0, R123, R88, R89, R90 ;  /* 0x00000059587b7389 */ /* 0x000064000000005a */
[----:B01----:R-:W-:Y:S05]  /*c490*/  ENDCOLLECTIVE ;  /* 0x000000000000791b */ /* 0x003fea0003800000 */
.L_x_2852:
[----:B------:R-:W-:Y:S01]  /*c4a0*/  MOV R88, R19 ;  /* 0x0000001300587202 */ /* 0x000fe20000000f00 */
[-C--:B------:R-:W-:Y:S01]  /*c4b0*/  FFMA R65, R46, R123.reuse, R65 ;  /* 0x0000007b2e417223 */ /* 0x080fe20000000041 */
[----:B------:R-:W-:-:S07]  /*c4c0*/  FFMA R161, R79, R123, R161 ;  /* 0x0000007b4fa17223 */ /* 0x000fce00000000a1 */
[----:B------:R-:W-:Y:S05]  /*c4d0*/  WARPSYNC.COLLECTIVE R91, `(.L_x_2853) ;  /* 0x000000005b087348 */ /* 0x000fea0003c00000 */
[----:B------:R0:W1:Y:S02]  /*c4e0*/  SHFL.IDX P0, R123, R88, R89, R90 ;  /* 0x00000059587b7389 */ /* 0x000064000000005a */
[----:B01----:R-:W-:Y:S05]  /*c4f0*/  ENDCOLLECTIVE ;  /* 0x000000000000791b */ /* 0x003fea0003800000 */
.L_x_2853:
[C---:B------:R-:W-:Y:S01]  /*c500*/  FFMA R81, R48.reuse, R46, R81 ;  /* 0x0000002e30517223 */ /* 0x040fe20000000051 */
[----:B------:R-:W-:Y:S01]  /*c510*/  FFMA R77, R48, R79, R77 ;  /* 0x0000004f304d7223 */ /* 0x000fe2000000004d */
[----:B------:R-:W-:Y:S02]  /*c520*/  MOV R88, R20 ;  /* 0x0000001400587202 */ /* 0x000fe40000000f00 */
[----:B------:R-:W-:-:S07]  /*c530*/  MOV R48, R123 ;  /* 0x0000007b00307202 */ /* 0x000fce0000000f00 */
[----:B------:R-:W-:Y:S05]  /*c540*/  WARPSYNC.COLLECTIVE R91, `(.L_x_2854) ;  /* 0x000000005b087348 */ /* 0x000fea0003c00000 */
[----:B------:R0:W1:Y:S02]  /*c550*/  SHFL.IDX P0, R123, R88, R89, R90 ;  /* 0x00000059587b7389 */ /* 0x000064000000005a */
[----:B01----:R-:W-:Y:S05]  /*c560*/  ENDCOLLECTIVE ;  /* 0x000000000000791b */ /* 0x003fea0003800000 */
.L_x_2854:
[-C--:B------:R-:W-:Y:S01]  /*c570*/  FFMA R51, R46, R50.reuse, R51 ;  /* 0x000000322e337223 */ /* 0x080fe20000000033 */
[----:B------:R-:W-:Y:S01]  /*c580*/  FFMA R147, R79, R50, R147 ;  /* 0x000000324f937223 */ /* 0x000fe20000000093 */
[----:B------:R-:W-:Y:S02]  /*c590*/  MOV R88, R21 ;  /* 0x0000001500587202 */ /* 0x000fe40000000f00 */
[----:B------:R-:W-:-:S07]  /*c5a0*/  MOV R50, R123 ;  /* 0x0000007b00327202 */ /* 0x000fce0000000f00 */
[----:B------:R-:W-:Y:S05]  /*c5b0*/  WARPSYNC.COLLECTIVE R91, `(.L_x_2855) ;  /* 0x000000005b087348 */ /* 0x000fea0003c00000 */
[----:B------:R0:W1:Y:S02]  /*c5c0*/  SHFL.IDX P0, R123, R88, R89, R90 ;  /* 0x00000059587b7389 */ /* 0x000064000000005a */
[----:B01----:R-:W-:Y:S05]  /*c5d0*/  ENDCOLLECTIVE ;  /* 0x000000000000791b */ /* 0x003fea0003800000 */
.L_x_2855:
[-C--:B------:R-:W-:Y:S01]  /*c5e0*/  FFMA R53, R46, R52.reuse, R53 ;  /* 0x000000342e357223 */ /* 0x080fe20000000035 */
[----:B------:R-:W-:Y:S01]  /*c5f0*/  FFMA R149, R79, R52, R149 ;  /* 0x000000344f957223 */ /* 0x000fe20000000095 */
[----:B------:R-:W-:Y:S02]  /*c600*/  MOV R88, R22 ;  /* 0x0000001600587202 */ /* 0x000fe40000000f00 */
[----:B------:R-:W-:-:S07]  /*c610*/  MOV R52, R123 ;  /* 0x0000007b00347202 */ /* 0x000fce0000000f00 */
[----:B------:R-:W-:Y:S05]  /*c620*/  WARPSYNC.COLLECTIVE R91, `(.L_x_2856) ;  /* 0x000000005b087348 */ /* 0x000fea0003c00000 */
[----:B------:R0:W1:Y:S02]  /*c630*/  SHFL.IDX P0, R123, R88, R89, R90 ;  /* 0x00000059587b7389 */ /* 0x000064000000005a */
[----:B01----:R-:W-:Y:S05]  /*c640*/  ENDCOLLECTIVE ;  /* 0x000000000000791b */ /* 0x003fea0003800000 */
.L_x_2856:
[-C--:B------:R-:W-:Y:S01]  /*c650*/  FFMA R55, R46, R54.reuse, R55 ;  /* 0x000000362e377223 */ /* 0x080fe20000000037 */
[----:B------:R-:W-:Y:S01]  /*c660*/  FFMA R151, R79, R54, R151 ;  /* 0x000000364f977223 */ /* 0x000fe20000000097 */
[----:B------:R-:W-:Y:S02]  /*c670*/  MOV R88, R23 ;  /* 0x0000001700587202 */ /* 0x000fe40000000f00 */
[----:B------:R-:W-:-:S07]  /*c680*/  MOV R54, R123 ;  /* 0x0000007b00367202 */ /* 0x000fce0000000f00 */
[----:B------:R-:W-:Y:S05]  /*c690*/  WARPSYNC.COLLECTIVE R91, `(.L_x_2857) ;  /* 0x000000005b087348 */ /* 0x000fea0003c00000 */
[----:B------:R0:W1:Y:S02]  /*c6a0*/  SHFL.IDX P0, R123, R88, R89, R90 ;  /* 0x00000059587b7389 */ /* 0x000064000000005a */
[----:B01----:R-:W-:Y:S05]  /*c6b0*/  ENDCOLLECTIVE ;  /* 0x000000000000791b */ /* 0x003fea0003800000 */
.L_x_2857:
[-C--:B------:R-:W-:Y:S01]  /*c6c0*/  FFMA R57, R46, R56.reuse, R57 ;  /* 0x000000382e397223 */ /* 0x080fe20000000039 */
[----:B------:R-:W-:Y:S01]  /*c6d0*/  FFMA R153, R79, R56, R153 ;  /* 0x000000384f997223 */ /* 0x000fe20000000099 */
[----:B------:R-:W-:Y:S02]  /*c6e0*/  MOV R88, R24 ;  /* 0x0000001800587202 */ /* 0x000fe40000000f00 */
[----:B------:R-:W-:-:S07]  /*c6f0*/  MOV R56, R123 ;  /* 0x0000007b00387202 */ /* 0x000fce0000000f00 */
[----:B------:R-:W-:Y:S05]  /*c700*/  WARPSYNC.COLLECTIVE R91, `(.L_x_2858) ;  /* 0x000000005b087348 */ /* 0x000fea0003c00000 */
[----:B------:R0:W1:Y:S02]  /*c710*/  SHFL.IDX P0, R123, R88, R89, R90 ;  /* 0x00000059587b7389 */ /* 0x000064000000005a */
[----:B01----:R-:W-:Y:S05]  /*c720*/  ENDCOLLECTIVE ;  /* 0x000000000000791b */ /* 0x003fea0003800000 */
.L_x_2858:
[-C--:B------:R-:W-:Y:S01]  /*c730*/  FFMA R59, R46, R58.reuse, R59 ;  /* 0x0000003a2e3b7223 */ /* 0x080fe2000000003b */
[----:B------:R-:W-:Y:S01]  /*c740*/  FFMA R155, R79, R58, R155 ;  /* 0x0000003a4f9b7223 */ /* 0x000fe2000000009b */
[----:B------:R-:W-:Y:S02]  /*c750*/  MOV R88, R25 ;  /* 0x0000001900587202 */ /* 0x000fe40000000f00 */
[----:B------:R-:W-:-:S07]  /*c760*/  MOV R58, R123 ;  /* 0x0000007b003a7202 */ /* 0x000fce0000000f00 */
[----:B------:R-:W-:Y:S05]  /*c770*/  WARPSYNC.COLLECTIVE R91, `(.L_x_2859) ;  /* 0x000000005b087348 */ /* 0x000fea0003c00000 */
[----:B------:R0:W1:Y:S02]  /*c780*/  SHFL.IDX P0, R123, R88, R89, R90 ;  /* 0x00000059587b7389 */ /* 0x000064000000005a */
[----:B01----:R-:W-:Y:S05]  /*c790*/  ENDCOLLECTIVE ;  /* 0x000000000000791b */ /* 0x003fea0003800000 */
.L_x_2859:
[-C--:B------:R-:W-:Y:S01]  /*c7a0*/  FFMA R61, R46, R60.reuse, R61 ;  /* 0x0000003c2e3d7223 */ /* 0x080fe2000000003d */
[----:B------:R-:W-:Y:S01]  /*c7b0*/  FFMA R157, R79, R60, R157 ;  /* 0x0000003c4f9d7223 */ /* 0x000fe2000000009d */
[----:B------:R-:W-:Y:S02]  /*c7c0*/  MOV R88, R26 ;  /* 0x0000001a00587202 */ /* 0x000fe40000000f00 */
[----:B------:R-:W-:-:S07]  /*c7d0*/  MOV R60, R123 ;  /* 0x0000007b003c7202 */ /* 0x000fce0000000f00 */
[----:B------:R-:W-:Y:S05]  /*c7e0*/  WARPSYNC.COLLECTIVE R91, `(.L_x_2860) ;  /* 0x000000005b087348 */ /* 0x000fea0003c00000 */
[----:B------:R0:W1:Y:S02]  /*c7f0*/  SHFL.IDX P0, R123, R88, R89, R90 ;  /* 0x00000059587b7389 */ /* 0x000064000000005a */
[----:B01----:R-:W-:Y:S05]  /*c800*/  ENDCOLLECTIVE ;  /* 0x000000000000791b */ /* 0x003fea0003800000 */
.L_x_2860:
[-C--:B------:R-:W-:Y:S01]  /*c810*/  FFMA R63, R46, R62.reuse, R63 ;  /* 0x0000003e2e3f7223 */ /* 0x080fe2000000003f */
[----:B------:R-:W-:Y:S01]  /*c820*/  FFMA R159, R79, R62, R159 ;  /* 0x0000003e4f9f7223 */ /* 0x000fe2000000009f */
[----:B------:R-:W-:Y:S02]  /*c830*/  MOV R88, R28 ;  /* 0x0000001c00587202 */ /* 0x000fe40000000f00 */
[----:B------:R-:W-:-:S07]  /*c840*/  MOV R62, R123 ;  /* 0x0000007b003e7202 */ /* 0x000fce0000000f00 */
[----:B------:R-:W-:Y:S05]  /*c850*/  WARPSYNC.COLLECTIVE R91, `(.L_x_2861) ;  /* 0x000000005b087348 */ /* 0x000fea0003c00000 */
[----:B------:R0:W1:Y:S02]  /*c860*/  SHFL.IDX P0, R123, R88, R89, R90 ;  /* 0x00000059587b7389 */ /* 0x000064000000005a */
[----:B01----:R-:W-:Y:S05]  /*c870*/  ENDCOLLECTIVE ;  /* 0x000000000000791b */ /* 0x003fea0003800000 */
.L_x_2861:
[----:B------:R-:W-:Y:S01]  /*c880*/  FFMA R10, R11, R64, R10 ;  /* 0x000000400b0a7223 */ /* 0x000fe2000000000a */
[----:B------:R-:W-:Y:S02]  /*c890*/  MOV R88, R29 ;  /* 0x0000001d00587202 */ /* 0x000fe40000000f00 */
[----:B------:R-:W-:-:S07]  /*c8a0*/  MOV R64, R123 ;  /* 0x0000007b00407202 */ /* 0x000fce0000000f00 */
[----:B------:R-:W-:Y:S05]  /*c8b0*/  WARPSYNC.COLLECTIVE R91, `(.L_x_2862) ;  /* 0x000000005b087348 */ /* 0x000fea0003c00000 */
[----:B------:R0:W1:Y:S02]  /*c8c0*/  SHFL.IDX P0, R123, R88, R89, R90 ;  /* 0x00000059587b7389 */ /* 0x000064000000005a */
[----:B01----:R-:W-:Y:S05]  /*c8d0*/  ENDCOLLECTIVE ;  /* 0x000000000000791b */ /* 0x003fea0003800000 */
.L_x_2862:
[----:B------:R-:W-:Y:S01]  /*c8e0*/  FFMA R102, R11, R66, R102 ;  /* 0x000000420b667223 */ /* 0x000fe20000000066 */
[----:B------:R-:W-:Y:S02]  /*c8f0*/  MOV R88, R30 ;  /* 0x0000001e00587202 */ /* 0x000fe40000000f00 */
[----:B------:R-:W-:-:S07]  /*c900*/  MOV R66, R123 ;  /* 0x0000007b00427202 */ /* 0x000fce0000000f00 */
[----:B------:R-:W-:Y:S05]  /*c910*/  WARPSYNC.COLLECTIVE R91, `(.L_x_2863) ;  /* 0x000000005b087348 */ /* 0x000fea0003c00000 */
[----:B------:R0:W1:Y:S02]  /*c920*/  SHFL.IDX P0, R123, R88, R89, R90 ;  /* 0x00000059587b7389 */ /* 0x000064000000005a */
[----:B01----:R-:W-:Y:S05]  /*c930*/  ENDCOLLECTIVE ;  /* 0x000000000000791b */ /* 0x003fea0003800000 */
.L_x_2863:
[----:B------:R-:W-:Y:S01]  /*c940*/  MOV R88, R31 ;  /* 0x0000001f00587202 */ /* 0x000fe20000000f00 */
[-C--:B------:R-:W-:Y:S01]  /*c950*/  FFMA R103, R46, R123.reuse, R103 ;  /* 0x0000007b2e677223 */ /* 0x080fe20000000067 */
[----:B------:R-:W-:-:S07]  /*c960*/  FFMA R104, R79, R123, R104 ;  /* 0x0000007b4f687223 */ /* 0x000fce0000000068 */
[----:B------:R-:W-:Y:S05]  /*c970*/  WARPSYNC.COLLECTIVE R91, `(.L_x_2864) ;  /* 0x000000005b087348 */ /* 0x000fea0003c00000 */
[----:B------:R0:W1:Y:S02]  /*c980*/  SHFL.IDX P0, R123, R88, R89, R90 ;  /* 0x00000059587b7389 */ /* 0x000064000000005a */
[----:B01----:R-:W-:Y:S05]  /*c990*/  ENDCOLLECTIVE ;  /* 0x000000000000791b */ /* 0x003fea0003800000 */
.L_x_2864:
[C---:B------:R-:W-:Y:S01]  /*c9a0*/  FFMA R78, R11.reuse, R83, R78 ;  /* 0x000000530b4e7223 */ /* 0x040fe2000000004e */
[----:B------:R-:W-:Y:S01]  /*c9b0*/  FFMA R86, R11, R87, R86 ;  /* 0x000000570b567223 */ /* 0x000fe20000000056 */
[----:B------:R-:W-:Y:S02]  /*c9c0*/  MOV R88, R32 ;  /* 0x0000002000587202 */ /* 0x000fe40000000f00 */
[----:B------:R-:W-:-:S07]  /*c9d0*/  MOV R11, R123 ;  /* 0x0000007b000b7202 */ /* 0x000fce0000000f00 */
[----:B------:R-:W-:Y:S05]  /*c9e0*/  WARPSYNC.COLLECTIVE R91, `(.L_x_2865) ;  /* 0x000000005b087348 */ /* 0x000fea0003c00000 */
[----:B------:R0:W1:Y:S02]  /*c9f0*/  SHFL.IDX P0, R123, R88, R89, R90 ;  /* 0x00000059587b7389 */ /* 0x000064000000005a */
[----:B01----:R-:W-:Y:S05]  /*ca00*/  ENDCOLLECTIVE ;  /* 0x000000000000791b */ /* 0x003fea0003800000 */
.L_x_2865:
[-C--:B------:R-:W-:Y:S01]  /*ca10*/  FFMA R67, R46, R48.reuse, R67 ;  /* 0x000000302e437223 */ /* 0x080fe20000000043 */
[----:B------:R-:W-:Y:S01]  /*ca20*/  FFMA R163, R79, R48, R163 ;  /* 0x000000304fa37223 */ /* 0x000fe200000000a3 */
[----:B------:R-:W-:Y:S02]  /*ca30*/  MOV R88, R34 ;  /* 0x0000002200587202 */ /* 0x000fe40000000f00 */
[----:B------:R-:W-:-:S07]  /*ca40*/  MOV R48, R123 ;  /* 0x0000007b00307202 */ /* 0x000fce0000000f00 */
[----:B------:R-:W-:Y:S05]  /*ca50*/  WARPSYNC.COLLECTIVE R91, `(.L_x_2866) ;  /* 0x000000005b087348 */ /* 0x000fea0003c00000 */
[----:B------:R0:W1:Y:S02]  /*ca60*/  SHFL.IDX P0, R123, R88, R89, R90 ;  /* 0x00000059587b7389 */ /* 0x000064000000005a */
[----:B01----:R-:W-:Y:S05]  /*ca70*/  ENDCOLLECTIVE ;  /* 0x000000000000791b */ /* 0x003fea0003800000 */
.L_x_2866:
[-C--:B------:R-:W-:Y:S01]  /*ca80*/  FFMA R69, R46, R50.reuse, R69 ;  /* 0x000000322e457223 */ /* 0x080fe20000000045 */
[----:B------:R-:W-:Y:S01]  /*ca90*/  FFMA R165, R79, R50, R165 ;  /* 0x000000324fa57223 */ /* 0x000fe200000000a5 */
[----:B------:R-:W-:Y:S02]  /*caa0*/  MOV R88, R35 ;  /* 0x0000002300587202 */ /* 0x000fe40000000f00 */
[----:B------:R-:W-:-:S07]  /*cab0*/  MOV R50, R123 ;  /* 0x0000007b00327202 */ /* 0x000fce0000000f00 */
[----:B------:R-:W-:Y:S05]  /*cac0*/  WARPSYNC.COLLECTIVE R91, `(.L_x_2867) ;  /* 0x000000005b087348 */ /* 0x000fea0003c00000 */
[----:B------:R0:W1:Y:S02]  /*cad0*/  SHFL.IDX P0, R123, R88, R89, R90 ;  /* 0x00000059587b7389 */ /* 0x000064000000005a */
[----:B01----:R-:W-:Y:S05]  /*cae0*/  ENDCOLLECTIVE ;  /* 0x000000000000791b */ /* 0x003fea0003800000 */
.L_x_2867:
[-C--:B------:R-:W-:Y:S01]  /*caf0*/  FFMA R71, R46, R52.reuse, R71 ;  /* 0x000000342e477223 */ /* 0x080fe20000000047 */
[----:B------:R-:W-:Y:S01]  /*cb00*/  FFMA R72, R79, R52, R72 ;  /* 0x000000344f487223 */ /* 0x000fe20000000048 */
[----:B------:R-:W-:Y:S02]  /*cb10*/  MOV R88, R36 ;  /* 0x0000002400587202 */ /* 0x000fe40000000f00 */
[----:B------:R-:W-:-:S07]  /*cb20*/  MOV R52, R123 ;  /* 0x0000007b00347202 */ /* 0x000fce0000000f00 */
[----:B------:R-:W-:Y:S05]  /*cb30*/  WARPSYNC.COLLECTIVE R91, `(.L_x_2868) ;  /* 0x000000005b087348 */ /* 0x000fea0003c00000 */
[----:B------:R0:W1:Y:S02]  /*cb40*/  SHFL.IDX P0, R123, R88, R89, R90 ;  /* 0x00000059587b7389 */ /* 0x000064000000005a */
[----:B01----:R-:W-:Y:S05]  /*cb50*/  ENDCOLLECTIVE ;  /* 0x000000000000791b */ /* 0x003fea0003800000 */
.L_x_2868:
[-C--:B------:R-:W-:Y:S01]  /*cb60*/  FFMA R73, R46, R54.reuse, R73 ;  /* 0x000000362e497223 */ /* 0x080fe20000000049 */
[----:B------:R-:W-:Y:S01]  /*cb70*/  FFMA R74, R79, R54, R74 ;  /* 0x000000364f4a7223 */ /* 0x000fe2000000004a */
[----:B------:R-:W-:Y:S02]  /*cb80*/  MOV R88, R37 ;  /* 0x0000002500587202 */ /* 0x000fe40000000f00 */
[----:B------:R-:W-:-:S07]  /*cb90*/  MOV R54, R123 ;  /* 0x0000007b00367202 */ /* 0x000fce0000000f00 */
[----:B------:R-:W-:Y:S05]  /*cba0*/  WARPSYNC.COLLECTIVE R91, `(.L_x_2869) ;  /* 0x000000005b087348 */ /* 0x000fea0003c00000 */
[----:B------:R0:W1:Y:S02]  /*cbb0*/  SHFL.IDX P0, R123, R88, R89, R90 ;  /* 0x00000059587b7389 */ /* 0x000064000000005a */
[----:B01----:R-:W-:Y:S05]  /*cbc0*/  ENDCOLLECTIVE ;  /* 0x000000000000791b */ /* 0x003fea0003800000 */
.L_x_2869:
[-C--:B------:R-:W-:Y:S01]  /*cbd0*/  FFMA R75, R46, R56.reuse, R75 ;  /* 0x000000382e4b7223 */ /* 0x080fe2000000004b */
[----:B------:R-:W-:Y:S01]  /*cbe0*/  FFMA R92, R79, R56, R92 ;  /* 0x000000384f5c7223 */ /* 0x000fe2000000005c */
[----:B------:R-:W-:Y:S02]  /*cbf0*/  MOV R88, R38 ;  /* 0x0000002600587202 */ /* 0x000fe40000000f00 */
[----:B------:R-:W-:-:S07]  /*cc00*/  MOV R56, R123 ;  /* 0x0000007b00387202 */ /* 0x000fce0000000f00 */
[----:B------:R-:W-:Y:S05]  /*cc10*/  WARPSYNC.COLLECTIVE R91, `(.L_x_2870) ;  /* 0x000000005b087348 */ /* 0x000fea0003c00000 */
[----:B------:R0:W1:Y:S02]  /*cc20*/  SHFL.IDX P0, R123, R88, R89, R90 ;  /* 0x00000059587b7389 */ /* 0x000064000000005a */
[----:B01----:R-:W-:Y:S05]  /*cc30*/  ENDCOLLECTIVE ;  /* 0x000000000000791b */ /* 0x003fea0003800000 */
.L_x_2870:
[-C--:B------:R-:W-:Y:S01]  /*cc40*/  FFMA R93, R46, R58.reuse, R93 ;  /* 0x0000003a2e5d7223 */ /* 0x080fe2000000005d */
[----:B------:R-:W-:Y:S01]  /*cc50*/  FFMA R94, R79, R58, R94 ;  /* 0x0000003a4f5e7223 */ /* 0x000fe2000000005e */
[----:B------:R-:W-:Y:S02]  /*cc60*/  MOV R88, R39 ;  /* 0x0000002700587202 */ /* 0x000fe40000000f00 */
[----:B------:R-:W-:-:S07]  /*cc70*/  MOV R58, R123 ;  /* 0x0000007b003a7202 */ /* 0x000fce0000000f00 */
[----:B------:R-:W-:Y:S05]  /*cc80*/  WARPSYNC.COLLECTIVE R91, `(.L_x_2871) ;  /* 0x000000005b087348 */ /* 0x000fea0003c00000 */
[----:B------:R0:W1:Y:S02]  /*cc90*/  SHFL.IDX P0, R123, R88, R89, R90 ;  /* 0x00000059587b7389 */ /* 0x000064000000005a */
[----:B01----:R-:W-:Y:S05]  /*cca0*/  ENDCOLLECTIVE ;  /* 0x000000000000791b */ /* 0x003fea0003800000 */
.L_x_2871:
[-C--:B------:R-:W-:Y:S01]  /*ccb0*/  FFMA R95, R46, R60.reuse, R95 ;  /* 0x0000003c2e5f7223 */ /* 0x080fe2000000005f */
[----:B------:R-:W-:Y:S01]  /*ccc0*/  FFMA R96, R79, R60, R96 ;  /* 0x0000003c4f607223 */ /* 0x000fe20000000060 */
[----:B------:R-:W-:Y:S02]  /*ccd0*/  MOV R88, R40 ;  /* 0x0000002800587202 */ /* 0x000fe40000000f00 */
[----:B------:R-:W-:-:S07]  /*cce0*/  MOV R60, R123 ;  /* 0x0000007b003c7202 */ /* 0x000fce0000000f00 */
[----:B------:R-:W-:Y:S05]  /*ccf0*/  WARPSYNC.COLLECTIVE R91, `(.L_x_2872) ;  /* 0x000000005b087348 */ /* 0x000fea0003c00000 */
[----:B------:R0:W1:Y:S02]  /*cd00*/  SHFL.IDX P0, R123, R88, R89, R90 ;  /* 0x00000059587b7389 */ /* 0x000064000000005a */
[----:B01----:R-:W-:Y:S05]  /*cd10*/  ENDCOLLECTIVE ;  /* 0x000000000000791b */ /* 0x003fea0003800000 */
.L_x_2872:
[-C--:B------:R-:W-:Y:S01]  /*cd20*/  FFMA R97, R46, R62.reuse, R97 ;  /* 0x0000003e2e617223 */ /* 0x080fe20000000061 */
[----:B------:R-:W-:Y:S01]  /*cd30*/  FFMA R98, R79, R62, R98 ;  /* 0x0000003e4f627223 */ /* 0x000fe20000000062 */
[----:B------:R-:W-:Y:S02]  /*cd40*/  MOV R88, R41 ;  /* 0x0000002900587202 */ /* 0x000fe40000000f00 */
[----:B------:R-:W-:-:S07]  /*cd50*/  MOV R62, R123 ;  /* 0x0000007b003e7202 */ /* 0x000fce0000000f00 */
[----:B------:R-:W-:Y:S05]  /*cd60*/  WARPSYNC.COLLECTIVE R91, `(.L_x_2873) ;  /* 0x000000005b087348 */ /* 0x000fea0003c00000 */
[----:B------:R0:W1:Y:S02]  /*cd70*/  SHFL.IDX P0, R123, R88, R89, R90 ;  /* 0x00000059587b7389 */ /* 0x000064000000005a */
[----:B01----:R-:W-:Y:S05]  /*cd80*/  ENDCOLLECTIVE ;  /* 0x000000000000791b */ /* 0x003fea0003800000 */
.L_x_2873:
[----:B------:R-:W-:Y:S02]  /*cd90*/  MOV R88, R42 ;  /* 0x0000002a00587202 */ /* 0x000fe40000000f00 */
[----:B------:R-:W-:-:S07]  /*cda0*/  MOV R83, R123 ;  /* 0x0000007b00537202 */ /* 0x000fce0000000f00 */
[----:B------:R-:W-:Y:S05]  /*cdb0*/  WARPSYNC.COLLECTIVE R91, `(.L_x_2874) ;  /* 0x000000005b087348 */ /* 0x000fea0003c00000 */
[----:B------:R0:W1:Y:S02]  /*cdc0*/  SHFL.IDX P0, R123, R88, R89, R90 ;  /* 0x00000059587b7389 */ /* 0x000064000000005a */
[----:B01----:R-:W-:Y:S05]  /*cdd0*/  ENDCOLLECTIVE ;  /* 0x000000000000791b */ /* 0x003fea0003800000 */
.L_x_2874:
        /* <DEDUP_REMOVED lines=24> */
.L_x_2875:
[----:B------:R-:W-:Y:S01]  /*cf60*/  FFMA R110, R79, R50, R110 ;  /* 0x000000324f6e7223 */ /* 0x000fe2000000006e */
[----:B------:R-:W-:Y:S02]  /*cf70*/  MOV R88, R33 ;  /* 0x0000002100587202 */ /* 0x000fe40000000f00 */
[----:B------:R-:W-:-:S07]  /*cf80*/  MOV R50, R123 ;  /* 0x0000007b00327202 */ /* 0x000fce0000000f00 */
[----:B------:R-:W-:Y:S05]  /*cf90*/  WARPSYNC.COLLECTIVE R91, `(.L_x_2876) ;  /* 0x000000005b087348 */ /* 0x000fea0003c00000 */
[----:B------:R0:W1:Y:S02]  /*cfa0*/  SHFL.IDX P0, R123, R88, R89, R90 ;  /* 0x00000059587b7389 */ /* 0x000064000000005a */
[----:B01----:R-:W-:Y:S05]  /*cfb0*/  ENDCOLLECTIVE ;  /* 0x000000000000791b */ /* 0x003fea0003800000 */
.L_x_2876:
        /* <DEDUP_REMOVED lines=12> */
.L_x_2877:
[----:B------:R-:W-:Y:S02]  /*d080*/  MOV R88, R12 ;  /* 0x0000000c00587202 */ /* 0x000fe40000000f00 */
[----:B------:R-:W-:-:S07]  /*d090*/  MOV R48, R123 ;  /* 0x0000007b00307202 */ /* 0x000fce0000000f00 */
[----:B------:R-:W-:Y:S05]  /*d0a0*/  WARPSYNC.COLLECTIVE R91, `(.L_x_2878) ;  /* 0x000000005b087348 */ /* 0x000fea0003c00000 */
[----:B------:R0:W1:Y:S02]  /*d0b0*/  SHFL.IDX P0, R123, R88, R89, R90 ;  /* 0x00000059587b7389 */ /* 0x000064000000005a */
[----:B01----:R-:W-:Y:S05]  /*d0c0*/  ENDCOLLECTIVE ;  /* 0x000000000000791b */ /* 0x003fea0003800000 */
.L_x_2878:
[----:B------:R-:W-:Y:S02]  /*d0d0*/  MOV R88, R13 ;  /* 0x0000000d00587202 */ /* 0x000fe40000000f00 */
[----:B------:R-:W-:-:S07]  /*d0e0*/  MOV R52, R123 ;  /* 0x0000007b00347202 */ /* 0x000fce0000000f00 */
[----:B------:R-:W-:Y:S05]  /*d0f0*/  WARPSYNC.COLLECTIVE R91, `(.L_x_2879) ;  /* 0x000000005b087348 */ /* 0x000fea0003c00000 */
[----:B------:R0:W1:Y:S02]  /*d100*/  SHFL.IDX P0, R123, R88, R89, R90 ;  /* 0x00000059587b7389 */ /* 0x000064000000005a */
[----:B01----:R-:W-:Y:S05]  /*d110*/  ENDCOLLECTIVE ;  /* 0x000000000000791b */ /* 0x003fea0003800000 */
.L_x_2879:
[----:B------:R-:W-:Y:S02]  /*d120*/  MOV R88, R14 ;  /* 0x0000000e00587202 */ /* 0x000fe40000000f00 */
[----:B------:R-:W-:-:S07]  /*d130*/  MOV R54, R123 ;  /* 0x0000007b00367202 */ /* 0x000fce0000000f00 */
[----:B------:R-:W-:Y:S05]  /*d140*/  WARPSYNC.COLLECTIVE R91, `(.L_x_2880) ;  /* 0x000000005b087348 */ /* 0x000fea0003c00000 */
[----:B------:R0:W1:Y:S02]  /*d150*/  SHFL.IDX P0, R123, R88, R89, R90 ;  /* 0x00000059587b7389 */ /* 0x000064000000005a */
[----:B01----:R-:W-:Y:S05]  /*d160*/  ENDCOLLECTIVE ;  /* 0x000000000000791b */ /* 0x003fea0003800000 */
.L_x_2880:
[----:B------:R-:W-:Y:S02]  /*d170*/  MOV R88, R15 ;  /* 0x0000000f00587202 */ /* 0x000fe40000000f00 */
[----:B------:R-:W-:-:S07]  /*d180*/  MOV R56, R123 ;  /* 0x0000007b00387202 */ /* 0x000fce0000000f00 */
[----:B------:R-:W-:Y:S05]  /*d190*/  WARPSYNC.COLLECTIVE R91, `(.L_x_2881) ;  /* 0x000000005b087348 */ /* 0x000fea0003c00000 */
[----:B------:R0:W1:Y:S02]  /*d1a0*/  SHFL.IDX P0, R123, R88, R89, R90 ;  /* 0x00000059587b7389 */ /* 0x000064000000005a */
[----:B01----:R-:W-:Y:S05]  /*d1b0*/  ENDCOLLECTIVE ;  /* 0x000000000000791b */ /* 0x003fea0003800000 */
.L_x_2881:
[----:B------:R-:W-:Y:S02]  /*d1c0*/  MOV R88, R16 ;  /* 0x0000001000587202 */ /* 0x000fe40000000f00 */
[----:B------:R-:W-:-:S07]  /*d1d0*/  MOV R58, R123 ;  /* 0x0000007b003a7202 */ /* 0x000fce0000000f00 */
[----:B------:R-:W-:Y:S05]  /*d1e0*/  WARPSYNC.COLLECTIVE R91, `(.L_x_2882) ;  /* 0x000000005b087348 */ /* 0x000fea0003c00000 */
[----:B------:R0:W1:Y:S02]  /*d1f0*/  SHFL.IDX P0, R123, R88, R89, R90 ;  /* 0x00000059587b7389 */ /* 0x000064000000005a */
[----:B01----:R-:W-:Y:S05]  /*d200*/  ENDCOLLECTIVE ;  /* 0x000000000000791b */ /* 0x003fea0003800000 */
.L_x_2882:
[----:B------:R-:W-:Y:S02]  /*d210*/  MOV R88, R17 ;  /* 0x0000001100587202 */ /* 0x000fe40000000f00 */
[----:B------:R-:W-:-:S07]  /*d220*/  MOV R60, R123 ;  /* 0x0000007b003c7202 */ /* 0x000fce0000000f00 */
[----:B------:R-:W-:Y:S05]  /*d230*/  WARPSYNC.COLLECTIVE R91, `(.L_x_2883) ;  /* 0x000000005b087348 */ /* 0x000fea0003c00000 */
[----:B------:R0:W1:Y:S02]  /*d240*/  SHFL.IDX P0, R123, R88, R89, R90 ;  /* 0x00000059587b7389 */ /* 0x000064000000005a */
[----:B01----:R-:W-:Y:S05]  /*d250*/  ENDCOLLECTIVE ;  /* 0x000000000000791b */ /* 0x003fea0003800000 */
.L_x_2883:
[----:B------:R-:W-:Y:S02]  /*d260*/  MOV R88, R18 ;  /* 0x0000001200587202 */ /* 0x000fe40000000f00 */
[----:B------:R-:W-:-:S07]  /*d270*/  MOV R62, R123 ;  /* 0x0000007b003e7202 */ /* 0x000fce0000000f00 */
[----:B------:R-:W-:Y:S05]  /*d280*/  WARPSYNC.COLLECTIVE R91, `(.L_x_2884) ;  /* 0x000000005b087348 */ /* 0x000fea0003c00000 */
[----:B------:R0:W1:Y:S02]  /*d290*/  SHFL.IDX P0, R123, R88, R89, R90 ;  /* 0x00000059587b7389 */ /* 0x000064000000005a */
[----:B01----:R-:W-:Y:S05]  /*d2a0*/  ENDCOLLECTIVE ;  /* 0x000000000000791b */ /* 0x003fea0003800000 */
.L_x_2884:
[----:B------:R-:W-:Y:S01]  /*d2b0*/  MOV R88, R19 ;  /* 0x0000001300587202 */ /* 0x000fe20000000f00 */
[-C--:B------:R-:W-:Y:S01]  /*d2c0*/  FFMA R65, R46, R123.reuse, R65 ;  /* 0x0000007b2e417223 */ /* 0x080fe20000000041 */
[----:B------:R-:W-:-:S07]  /*d2d0*/  FFMA R161, R11, R123, R161 ;  /* 0x0000007b0ba17223 */ /* 0x000fce00000000a1 */
[----:B------:R-:W-:Y:S05]  /*d2e0*/  WARPSYNC.COLLECTIVE R91, `(.L_x_2885) ;  /* 0x000000005b087348 */ /* 0x000fea0003c00000 */
[----:B------:R0:W1:Y:S02]  /*d2f0*/  SHFL.IDX P0, R123, R88, R89, R90 ;  /* 0x00000059587b7389 */ /* 0x000064000000005a */
[----:B01----:R-:W-:Y:S05]  /*d300*/  ENDCOLLECTIVE ;  /* 0x000000000000791b */ /* 0x003fea0003800000 */
.L_x_2885:
[-C--:B------:R-:W-:Y:S01]  /*d310*/  FFMA R51, R46, R48.reuse, R51 ;  /* 0x000000302e337223 */ /* 0x080fe20000000033 */
[----:B------:R-:W-:Y:S01]  /*d320*/  FFMA R147, R11, R48, R147 ;  /* 0x000000300b937223 */ /* 0x000fe20000000093 */
[----:B------:R-:W-:Y:S02]  /*d330*/  MOV R88, R20 ;  /* 0x0000001400587202 */ /* 0x000fe40000000f00 */
[----:B------:R-:W-:-:S07]  /*d340*/  MOV R48, R123 ;  /* 0x0000007b00307202 */ /* 0x000fce0000000f00 */
[----:B------:R-:W-:Y:S05]  /*d350*/  WARPSYNC.COLLECTIVE R91, `(.L_x_2886) ;  /* 0x000000005b087348 */ /* 0x000fea0003c00000 */
[----:B------:R0:W1:Y:S02]  /*d360*/  SHFL.IDX P0, R123, R88, R89, R90 ;  /* 0x00000059587b7389 */ /* 0x000064000000005a */
[----:B01----:R-:W-:Y:S05]  /*d370*/  ENDCOLLECTIVE ;  /* 0x000000000000791b */ /* 0x003fea0003800000 */
.L_x_2886:
[C---:B------:R-:W-:Y:S01]  /*d380*/  FFMA R81, R50.reuse, R46, R81 ;  /* 0x0000002e32517223 */ /* 0x040fe20000000051 */
[----:B------:R-:W-:Y:S01]  /*d390*/  FFMA R77, R50, R11, R77 ;  /* 0x0000000b324d7223 */ /* 0x000fe2000000004d */
[----:B------:R-:W-:Y:S02]  /*d3a0*/  MOV R88, R21 ;  /* 0x0000001500587202 */ /* 0x000fe40000000f00 */
[----:B------:R-:W-:-:S07]  /*d3b0*/  MOV R50, R123 ;  /* 0x0000007b00327202 */ /* 0x000fce0000000f00 */
[----:B------:R-:W-:Y:S05]  /*d3c0*/  WARPSYNC.COLLECTIVE R91, `(.L_x_2887) ;  /* 0x000000005b087348 */ /* 0x000fea0003c00000 */
[----:B------:R0:W1:Y:S02]  /*d3d0*/  SHFL.IDX P0, R123, R88, R89, R90 ;  /* 0x00000059587b7389 */ /* 0x000064000000005a */
[----:B01----:R-:W-:Y:S05]  /*d3e0*/  ENDCOLLECTIVE ;  /* 0x000000000000791b */ /* 0x003fea0003800000 */
.L_x_2887:
[-C--:B------:R-:W-:Y:S01]  /*d3f0*/  FFMA R53, R46, R52.reuse, R53 ;  /* 0x000000342e357223 */ /* 0x080fe20000000035 */
[----:B------:R-:W-:Y:S01]  /*d400*/  FFMA R149, R11, R52, R149 ;  /* 0x000000340b957223 */ /* 0x000fe20000000095 */
[----:B------:R-:W-:Y:S02]  /*d410*/  MOV R88, R22 ;  /* 0x0000001600587202 */ /* 0x000fe40000000f00 */
[----:B------:R-:W-:-:S07]  /*d420*/  MOV R52, R123 ;  /* 0x0000007b00347202 */ /* 0x000fce0000000f00 */
[----:B------:R-:W-:Y:S05]  /*d430*/  WARPSYNC.COLLECTIVE R91, `(.L_x_2888) ;  /* 0x000000005b087348 */ /* 0x000fea0003c00000 */
[----:B------:R0:W1:Y:S02]  /*d440*/  SHFL.IDX P0, R123, R88, R89, R90 ;  /* 0x00000059587b7389 */ /* 0x000064000000005a */
[----:B01----:R-:W-:Y:S05]  /*d450*/  ENDCOLLECTIVE ;  /* 0x000000000000791b */ /* 0x003fea0003800000 */
.L_x_2888:
[-C--:B------:R-:W-:Y:S01]  /*d460*/  FFMA R55, R46, R54.reuse, R55 ;  /* 0x000000362e377223 */ /* 0x080fe20000000037 */
[----:B------:R-:W-:Y:S01]  /*d470*/  FFMA R151, R11, R54, R151 ;  /* 0x000000360b977223 */ /* 0x000fe20000000097 */
[----:B------:R-:W-:Y:S02]  /*d480*/  MOV R88, R23 ;  /* 0x0000001700587202 */ /* 0x000fe40000000f00 */
[----:B------:R-:W-:-:S07]  /*d490*/  MOV R54, R123 ;  /* 0x0000007b00367202 */ /* 0x000fce0000000f00 */
[----:B------:R-:W-:Y:S05]  /*d4a0*/  WARPSYNC.COLLECTIVE R91, `(.L_x_2889) ;  /* 0x000000005b087348 */ /* 0x000fea0003c00000 */
[----:B------:R0:W1:Y:S02]  /*d4b0*/  SHFL.IDX P0, R123, R88, R89, R90 ;  /* 0x00000059587b7389 */ /* 0x000064000000005a */
[----:B01----:R-:W-:Y:S05]  /*d4c0*/  ENDCOLLECTIVE ;  /* 0x000000000000791b */ /* 0x003fea0003800000 */
.L_x_2889:
[-C--:B------:R-:W-:Y:S01]  /*d4d0*/  FFMA R57, R46, R56.reuse, R57 ;  /* 0x000000382e397223 */ /* 0x080fe20000000039 */
[----:B------:R-:W-:Y:S01]  /*d4e0*/  FFMA R153, R11, R56, R153 ;  /* 0x000000380b997223 */ /* 0x000fe20000000099 */
[----:B------:R-:W-:Y:S02]  /*d4f0*/  MOV R88, R24 ;  /* 0x0000001800587202 */ /* 0x000fe40000000f00 */
[----:B------:R-:W-:-:S07]  /*d500*/  MOV R56, R123 ;  /* 0x0000007b00387202 */ /* 0x000fce0000000f00 */
[----:B------:R-:W-:Y:S05]  /*d510*/  WARPSYNC.COLLECTIVE R91, `(.L_x_2890) ;  /* 0x000000005b087348 */ /* 0x000fea0003c00000 */
[----:B------:R0:W1:Y:S02]  /*d520*/  SHFL.IDX P0, R123, R88, R89, R90 ;  /* 0x00000059587b7389 */ /* 0x000064000000005a */
[----:B01----:R-:W-:Y:S05]  /*d530*/  ENDCOLLECTIVE ;  /* 0x000000000000791b */ /* 0x003fea0003800000 */
.L_x_2890:
[-C--:B------:R-:W-:Y:S01]  /*d540*/  FFMA R59, R46, R58.reuse, R59 ;  /* 0x0000003a2e3b7223 */ /* 0x080fe2000000003b */
[----:B------:R-:W-:Y:S01]  /*d550*/  FFMA R155, R11, R58, R155 ;  /* 0x0000003a0b9b7223 */ /* 0x000fe2000000009b */
[----:B------:R-:W-:Y:S02]  /*d560*/  MOV R88, R25 ;  /* 0x0000001900587202 */ /* 0x000fe40000000f00 */
[----:B------:R-:W-:-:S07]  /*d570*/  MOV R58, R123 ;  /* 0x0000007b003a7202 */ /* 0x000fce0000000f00 */
[----:B------:R-:W-:Y:S05]  /*d580*/  WARPSYNC.COLLECTIVE R91, `(.L_x_2891) ;  /* 0x000000005b087348 */ /* 0x000fea0003c00000 */
[----:B------:R0:W1:Y:S02]  /*d590*/  SHFL.IDX P0, R123, R88, R89, R90 ;  /* 0x00000059587b7389 */ /* 0x000064000000005a */
[----:B01----:R-:W-:Y:S05]  /*d5a0*/  ENDCOLLECTIVE ;  /* 0x000000000000791b */ /* 0x003fea0003800000 */
.L_x_2891:
[-C--:B------:R-:W-:Y:S01]  /*d5b0*/  FFMA R61, R46, R60.reuse, R61 ;  /* 0x0000003c2e3d7223 */ /* 0x080fe2000000003d */
[----:B------:R-:W-:Y:S01]  /*d5c0*/  FFMA R157, R11, R60, R157 ;  /* 0x0000003c0b9d7223 */ /* 0x000fe2000000009d */
[----:B------:R-:W-:Y:S02]  /*d5d0*/  MOV R88, R26 ;  /* 0x0000001a00587202 */ /* 0x000fe40000000f00 */
[----:B------:R-:W-:-:S07]  /*d5e0*/  MOV R60, R123 ;  /* 0x0000007b003c7202 */ /* 0x000fce0000000f00 */
[----:B------:R-:W-:Y:S05]  /*d5f0*/  WARPSYNC.COLLECTIVE R91, `(.L_x_2892) ;  /* 0x000000005b087348 */ /* 0x000fea0003c00000 */
[----:B------:R0:W1:Y:S02]  /*d600*/  SHFL.IDX P0, R123, R88, R89, R90 ;  /* 0x00000059587b7389 */ /* 0x000064000000005a */
[----:B01----:R-:W-:Y:S05]  /*d610*/  ENDCOLLECTIVE ;  /* 0x000000000000791b */ /* 0x003fea0003800000 */
.L_x_2892:
[-C--:B------:R-:W-:Y:S01]  /*d620*/  FFMA R63, R46, R62.reuse, R63 ;  /* 0x0000003e2e3f7223 */ /* 0x080fe2000000003f */
[----:B------:R-:W-:Y:S01]  /*d630*/  FFMA R159, R11, R62, R159 ;  /* 0x0000003e0b9f7223 */ /* 0x000fe2000000009f */
[----:B------:R-:W-:Y:S02]  /*d640*/  MOV R88, R28 ;  /* 0x0000001c00587202 */ /* 0x000fe40000000f00 */
[----:B------:R-:W-:-:S07]  /*d650*/  MOV R62, R123 ;  /* 0x0000007b003e7202 */ /* 0x000fce0000000f00 */
[----:B------:R-:W-:Y:S05]  /*d660*/  WARPSYNC.COLLECTIVE R91, `(.L_x_2893) ;  /* 0x000000005b087348 */ /* 0x000fea0003c00000 */
[----:B------:R0:W1:Y:S02]  /*d670*/  SHFL.IDX P0, R123, R88, R89, R90 ;  /* 0x00000059587b7389 */ /* 0x000064000000005a */
[----:B01----:R-:W-:Y:S05]  /*d680*/  ENDCOLLECTIVE ;  /* 0x000000000000791b */ /* 0x003fea0003800000 */
.L_x_2893:
[----:B------:R-:W-:Y:S01]  /*d690*/  FFMA R100, R79, R64, R100 ;  /* 0x000000404f647223 */ /* 0x000fe20000000064 */
[----:B------:R-:W-:Y:S02]  /*d6a0*/  MOV R88, R29 ;  /* 0x0000001d00587202 */ /* 0x000fe40000000f00 */
[----:B------:R-:W-:-:S07]  /*d6b0*/  MOV R64, R123 ;  /* 0x0000007b00407202 */ /* 0x000fce0000000f00 */
[----:B------:R-:W-:Y:S05]  /*d6c0*/  WARPSYNC.COLLECTIVE R91, `(.L_x_2894) ;  /* 0x000000005b087348 */ /* 0x000fea0003c00000 */
[----:B------:R0:W1:Y:S02]  /*d6d0*/  SHFL.IDX P0, R123, R88, R89, R90 ;  /* 0x00000059587b7389 */ /* 0x000064000000005a */
[----:B01----:R-:W-:Y:S05]  /*d6e0*/  ENDCOLLECTIVE ;  /* 0x000000000000791b */ /* 0x003fea0003800000 */
.L_x_2894:
[----:B------:R-:W-:Y:S01]  /*d6f0*/  FFMA R102, R79, R66, R102 ;  /* 0x000000424f667223 */ /* 0x000fe20000000066 */
[----:B------:R-:W-:Y:S02]  /*d700*/  MOV R88, R30 ;  /* 0x0000001e00587202 */ /* 0x000fe40000000f00 */
[----:B------:R-:W-:-:S07]  /*d710*/  MOV R66, R123 ;  /* 0x0000007b00427202 */ /* 0x000fce0000000f00 */
[----:B------:R-:W-:Y:S05]  /*d720*/  WARPSYNC.COLLECTIVE R91, `(.L_x_2895) ;  /* 0x000000005b087348 */ /* 0x000fea0003c00000 */
[----:B------:R0:W1:Y:S02]  /*d730*/  SHFL.IDX P0, R123, R88, R89, R90 ;  /* 0x00000059587b7389 */ /* 0x000064000000005a */
[----:B01----:R-:W-:Y:S05]  /*d740*/  ENDCOLLECTIVE ;  /* 0x000000000000791b */ /* 0x003fea0003800000 */
.L_x_2895:
[----:B------:R-:W-:Y:S01]  /*d750*/  MOV R88, R31 ;  /* 0x0000001f00587202 */ /* 0x000fe20000000f00 */
[-C--:B------:R-:W-:Y:S01]  /*d760*/  FFMA R103, R46, R123.reuse, R103 ;  /* 0x0000007b2e677223 */ /* 0x080fe20000000067 */
[----:B------:R-:W-:-:S07]  /*d770*/  FFMA R104, R11, R123, R104 ;  /* 0x0000007b0b687223 */ /* 0x000fce0000000068 */
[----:B------:R-:W-:Y:S05]  /*d780*/  WARPSYNC.COLLECTIVE R91, `(.L_x_2896) ;  /* 0x000000005b087348 */ /* 0x000fea0003c00000 */
[----:B------:R0:W1:Y:S02]  /*d790*/  SHFL.IDX P0, R123, R88, R89, R90 ;  /* 0x00000059587b7389 */ /* 0x000064000000005a */
[----:B01----:R-:W-:Y:S05]  /*d7a0*/  ENDCOLLECTIVE ;  /* 0x000000000000791b */ /* 0x003fea0003800000 */
.L_x_2896:
[-C--:B------:R-:W-:Y:S01]  /*d7b0*/  FFMA R67, R46, R48.reuse, R67 ;  /* 0x000000302e437223 */ /* 0x080fe20000000043 */
[----:B------:R-:W-:Y:S01]  /*d7c0*/  FFMA R163, R11, R48, R163 ;  /* 0x000000300ba37223 */ /* 0x000fe200000000a3 */
[----:B------:R-:W-:Y:S02]  /*d7d0*/  MOV R88, R32 ;  /* 0x0000002000587202 */ /* 0x000fe40000000f00 */
[----:B------:R-:W-:-:S07]  /*d7e0*/  MOV R48, R123 ;  /* 0x0000007b00307202 */ /* 0x000fce0000000f00 */
[----:B------:R-:W-:Y:S05]  /*d7f0*/  WARPSYNC.COLLECTIVE R91, `(.L_x_2897) ;  /* 0x000000005b087348 */ /* 0x000fea0003c00000 */
[----:B------:R0:W1:Y:S02]  /*d800*/  SHFL.IDX P0, R123, R88, R89, R90 ;  /* 0x00000059587b7389 */ /* 0x000064000000005a */
[----:B01----:R-:W-:Y:S05]  /*d810*/  ENDCOLLECTIVE ;  /* 0x000000000000791b */ /* 0x003fea0003800000 */
.L_x_2897:
[----:B------:R-:W-:Y:S02]  /*d820*/  MOV R88, R34 ;  /* 0x0000002200587202 */ /* 0x000fe40000000f00 */
[----:B------:R-:W-:-:S07]  /*d830*/  MOV R49, R123 ;  /* 0x0000007b00317202 */ /* 0x000fce0000000f00 */
[----:B------:R-:W-:Y:S05]  /*d840*/  WARPSYNC.COLLECTIVE R91, `(.L_x_2898) ;  /* 0x000000005b087348 */ /* 0x000fea0003c00000 */
[----:B------:R0:W1:Y:S02]  /*d850*/  SHFL.IDX P0, R123, R88, R89, R90 ;  /* 0x00000059587b7389 */ /* 0x000064000000005a */
[----:B01----:R-:W-:Y:S05]  /*d860*/  ENDCOLLECTIVE ;  /* 0x000000000000791b */ /* 0x003fea0003800000 */
.L_x_2898:
[-C--:B------:R-:W-:Y:S01]  /*d870*/  FFMA R69, R46, R50.reuse, R69 ;  /* 0x000000322e457223 */ /* 0x080fe20000000045 */
[----:B------:R-:W-:Y:S01]  /*d880*/  FFMA R165, R11, R50, R165 ;  /* 0x000000320ba57223 */ /* 0x000fe200000000a5 */
[----:B------:R-:W-:Y:S02]  /*d890*/  MOV R88, R35 ;  /* 0x0000002300587202 */ /* 0x000fe40000000f00 */
[----:B------:R-:W-:-:S07]  /*d8a0*/  MOV R50, R123 ;  /* 0x0000007b00327202 */ /* 0x000fce0000000f00 */
[----:B------:R-:W-:Y:S05]  /*d8b0*/  WARPSYNC.COLLECTIVE R91, `(.L_x_2899) ;  /* 0x000000005b087348 */ /* 0x000fea0003c00000 */
[----:B------:R0:W1:Y:S02]  /*d8c0*/  SHFL.IDX P0, R123, R88, R89, R90 ;  /* 0x00000059587b7389 */ /* 0x000064000000005a */
[----:B01----:R-:W-:Y:S05]  /*d8d0*/  ENDCOLLECTIVE ;  /* 0x000000000000791b */ /* 0x003fea0003800000 */
.L_x_2899:
[-C--:B------:R-:W-:Y:S01]  /*d8e0*/  FFMA R71, R46, R52.reuse, R71 ;  /* 0x000000342e477223 */ /* 0x080fe20000000047 */
[----:B------:R-:W-:Y:S01]  /*d8f0*/  FFMA R72, R11, R52, R72 ;  /* 0x000000340b487223 */ /* 0x000fe20000000048 */
[----:B------:R-:W-:Y:S02]  /*d900*/  MOV R88, R36 ;  /* 0x0000002400587202 */ /* 0x000fe40000000f00 */
[----:B------:R-:W-:-:S07]  /*d910*/  MOV R52, R123 ;  /* 0x0000007b00347202 */ /* 0x000fce0000000f00 */
[----:B------:R-:W-:Y:S05]  /*d920*/  WARPSYNC.COLLECTIVE R91, `(.L_x_2900) ;  /* 0x000000005b087348 */ /* 0x000fea0003c00000 */
[----:B------:R0:W1:Y:S02]  /*d930*/  SHFL.IDX P0, R123, R88, R89, R90 ;  /* 0x00000059587b7389 */ /* 0x000064000000005a */
[----:B01----:R-:W-:Y:S05]  /*d940*/  ENDCOLLECTIVE ;  /* 0x000000000000791b */ /* 0x003fea0003800000 */
.L_x_2900:
[-C--:B------:R-:W-:Y:S01]  /*d950*/  FFMA R73, R46, R54.reuse, R73 ;  /* 0x000000362e497223 */ /* 0x080fe20000000049 */
[----:B------:R-:W-:Y:S01]  /*d960*/  FFMA R74, R11, R54, R74 ;  /* 0x000000360b4a7223 */ /* 0x000fe2000000004a */
[----:B------:R-:W-:Y:S02]  /*d970*/  MOV R88, R37 ;  /* 0x0000002500587202 */ /* 0x000fe40000000f00 */
[----:B------:R-:W-:-:S07]  /*d980*/  MOV R54, R123 ;  /* 0x0000007b00367202 */ /* 0x000fce0000000f00 */
[----:B------:R-:W-:Y:S05]  /*d990*/  WARPSYNC.COLLECTIVE R91, `(.L_x_2901) ;  /* 0x000000005b087348 */ /* 0x000fea0003c00000 */
[----:B------:R0:W1:Y:S02]  /*d9a0*/  SHFL.IDX P0, R123, R88, R89, R90 ;  /* 0x00000059587b7389 */ /* 0x000064000000005a */
[----:B01----:R-:W-:Y:S05]  /*d9b0*/  ENDCOLLECTIVE ;  /* 0x000000000000791b */ /* 0x003fea0003800000 */
.L_x_2901:
[-C--:B------:R-:W-:Y:S01]  /*d9c0*/  FFMA R75, R46, R56.reuse, R75 ;  /* 0x000000382e4b7223 */ /* 0x080fe2000000004b */
[----:B------:R-:W-:Y:S01]  /*d9d0*/  FFMA R92, R11, R56, R92 ;  /* 0x000000380b5c7223 */ /* 0x000fe2000000005c */
[----:B------:R-:W-:Y:S02]  /*d9e0*/  MOV R88, R38 ;  /* 0x0000002600587202 */ /* 0x000fe40000000f00 */
[----:B------:R-:W-:-:S07]  /*d9f0*/  MOV R56, R123 ;  /* 0x0000007b00387202 */ /* 0x000fce0000000f00 */
[----:B------:R-:W-:Y:S05]  /*da00*/  WARPSYNC.COLLECTIVE R91, `(.L_x_2902) ;  /* 0x000000005b087348 */ /* 0x000fea0003c00000 */
[----:B------:R0:W1:Y:S02]  /*da10*/  SHFL.IDX P0, R123, R88, R89, R90 ;  /* 0x00000059587b7389 */ /* 0x000064000000005a */
[----:B01----:R-:W-:Y:S05]  /*da20*/  ENDCOLLECTIVE ;  /* 0x000000000000791b */ /* 0x003fea0003800000 */
.L_x_2902:
[-C--:B------:R-:W-:Y:S01]  /*da30*/  FFMA R93, R46, R58.reuse, R93 ;  /* 0x0000003a2e5d7223 */ /* 0x080fe2000000005d */
[----:B------:R-:W-:Y:S01]  /*da40*/  FFMA R94, R11, R58, R94 ;  /* 0x0000003a0b5e7223 */ /* 0x000fe2000000005e */
[----:B------:R-:W-:Y:S02]  /*da50*/  MOV R88, R39 ;  /* 0x0000002700587202 */ /* 0x000fe40000000f00 */
[----:B------:R-:W-:-:S07]  /*da60*/  MOV R58, R123 ;  /* 0x0000007b003a7202 */ /* 0x000fce0000000f00 */
[----:B------:R-:W-:Y:S05]  /*da70*/  WARPSYNC.COLLECTIVE R91, `(.L_x_2903) ;  /* 0x000000005b087348 */ /* 0x000fea0003c00000 */
[----:B------:R0:W1:Y:S02]  /*da80*/  SHFL.IDX P0, R123, R88, R89, R90 ;  /* 0x00000059587b7389 */ /* 0x000064000000005a */
[----:B01----:R-:W-:Y:S05]  /*da90*/  ENDCOLLECTIVE ;  /* 0x000000000000791b */ /* 0x003fea0003800000 */
.L_x_2903:
[-C--:B------:R-:W-:Y:S01]  /*daa0*/  FFMA R95, R46, R60.reuse, R95 ;  /* 0x0000003c2e5f7223 */ /* 0x080fe2000000005f */
[----:B------:R-:W-:Y:S01]  /*dab0*/  FFMA R96, R11, R60, R96 ;  /* 0x0000003c0b607223 */ /* 0x000fe20000000060 */
[----:B------:R-:W-:Y:S02]  /*dac0*/  MOV R88, R40 ;  /* 0x0000002800587202 */ /* 0x000fe40000000f00 */
[----:B------:R-:W-:-:S07]  /*dad0*/  MOV R60, R123 ;  /* 0x0000007b003c7202 */ /* 0x000fce0000000f00 */
[----:B------:R-:W-:Y:S05]  /*dae0*/  WARPSYNC.COLLECTIVE R91, `(.L_x_2904) ;  /* 0x000000005b087348 */ /* 0x000fea0003c00000 */
[----:B------:R0:W1:Y:S02]  /*daf0*/  SHFL.IDX P0, R123, R88, R89, R90 ;  /* 0x00000059587b7389 */ /* 0x000064000000005a */
[----:B01----:R-:W-:Y:S05]  /*db00*/  ENDCOLLECTIVE ;  /* 0x000000000000791b */ /* 0x003fea0003800000 */
.L_x_2904:
[-C--:B------:R-:W-:Y:S01]  /*db10*/  FFMA R97, R46, R62.reuse, R97 ;  /* 0x0000003e2e617223 */ /* 0x080fe20000000061 */
[----:B------:R-:W-:Y:S01]  /*db20*/  FFMA R98, R11, R62, R98 ;  /* 0x0000003e0b627223 */ /* 0x000fe20000000062 */
[----:B------:R-:W-:Y:S02]  /*db30*/  MOV R88, R41 ;  /* 0x0000002900587202 */ /* 0x000fe40000000f00 */
[----:B------:R-:W-:-:S07]  /*db40*/  MOV R62, R123 ;  /* 0x0000007b003e7202 */ /* 0x000fce0000000f00 */
[----:B------:R-:W-:Y:S05]  /*db50*/  WARPSYNC.COLLECTIVE R91, `(.L_x_2905) ;  /* 0x000000005b087348 */ /* 0x000fea0003c00000 */
[----:B------:R0:W1:Y:S02]  /*db60*/  SHFL.IDX P0, R123, R88, R89, R90 ;  /* 0x00000059587b7389 */ /* 0x000064000000005a */
[----:B01----:R-:W-:Y:S05]  /*db70*/  ENDCOLLECTIVE ;  /* 0x000000000000791b */ /* 0x003fea0003800000 */
.L_x_2905:
[C---:B------:R-:W-:Y:S01]  /*db80*/  FFMA R78, R79.reuse, R83, R78 ;  /* 0x000000534f4e7223 */ /* 0x040fe2000000004e */
[----:B------:R-:W-:Y:S01]  /*db90*/  FFMA R86, R79, R87, R86 ;  /* 0x000000574f567223 */ /* 0x000fe20000000056 */
[----:B------:R-:W-:Y:S02]  /*dba0*/  MOV R88, R42 ;  /* 0x0000002a00587202 */ /* 0x000fe40000000f00 */
[----:B------:R-:W-:-:S07]  /*dbb0*/  MOV R79, R123 ;  /* 0x0000007b004f7202 */ /* 0x000fce0000000f00 */
[----:B------:R-:W-:Y:S05]  /*dbc0*/  WARPSYNC.COLLECTIVE R91, `(.L_x_2906) ;  /* 0x000000005b087348 */ /* 0x000fea0003c00000 */
[----:B------:R0:W1:Y:S02]  /*dbd0*/  SHFL.IDX P0, R123, R88, R89, R90 ;  /* 0x00000059587b7389 */ /* 0x000064000000005a */
[----:B01----:R-:W-:Y:S05]  /*dbe0*/  ENDCOLLECTIVE ;  /* 0x000000000000791b */ /* 0x003fea0003800000 */
.L_x_2906:
        /* <DEDUP_REMOVED lines=24> */
.L_x_2907:
[----:B------:R-:W-:Y:S01]  /*dd70*/  FFMA R110, R11, R50, R110 ;  /* 0x000000320b6e7223 */ /* 0x000fe2000000006e */
[----:B------:R-:W-:Y:S02]  /*dd80*/  MOV R88, R33 ;  /* 0x0000002100587202 */ /* 0x000fe40000000f00 */
[----:B------:R-:W-:-:S07]  /*dd90*/  MOV R50, R123 ;  /* 0x0000007b00327202 */ /* 0x000fce0000000f00 */
[----:B------:R-:W-:Y:S05]  /*dda0*/  WARPSYNC.COLLECTIVE R91, `(.L_x_2908) ;  /* 0x000000005b087348 */ /* 0x000fea0003c00000 */
[----:B------:R0:W1:Y:S02]  /*ddb0*/  SHFL.IDX P0, R123, R88, R89, R90 ;  /* 0x00000059587b7389 */ /* 0x000064000000005a */
[----:B01----:R-:W-:Y:S05]  /*ddc0*/  ENDCOLLECTIVE ;  /* 0x000000000000791b */ /* 0x003fea0003800000 */
.L_x_2908:
        /* <DEDUP_REMOVED lines=12> */
.L_x_2909:
[----:B------:R-:W-:Y:S02]  /*de90*/  MOV R88, R12 ;  /* 0x0000000c00587202 */ /* 0x000fe40000000f00 */
[----:B------:R-:W-:-:S07]  /*dea0*/  MOV R48, R123 ;  /* 0x0000007b00307202 */ /* 0x000fce0000000f00 */
[----:B------:R-:W-:Y:S05]  /*deb0*/  WARPSYNC.COLLECTIVE R91, `(.L_x_2910) ;  /* 0x000000005b087348 */ /* 0x000fea0003c00000 */
[----:B------:R0:W1:Y:S02]  /*dec0*/  SHFL.IDX P0, R123, R88, R89, R90 ;  /* 0x00000059587b7389 */ /* 0x000064000000005a */
[----:B01----:R-:W-:Y:S05]  /*ded0*/  ENDCOLLECTIVE ;  /* 0x000000000000791b */ /* 0x003fea0003800000 */
.L_x_2910:
[----:B------:R-:W-:Y:S02]  /*dee0*/  MOV R88, R13 ;  /* 0x0000000d00587202 */ /* 0x000fe40000000f00 */
[----:B------:R-:W-:-:S07]  /*def0*/  MOV R52, R123 ;  /* 0x0000007b00347202 */ /* 0x000fce0000000f00 */
[----:B------:R-:W-:Y:S05]  /*df00*/  WARPSYNC.COLLECTIVE R91, `(.L_x_2911) ;  /* 0x000000005b087348 */ /* 0x000fea0003c00000 */
[----:B------:R0:W1:Y:S02]  /*df10*/  SHFL.IDX P0, R123, R88, R89, R90 ;  /* 0x00000059587b7389 */ /* 0x000064000000005a */
[----:B01----:R-:W-:Y:S05]  /*df20*/  ENDCOLLECTIVE ;  /* 0x000000000000791b */ /* 0x003fea0003800000 */
.L_x_2911:
[----:B------:R-:W-:Y:S02]  /*df30*/  MOV R88, R14 ;  /* 0x0000000e00587202 */ /* 0x000fe40000000f00 */
[----:B------:R-:W-:-:S07]  /*df40*/  MOV R54, R123 ;  /* 0x0000007b00367202 */ /* 0x000fce0000000f00 */
[----:B------:R-:W-:Y:S05]  /*df50*/  WARPSYNC.COLLECTIVE R91, `(.L_x_2912) ;  /* 0x000000005b087348 */ /* 0x000fea0003c00000 */
[----:B------:R0:W1:Y:S02]  /*df60*/  SHFL.IDX P0, R123, R88, R89, R90 ;  /* 0x00000059587b7389 */ /* 0x000064000000005a */
[----:B01----:R-:W-:Y:S05]  /*df70*/  ENDCOLLECTIVE ;  /* 0x000000000000791b */ /* 0x003fea0003800000 */
.L_x_2912:
[----:B------:R-:W-:Y:S02]  /*df80*/  MOV R88, R15 ;  /* 0x0000000f00587202 */ /* 0x000fe40000000f00 */
[----:B------:R-:W-:-:S07]  /*df90*/  MOV R56, R123 ;  /* 0x0000007b00387202 */ /* 0x000fce0000000f00 */
[----:B------:R-:W-:Y:S05]  /*dfa0*/  WARPSYNC.COLLECTIVE R91, `(.L_x_2913) ;  /* 0x000000005b087348 */ /* 0x000fea0003c00000 */
[----:B------:R0:W1:Y:S02]  /*dfb0*/  SHFL.IDX P0, R123, R88, R89, R90 ;  /* 0x00000059587b7389 */ /* 0x000064000000005a */
[----:B01----:R-:W-:Y:S05]  /*dfc0*/  ENDCOLLECTIVE ;  /* 0x000000000000791b */ /* 0x003fea0003800000 */
.L_x_2913:
[----:B------:R-:W-:Y:S02]  /*dfd0*/  MOV R88, R16 ;  /* 0x0000001000587202 */ /* 0x000fe40000000f00 */
[----:B------:R-:W-:-:S07]  /*dfe0*/  MOV R58, R123 ;  /* 0x0000007b003a7202 */ /* 0x000fce0000000f00 */
[----:B------:R-:W-:Y:S05]  /*dff0*/  WARPSYNC.COLLECTIVE R91, `(.L_x_2914) ;  /* 0x000000005b087348 */ /* 0x000fea0003c00000 */
[----:B------:R0:W1:Y:S02]  /*e000*/  SHFL.IDX P0, R123, R88, R89, R90 ;  /* 0x00000059587b7389 */ /* 0x000064000000005a */
[----:B01----:R-:W-:Y:S05]  /*e010*/  ENDCOLLECTIVE ;  /* 0x000000000000791b */ /* 0x003fea0003800000 */
.L_x_2914:
[----:B------:R-:W-:Y:S02]  /*e020*/  MOV R88, R17 ;  /* 0x0000001100587202 */ /* 0x000fe40000000f00 */
[----:B------:R-:W-:-:S07]  /*e030*/  MOV R60, R123 ;  /* 0x0000007b003c7202 */ /* 0x000fce0000000f00 */
[----:B------:R-:W-:Y:S05]  /*e040*/  WARPSYNC.COLLECTIVE R91, `(.L_x_2915) ;  /* 0x000000005b087348 */ /* 0x000fea0003c00000 */
[----:B------:R0:W1:Y:S02]  /*e050*/  SHFL.IDX P0, R123, R88, R89, R90 ;  /* 0x00000059587b7389 */ /* 0x000064000000005a */
[----:B01----:R-:W-:Y:S05]  /*e060*/  ENDCOLLECTIVE ;  /* 0x000000000000791b */ /* 0x003fea0003800000 */
.L_x_2915:
[----:B------:R-:W-:Y:S02]  /*e070*/  MOV R88, R18 ;  /* 0x0000001200587202 */ /* 0x000fe40000000f00 */
[----:B------:R-:W-:-:S07]  /*e080*/  MOV R62, R123 ;  /* 0x0000007b003e7202 */ /* 0x000fce0000000f00 */
[----:B------:R-:W-:Y:S05]  /*e090*/  WARPSYNC.COLLECTIVE R91, `(.L_x_2916) ;  /* 0x000000005b087348 */ /* 0x000fea0003c00000 */
[----:B------:R0:W1:Y:S02]  /*e0a0*/  SHFL.IDX P0, R123, R88, R89, R90 ;  /* 0x00000059587b7389 */ /* 0x000064000000005a */
[----:B01----:R-:W-:Y:S05]  /*e0b0*/  ENDCOLLECTIVE ;  /* 0x000000000000791b */ /* 0x003fea0003800000 */
.L_x_2916:
[----:B------:R-:W-:Y:S01]  /*e0c0*/  MOV R88, R19 ;  /* 0x0000001300587202 */ /* 0x000fe20000000f00 */
[-C--:B------:R-:W-:Y:S01]  /*e0d0*/  FFMA R65, R46, R123.reuse, R65 ;  /* 0x0000007b2e417223 */ /* 0x080fe20000000041 */
[----:B------:R-:W-:-:S07]  /*e0e0*/  FFMA R161, R47, R123, R161 ;  /* 0x0000007b2fa17223 */ /* 0x000fce00000000a1 */
[----:B------:R-:W-:Y:S05]  /*e0f0*/  WARPSYNC.COLLECTIVE R91, `(.L_x_2917) ;  /* 0x000000005b087348 */ /* 0x000fea0003c00000 */
[----:B------:R0:W1:Y:S02]  /*e100*/  SHFL.IDX P0, R123, R88, R89, R90 ;  /* 0x00000059587b7389 */ /* 0x000064000000005a */
[----:B01----:R-:W-:Y:S05]  /*e110*/  ENDCOLLECTIVE ;  /* 0x000000000000791b */ /* 0x003fea0003800000 */
.L_x_2917:
[-C--:B------:R-:W-:Y:S01]  /*e120*/  FFMA R51, R46, R48.reuse, R51 ;  /* 0x000000302e337223 */ /* 0x080fe20000000033 */
[----:B------:R-:W-:Y:S01]  /*e130*/  FFMA R147, R47, R48, R147 ;  /* 0x000000302f937223 */ /* 0x000fe20000000093 */
[----:B------:R-:W-:Y:S02]  /*e140*/  MOV R88, R20 ;  /* 0x0000001400587202 */ /* 0x000fe40000000f00 */
[----:B------:R-:W-:-:S07]  /*e150*/  MOV R48, R123 ;  /* 0x0000007b00307202 */ /* 0x000fce0000000f00 */
[----:B------:R-:W-:Y:S05]  /*e160*/  WARPSYNC.COLLECTIVE R91, `(.L_x_2918) ;  /* 0x000000005b087348 */ /* 0x000fea0003c00000 */
[----:B------:R0:W1:Y:S02]  /*e170*/  SHFL.IDX P0, R123, R88, R89, R90 ;  /* 0x00000059587b7389 */ /* 0x000064000000005a */
[----:B01----:R-:W-:Y:S05]  /*e180*/  ENDCOLLECTIVE ;  /* 0x000000000000791b */ /* 0x003fea0003800000 */
.L_x_2918:
[C---:B------:R-:W-:Y:S01]  /*e190*/  FFMA R81, R50.reuse, R46, R81 ;  /* 0x0000002e32517223 */ /* 0x040fe20000000051 */
[----:B------:R-:W-:Y:S01]  /*e1a0*/  FFMA R77, R50, R47, R77 ;  /* 0x0000002f324d7223 */ /* 0x000fe2000000004d */
[----:B------:R-:W-:Y:S02]  /*e1b0*/  MOV R88, R21 ;  /* 0x0000001500587202 */ /* 0x000fe40000000f00 */
[----:B------:R-:W-:-:S07]  /*e1c0*/  MOV R50, R123 ;  /* 0x0000007b00327202 */ /* 0x000fce0000000f00 */
[----:B------:R-:W-:Y:S05]  /*e1d0*/  WARPSYNC.COLLECTIVE R91, `(.L_x_2919) ;  /* 0x000000005b087348 */ /* 0x000fea0003c00000 */
[----:B------:R0:W1:Y:S02]  /*e1e0*/  SHFL.IDX P0, R123, R88, R89, R90 ;  /* 0x00000059587b7389 */ /* 0x000064000000005a */
[----:B01----:R-:W-:Y:S05]  /*e1f0*/  ENDCOLLECTIVE ;  /* 0x000000000000791b */ /* 0x003fea0003800000 */
.L_x_2919:
[-C--:B------:R-:W-:Y:S01]  /*e200*/  FFMA R53, R46, R52.reuse, R53 ;  /* 0x000000342e357223 */ /* 0x080fe20000000035 */
[----:B------:R-:W-:Y:S01]  /*e210*/  FFMA R149, R47, R52, R149 ;  /* 0x000000342f957223 */ /* 0x000fe20000000095 */
[----:B------:R-:W-:Y:S02]  /*e220*/  MOV R88, R22 ;  /* 0x0000001600587202 */ /* 0x000fe40000000f00 */
[----:B------:R-:W-:-:S07]  /*e230*/  MOV R52, R123 ;  /* 0x0000007b00347202 */ /* 0x000fce0000000f00 */
[----:B------:R-:W-:Y:S05]  /*e240*/  WARPSYNC.COLLECTIVE R91, `(.L_x_2920) ;  /* 0x000000005b087348 */ /* 0x000fea0003c00000 */
[----:B------:R0:W1:Y:S02]  /*e250*/  SHFL.IDX P0, R123, R88, R89, R90 ;  /* 0x00000059587b7389 */ /* 0x000064000000005a */
[----:B01----:R-:W-:Y:S05]  /*e260*/  ENDCOLLECTIVE ;  /* 0x000000000000791b */ /* 0x003fea0003800000 */
.L_x_2920:
[-C--:B------:R-:W-:Y:S01]  /*e270*/  FFMA R55, R46, R54.reuse, R55 ;  /* 0x000000362e377223 */ /* 0x080fe20000000037 */
[----:B------:R-:W-:Y:S01]  /*e280*/  FFMA R151, R47, R54, R151 ;  /* 0x000000362f977223 */ /* 0x000fe20000000097 */
[----:B------:R-:W-:Y:S02]  /*e290*/  MOV R88, R23 ;  /* 0x0000001700587202 */ /* 0x000fe40000000f00 */
[----:B------:R-:W-:-:S07]  /*e2a0*/  MOV R54, R123 ;  /* 0x0000007b00367202 */ /* 0x000fce0000000f00 */
[----:B------:R-:W-:Y:S05]  /*e2b0*/  WARPSYNC.COLLECTIVE R91, `(.L_x_2921) ;  /* 0x000000005b087348 */ /* 0x000fea0003c00000 */
[----:B------:R0:W1:Y:S02]  /*e2c0*/  SHFL.IDX P0, R123, R88, R89, R90 ;  /* 0x00000059587b7389 */ /* 0x000064000000005a */
[----:B01----:R-:W-:Y:S05]  /*e2d0*/  ENDCOLLECTIVE ;  /* 0x000000000000791b */ /* 0x003fea0003800000 */
.L_x_2921:
[-C--:B------:R-:W-:Y:S01]  /*e2e0*/  FFMA R57, R46, R56.reuse, R57 ;  /* 0x000000382e397223 */ /* 0x080fe20000000039 */
[----:B------:R-:W-:Y:S01]  /*e2f0*/  FFMA R153, R47, R56, R153 ;  /* 0x000000382f997223 */ /* 0x000fe20000000099 */
[----:B------:R-:W-:Y:S02]  /*e300*/  MOV R88, R24 ;  /* 0x0000001800587202 */ /* 0x000fe40000000f00 */
[----:B------:R-:W-:-:S07]  /*e310*/  MOV R56, R123 ;  /* 0x0000007b00387202 */ /* 0x000fce0000000f00 */
[----:B------:R-:W-:Y:S05]  /*e320*/  WARPSYNC.COLLECTIVE R91, `(.L_x_2922) ;  /* 0x000000005b087348 */ /* 0x000fea0003c00000 */
[----:B------:R0:W1:Y:S02]  /*e330*/  SHFL.IDX P0, R123, R88, R89, R90 ;  /* 0x00000059587b7389 */ /* 0x000064000000005a */
[----:B01----:R-:W-:Y:S05]  /*e340*/  ENDCOLLECTIVE ;  /* 0x000000000000791b */ /* 0x003fea0003800000 */
.L_x_2922:
[-C--:B------:R-:W-:Y:S01]  /*e350*/  FFMA R59, R46, R58.reuse, R59 ;  /* 0x0000003a2e3b7223 */ /* 0x080fe2000000003b */
[----:B------:R-:W-:Y:S01]  /*e360*/  FFMA R155, R47, R58, R155 ;  /* 0x0000003a2f9b7223 */ /* 0x000fe2000000009b */
[----:B------:R-:W-:Y:S02]  /*e370*/  MOV R88, R25 ;  /* 0x0000001900587202 */ /* 0x000fe40000000f00 */
[----:B------:R-:W-:-:S07]  /*e380*/  MOV R58, R123 ;  /* 0x0000007b003a7202 */ /* 0x000fce0000000f00 */
[----:B------:R-:W-:Y:S05]  /*e390*/  WARPSYNC.COLLECTIVE R91, `(.L_x_2923) ;  /* 0x000000005b087348 */ /* 0x000fea0003c00000 */
[----:B------:R0:W1:Y:S02]  /*e3a0*/  SHFL.IDX P0, R123, R88, R89, R90 ;  /* 0x00000059587b7389 */ /* 0x000064000000005a */
[----:B01----:R-:W-:Y:S05]  /*e3b0*/  ENDCOLLECTIVE ;  /* 0x000000000000791b */ /* 0x003fea0003800000 */
.L_x_2923:
[-C--:B------:R-:W-:Y:S01]  /*e3c0*/  FFMA R61, R46, R60.reuse, R61 ;  /* 0x0000003c2e3d7223 */ /* 0x080fe2000000003d */
[----:B------:R-:W-:Y:S01]  /*e3d0*/  FFMA R157, R47, R60, R157 ;  /* 0x0000003c2f9d7223 */ /* 0x000fe2000000009d */
[----:B------:R-:W-:Y:S02]  /*e3e0*/  MOV R88, R26 ;  /* 0x0000001a00587202 */ /* 0x000fe40000000f00 */
[----:B------:R-:W-:-:S07]  /*e3f0*/  MOV R60, R123 ;  /* 0x0000007b003c7202 */ /* 0x000fce0000000f00 */
[----:B------:R-:W-:Y:S05]  /*e400*/  WARPSYNC.COLLECTIVE R91, `(.L_x_2924) ;  /* 0x000000005b087348 */ /* 0x000fea0003c00000 */
[----:B------:R0:W1:Y:S02]  /*e410*/  SHFL.IDX P0, R123, R88, R89, R90 ;  /* 0x00000059587b7389 */ /* 0x000064000000005a */
[----:B01----:R-:W-:Y:S05]  /*e420*/  ENDCOLLECTIVE ;  /* 0x000000000000791b */ /* 0x003fea0003800000 */
.L_x_2924:
[-C--:B------:R-:W-:Y:S01]  /*e430*/  FFMA R63, R46, R62.reuse, R63 ;  /* 0x0000003e2e3f7223 */ /* 0x080fe2000000003f */
[----:B------:R-:W-:Y:S01]  /*e440*/  FFMA R159, R47, R62, R159 ;  /* 0x0000003e2f9f7223 */ /* 0x000fe2000000009f */
[----:B------:R-:W-:Y:S02]  /*e450*/  MOV R88, R28 ;  /* 0x0000001c00587202 */ /* 0x000fe40000000f00 */
[----:B------:R-:W-:-:S07]  /*e460*/  MOV R62, R123 ;  /* 0x0000007b003e7202 */ /* 0x000fce0000000f00 */
[----:B------:R-:W-:Y:S05]  /*e470*/  WARPSYNC.COLLECTIVE R91, `(.L_x_2925) ;  /* 0x000000005b087348 */ /* 0x000fea0003c00000 */
[----:B------:R0:W1:Y:S02]  /*e480*/  SHFL.IDX P0, R123, R88, R89, R90 ;  /* 0x00000059587b7389 */ /* 0x000064000000005a */
[----:B01----:R-:W-:Y:S05]  /*e490*/  ENDCOLLECTIVE ;  /* 0x000000000000791b */ /* 0x003fea0003800000 */
.L_x_2925:
[----:B------:R-:W-:Y:S01]  /*e4a0*/  FFMA R100, R11, R64, R100 ;  /* 0x000000400b647223 */ /* 0x000fe20000000064 */
[----:B------:R-:W-:Y:S02]  /*e4b0*/  MOV R88, R29 ;  /* 0x0000001d00587202 */ /* 0x000fe40000000f00 */
[----:B------:R-:W-:-:S07]  /*e4c0*/  MOV R64, R123 ;  /* 0x0000007b00407202 */ /* 0x000fce0000000f00 */
[----:B------:R-:W-:Y:S05]  /*e4d0*/  WARPSYNC.COLLECTIVE R91, `(.L_x_2926) ;  /* 0x000000005b087348 */ /* 0x000fea0003c00000 */
[----:B------:R0:W1:Y:S02]  /*e4e0*/  SHFL.IDX P0, R123, R88, R89, R90 ;  /* 0x00000059587b7389 */ /* 0x000064000000005a */
[----:B01----:R-:W-:Y:S05]  /*e4f0*/  ENDCOLLECTIVE ;  /* 0x000000000000791b */ /* 0x003fea0003800000 */
.L_x_2926:
[----:B------:R-:W-:Y:S01]  /*e500*/  FFMA R102, R11, R66, R102 ;  /* 0x000000420b667223 */ /* 0x000fe20000000066 */
[----:B------:R-:W-:Y:S02]  /*e510*/  MOV R88, R30 ;  /* 0x0000001e00587202 */ /* 0x000fe40000000f00 */
[----:B------:R-:W-:-:S07]  /*e520*/  MOV R66, R123 ;  /* 0x0000007b00427202 */ /* 0x000fce0000000f00 */
[----:B------:R-:W-:Y:S05]  /*e530*/  WARPSYNC.COLLECTIVE R91, `(.L_x_2927) ;  /* 0x000000005b087348 */ /* 0x000fea0003c00000 */
[----:B------:R0:W1:Y:S02]  /*e540*/  SHFL.IDX P0, R123, R88, R89, R90 ;  /* 0x00000059587b7389 */ /* 0x000064000000005a */
[----:B01----:R-:W-:Y:S05]  /*e550*/  ENDCOLLECTIVE ;  /* 0x000000000000791b */ /* 0x003fea0003800000 */
.L_x_2927:
[----:B------:R-:W-:Y:S01]  /*e560*/  MOV R88, R31 ;  /* 0x0000001f00587202 */ /* 0x000fe20000000f00 */
[-C--:B------:R-:W-:Y:S01]  /*e570*/  FFMA R103, R46, R123.reuse, R103 ;  /* 0x0000007b2e677223 */ /* 0x080fe20000000067 */
[----:B------:R-:W-:-:S07]  /*e580*/  FFMA R104, R47, R123, R104 ;  /* 0x0000007b2f687223 */ /* 0x000fce0000000068 */
[----:B------:R-:W-:Y:S05]  /*e590*/  WARPSYNC.COLLECTIVE R91, `(.L_x_2928) ;  /* 0x000000005b087348 */ /* 0x000fea0003c00000 */
[----:B------:R0:W1:Y:S02]  /*e5a0*/  SHFL.IDX P0, R123, R88, R89, R90 ;  /* 0x00000059587b7389 */ /* 0x000064000000005a */
[----:B01----:R-:W-:Y:S05]  /*e5b0*/  ENDCOLLECTIVE ;  /* 0x000000000000791b */ /* 0x003fea0003800000 */
.L_x_2928:
[C---:B------:R-:W-:Y:S01]  /*e5c0*/  FFMA R78, R11.reuse, R79, R78 ;  /* 0x0000004f0b4e7223 */ /* 0x040fe2000000004e */
[----:B------:R-:W-:Y:S01]  /*e5d0*/  FFMA R86, R11, R83, R86 ;  /* 0x000000530b567223 */ /* 0x000fe20000000056 */
[----:B------:R-:W-:Y:S02]  /*e5e0*/  MOV R88, R32 ;  /* 0x0000002000587202 */ /* 0x000fe40000000f00 */
[----:B------:R-:W-:-:S07]  /*e5f0*/  MOV R11, R123 ;  /* 0x0000007b000b7202 */ /* 0x000fce0000000f00 */
[----:B------:R-:W-:Y:S05]  /*e600*/  WARPSYNC.COLLECTIVE R91, `(.L_x_2929) ;  /* 0x000000005b087348 */ /* 0x000fea0003c00000 */
[----:B------:R0:W1:Y:S02]  /*e610*/  SHFL.IDX P0, R123, R88, R89, R90 ;  /* 0x00000059587b7389 */ /* 0x000064000000005a */
[----:B01----:R-:W-:Y:S05]  /*e620*/  ENDCOLLECTIVE ;  /* 0x000000000000791b */ /* 0x003fea0003800000 */
.L_x_2929:
[-C--:B------:R-:W-:Y:S01]  /*e630*/  FFMA R67, R46, R48.reuse, R67 ;  /* 0x000000302e437223 */ /* 0x080fe20000000043 */
[----:B------:R-:W-:Y:S01]  /*e640*/  FFMA R163, R47, R48, R163 ;  /* 0x000000302fa37223 */ /* 0x000fe200000000a3 */
[----:B------:R-:W-:Y:S02]  /*e650*/  MOV R88, R34 ;  /* 0x0000002200587202 */ /* 0x000fe40000000f00 */
[----:B------:R-:W-:-:S07]  /*e660*/  MOV R48, R123 ;  /* 0x0000007b00307202 */ /* 0x000fce0000000f00 */
[----:B------:R-:W-:Y:S05]  /*e670*/  WARPSYNC.COLLECTIVE R91, `(.L_x_2930) ;  /* 0x000000005b087348 */ /* 0x000fea0003c00000 */
[----:B------:R0:W1:Y:S02]  /*e680*/  SHFL.IDX P0, R123, R88, R89, R90 ;  /* 0x00000059587b7389 */ /* 0x000064000000005a */
[----:B01----:R-:W-:Y:S05]  /*e690*/  ENDCOLLECTIVE ;  /* 0x000000000000791b */ /* 0x003fea0003800000 */
.L_x_2930:
[-C--:B------:R-:W-:Y:S01]  /*e6a0*/  FFMA R69, R46, R50.reuse, R69 ;  /* 0x000000322e457223 */ /* 0x080fe20000000045 */
[----:B------:R-:W-:Y:S01]  /*e6b0*/  FFMA R165, R47, R50, R165 ;  /* 0x000000322fa57223 */ /* 0x000fe200000000a5 */
[----:B------:R-:W-:Y:S02]  /*e6c0*/  MOV R88, R35 ;  /* 0x0000002300587202 */ /* 0x000fe40000000f00 */
[----:B------:R-:W-:-:S07]  /*e6d0*/  MOV R50, R123 ;  /* 0x0000007b00327202 */ /* 0x000fce0000000f00 */
[----:B------:R-:W-:Y:S05]  /*e6e0*/  WARPSYNC.COLLECTIVE R91, `(.L_x_2931) ;  /* 0x000000005b087348 */ /* 0x000fea0003c00000 */
[----:B------:R0:W1:Y:S02]  /*e6f0*/  SHFL.IDX P0, R123, R88, R89, R90 ;  /* 0x00000059587b7389 */ /* 0x000064000000005a */
[----:B01----:R-:W-:Y:S05]  /*e700*/  ENDCOLLECTIVE ;  /* 0x000000000000791b */ /* 0x003fea0003800000 */
.L_x_2931:
[----:B------:R-:W-:Y:S02]  /*e710*/  MOV R88, R36 ;  /* 0x0000002400587202 */ /* 0x000fe40000000f00 */
[----:B------:R-:W-:-:S07]  /*e720*/  MOV R49, R123 ;  /* 0x0000007b00317202 */ /* 0x000fce0000000f00 */
[----:B------:R-:W-:Y:S05]  /*e730*/  WARPSYNC.COLLECTIVE R91, `(.L_x_2932) ;  /* 0x000000005b087348 */ /* 0x000fea0003c00000 */
[----:B------:R0:W1:Y:S02]  /*e740*/  SHFL.IDX P0, R123, R88, R89, R90 ;  /* 0x00000059587b7389 */ /* 0x000064000000005a */
[----:B01----:R-:W-:Y:S05]  /*e750*/  ENDCOLLECTIVE ;  /* 0x000000000000791b */ /* 0x003fea0003800000 */
.L_x_2932:
[-C--:B------:R-:W-:Y:S01]  /*e760*/  FFMA R71, R46, R52.reuse, R71 ;  /* 0x000000342e477223 */ /* 0x080fe20000000047 */
[----:B------:R-:W-:Y:S01]  /*e770*/  FFMA R72, R47, R52, R72 ;  /* 0x000000342f487223 */ /* 0x000fe20000000048 */
[----:B------:R-:W-:Y:S02]  /*e780*/  MOV R88, R37 ;  /* 0x0000002500587202 */ /* 0x000fe40000000f00 */
[----:B------:R-:W-:-:S07]  /*e790*/  MOV R52, R123 ;  /* 0x0000007b00347202 */ /* 0x000fce0000000f00 */
[----:B------:R-:W-:Y:S05]  /*e7a0*/  WARPSYNC.COLLECTIVE R91, `(.L_x_2933) ;  /* 0x000000005b087348 */ /* 0x000fea0003c00000 */
[----:B------:R0:W1:Y:S02]  /*e7b0*/  SHFL.IDX P0, R123, R88, R89, R90 ;  /* 0x00000059587b7389 */ /* 0x000064000000005a */
[----:B01----:R-:W-:Y:S05]  /*e7c0*/  ENDCOLLECTIVE ;  /* 0x000000000000791b */ /* 0x003fea0003800000 */
.L_x_2933:
[-C--:B------:R-:W-:Y:S01]  /*e7d0*/  FFMA R73, R46, R54.reuse, R73 ;  /* 0x000000362e497223 */ /* 0x080fe20000000049 */
[----:B------:R-:W-:Y:S01]  /*e7e0*/  FFMA R74, R47, R54, R74 ;  /* 0x000000362f4a7223 */ /* 0x000fe2000000004a */
[----:B------:R-:W-:Y:S02]  /*e7f0*/  MOV R88, R38 ;  /* 0x0000002600587202 */ /* 0x000fe40000000f00 */
[----:B------:R-:W-:-:S07]  /*e800*/  MOV R54, R123 ;  /* 0x0000007b00367202 */ /* 0x000fce0000000f00 */
[----:B------:R-:W-:Y:S05]  /*e810*/  WARPSYNC.COLLECTIVE R91, `(.L_x_2934) ;  /* 0x000000005b087348 */ /* 0x000fea0003c00000 */
[----:B------:R0:W1:Y:S02]  /*e820*/  SHFL.IDX P0, R123, R88, R89, R90 ;  /* 0x00000059587b7389 */ /* 0x000064000000005a */
[----:B01----:R-:W-:Y:S05]  /*e830*/  ENDCOLLECTIVE ;  /* 0x000000000000791b */ /* 0x003fea0003800000 */
.L_x_2934:
[-C--:B------:R-:W-:Y:S01]  /*e840*/  FFMA R75, R46, R56.reuse, R75 ;  /* 0x000000382e4b7223 */ /* 0x080fe2000000004b */
[----:B------:R-:W-:Y:S01]  /*e850*/  FFMA R92, R47, R56, R92 ;  /* 0x000000382f5c7223 */ /* 0x000fe2000000005c */
[----:B------:R-:W-:Y:S02]  /*e860*/  MOV R88, R39 ;  /* 0x0000002700587202 */ /* 0x000fe40000000f00 */
[----:B------:R-:W-:-:S07]  /*e870*/  MOV R56, R123 ;  /* 0x0000007b00387202 */ /* 0x000fce0000000f00 */
[----:B------:R-:W-:Y:S05]  /*e880*/  WARPSYNC.COLLECTIVE R91, `(.L_x_2935) ;  /* 0x000000005b087348 */ /* 0x000fea0003c00000 */
[----:B------:R0:W1:Y:S02]  /*e890*/  SHFL.IDX P0, R123, R88, R89, R90 ;  /* 0x00000059587b7389 */ /* 0x000064000000005a */
[----:B01----:R-:W-:Y:S05]  /*e8a0*/  ENDCOLLECTIVE ;  /* 0x000000000000791b */ /* 0x003fea0003800000 */
.L_x_2935:
[-C--:B------:R-:W-:Y:S01]  /*e8b0*/  FFMA R93, R46, R58.reuse, R93 ;  /* 0x0000003a2e5d7223 */ /* 0x080fe2000000005d */
[----:B------:R-:W-:Y:S01]  /*e8c0*/  FFMA R94, R47, R58, R94 ;  /* 0x0000003a2f5e7223 */ /* 0x000fe2000000005e */
[----:B------:R-:W-:Y:S02]  /*e8d0*/  MOV R88, R40 ;  /* 0x0000002800587202 */ /* 0x000fe40000000f00 */
[----:B------:R-:W-:-:S07]  /*e8e0*/  MOV R58, R123 ;  /* 0x0000007b003a7202 */ /* 0x000fce0000000f00 */
[----:B------:R-:W-:Y:S05]  /*e8f0*/  WARPSYNC.COLLECTIVE R91, `(.L_x_2936) ;  /* 0x000000005b087348 */ /* 0x000fea0003c00000 */
[----:B------:R0:W1:Y:S02]  /*e900*/  SHFL.IDX P0, R123, R88, R89, R90 ;  /* 0x00000059587b7389 */ /* 0x000064000000005a */
[----:B01----:R-:W-:Y:S05]  /*e910*/  ENDCOLLECTIVE ;  /* 0x000000000000791b */ /* 0x003fea0003800000 */
.L_x_2936:
[-C--:B------:R-:W-:Y:S01]  /*e920*/  FFMA R95, R46, R60.reuse, R95 ;  /* 0x0000003c2e5f7223 */ /* 0x080fe2000000005f */
[----:B------:R-:W-:Y:S01]  /*e930*/  FFMA R96, R47, R60, R96 ;  /* 0x0000003c2f607223 */ /* 0x000fe20000000060 */
[----:B------:R-:W-:Y:S02]  /*e940*/  MOV R88, R41 ;  /* 0x0000002900587202 */ /* 0x000fe40000000f00 */
[----:B------:R-:W-:-:S07]  /*e950*/  MOV R60, R123 ;  /* 0x0000007b003c7202 */ /* 0x000fce0000000f00 */
[----:B------:R-:W-:Y:S05]  /*e960*/  WARPSYNC.COLLECTIVE R91, `(.L_x_2937) ;  /* 0x000000005b087348 */ /* 0x000fea0003c00000 */
[----:B------:R0:W1:Y:S02]  /*e970*/  SHFL.IDX P0, R123, R88, R89, R90 ;  /* 0x00000059587b7389 */ /* 0x000064000000005a */
[----:B01----:R-:W-:Y:S05]  /*e980*/  ENDCOLLECTIVE ;  /* 0x000000000000791b */ /* 0x003fea0003800000 */
.L_x_2937:
[----:B------:R-:W-:Y:S02]  /*e990*/  MOV R88, R42 ;  /* 0x0000002a00587202 */ /* 0x000fe40000000f00 */
[----:B------:R-:W-:-:S07]  /*e9a0*/  MOV R79, R123 ;  /* 0x0000007b004f7202 */ /* 0x000fce0000000f00 */
[----:B------:R-:W-:Y:S05]  /*e9b0*/  WARPSYNC.COLLECTIVE R91, `(.L_x_2938) ;  /* 0x000000005b087348 */ /* 0x000fea0003c00000 */
[----:B------:R0:W1:Y:S02]  /*e9c0*/  SHFL.IDX P0, R123, R88, R89, R90 ;  /* 0x00000059587b7389 */ /* 0x000064000000005a */
[----:B01----:R-:W-:Y:S05]  /*e9d0*/  ENDCOLLECTIVE ;  /* 0x000000000000791b */ /* 0x003fea0003800000 */
.L_x_2938:
        /* <DEDUP_REMOVED lines=24> */
.L_x_2939:
[----:B------:R-:W-:Y:S01]  /*eb60*/  FFMA R110, R47, R50, R110 ;  /* 0x000000322f6e7223 */ /* 0x000fe2000000006e */
[----:B------:R-:W-:Y:S02]  /*eb70*/  MOV R88, R33 ;  /* 0x0000002100587202 */ /* 0x000fe40000000f00 */
[----:B------:R-:W-:-:S07]  /*eb80*/  MOV R50, R123 ;  /* 0x0000007b00327202 */ /* 0x000fce0000000f00 */
[----:B------:R-:W-:Y:S05]  /*eb90*/  WARPSYNC.COLLECTIVE R91, `(.L_x_2940) ;  /* 0x000000005b087348 */ /* 0x000fea0003c00000 */
[----:B------:R0:W1:Y:S02]  /*eba0*/  SHFL.IDX P0, R123, R88, R89, R90 ;  /* 0x00000059587b7389 */ /* 0x000064000000005a */
[----:B01----:R-:W-:Y:S05]  /*ebb0*/  ENDCOLLECTIVE ;  /* 0x000000000000791b */ /* 0x003fea0003800000 */
.L_x_2940:
        /* <DEDUP_REMOVED lines=11> */
.L_x_2941:
[----:B------:R-:W-:Y:S02]  /*ec70*/  MOV R88, R12 ;  /* 0x0000000c00587202 */ /* 0x000fe40000000f00 */
[----:B------:R-:W-:-:S07]  /*ec80*/  MOV R58, R123 ;  /* 0x0000007b003a7202 */ /* 0x000fce0000000f00 */
[----:B------:R-:W-:Y:S05]  /*ec90*/  WARPSYNC.COLLECTIVE R91, `(.L_x_2942) ;  /* 0x000000005b087348 */ /* 0x000fea0003c00000 */
[----:B------:R0:W1:Y:S02]  /*eca0*/  SHFL.IDX P0, R123, R88, R89, R90 ;  /* 0x00000059587b7389 */ /* 0x000064000000005a */
[----:B01----:R-:W-:Y:S05]  /*ecb0*/  ENDCOLLECTIVE ;  /* 0x000000000000791b */ /* 0x003fea0003800000 */
.L_x_2942:
[----:B------:R-:W-:Y:S02]  /*ecc0*/  MOV R88, R13 ;  /* 0x0000000d00587202 */ /* 0x000fe40000000f00 */
[----:B------:R-:W-:-:S07]  /*ecd0*/  MOV R62, R123 ;  /* 0x0000007b003e7202 */ /* 0x000fce0000000f00 */
[----:B------:R-:W-:Y:S05]  /*ece0*/  WARPSYNC.COLLECTIVE R91, `(.L_x_2943) ;  /* 0x000000005b087348 */ /* 0x000fea0003c00000 */
[----:B------:R0:W1:Y:S02]  /*ecf0*/  SHFL.IDX P0, R123, R88, R89, R90 ;  /* 0x00000059587b7389 */ /* 0x000064000000005a */
[----:B01----:R-:W-:Y:S05]  /*ed00*/  ENDCOLLECTIVE ;  /* 0x000000000000791b */ /* 0x003fea0003800000 */
.L_x_2943:
[----:B------:R-:W-:Y:S02]  /*ed10*/  MOV R88, R14 ;  /* 0x0000000e00587202 */ /* 0x000fe40000000f00 */
[----:B------:R-:W-:-:S07]  /*ed20*/  MOV R66, R123 ;  /* 0x0000007b00427202 */ /* 0x000fce0000000f00 */
[----:B------:R-:W-:Y:S05]  /*ed30*/  WARPSYNC.COLLECTIVE R91, `(.L_x_2944) ;  /* 0x000000005b087348 */ /* 0x000fea0003c00000 */
[----:B------:R0:W1:Y:S02]  /*ed40*/  SHFL.IDX P0, R123, R88, R89, R90 ;  /* 0x00000059587b7389 */ /* 0x000064000000005a */
[----:B01----:R-:W-:Y:S05]  /*ed50*/  ENDCOLLECTIVE ;  /* 0x000000000000791b */ /* 0x003fea0003800000 */
.L_x_2944:
[----:B------:R-:W-:Y:S02]  /*ed60*/  MOV R88, R15 ;  /* 0x0000000f00587202 */ /* 0x000fe40000000f00 */
[----:B------:R-:W-:-:S07]  /*ed70*/  MOV R70, R123 ;  /* 0x0000007b00467202 */ /* 0x000fce0000000f00 */
[----:B------:R-:W-:Y:S05]  /*ed80*/  WARPSYNC.COLLECTIVE R91, `(.L_x_2945) ;  /* 0x000000005b087348 */ /* 0x000fea0003c00000 */
[----:B------:R0:W1:Y:S02]  /*ed90*/  SHFL.IDX P0, R123, R88, R89, R90 ;  /* 0x00000059587b7389 */ /* 0x000064000000005a */
[----:B01----:R-:W-:Y:S05]  /*eda0*/  ENDCOLLECTIVE ;  /* 0x000000000000791b */ /* 0x003fea0003800000 */
.L_x_2945:
[----:B------:R-:W-:Y:S02]  /*edb0*/  MOV R88, R16 ;  /* 0x0000001000587202 */ /* 0x000fe40000000f00 */
[----:B------:R-:W-:-:S07]  /*edc0*/  MOV R84, R123 ;  /* 0x0000007b00547202 */ /* 0x000fce0000000f00 */
[----:B------:R-:W-:Y:S05]  /*edd0*/  WARPSYNC.COLLECTIVE R91, `(.L_x_2946) ;  /* 0x000000005b087348 */ /* 0x000fea0003c00000 */
[----:B------:R0:W1:Y:S02]  /*ede0*/  SHFL.IDX P0, R123, R88, R89, R90 ;  /* 0x00000059587b7389 */ /* 0x000064000000005a */
[----:B01----:R-:W-:Y:S05]  /*edf0*/  ENDCOLLECTIVE ;  /* 0x000000000000791b */ /* 0x003fea0003800000 */
.L_x_2946:
[----:B------:R-:W-:Y:S02]  /*ee00*/  MOV R88, R17 ;  /* 0x0000001100587202 */ /* 0x000fe40000000f00 */
[----:B------:R-:W-:-:S07]  /*ee10*/  MOV R124, R123 ;  /* 0x0000007b007c7202 */ /* 0x000fce0000000f00 */
[----:B------:R-:W-:Y:S05]  /*ee20*/  WARPSYNC.COLLECTIVE R91, `(.L_x_2947) ;  /* 0x000000005b087348 */ /* 0x000fea0003c00000 */
[----:B------:R0:W1:Y:S02]  /*ee30*/  SHFL.IDX P0, R123, R88, R89, R90 ;  /* 0x00000059587b7389 */ /* 0x000064000000005a */
[----:B01----:R-:W-:Y:S05]  /*ee40*/  ENDCOLLECTIVE ;  /* 0x000000000000791b */ /* 0x003fea0003800000 */
.L_x_2947:
[----:B------:R-:W-:Y:S02]  /*ee50*/  MOV R88, R18 ;  /* 0x0000001200587202 */ /* 0x000fe40000000f00 */
[----:B------:R-:W-:-:S07]  /*ee60*/  MOV R128, R123 ;  /* 0x0000007b00807202 */ /* 0x000fce0000000f00 */
[----:B------:R-:W-:Y:S05]  /*ee70*/  WARPSYNC.COLLECTIVE R91, `(.L_x_2948) ;  /* 0x000000005b087348 */ /* 0x000fea0003c00000 */
[----:B------:R0:W1:Y:S02]  /*ee80*/  SHFL.IDX P0, R123, R88, R89, R90 ;  /* 0x00000059587b7389 */ /* 0x000064000000005a */
[----:B01----:R-:W-:Y:S05]  /*ee90*/  ENDCOLLECTIVE ;  /* 0x000000000000791b */ /* 0x003fea0003800000 */
.L_x_2948:
[----:B------:R-:W-:Y:S01]  /*eea0*/  MOV R88, R19 ;  /* 0x0000001300587202 */ /* 0x000fe20000000f00 */
[-C--:B------:R-:W-:Y:S01]  /*eeb0*/  FFMA R130, R46, R123.reuse, R65 ;  /* 0x0000007b2e827223 */ /* 0x080fe20000000041 */
[----:B------:R-:W-:-:S07]  /*eec0*/  FFMA R132, R11, R123, R161 ;  /* 0x0000007b0b847223 */ /* 0x000fce00000000a1 */
[----:B------:R-:W-:Y:S05]  /*eed0*/  WARPSYNC.COLLECTIVE R91, `(.L_x_2949) ;  /* 0x000000005b087348 */ /* 0x000fea0003c00000 */
[----:B------:R0:W1:Y:S02]  /*eee0*/  SHFL.IDX P0, R123, R88, R89, R90 ;  /* 0x00000059587b7389 */ /* 0x000064000000005a */
[----:B01----:R-:W-:Y:S05]  /*eef0*/  ENDCOLLECTIVE ;  /* 0x000000000000791b */ /* 0x003fea0003800000 */
.L_x_2949:
[----:B------:R-:W-:Y:S02]  /*ef00*/  MOV R88, R20 ;  /* 0x0000001400587202 */ /* 0x000fe40000000f00 */
[----:B------:R-:W-:-:S07]  /*ef10*/  MOV R136, R123 ;  /* 0x0000007b00887202 */ /* 0x000fce0000000f00 */
[----:B------:R-:W-:Y:S05]  /*ef20*/  WARPSYNC.COLLECTIVE R91, `(.L_x_2950) ;  /* 0x000000005b087348 */ /* 0x000fea0003c00000 */
[----:B------:R0:W1:Y:S02]  /*ef30*/  SHFL.IDX P0, R123, R88, R89, R90 ;  /* 0x00000059587b7389 */ /* 0x000064000000005a */
[----:B01----:R-:W-:Y:S05]  /*ef40*/  ENDCOLLECTIVE ;  /* 0x000000000000791b */ /* 0x003fea0003800000 */
.L_x_2950:
[----:B------:R-:W-:Y:S02]  /*ef50*/  MOV R88, R21 ;  /* 0x0000001500587202 */ /* 0x000fe40000000f00 */
[----:B------:R-:W-:-:S07]  /*ef60*/  MOV R140, R123 ;  /* 0x0000007b008c7202 */ /* 0x000fce0000000f00 */
[----:B------:R-:W-:Y:S05]  /*ef70*/  WARPSYNC.COLLECTIVE R91, `(.L_x_2951) ;  /* 0x000000005b087348 */ /* 0x000fea0003c00000 */
[----:B------:R0:W1:Y:S02]  /*ef80*/  SHFL.IDX P0, R123, R88, R89, R90 ;  /* 0x00000059587b7389 */ /* 0x000064000000005a */
[----:B01----:R-:W-:Y:S05]  /*ef90*/  ENDCOLLECTIVE ;  /* 0x000000000000791b */ /* 0x003fea0003800000 */
.L_x_2951:
[----:B------:R-:W-:Y:S02]  /*efa0*/  MOV R88, R22 ;  /* 0x0000001600587202 */ /* 0x000fe40000000f00 */
[----:B------:R-:W-:-:S07]  /*efb0*/  MOV R144, R123 ;  /* 0x0000007b00907202 */ /* 0x000fce0000000f00 */
[----:B------:R-:W-:Y:S05]  /*efc0*/  WARPSYNC.COLLECTIVE R91, `(.L_x_2952) ;  /* 0x000000005b087348 */ /* 0x000fea0003c00000 */
[----:B------:R0:W1:Y:S02]  /*efd0*/  SHFL.IDX P0, R123, R88, R89, R90 ;  /* 0x00000059587b7389 */ /* 0x000064000000005a */
[----:B01----:R-:W-:Y:S05]  /*efe0*/  ENDCOLLECTIVE ;  /* 0x000000000000791b */ /* 0x003fea0003800000 */
.L_x_2952:
[----:B------:R-:W-:Y:S02]  /*eff0*/  MOV R88, R23 ;  /* 0x0000001700587202 */ /* 0x000fe40000000f00 */
[----:B------:R-:W-:-:S07]  /*f000*/  MOV R146, R123 ;  /* 0x0000007b00927202 */ /* 0x000fce0000000f00 */
[----:B------:R-:W-:Y:S05]  /*f010*/  WARPSYNC.COLLECTIVE R91, `(.L_x_2953) ;  /* 0x000000005b087348 */ /* 0x000fea0003c00000 */
[----:B------:R0:W1:Y:S02]  /*f020*/  SHFL.IDX P0, R123, R88, R89, R90 ;  /* 0x00000059587b7389 */ /* 0x000064000000005a */
[----:B01----:R-:W-:Y:S05]  /*f030*/  ENDCOLLECTIVE ;  /* 0x000000000000791b */ /* 0x003fea0003800000 */
.L_x_2953:
[----:B------:R-:W-:Y:S02]  /*f040*/  MOV R88, R24 ;  /* 0x0000001800587202 */ /* 0x000fe40000000f00 */
[----:B------:R-:W-:-:S07]  /*f050*/  MOV R148, R123 ;  /* 0x0000007b00947202 */ /* 0x000fce0000000f00 */
[----:B------:R-:W-:Y:S05]  /*f060*/  WARPSYNC.COLLECTIVE R91, `(.L_x_2954) ;  /* 0x000000005b087348 */ /* 0x000fea0003c00000 */
[----:B------:R0:W1:Y:S02]  /*f070*/  SHFL.IDX P0, R123, R88, R89, R90 ;  /* 0x00000059587b7389 */ /* 0x000064000000005a */
[----:B01----:R-:W-:Y:S05]  /*f080*/  ENDCOLLECTIVE ;  /* 0x000000000000791b */ /* 0x003fea0003800000 */
.L_x_2954:
[----:B------:R-:W-:Y:S02]  /*f090*/  MOV R88, R25 ;  /* 0x0000001900587202 */ /* 0x000fe40000000f00 */
[----:B------:R-:W-:-:S07]  /*f0a0*/  MOV R150, R123 ;  /* 0x0000007b00967202 */ /* 0x000fce0000000f00 */
[----:B------:R-:W-:Y:S05]  /*f0b0*/  WARPSYNC.COLLECTIVE R91, `(.L_x_2955) ;  /* 0x000000005b087348 */ /* 0x000fea0003c00000 */
[----:B------:R0:W1:Y:S02]  /*f0c0*/  SHFL.IDX P0, R123, R88, R89, R90 ;  /* 0x00000059587b7389 */ /* 0x000064000000005a */
[----:B01----:R-:W-:Y:S05]  /*f0d0*/  ENDCOLLECTIVE ;  /* 0x000000000000791b */ /* 0x003fea0003800000 */
.L_x_2955:
[----:B------:R-:W-:Y:S02]  /*f0e0*/  MOV R88, R26 ;  /* 0x0000001a00587202 */ /* 0x000fe40000000f00 */
[----:B------:R-:W-:-:S07]  /*f0f0*/  MOV R152, R123 ;  /* 0x0000007b00987202 */ /* 0x000fce0000000f00 */
[----:B------:R-:W-:Y:S05]  /*f100*/  WARPSYNC.COLLECTIVE R91, `(.L_x_2956) ;  /* 0x000000005b087348 */ /* 0x000fea0003c00000 */
[----:B------:R0:W1:Y:S02]  /*f110*/  SHFL.IDX P0, R123, R88, R89, R90 ;  /* 0x00000059587b7389 */ /* 0x000064000000005a */
[----:B01----:R-:W-:Y:S05]  /*f120*/  ENDCOLLECTIVE ;  /* 0x000000000000791b */ /* 0x003fea0003800000 */
.L_x_2956:
[----:B------:R-:W-:Y:S02]  /*f130*/  MOV R88, R28 ;  /* 0x0000001c00587202 */ /* 0x000fe40000000f00 */
[----:B------:R-:W-:-:S07]  /*f140*/  MOV R154, R123 ;  /* 0x0000007b009a7202 */ /* 0x000fce0000000f00 */
[----:B------:R-:W-:Y:S05]  /*f150*/  WARPSYNC.COLLECTIVE R91, `(.L_x_2957) ;  /* 0x000000005b087348 */ /* 0x000fea0003c00000 */
[----:B------:R0:W1:Y:S02]  /*f160*/  SHFL.IDX P0, R123, R88, R89, R90 ;  /* 0x00000059587b7389 */ /* 0x000064000000005a */
[----:B01----:R-:W-:Y:S05]  /*f170*/  ENDCOLLECTIVE ;  /* 0x000000000000791b */ /* 0x003fea0003800000 */
.L_x_2957:
[----:B------:R-:W-:Y:S02]  /*f180*/  MOV R88, R29 ;  /* 0x0000001d00587202 */ /* 0x000fe40000000f00 */
[----:B------:R-:W-:-:S07]  /*f190*/  MOV R156, R123 ;  /* 0x0000007b009c7202 */ /* 0x000fce0000000f00 */
[----:B------:R-:W-:Y:S05]  /*f1a0*/  WARPSYNC.COLLECTIVE R91, `(.L_x_2958) ;  /* 0x000000005b087348 */ /* 0x000fea0003c00000 */
[----:B------:R0:W1:Y:S02]  /*f1b0*/  SHFL.IDX P0, R123, R88, R89, R90 ;  /* 0x00000059587b7389 */ /* 0x000064000000005a */
[----:B01----:R-:W-:Y:S05]  /*f1c0*/  ENDCOLLECTIVE ;  /* 0x000000000000791b */ /* 0x003fea0003800000 */
.L_x_2958:
[----:B------:R-:W-:Y:S02]  /*f1d0*/  MOV R88, R30 ;  /* 0x0000001e00587202 */ /* 0x000fe40000000f00 */
[----:B------:R-:W-:-:S07]  /*f1e0*/  MOV R158, R123 ;  /* 0x0000007b009e7202 */ /* 0x000fce0000000f00 */
[----:B------:R-:W-:Y:S05]  /*f1f0*/  WARPSYNC.COLLECTIVE R91, `(.L_x_2959) ;  /* 0x000000005b087348 */ /* 0x000fea0003c00000 */
[----:B------:R0:W1:Y:S02]  /*f200*/  SHFL.IDX P0, R123, R88, R89, R90 ;  /* 0x00000059587b7389 */ /* 0x000064000000005a */
[----:B01----:R-:W-:Y:S05]  /*f210*/  ENDCOLLECTIVE ;  /* 0x000000000000791b */ /* 0x003fea0003800000 */
.L_x_2959:
        /* <DEDUP_REMOVED lines=23> */
.L_x_2960:
[----:B------:R-:W-:Y:S02]  /*f390*/  MOV R88, R32 ;  /* 0x0000002000587202 */ /* 0x000fe40000000f00 */
[----:B------:R-:W-:-:S07]  /*f3a0*/  MOV R45, R123 ;  /* 0x0000007b002d7202 */ /* 0x000fce0000000f00 */
[----:B------:R-:W-:Y:S05]  /*f3b0*/  WARPSYNC.COLLECTIVE R91, `(.L_x_2961) ;  /* 0x000000005b087348 */ /* 0x000fea0003c00000 */
[----:B------:R0:W1:Y:S02]  /*f3c0*/  SHFL.IDX P0, R123, R88, R89, R90 ;  /* 0x00000059587b7389 */ /* 0x000064000000005a */
[----:B01----:R-:W-:Y:S05]  /*f3d0*/  ENDCOLLECTIVE ;  /* 0x000000000000791b */ /* 0x003fea0003800000 */
.L_x_2961:
[----:B------:R-:W-:Y:S01]  /*f3e0*/  FFMA R112, R47, R49, R112 ;  /* 0x000000312f707223 */ /* 0x000fe20000000070 */
[----:B------:R-:W-:Y:S02]  /*f3f0*/  MOV R88, R34 ;  /* 0x0000002200587202 */ /* 0x000fe40000000f00 */
[----:B------:R-:W-:-:S07]  /*f400*/  MOV R49, R123 ;  /* 0x0000007b00317202 */ /* 0x000fce0000000f00 */
[----:B------:R-:W-:Y:S05]  /*f410*/  WARPSYNC.COLLECTIVE R91, `(.L_x_2962) ;  /* 0x000000005b087348 */ /* 0x000fea0003c00000 */
[----:B------:R0:W1:Y:S02]  /*f420*/  SHFL.IDX P0, R123, R88, R89, R90 ;  /* 0x00000059587b7389 */ /* 0x000064000000005a */
[----:B01----:R-:W-:Y:S05]  /*f430*/  ENDCOLLECTIVE ;  /* 0x000000000000791b */ /* 0x003fea0003800000 */
.L_x_2962:
[----:B------:R-:W-:Y:S01]  /*f440*/  FFMA R118, R47, R56, R118 ;  /* 0x000000382f767223 */ /* 0x000fe20000000076 */
[----:B------:R-:W-:Y:S01]  /*f450*/  FFMA R56, R46, R58, R51 ;  /* 0x0000003a2e387223 */ /* 0x000fe20000000033 */
[----:B------:R-:W-:Y:S02]  /*f460*/  MOV R88, R35 ;  /* 0x0000002300587202 */ /* 0x000fe40000000f00 */
[----:B------:R-:W-:-:S07]  /*f470*/  MOV R51, R123 ;  /* 0x0000007b00337202 */ /* 0x000fce0000000f00 */
[----:B------:R-:W-:Y:S05]  /*f480*/  WARPSYNC.COLLECTIVE R91, `(.L_x_2963) ;  /* 0x000000005b087348 */ /* 0x000fea0003c00000 */
[----:B------:R0:W1:Y:S02]  /*f490*/  SHFL.IDX P0, R123, R88, R89, R90 ;  /* 0x00000059587b7389 */ /* 0x000064000000005a */
[----:B01----:R-:W-:Y:S05]  /*f4a0*/  ENDCOLLECTIVE ;  /* 0x000000000000791b */ /* 0x003fea0003800000 */
.L_x_2963:
[----:B------:R-:W-:Y:S01]  /*f4b0*/  FFMA R10, R47, R60, R10 ;  /* 0x0000003c2f0a7223 */ /* 0x000fe2000000000a */
[----:B------:R-:W-:Y:S01]  /*f4c0*/  FFMA R60, R46, R62, R53 ;  /* 0x0000003e2e3c7223 */ /* 0x000fe20000000035 */
[----:B------:R-:W-:Y:S02]  /*f4d0*/  MOV R88, R36 ;  /* 0x0000002400587202 */ /* 0x000fe40000000f00 */
[----:B------:R-:W-:-:S07]  /*f4e0*/  MOV R53, R123 ;  /* 0x0000007b00357202 */ /* 0x000fce0000000f00 */
[----:B------:R-:W-:Y:S05]  /*f4f0*/  WARPSYNC.COLLECTIVE R91, `(.L_x_2964) ;  /* 0x000000005b087348 */ /* 0x000fea0003c00000 */
[----:B------:R0:W1:Y:S02]  /*f500*/  SHFL.IDX P0, R123, R88, R89, R90 ;  /* 0x00000059587b7389 */ /* 0x000064000000005a */
[----:B01----:R-:W-:Y:S05]  /*f510*/  ENDCOLLECTIVE ;  /* 0x000000000000791b */ /* 0x003fea0003800000 */
.L_x_2964:
[----:B------:R-:W-:Y:S01]  /*f520*/  FFMA R64, R46, R66, R55 ;  /* 0x000000422e407223 */ /* 0x000fe20000000037 */
[----:B------:R-:W-:Y:S02]  /*f530*/  MOV R88, R37 ;  /* 0x0000002500587202 */ /* 0x000fe40000000f00 */
[----:B------:R-:W-:-:S07]  /*f540*/  MOV R55, R123 ;  /* 0x0000007b00377202 */ /* 0x000fce0000000f00 */
[----:B------:R-:W-:Y:S05]  /*f550*/  WARPSYNC.COLLECTIVE R91, `(.L_x_2965) ;  /* 0x000000005b087348 */ /* 0x000fea0003c00000 */
[----:B------:R0:W1:Y:S02]  /*f560*/  SHFL.IDX P0, R123, R88, R89, R90 ;  /* 0x00000059587b7389 */ /* 0x000064000000005a */
[----:B01----:R-:W-:Y:S05]  /*f570*/  ENDCOLLECTIVE ;  /* 0x000000000000791b */ /* 0x003fea0003800000 */
.L_x_2965:
[----:B------:R-:W-:Y:S01]  /*f580*/  FFMA R68, R46, R70, R57 ;  /* 0x000000462e447223 */ /* 0x000fe20000000039 */
[----:B------:R-:W-:Y:S02]  /*f590*/  MOV R88, R38 ;  /* 0x0000002600587202 */ /* 0x000fe40000000f00 */
[----:B------:R-:W-:-:S07]  /*f5a0*/  MOV R57, R123 ;  /* 0x0000007b00397202 */ /* 0x000fce0000000f00 */
[----:B------:R-:W-:Y:S05]  /*f5b0*/  WARPSYNC.COLLECTIVE R91, `(.L_x_2966) ;  /* 0x000000005b087348 */ /* 0x000fea0003c00000 */
[----:B------:R0:W1:Y:S02]  /*f5c0*/  SHFL.IDX P0, R123, R88, R89, R90 ;  /* 0x00000059587b7389 */ /* 0x000064000000005a */
[----:B01----:R-:W-:Y:S05]  /*f5d0*/  ENDCOLLECTIVE ;  /* 0x000000000000791b */ /* 0x003fea0003800000 */
.L_x_2966:
[----:B------:R-:W-:Y:S01]  /*f5e0*/  FFMA R76, R46, R84, R59 ;  /* 0x000000542e4c7223 */ /* 0x000fe2000000003b */
[----:B------:R-:W-:Y:S02]  /*f5f0*/  MOV R88, R39 ;  /* 0x0000002700587202 */ /* 0x000fe40000000f00 */
[----:B------:R-:W-:-:S07]  /*f600*/  MOV R59, R123 ;  /* 0x0000007b003b7202 */ /* 0x000fce0000000f00 */
[----:B------:R-:W-:Y:S05]  /*f610*/  WARPSYNC.COLLECTIVE R91, `(.L_x_2967) ;  /* 0x000000005b087348 */ /* 0x000fea0003c00000 */
[----:B------:R0:W1:Y:S02]  /*f620*/  SHFL.IDX P0, R123, R88, R89, R90 ;  /* 0x00000059587b7389 */ /* 0x000064000000005a */
[----:B01----:R-:W-:Y:S05]  /*f630*/  ENDCOLLECTIVE ;  /* 0x000000000000791b */ /* 0x003fea0003800000 */
.L_x_2967:
[----:B------:R-:W-:Y:S01]  /*f640*/  FFMA R122, R46, R124, R61 ;  /* 0x0000007c2e7a7223 */ /* 0x000fe2000000003d */
[----:B------:R-:W-:Y:S02]  /*f650*/  MOV R88, R40 ;  /* 0x0000002800587202 */ /* 0x000fe40000000f00 */
[----:B------:R-:W-:-:S07]  /*f660*/  MOV R61, R123 ;  /* 0x0000007b003d7202 */ /* 0x000fce0000000f00 */
[----:B------:R-:W-:Y:S05]  /*f670*/  WARPSYNC.COLLECTIVE R91, `(.L_x_2968) ;  /* 0x000000005b087348 */ /* 0x000fea0003c00000 */
[----:B------:R0:W1:Y:S02]  /*f680*/  SHFL.IDX P0, R123, R88, R89, R90 ;  /* 0x00000059587b7389 */ /* 0x000064000000005a */
[----:B01----:R-:W-:Y:S05]  /*f690*/  ENDCOLLECTIVE ;  /* 0x000000000000791b */ /* 0x003fea0003800000 */
.L_x_2968:
[----:B------:R-:W-:Y:S01]  /*f6a0*/  FFMA R126, R46, R128, R63 ;  /* 0x000000802e7e7223 */ /* 0x000fe2000000003f */
[----:B------:R-:W-:Y:S02]  /*f6b0*/  MOV R88, R41 ;  /* 0x0000002900587202 */ /* 0x000fe40000000f00 */
[----:B------:R-:W-:-:S07]  /*f6c0*/  MOV R63, R123 ;  /* 0x0000007b003f7202 */ /* 0x000fce0000000f00 */
[----:B------:R-:W-:Y:S05]  /*f6d0*/  WARPSYNC.COLLECTIVE R91, `(.L_x_2969) ;  /* 0x000000005b087348 */ /* 0x000fea0003c00000 */
[----:B------:R0:W1:Y:S02]  /*f6e0*/  SHFL.IDX P0, R123, R88, R89, R90 ;  /* 0x00000059587b7389 */ /* 0x000064000000005a */
[----:B01----:R-:W-:Y:S05]  /*f6f0*/  ENDCOLLECTIVE ;  /* 0x000000000000791b */ /* 0x003fea0003800000 */
.L_x_2969:
[----:B------:R-:W-:Y:S02]  /*f700*/  MOV R88, R42 ;  /* 0x0000002a00587202 */ /* 0x000fe40000000f00 */
[----:B------:R-:W-:-:S07]  /*f710*/  MOV R65, R123 ;  /* 0x0000007b00417202 */ /* 0x000fce0000000f00 */
[----:B------:R-:W-:Y:S05]  /*f720*/  WARPSYNC.COLLECTIVE R91, `(.L_x_2970) ;  /* 0x000000005b087348 */ /* 0x000fea0003c00000 */
[----:B------:R0:W1:Y:S02]  /*f730*/  SHFL.IDX P0, R123, R88, R89, R90 ;  /* 0x00000059587b7389 */ /* 0x000064000000005a */
[----:B01----:R-:W-:Y:S05]  /*f740*/  ENDCOLLECTIVE ;  /* 0x000000000000791b */ /* 0x003fea0003800000 */
.L_x_2970:
        /* <DEDUP_REMOVED lines=26> */
.L_x_2971:
        /* <DEDUP_REMOVED lines=27> */
.L_x_2972:
[----:B------:R-:W-:Y:S02]  /*faa0*/  MOV R88, R27 ;  /* 0x0000001b00587202 */ /* 0x000fe40000000f00 */
[----:B------:R-:W-:-:S07]  /*fab0*/  MOV R8, R123 ;  /* 0x0000007b00087202 */ /* 0x000fce0000000f00 */
[----:B------:R-:W-:Y:S05]  /*fac0*/  WARPSYNC.COLLECTIVE R91, `(.L_x_2973) ;  /* 0x000000005b087348 */ /* 0x000fea0003c00000 */
[----:B------:R0:W1:Y:S02]  /*fad0*/  SHFL.IDX P0, R123, R88, R89, R90 ;  /* 0x00000059587b7389 */ /* 0x000064000000005a */
[----:B01----:R-:W-:Y:S05]  /*fae0*/  ENDCOLLECTIVE ;  /* 0x000000000000791b */ /* 0x003fea0003800000 */
.L_x_2973:
[----:B------:R-:W-:Y:S02]  /*faf0*/  MOV R88, R12 ;  /* 0x0000000c00587202 */ /* 0x000fe40000000f00 */
[----:B------:R-:W-:-:S07]  /*fb00*/  MOV R45, R123 ;  /* 0x0000007b002d7202 */ /* 0x000fce0000000f00 */
[----:B------:R-:W-:Y:S05]  /*fb10*/  WARPSYNC.COLLECTIVE R91, `(.L_x_2974) ;  /* 0x000000005b087348 */ /* 0x000fea0003c00000 */
[----:B------:R0:W1:Y:S02]  /*fb20*/  SHFL.IDX P0, R123, R88, R89, R90 ;  /* 0x00000059587b7389 */ /* 0x000064000000005a */
[----:B01----:R-:W-:Y:S05]  /*fb30*/  ENDCOLLECTIVE ;  /* 0x000000000000791b */ /* 0x003fea0003800000 */
.L_x_2974:
[----:B------:R-:W-:Y:S02]  /*fb40*/  MOV R88, R13 ;  /* 0x0000000d00587202 */ /* 0x000fe40000000f00 */
[----:B------:R-:W-:-:S07]  /*fb50*/  MOV R47, R123 ;  /* 0x0000007b002f7202 */ /* 0x000fce0000000f00 */
[----:B------:R-:W-:Y:S05]  /*fb60*/  WARPSYNC.COLLECTIVE R91, `(.L_x_2975) ;  /* 0x000000005b087348 */ /* 0x000fea0003c00000 */
[----:B------:R0:W1:Y:S02]  /*fb70*/  SHFL.IDX P0, R123, R88, R89, R90 ;  /* 0x00000059587b7389 */ /* 0x000064000000005a */
[----:B01----:R-:W-:Y:S05]  /*fb80*/  ENDCOLLECTIVE ;  /* 0x000000000000791b */ /* 0x003fea0003800000 */
.L_x_2975:
[----:B------:R-:W-:Y:S02]  /*fb90*/  MOV R88, R14 ;  /* 0x0000000e00587202 */ /* 0x000fe40000000f00 */
[----:B------:R-:W-:-:S07]  /*fba0*/  MOV R49, R123 ;  /* 0x0000007b00317202 */ /* 0x000fce0000000f00 */
[----:B------:R-:W-:Y:S05]  /*fbb0*/  WARPSYNC.COLLECTIVE R91, `(.L_x_2976) ;  /* 0x000000005b087348 */ /* 0x000fea0003c00000 */
[----:B------:R0:W1:Y:S02]  /*fbc0*/  SHFL.IDX P0, R123, R88, R89, R90 ;  /* 0x00000059587b7389 */ /* 0x000064000000005a */
[----:B01----:R-:W-:Y:S05]  /*fbd0*/  ENDCOLLECTIVE ;  /* 0x000000000000791b */ /* 0x003fea0003800000 */
.L_x_2976:
[----:B------:R-:W-:Y:S02]  /*fbe0*/  MOV R88, R15 ;  /* 0x0000000f00587202 */ /* 0x000fe40000000f00 */
[----:B------:R-:W-:-:S07]  /*fbf0*/  MOV R11, R123 ;  /* 0x0000007b000b7202 */ /* 0x000fce0000000f00 */
[----:B------:R-:W-:Y:S05]  /*fc00*/  WARPSYNC.COLLECTIVE R91, `(.L_x_2977) ;  /* 0x000000005b087348 */ /* 0x000fea0003c00000 */
[----:B------:R0:W1:Y:S02]  /*fc10*/  SHFL.IDX P0, R123, R88, R89, R90 ;  /* 0x00000059587b7389 */ /* 0x000064000000005a */
[----:B01----:R-:W-:Y:S05]  /*fc20*/  ENDCOLLECTIVE ;  /* 0x000000000000791b */ /* 0x003fea0003800000 */
.L_x_2977:
[C---:B------:R-:W-:Y:S01]  /*fc30*/  FFMA R53, R9.reuse, R47, R60 ;  /* 0x0000002f09357223 */ /* 0x040fe2000000003c */
[----:B------:R-:W-:Y:S01]  /*fc40*/  MOV R88, R16 ;  /* 0x0000001000587202 */ /* 0x000fe20000000f00 */
[-C--:B------:R-:W-:Y:S01]  /*fc50*/  FFMA R59, R9, R123.reuse, R76 ;  /* 0x0000007b093b7223 */ /* 0x080fe2000000004c */
[----:B------:R-:W-:-:S07]  /*fc60*/  FFMA R60, R7, R123, R84 ;  /* 0x0000007b073c7223 */ /* 0x000fce0000000054 */
[----:B------:R-:W-:Y:S05]  /*fc70*/  WARPSYNC.COLLECTIVE R91, `(.L_x_2978) ;  /* 0x000000005b087348 */ /* 0x000fea0003c00000 */
[----:B------:R0:W1:Y:S02]  /*fc80*/  SHFL.IDX P0, R123, R88, R89, R90 ;  /* 0x00000059587b7389 */ /* 0x000064000000005a */
[----:B01----:R-:W-:Y:S05]  /*fc90*/  ENDCOLLECTIVE ;  /* 0x000000000000791b */ /* 0x003fea0003800000 */
.L_x_2978:
[----:B------:R-:W-:Y:S02]  /*fca0*/  MOV R88, R17 ;  /* 0x0000001100587202 */ /* 0x000fe40000000f00 */
[----:B------:R-:W-:-:S07]  /*fcb0*/  MOV R63, R123 ;  /* 0x0000007b003f7202 */ /* 0x000fce0000000f00 */
[----:B------:R-:W-:Y:S05]  /*fcc0*/  WARPSYNC.COLLECTIVE R91, `(.L_x_2979) ;  /* 0x000000005b087348 */ /* 0x000fea0003c00000 */
[----:B------:R0:W1:Y:S02]  /*fcd0*/  SHFL.IDX P0, R123, R88, R89, R90 ;  /* 0x00000059587b7389 */ /* 0x000064000000005a */
[----:B01----:R-:W-:Y:S05]  /*fce0*/  ENDCOLLECTIVE ;  /* 0x000000000000791b */ /* 0x003fea0003800000 */
.L_x_2979:
[----:B------:R-:W-:Y:S02]  /*fcf0*/  MOV R88, R18 ;  /* 0x0000001200587202 */ /* 0x000fe40000000f00 */
[----:B------:R-:W-:-:S07]  /*fd00*/  MOV R65, R123 ;  /* 0x0000007b00417202 */ /* 0x000fce0000000f00 */
[----:B------:R-:W-:Y:S05]  /*fd10*/  WARPSYNC.COLLECTIVE R91, `(.L_x_2980) ;  /* 0x000000005b087348 */ /* 0x000fea0003c00000 */
[----:B------:R0:W1:Y:S02]  /*fd20*/  SHFL.IDX P0, R123, R88, R89, R90 ;  /* 0x00000059587b7389 */ /* 0x000064000000005a */
[----:B01----:R-:W-:Y:S05]  /*fd30*/  ENDCOLLECTIVE ;  /* 0x000000000000791b */ /* 0x003fea0003800000 */
.L_x_2980:
[-C--:B------:R-:W-:Y:S01]  /*fd40*/  FFMA R48, R9, R8.reuse, R52 ;  /* 0x0000000809307223 */ /* 0x080fe20000000034 */
[----:B------:R-:W-:Y:S01]  /*fd50*/  FFMA R50, R7, R8, R54 ;  /* 0x0000000807327223 */ /* 0x000fe20000000036 */
[----:B------:R-:W-:Y:S02]  /*fd60*/  MOV R88, R19 ;  /* 0x0000001300587202 */ /* 0x000fe40000000f00 */
[----:B------:R-:W-:-:S07]  /*fd70*/  MOV R8, R123 ;  /* 0x0000007b00087202 */ /* 0x000fce0000000f00 */
[----:B------:R-:W-:Y:S05]  /*fd80*/  WARPSYNC.COLLECTIVE R91, `(.L_x_2981) ;  /* 0x000000005b087348 */ /* 0x000fea0003c00000 */
[----:B------:R0:W1:Y:S02]  /*fd90*/  SHFL.IDX P0, R123, R88, R89, R90 ;  /* 0x00000059587b7389 */ /* 0x000064000000005a */
[----:B01----:R-:W-:Y:S05]  /*fda0*/  ENDCOLLECTIVE ;  /* 0x000000000000791b */ /* 0x003fea0003800000 */
.L_x_2981:
[-C--:B------:R-:W-:Y:S01]  /*fdb0*/  FFMA R51, R9, R45.reuse, R56 ;  /* 0x0000002d09337223 */ /* 0x080fe20000000038 */
[----:B------:R-:W-:Y:S01]  /*fdc0*/  FFMA R52, R7, R45, R58 ;  /* 0x0000002d07347223 */ /* 0x000fe2000000003a */
[----:B------:R-:W-:Y:S02]  /*fdd0*/  MOV R88, R20 ;  /* 0x0000001400587202 */ /* 0x000fe40000000f00 */
[----:B------:R-:W-:-:S07]  /*fde0*/  MOV R45, R123 ;  /* 0x0000007b002d7202 */ /* 0x000fce0000000f00 */
[----:B------:R-:W-:Y:S05]  /*fdf0*/  WARPSYNC.COLLECTIVE R91, `(.L_x_2982) ;  /* 0x000000005b087348 */ /* 0x000fea0003c00000 */
[----:B------:R0:W1:Y:S02]  /*fe00*/  SHFL.IDX P0, R123, R88, R89, R90 ;  /* 0x00000059587b7389 */ /* 0x000064000000005a */
[----:B01----:R-:W-:Y:S05]  /*fe10*/  ENDCOLLECTIVE ;  /* 0x000000000000791b */ /* 0x003fea0003800000 */
.L_x_2982:
[----:B------:R-:W-:Y:S01]  /*fe20*/  FFMA R54, R7, R47, R62 ;  /* 0x0000002f07367223 */ /* 0x000fe2000000003e */
[----:B------:R-:W-:Y:S02]  /*fe30*/  MOV R88, R21 ;  /* 0x0000001500587202 */ /* 0x000fe40000000f00 */
[----:B------:R-:W-:-:S07]  /*fe40*/  MOV R47, R123 ;  /* 0x0000007b002f7202 */ /* 0x000fce0000000f00 */
[----:B------:R-:W-:Y:S05]  /*fe50*/  WARPSYNC.COLLECTIVE R91, `(.L_x_2983) ;  /* 0x000000005b087348 */ /* 0x000fea0003c00000 */
[----:B------:R0:W1:Y:S02]  /*fe60*/  SHFL.IDX P0, R123, R88, R89, R90 ;  /* 0x00000059587b7389 */ /* 0x000064000000005a */
[----:B01----:R-:W-:Y:S05]  /*fe70*/  ENDCOLLECTIVE ;  /* 0x000000000000791b */ /* 0x003fea0003800000 */
.L_x_2983:
[----:B------:R-:W-:Y:S01]  /*fe80*/  MOV R88, R22 ;  /* 0x0000001600587202 */ /* 0x000fe20000000f00 */
[-C--:B------:R-:W-:Y:S01]  /*fe90*/  FFMA R71, R9, R123.reuse, R142 ;  /* 0x0000007b09477223 */ /* 0x080fe2000000008e */
[----:B------:R-:W-:-:S07]  /*fea0*/  FFMA R72, R7, R123, R72 ;  /* 0x0000007b07487223 */ /* 0x000fce0000000048 */
[----:B------:R-:W-:Y:S05]  /*feb0*/  WARPSYNC.COLLECTIVE R91, `(.L_x_2984) ;  /* 0x000000005b087348 */ /* 0x000fea0003c00000 */
[----:B------:R0:W1:Y:S02]  /*fec0*/  SHFL.IDX P0, R123, R88, R89, R90 ;  /* 0x00000059587b7389 */ /* 0x000064000000005a */
[----:B01----:R-:W-:Y:S05]  /*fed0*/  ENDCOLLECTIVE ;  /* 0x000000000000791b */ /* 0x003fea0003800000 */
.L_x_2984:
[-C--:B------:R-:W-:Y:S01]  /*fee0*/  FFMA R57, R9, R11.reuse, R68 ;  /* 0x0000000b09397223 */ /* 0x080fe20000000044 */
[----:B------:R-:W-:Y:S01]  /*fef0*/  FFMA R58, R7, R11, R70 ;  /* 0x0000000b073a7223 */ /* 0x000fe20000000046 */
[----:B------:R-:W-:Y:S02]  /*ff00*/  MOV R88, R23 ;  /* 0x0000001700587202 */ /* 0x000fe40000000f00 */
[----:B------:R-:W-:-:S07]  /*ff10*/  MOV R11, R123 ;  /* 0x0000007b000b7202 */ /* 0x000fce0000000f00 */
[----:B------:R-:W-:Y:S05]  /*ff20*/  WARPSYNC.COLLECTIVE R91, `(.L_x_2985) ;  /* 0x000000005b087348 */ /* 0x000fea0003c00000 */
[----:B------:R0:W1:Y:S02]  /*ff30*/  SHFL.IDX P0, R123, R88, R89, R90 ;  /* 0x00000059587b7389 */ /* 0x000064000000005a */
[----:B01----:R-:W-:Y:S05]  /*ff40*/  ENDCOLLECTIVE ;  /* 0x000000000000791b */ /* 0x003fea0003800000 */
.L_x_2985:
[-C--:B------:R-:W-:Y:S01]  /*ff50*/  FFMA R55, R9, R49.reuse, R64 ;  /* 0x0000003109377223 */ /* 0x080fe20000000040 */
[----:B------:R-:W-:Y:S01]  /*ff60*/  FFMA R56, R7, R49, R66 ;  /* 0x0000003107387223 */ /* 0x000fe20000000042 */
[----:B------:R-:W-:Y:S02]  /*ff70*/  MOV R88, R24 ;  /* 0x0000001800587202 */ /* 0x000fe40000000f00 */
[----:B------:R-:W-:-:S07]  /*ff80*/  MOV R49, R123 ;  /* 0x0000007b00317202 */ /* 0x000fce0000000f00 */
[----:B------:R-:W-:Y:S05]  /*ff90*/  WARPSYNC.COLLECTIVE R91, `(.L_x_2986) ;  /* 0x000000005b087348 */ /* 0x000fea0003c00000 */
[----:B------:R0:W1:Y:S02]  /*ffa0*/  SHFL.IDX P0, R123, R88, R89, R90 ;  /* 0x00000059587b7389 */ /* 0x000064000000005a */
[----:B01----:R-:W-:Y:S05]  /*ffb0*/  ENDCOLLECTIVE ;  /* 0x000000000000791b */ /* 0x003fea0003800000 */
.L_x_2986:
[----:B------:R-:W-:Y:S02]  /*ffc0*/  MOV R88, R25 ;  /* 0x0000001900587202 */ /* 0x000fe40000000f00 */
[----:B------:R-:W-:-:S07]  /*ffd0*/  MOV R79, R123 ;  /* 0x0000007b004f7202 */ /* 0x000fce0000000f00 */
[----:B------:R-:W-:Y:S05]  /*ffe0*/  WARPSYNC.COLLECTIVE R91, `(.L_x_2987) ;  /* 0x000000005b087348 */ /* 0x000fea0003c00000 */
[----:B------:R0:W1:Y:S02]  /*fff0*/  SHFL.IDX P0, R123, R88, R89, R90 ;  /* 0x00000059587b7389 */ /* 0x000064000000005a */
[----:B01----:R-:W-:Y:S05]  /*10000*/  ENDCOLLECTIVE ;  /* 0x000000000000791b */ /* 0x003fea0003800000 */
.L_x_2987:
[----:B------:R-:W-:Y:S02]  /*10010*/  MOV R88, R26 ;  /* 0x0000001a00587202 */ /* 0x000fe40000000f00 */
[----:B------:R-:W-:-:S07]  /*10020*/  MOV R83, R123 ;  /* 0x0000007b00537202 */ /* 0x000fce0000000f00 */
[----:B------:R-:W-:Y:S05]  /*10030*/  WARPSYNC.COLLECTIVE R91, `(.L_x_2988) ;  /* 0x000000005b087348 */ /* 0x000fea0003c00000 */
[----:B------:R0:W1:Y:S02]  /*10040*/  SHFL.IDX P0, R123, R88, R89, R90 ;  /* 0x00000059587b7389 */ /* 0x000064000000005a */
[----:B01----:R-:W-:Y:S05]  /*10050*/  ENDCOLLECTIVE ;  /* 0x000000000000791b */ /* 0x003fea0003800000 */
.L_x_2988:
[-C--:B------:R-:W-:Y:S01]  /*10060*/  FFMA R67, R9, R45.reuse, R134 ;  /* 0x0000002d09437223 */ /* 0x080fe20000000086 */
[----:B------:R-:W-:Y:S01]  /*10070*/  FFMA R68, R7, R45, R136 ;  /* 0x0000002d07447223 */ /* 0x000fe20000000088 */
[----:B------:R-:W-:Y:S02]  /*10080*/  MOV R88, R28 ;  /* 0x0000001c00587202 */ /* 0x000fe40000000f00 */
[----:B------:R-:W-:-:S07]  /*10090*/  MOV R45, R123 ;  /* 0x0000007b002d7202 */ /* 0x000fce0000000f00 */
[----:B------:R-:W-:Y:S05]  /*100a0*/  WARPSYNC.COLLECTIVE R91, `(.L_x_2989) ;  /* 0x000000005b087348 */ /* 0x000fea0003c00000 */
[----:B------:R0:W1:Y:S02]  /*100b0*/  SHFL.IDX P0, R123, R88, R89, R90 ;  /* 0x00000059587b7389 */ /* 0x000064000000005a */
[----:B01----:R-:W-:Y:S05]  /*100c0*/  ENDCOLLECTIVE ;  /* 0x000000000000791b */ /* 0x003fea0003800000 */
.L_x_2989:
        /* <DEDUP_REMOVED lines=11> */
.L_x_2990:
[----:B------:R-:W-:Y:S02]  /*10180*/  MOV R88, R30 ;  /* 0x0000001e00587202 */ /* 0x000fe40000000f00 */
[----:B------:R-:W-:-:S07]  /*10190*/  MOV R46, R123 ;  /* 0x0000007b002e7202 */ /* 0x000fce0000000f00 */
[----:B------:R-:W-:Y:S05]  /*101a0*/  WARPSYNC.COLLECTIVE R91, `(.L_x_2991) ;  /* 0x000000005b087348 */ /* 0x000fea0003c00000 */
[----:B------:R0:W1:Y:S02]  /*101b0*/  SHFL.IDX P0, R123, R88, R89, R90 ;  /* 0x00000059587b7389 */ /* 0x000064000000005a */
[----:B01----:R-:W-:Y:S05]  /*101c0*/  ENDCOLLECTIVE ;  /* 0x000000000000791b */ /* 0x003fea0003800000 */
.L_x_2991:
[----:B------:R-:W-:Y:S01]  /*101d0*/  MOV R88, R31 ;  /* 0x0000001f00587202 */ /* 0x000fe20000000f00 */
[-C--:B------:R-:W-:Y:S01]  /*101e0*/  FFMA R103, R9, R123.reuse, R158 ;  /* 0x0000007b09677223 */ /* 0x080fe2000000009e */
[----:B------:R-:W-:-:S07]  /*101f0*/  FFMA R104, R7, R123, R104 ;  /* 0x0000007b07687223 */ /* 0x000fce0000000068 */
[----:B------:R-:W-:Y:S05]  /*10200*/  WARPSYNC.COLLECTIVE R91, `(.L_x_2992) ;  /* 0x000000005b087348 */ /* 0x000fea0003c00000 */
[----:B------:R0:W1:Y:S02]  /*10210*/  SHFL.IDX P0, R123, R88, R89, R90 ;  /* 0x00000059587b7389 */ /* 0x000064000000005a */
[----:B01----:R-:W-:Y:S05]  /*10220*/  ENDCOLLECTIVE ;  /* 0x000000000000791b */ /* 0x003fea0003800000 */
.L_x_2992:
[-C--:B------:R-:W-:Y:S01]  /*10230*/  FFMA R73, R9, R11.reuse, R144 ;  /* 0x0000000b09497223 */ /* 0x080fe20000000090 */
[----:B------:R-:W-:Y:S01]  /*10240*/  FFMA R74, R7, R11, R74 ;  /* 0x0000000b074a7223 */ /* 0x000fe2000000004a */
[----:B------:R-:W-:Y:S02]  /*10250*/  MOV R88, R32 ;  /* 0x0000002000587202 */ /* 0x000fe40000000f00 */
[----:B------:R-:W-:-:S07]  /*10260*/  MOV R11, R123 ;  /* 0x0000007b000b7202 */ /* 0x000fce0000000f00 */
[----:B------:R-:W-:Y:S05]  /*10270*/  WARPSYNC.COLLECTIVE R91, `(.L_x_2993) ;  /* 0x000000005b087348 */ /* 0x000fea0003c00000 */
[----:B------:R0:W1:Y:S02]  /*10280*/  SHFL.IDX P0, R123, R88, R89, R90 ;  /* 0x00000059587b7389 */ /* 0x000064000000005a */
[----:B01----:R-:W-:Y:S05]  /*10290*/  ENDCOLLECTIVE ;  /* 0x000000000000791b */ /* 0x003fea0003800000 */
.L_x_2993:
[-C--:B------:R-:W-:Y:S01]  /*102a0*/  FFMA R97, R9, R45.reuse, R152 ;  /* 0x0000002d09617223 */ /* 0x080fe20000000098 */
[----:B------:R-:W-:Y:S01]  /*102b0*/  FFMA R98, R7, R45, R98 ;  /* 0x0000002d07627223 */ /* 0x000fe20000000062 */
[----:B------:R-:W-:Y:S02]  /*102c0*/  MOV R88, R34 ;  /* 0x0000002200587202 */ /* 0x000fe40000000f00 */
[----:B------:R-:W-:-:S07]  /*102d0*/  MOV R45, R123 ;  /* 0x0000007b002d7202 */ /* 0x000fce0000000f00 */
[----:B------:R-:W-:Y:S05]  /*102e0*/  WARPSYNC.COLLECTIVE R91, `(.L_x_2994) ;  /* 0x000000005b087348 */ /* 0x000fea0003c00000 */
[----:B------:R0:W1:Y:S02]  /*102f0*/  SHFL.IDX P0, R123, R88, R89, R90 ;  /* 0x00000059587b7389 */ /* 0x000064000000005a */
[----:B01----:R-:W-:Y:S05]  /*10300*/  ENDCOLLECTIVE ;  /* 0x000000000000791b */ /* 0x003fea0003800000 */
.L_x_2994:
[-C--:B------:R-:W-:Y:S01]  /*10310*/  FFMA R69, R9, R47.reuse, R138 ;  /* 0x0000002f09457223 */ /* 0x080fe2000000008a */
[----:B------:R-:W-:Y:S01]  /*10320*/  FFMA R70, R7, R47, R140 ;  /* 0x0000002f07467223 */ /* 0x000fe2000000008c */
[----:B------:R-:W-:Y:S02]  /*10330*/  MOV R88, R35 ;  /* 0x0000002300587202 */ /* 0x000fe40000000f00 */
[----:B------:R-:W-:-:S07]  /*10340*/  MOV R47, R123 ;  /* 0x0000007b002f7202 */ /* 0x000fce0000000f00 */
[----:B------:R-:W-:Y:S05]  /*10350*/  WARPSYNC.COLLECTIVE R91, `(.L_x_2995) ;  /* 0x000000005b087348 */ /* 0x000fea0003c00000 */
[----:B------:R0:W1:Y:S02]  /*10360*/  SHFL.IDX P0, R123, R88, R89, R90 ;  /* 0x00000059587b7389 */ /* 0x000064000000005a */
[----:B01----:R-:W-:Y:S05]  /*10370*/  ENDCOLLECTIVE ;  /* 0x000000000000791b */ /* 0x003fea0003800000 */
.L_x_2995:
[-C--:B------:R-:W-:Y:S01]  /*10380*/  FFMA R99, R9, R8.reuse, R154 ;  /* 0x0000000809637223 */ /* 0x080fe2000000009a */
[----:B------:R-:W-:Y:S01]  /*10390*/  FFMA R100, R7, R8, R100 ;  /* 0x0000000807647223 */ /* 0x000fe20000000064 */
[----:B------:R-:W-:Y:S02]  /*103a0*/  MOV R88, R36 ;  /* 0x0000002400587202 */ /* 0x000fe40000000f00 */
[----:B------:R-:W-:-:S07]  /*103b0*/  MOV R8, R123 ;  /* 0x0000007b00087202 */ /* 0x000fce0000000f00 */
[----:B------:R-:W-:Y:S05]  /*103c0*/  WARPSYNC.COLLECTIVE R91, `(.L_x_2996) ;  /* 0x000000005b087348 */ /* 0x000fea0003c00000 */
[----:B------:R0:W1:Y:S02]  /*103d0*/  SHFL.IDX P0, R123, R88, R89, R90 ;  /* 0x00000059587b7389 */ /* 0x000064000000005a */
[----:B01----:R-:W-:Y:S05]  /*103e0*/  ENDCOLLECTIVE ;  /* 0x000000000000791b */ /* 0x003fea0003800000 */
.L_x_2996:
[-C--:B------:R-:W-:Y:S01]  /*103f0*/  FFMA R101, R9, R46.reuse, R156 ;  /* 0x0000002e09657223 */ /* 0x080fe2000000009c */
[----:B------:R-:W-:Y:S01]  /*10400*/  FFMA R102, R7, R46, R102 ;  /* 0x0000002e07667223 */ /* 0x000fe20000000066 */
[----:B------:R-:W-:Y:S02]  /*10410*/  MOV R88, R37 ;  /* 0x0000002500587202 */ /* 0x000fe40000000f00 */
[----:B------:R-:W-:-:S07]  /*10420*/  MOV R46, R123 ;  /* 0x0000007b002e7202 */ /* 0x000fce0000000f00 */
[----:B------:R-:W-:Y:S05]  /*10430*/  WARPSYNC.COLLECTIVE R91, `(.L_x_2997) ;  /* 0x000000005b087348 */ /* 0x000fea0003c00000 */
[----:B------:R0:W1:Y:S02]  /*10440*/  SHFL.IDX P0, R123, R88, R89, R90 ;  /* 0x00000059587b7389 */ /* 0x000064000000005a */
[----:B01----:R-:W-:Y:S05]  /*10450*/  ENDCOLLECTIVE ;  /* 0x000000000000791b */ /* 0x003fea0003800000 */
.L_x_2997:
[----:B------:R-:W-:Y:S02]  /*10460*/  MOV R88, R38 ;  /* 0x0000002600587202 */ /* 0x000fe40000000f00 */
[----:B------:R-:W-:-:S07]  /*10470*/  MOV R76, R123 ;  /* 0x0000007b004c7202 */ /* 0x000fce0000000f00 */
[----:B------:R-:W-:Y:S05]  /*10480*/  WARPSYNC.COLLECTIVE R91, `(.L_x_2998) ;  /* 0x000000005b087348 */ /* 0x000fea0003c00000 */
[----:B------:R0:W1:Y:S02]  /*10490*/  SHFL.IDX P0, R123, R88, R89, R90 ;  /* 0x00000059587b7389 */ /* 0x000064000000005a */
[----:B01----:R-:W-:Y:S05]  /*104a0*/  ENDCOLLECTIVE ;  /* 0x000000000000791b */ /* 0x003fea0003800000 */
.L_x_2998:
[----:B------:R-:W-:Y:S02]  /*104b0*/  MOV R88, R39 ;  /* 0x0000002700587202 */ /* 0x000fe40000000f00 */
[----:B------:R-:W-:-:S07]  /*104c0*/  MOV R84, R123 ;  /* 0x0000007b00547202 */ /* 0x000fce0000000f00 */
[----:B------:R-:W-:Y:S05]  /*104d0*/  WARPSYNC.COLLECTIVE R91, `(.L_x_2999) ;  /* 0x000000005b087348 */ /* 0x000fea0003c00000 */
[----:B------:R0:W1:Y:S02]  /*104e0*/  SHFL.IDX P0, R123, R88, R89, R90 ;  /* 0x00000059587b7389 */ /* 0x000064000000005a */
[----:B01----:R-:W-:Y:S05]  /*104f0*/  ENDCOLLECTIVE ;  /* 0x000000000000791b */ /* 0x003fea0003800000 */
.L_x_2999:
[----:B------:R-:W-:Y:S02]  /*10500*/  MOV R88, R40 ;  /* 0x0000002800587202 */ /* 0x000fe40000000f00 */
[----:B------:R-:W-:-:S07]  /*10510*/  MOV R122, R123 ;  /* 0x0000007b007a7202 */ /* 0x000fce0000000f00 */
[----:B------:R-:W-:Y:S05]  /*10520*/  WARPSYNC.COLLECTIVE R91, `(.L_x_3000) ;  /* 0x000000005b087348 */ /* 0x000fea0003c00000 */
[----:B------:R0:W1:Y:S02]  /*10530*/  SHFL.IDX P0, R123, R88, R89, R90 ;  /* 0x00000059587b7389 */ /* 0x000064000000005a */
[----:B01----:R-:W-:Y:S05]  /*10540*/  ENDCOLLECTIVE ;  /* 0x000000000000791b */ /* 0x003fea0003800000 */
.L_x_3000:
[----:B------:R-:W-:Y:S02]  /*10550*/  MOV R88, R41 ;  /* 0x0000002900587202 */ /* 0x000fe40000000f00 */
[----:B------:R-:W-:-:S07]  /*10560*/  MOV R124, R123 ;  /* 0x0000007b007c7202 */ /* 0x000fce0000000f00 */
[----:B------:R-:W-:Y:S05]  /*10570*/  WARPSYNC.COLLECTIVE R91, `(.L_x_3001) ;  /* 0x000000005b087348 */ /* 0x000fea0003c00000 */
[----:B------:R0:W1:Y:S02]  /*10580*/  SHFL.IDX P0, R123, R88, R89, R90 ;  /* 0x00000059587b7389 */ /* 0x000064000000005a */
[----:B01----:R-:W-:Y:S05]  /*10590*/  ENDCOLLECTIVE ;  /* 0x000000000000791b */ /* 0x003fea0003800000 */
.L_x_3001:
[-C--:B------:R-:W-:Y:S01]  /*105a0*/  FFMA R75, R9, R49.reuse, R146 ;  /* 0x00000031094b7223 */ /* 0x080fe20000000092 */
[----:B------:R-:W-:Y:S01]  /*105b0*/  FFMA R92, R7, R49, R92 ;  /* 0x00000031075c7223 */ /* 0x000fe2000000005c */
[----:B------:R-:W-:Y:S02]  /*105c0*/  MOV R88, R42 ;  /* 0x0000002a00587202 */ /* 0x000fe40000000f00 */
[----:B------:R-:W-:-:S07]  /*105d0*/  MOV R49, R123 ;  /* 0x0000007b00317202 */ /* 0x000fce0000000f00 */
[----:B------:R-:W-:Y:S05]  /*105e0*/  WARPSYNC.COLLECTIVE R91, `(.L_x_3002) ;  /* 0x000000005b087348 */ /* 0x000fea0003c00000 */
[----:B------:R0:W1:Y:S02]  /*105f0*/  SHFL.IDX P0, R123, R88, R89, R90 ;  /* 0x00000059587b7389 */ /* 0x000064000000005a */
[----:B01----:R-:W-:Y:S05]  /*10600*/  ENDCOLLECTIVE ;  /* 0x000000000000791b */ /* 0x003fea0003800000 */
.L_x_3002:
        /* <DEDUP_REMOVED lines=25> */
.L_x_2731:
        /* <DEDUP_REMOVED lines=11> */
.L_x_3005:
[----:B------:R-:W-:Y:S05]  /*10850*/  BSYNC B1 ;  /* 0x0000000000017941 */ /* 0x000fea0003800000 */
.L_x_3004:
        /* <DEDUP_REMOVED lines=9> */
.L_x_3006:
[----:B------:R-:W-:Y:S01]  /*108f0*/  MOV R89, R47 ;  /* 0x0000002f00597202 */ /* 0x000fe20000000f00 */
[----:B------:R-:W-:Y:S01]  /*10900*/  IMAD.WIDE R84, R85, 0x4, R82 ;  /* 0x0000000455547825 */ /* 0x000fe200078e0252 */
[----:B------:R-:W-:-:S07]  /*10910*/  MOV R79, R123 ;  /* 0x0000007b004f7202 */ /* 0x000fce0000000f00 */
[----:B------:R-:W-:Y:S05]  /*10920*/  WARPSYNC.COLLECTIVE R91, `(.L_x_3007) ;  /* 0x000000005b087348 */ /* 0x000fea0003c00000 */
[----:B------:R0:W1:Y:S02]  /*10930*/  SHFL.IDX P0, R123, R88, R89, R90 ;  /* 0x00000059587b7389 */ /* 0x000064000000005a */
[----:B01----:R-:W-:Y:S05]  /*10940*/  ENDCOLLECTIVE ;  /* 0x000000000000791b */ /* 0x003fea0003800000 */
.L_x_3007:
[----:B------:R-:W-:Y:S02]  /*10950*/  MOV R89, R49 ;  /* 0x0000003100597202 */ /* 0x000fe40000000f00 */
[----:B------:R-:W-:-:S07]  /*10960*/  MOV R44, R123 ;  /* 0x0000007b002c7202 */ /* 0x000fce0000000f00 */
[----:B------:R-:W-:Y:S05]  /*10970*/  WARPSYNC.COLLECTIVE R91, `(.L_x_3008) ;  /* 0x000000005b087348 */ /* 0x000fea0003c00000 */
[----:B------:R0:W1:Y:S02]  /*10980*/  SHFL.IDX P0, R123, R88, R89, R90 ;  /* 0x00000059587b7389 */ /* 0x000064000000005a */
[----:B01----:R-:W-:Y:S05]  /*10990*/  ENDCOLLECTIVE ;  /* 0x000000000000791b */ /* 0x003fea0003800000 */
.L_x_3008:
[----:B------:R-:W-:Y:S02]  /*109a0*/  MOV R88, R9 ;  /* 0x0000000900587202 */ /* 0x000fe40000000f00 */
[----:B------:R-:W-:Y:S02]  /*109b0*/  MOV R89, R43 ;  /* 0x0000002b00597202 */ /* 0x000fe40000000f00 */
[----:B------:R-:W-:-:S07]  /*109c0*/  MOV R46, R123 ;  /* 0x0000007b002e7202 */ /* 0x000fce0000000f00 */
[----:B------:R-:W-:Y:S05]  /*109d0*/  WARPSYNC.COLLECTIVE R91, `(.L_x_3009) ;  /* 0x000000005b087348 */ /* 0x000fea0003c00000 */
[----:B------:R0:W1:Y:S02]  /*109e0*/  SHFL.IDX P0, R123, R88, R89, R90 ;  /* 0x00000059587b7389 */ /* 0x000064000000005a */
[----:B01----:R-:W-:Y:S05]  /*109f0*/  ENDCOLLECTIVE ;  /* 0x000000000000791b */ /* 0x003fea0003800000 */
.L_x_3009:
[----:B------:R-:W-:Y:S02]  /*10a00*/  MOV R88, R10 ;  /* 0x0000000a00587202 */ /* 0x000fe40000000f00 */
[----:B------:R-:W-:-:S07]  /*10a10*/  MOV R86, R123 ;  /* 0x0000007b00567202 */ /* 0x000fce0000000f00 */
[----:B------:R-:W-:Y:S05]  /*10a20*/  WARPSYNC.COLLECTIVE R91, `(.L_x_3010) ;  /* 0x000000005b087348 */ /* 0x000fea0003c00000 */
[----:B------:R0:W1:Y:S02]  /*10a30*/  SHFL.IDX P0, R123, R88, R89, R90 ;  /* 0x00000059587b7389 */ /* 0x000064000000005a */
[----:B01----:R-:W-:Y:S05]  /*10a40*/  ENDCOLLECTIVE ;  /* 0x000000000000791b */ /* 0x003fea0003800000 */
.L_x_3010:
        /* <DEDUP_REMOVED lines=17> */
.L_x_3011:
        /* <DEDUP_REMOVED lines=24> */
.L_x_3012:
        /* <DEDUP_REMOVED lines=17> */
.L_x_3013:
        /* <DEDUP_REMOVED lines=15> */
.L_x_3014:
        /* <DEDUP_REMOVED lines=13> */
.L_x_3015:
        /* <DEDUP_REMOVED lines=15> */
.L_x_3016:
        /* <DEDUP_REMOVED lines=17> */
.L_x_3017:
        /* <DEDUP_REMOVED lines=16> */
.L_x_3018:
        /* <DEDUP_REMOVED lines=13> */
.L_x_3019:
        /* <DEDUP_REMOVED lines=15> */
.L_x_3020:
        /* <DEDUP_REMOVED lines=15> */
.L_x_3021:
        /* <DEDUP_REMOVED lines=18> */
.L_x_3022:
        /* <DEDUP_REMOVED lines=15> */
.L_x_3023:
        /* <DEDUP_REMOVED lines=12> */
.L_x_3024:
        /* <DEDUP_REMOVED lines=15> */
.L_x_3025:
        /* <DEDUP_REMOVED lines=17> */
.L_x_3026:
        /* <DEDUP_REMOVED lines=15> */
.L_x_3027:
        /* <DEDUP_REMOVED lines=13> */
.L_x_3028:
        /* <DEDUP_REMOVED lines=16> */
.L_x_3029:
        /* <DEDUP_REMOVED lines=15> */
.L_x_3030:
        /* <DEDUP_REMOVED lines=17> */
.L_x_3031:
        /* <DEDUP_REMOVED lines=15> */
.L_x_3032:
        /* <DEDUP_REMOVED lines=15> */
.L_x_3033:
        /* <DEDUP_REMOVED lines=12> */
.L_x_3034:
        /* <DEDUP_REMOVED lines=15> */
.L_x_3035:
        /* <DEDUP_REMOVED lines=18> */
.L_x_3036:
        /* <DEDUP_REMOVED lines=15> */
.L_x_3037:
        /* <DEDUP_REMOVED lines=14> */
.L_x_3038:
        /* <DEDUP_REMOVED lines=15> */
.L_x_3039:
        /* <DEDUP_REMOVED lines=17> */
.L_x_3040:
        /* <DEDUP_REMOVED lines=17> */
.L_x_3041:
[----:B------:R-:W-:Y:S01]  /*12880*/  FADD R125, R76, R125 ;  /* 0x0000007d4c7d7221 */ /* 0x000fe20000000000 */
[----:B------:R-:W-:Y:S02]  /*12890*/  MOV R88, R10 ;  /* 0x0000000a00587202 */ /* 0x000fe40000000f00 */
[----:B------:R-:W-:-:S07]  /*128a0*/  MOV R76, R123 ;  /* 0x0000007b004c7202 */ /* 0x000fce0000000f00 */
[----:B------:R-:W-:Y:S05]  /*128b0*/  WARPSYNC.COLLECTIVE R91, `(.L_x_3042) ;  /* 0x000000005b087348 */ /* 0x000fea0003c00000 */
[----:B------:R0:W1:Y:S02]  /*128c0*/  SHFL.IDX P0, R123, R88, R89, R90 ;  /* 0x00000059587b7389 */ /* 0x000064000000005a */
[----:B01----:R-:W-:Y:S05]  /*128d0*/  ENDCOLLECTIVE ;  /* 0x000000000000791b */ /* 0x003fea0003800000 */
.L_x_3042:
[----:B------:R-:W-:Y:S02]  /*128e0*/  MOV R88, R11 ;  /* 0x0000000b00587202 */ /* 0x000fe40000000f00 */
[----:B------:R-:W-:-:S07]  /*128f0*/  MOV R85, R123 ;  /* 0x0000007b00557202 */ /* 0x000fce0000000f00 */
[----:B------:R-:W-:Y:S05]  /*12900*/  WARPSYNC.COLLECTIVE R91, `(.L_x_3043) ;  /* 0x000000005b087348 */ /* 0x000fea0003c00000 */
[----:B------:R0:W1:Y:S02]  /*12910*/  SHFL.IDX P0, R123, R88, R89, R90 ;  /* 0x00000059587b7389 */ /* 0x000064000000005a */
[----:B01----:R-:W-:Y:S05]  /*12920*/  ENDCOLLECTIVE ;  /* 0x000000000000791b */ /* 0x003fea0003800000 */
.L_x_3043:
        /* <DEDUP_REMOVED lines=8> */
.L_x_3044:
[----:B------:R-:W-:Y:S01]  /*129b0*/  FFMA R81, R76, R122, R81 ;  /* 0x0000007a4c517223 */ /* 0x000fe20000000051 */
[----:B------:R-:W-:Y:S02]  /*129c0*/  MOV R88, R13 ;  /* 0x0000000d00587202 */ /* 0x000fe40000000f00 */
[----:B------:R-:W-:-:S07]  /*129d0*/  MOV R76, R123 ;  /* 0x0000007b004c7202 */ /* 0x000fce0000000f00 */
[----:B------:R-:W-:Y:S05]  /*129e0*/  WARPSYNC.COLLECTIVE R91, `(.L_x_3045) ;  /* 0x000000005b087348 */ /* 0x000fea0003c00000 */
[----:B------:R0:W1:Y:S02]  /*129f0*/  SHFL.IDX P0, R123, R88, R89, R90 ;  /* 0x00000059587b7389 */ /* 0x000064000000005a */
[----:B01----:R-:W-:Y:S05]  /*12a00*/  ENDCOLLECTIVE ;  /* 0x000000000000791b */ /* 0x003fea0003800000 */
.L_x_3045:
[----:B------:R-:W-:Y:S02]  /*12a10*/  MOV R88, R14 ;  /* 0x0000000e00587202 */ /* 0x000fe40000000f00 */
[----:B------:R-:W-:-:S07]  /*12a20*/  MOV R84, R123 ;  /* 0x0000007b00547202 */ /* 0x000fce0000000f00 */
[----:B------:R-:W-:Y:S05]  /*12a30*/  WARPSYNC.COLLECTIVE R91, `(.L_x_3046) ;  /* 0x000000005b087348 */ /* 0x000fea0003c00000 */
[----:B------:R0:W1:Y:S02]  /*12a40*/  SHFL.IDX P0, R123, R88, R89, R90 ;  /* 0x00000059587b7389 */ /* 0x000064000000005a */
[----:B01----:R-:W-:Y:S05]  /*12a50*/  ENDCOLLECTIVE ;  /* 0x000000000000791b */ /* 0x003fea0003800000 */
.L_x_3046:
[----:B------:R-:W-:Y:S02]  /*12a60*/  MOV R88, R15 ;  /* 0x0000000f00587202 */ /* 0x000fe40000000f00 */
[----:B------:R-:W-:-:S07]  /*12a70*/  MOV R86, R123 ;  /* 0x0000007b00567202 */ /* 0x000fce0000000f00 */
[----:B------:R-:W-:Y:S05]  /*12a80*/  WARPSYNC.COLLECTIVE R91, `(.L_x_3047) ;  /* 0x000000005b087348 */ /* 0x000fea0003c00000 */
[----:B------:R0:W1:Y:S02]  /*12a90*/  SHFL.IDX P0, R123, R88, R89, R90 ;  /* 0x00000059587b7389 */ /* 0x000064000000005a */
[----:B01----:R-:W-:Y:S05]  /*12aa0*/  ENDCOLLECTIVE ;  /* 0x000000000000791b */ /* 0x003fea0003800000 */
.L_x_3047:
[----:B------:R-:W-:Y:S02]  /*12ab0*/  MOV R88, R16 ;  /* 0x0000001000587202 */ /* 0x000fe40000000f00 */
[----:B------:R-:W-:-:S07]  /*12ac0*/  MOV R124, R123 ;  /* 0x0000007b007c7202 */ /* 0x000fce0000000f00 */
[----:B------:R-:W-:Y:S05]  /*12ad0*/  WARPSYNC.COLLECTIVE R91, `(.L_x_3048) ;  /* 0x000000005b087348 */ /* 0x000fea0003c00000 */
[----:B------:R0:W1:Y:S02]  /*12ae0*/  SHFL.IDX P0, R123, R88, R89, R90 ;  /* 0x00000059587b7389 */ /* 0x000064000000005a */
[----:B01----:R-:W-:Y:S05]  /*12af0*/  ENDCOLLECTIVE ;  /* 0x000000000000791b */ /* 0x003fea0003800000 */
.L_x_3048:
[----:B------:R-:W-:Y:S02]  /*12b00*/  MOV R88, R17 ;  /* 0x0000001100587202 */ /* 0x000fe40000000f00 */
[----:B------:R-:W-:-:S07]  /*12b10*/  MOV R126, R123 ;  /* 0x0000007b007e7202 */ /* 0x000fce0000000f00 */
[----:B------:R-:W-:Y:S05]  /*12b20*/  WARPSYNC.COLLECTIVE R91, `(.L_x_3049) ;  /* 0x000000005b087348 */ /* 0x000fea0003c00000 */
[----:B------:R0:W1:Y:S02]  /*12b30*/  SHFL.IDX P0, R123, R88, R89, R90 ;  /* 0x00000059587b7389 */ /* 0x000064000000005a */
[----:B01----:R-:W-:Y:S05]  /*12b40*/  ENDCOLLECTIVE ;  /* 0x000000000000791b */ /* 0x003fea0003800000 */
.L_x_3049:
[----:B------:R-:W-:Y:S02]  /*12b50*/  MOV R88, R18 ;  /* 0x0000001200587202 */ /* 0x000fe40000000f00 */
[----:B------:R-:W-:-:S07]  /*12b60*/  MOV R128, R123 ;  /* 0x0000007b00807202 */ /* 0x000fce0000000f00 */
[----:B------:R-:W-:Y:S05]  /*12b70*/  WARPSYNC.COLLECTIVE R91, `(.L_x_3050) ;  /* 0x000000005b087348 */ /* 0x000fea0003c00000 */
[----:B------:R0:W1:Y:S02]  /*12b80*/  SHFL.IDX P0, R123, R88, R89, R90 ;  /* 0x00000059587b7389 */ /* 0x000064000000005a */
[----:B01----:R-:W-:Y:S05]  /*12b90*/  ENDCOLLECTIVE ;  /* 0x000000000000791b */ /* 0x003fea0003800000 */
.L_x_3050:
[----:B------:R-:W-:Y:S02]  /*12ba0*/  MOV R88, R19 ;  /* 0x0000001300587202 */ /* 0x000fe40000000f00 */
[----:B------:R-:W-:-:S07]  /*12bb0*/  MOV R130, R123 ;  /* 0x0000007b00827202 */ /* 0x000fce0000000f00 */
[----:B------:R-:W-:Y:S05]  /*12bc0*/  WARPSYNC.COLLECTIVE R91, `(.L_x_3051) ;  /* 0x000000005b087348 */ /* 0x000fea0003c00000 */
[----:B------:R0:W1:Y:S02]  /*12bd0*/  SHFL.IDX P0, R123, R88, R89, R90 ;  /* 0x00000059587b7389 */ /* 0x000064000000005a */
[----:B01----:R-:W-:Y:S05]  /*12be0*/  ENDCOLLECTIVE ;  /* 0x000000000000791b */ /* 0x003fea0003800000 */
.L_x_3051:
[----:B------:R-:W-:Y:S02]  /*12bf0*/  MOV R88, R20 ;  /* 0x0000001400587202 */ /* 0x000fe40000000f00 */
[----:B------:R-:W-:-:S07]  /*12c00*/  MOV R132, R123 ;  /* 0x0000007b00847202 */ /* 0x000fce0000000f00 */
[----:B------:R-:W-:Y:S05]  /*12c10*/  WARPSYNC.COLLECTIVE R91, `(.L_x_3052) ;  /* 0x000000005b087348 */ /* 0x000fea0003c00000 */
[----:B------:R0:W1:Y:S02]  /*12c20*/  SHFL.IDX P0, R123, R88, R89, R90 ;  /* 0x00000059587b7389 */ /* 0x000064000000005a */
[----:B01----:R-:W-:Y:S05]  /*12c30*/  ENDCOLLECTIVE ;  /* 0x000000000000791b */ /* 0x003fea0003800000 */
.L_x_3052:
[----:B------:R-:W-:Y:S02]  /*12c40*/  MOV R88, R21 ;  /* 0x0000001500587202 */ /* 0x000fe40000000f00 */
[----:B------:R-:W-:-:S07]  /*12c50*/  MOV R134, R123 ;  /* 0x0000007b00867202 */ /* 0x000fce0000000f00 */
[----:B------:R-:W-:Y:S05]  /*12c60*/  WARPSYNC.COLLECTIVE R91, `(.L_x_3053) ;  /* 0x000000005b087348 */ /* 0x000fea0003c00000 */
[----:B------:R0:W1:Y:S02]  /*12c70*/  SHFL.IDX P0, R123, R88, R89, R90 ;  /* 0x00000059587b7389 */ /* 0x000064000000005a */
[----:B01----:R-:W-:Y:S05]  /*12c80*/  ENDCOLLECTIVE ;  /* 0x000000000000791b */ /* 0x003fea0003800000 */
.L_x_3053:
[----:B------:R-:W-:Y:S01]  /*12c90*/  MOV R88, R22 ;  /* 0x0000001600587202 */ /* 0x000fe20000000f00 */
[-C--:B------:R-:W-:Y:S01]  /*12ca0*/  FFMA R71, R122, R123.reuse, R71 ;  /* 0x0000007b7a477223 */ /* 0x080fe20000000047 */
[----:B------:R-:W-:-:S07]  /*12cb0*/  FFMA R72, R79, R123, R72 ;  /* 0x0000007b4f487223 */ /* 0x000fce0000000048 */
[----:B------:R-:W-:Y:S05]  /*12cc0*/  WARPSYNC.COLLECTIVE R91, `(.L_x_3054) ;  /* 0x000000005b087348 */ /* 0x000fea0003c00000 */
[----:B------:R0:W1:Y:S02]  /*12cd0*/  SHFL.IDX P0, R123, R88, R89, R90 ;  /* 0x00000059587b7389 */ /* 0x000064000000005a */
[----:B01----:R-:W-:Y:S05]  /*12ce0*/  ENDCOLLECTIVE ;  /* 0x000000000000791b */ /* 0x003fea0003800000 */
.L_x_3054:
[-C--:B------:R-:W-:Y:S01]  /*12cf0*/  FFMA R53, R122, R76.reuse, R53 ;  /* 0x0000004c7a357223 */ /* 0x080fe20000000035 */
[----:B------:R-:W-:Y:S01]  /*12d00*/  FFMA R54, R79, R76, R54 ;  /* 0x0000004c4f367223 */ /* 0x000fe20000000036 */
[----:B------:R-:W-:Y:S02]  /*12d10*/  MOV R88, R23 ;  /* 0x0000001700587202 */ /* 0x000fe40000000f00 */
[----:B------:R-:W-:-:S07]  /*12d20*/  MOV R76, R123 ;  /* 0x0000007b004c7202 */ /* 0x000fce0000000f00 */
[----:B------:R-:W-:Y:S05]  /*12d30*/  WARPSYNC.COLLECTIVE R91, `(.L_x_3055) ;  /* 0x000000005b087348 */ /* 0x000fea0003c00000 */
[----:B------:R0:W1:Y:S02]  /*12d40*/  SHFL.IDX P0, R123, R88, R89, R90 ;  /* 0x00000059587b7389 */ /* 0x000064000000005a */
[----:B01----:R-:W-:Y:S05]  /*12d50*/  ENDCOLLECTIVE ;  /* 0x000000000000791b */ /* 0x003fea0003800000 */
.L_x_3055:
[-C--:B------:R-:W-:Y:S01]  /*12d60*/  FFMA R55, R122, R84.reuse, R55 ;  /* 0x000000547a377223 */ /* 0x080fe20000000037 */
[----:B------:R-:W-:Y:S01]  /*12d70*/  FFMA R56, R79, R84, R56 ;  /* 0x000000544f387223 */ /* 0x000fe20000000038 */
[----:B------:R-:W-:Y:S02]  /*12d80*/  MOV R88, R24 ;  /* 0x0000001800587202 */ /* 0x000fe40000000f00 */
[----:B------:R-:W-:-:S07]  /*12d90*/  MOV R84, R123 ;  /* 0x0000007b00547202 */ /* 0x000fce0000000f00 */
[----:B------:R-:W-:Y:S05]  /*12da0*/  WARPSYNC.COLLECTIVE R91, `(.L_x_3056) ;  /* 0x000000005b087348 */ /* 0x000fea0003c00000 */
[----:B------:R0:W1:Y:S02]  /*12db0*/  SHFL.IDX P0, R123, R88, R89, R90 ;  /* 0x00000059587b7389 */ /* 0x000064000000005a */
[----:B01----:R-:W-:Y:S05]  /*12dc0*/  ENDCOLLECTIVE ;  /* 0x000000000000791b */ /* 0x003fea0003800000 */
.L_x_3056:
[-C--:B------:R-:W-:Y:S01]  /*12dd0*/  FFMA R57, R122, R86.reuse, R57 ;  /* 0x000000567a397223 */ /* 0x080fe20000000039 */
[----:B------:R-:W-:Y:S01]  /*12de0*/  FFMA R58, R79, R86, R58 ;  /* 0x000000564f3a7223 */ /* 0x000fe2000000003a */
[----:B------:R-:W-:Y:S02]  /*12df0*/  MOV R88, R25 ;  /* 0x0000001900587202 */ /* 0x000fe40000000f00 */
[----:B------:R-:W-:-:S07]  /*12e00*/  MOV R86, R123 ;  /* 0x0000007b00567202 */ /* 0x000fce0000000f00 */
[----:B------:R-:W-:Y:S05]  /*12e10*/  WARPSYNC.COLLECTIVE R91, `(.L_x_3057) ;  /* 0x000000005b087348 */ /* 0x000fea0003c00000 */
[----:B------:R0:W1:Y:S02]  /*12e20*/  SHFL.IDX P0, R123, R88, R89, R90 ;  /* 0x00000059587b7389 */ /* 0x000064000000005a */
[----:B01----:R-:W-:Y:S05]  /*12e30*/  ENDCOLLECTIVE ;  /* 0x000000000000791b */ /* 0x003fea0003800000 */
.L_x_3057:
[-C--:B------:R-:W-:Y:S01]  /*12e40*/  FFMA R59, R122, R124.reuse, R59 ;  /* 0x0000007c7a3b7223 */ /* 0x080fe2000000003b */
[----:B------:R-:W-:Y:S01]  /*12e50*/  FFMA R60, R79, R124, R60 ;  /* 0x0000007c4f3c7223 */ /* 0x000fe2000000003c */
[----:B------:R-:W-:Y:S02]  /*12e60*/  MOV R88, R26 ;  /* 0x0000001a00587202 */ /* 0x000fe40000000f00 */
[----:B------:R-:W-:-:S07]  /*12e70*/  MOV R124, R123 ;  /* 0x0000007b007c7202 */ /* 0x000fce0000000f00 */
[----:B------:R-:W-:Y:S05]  /*12e80*/  WARPSYNC.COLLECTIVE R91, `(.L_x_3058) ;  /* 0x000000005b087348 */ /* 0x000fea0003c00000 */
[----:B------:R0:W1:Y:S02]  /*12e90*/  SHFL.IDX P0, R123, R88, R89, R90 ;  /* 0x00000059587b7389 */ /* 0x000064000000005a */
[----:B01----:R-:W-:Y:S05]  /*12ea0*/  ENDCOLLECTIVE ;  /* 0x000000000000791b */ /* 0x003fea0003800000 */
.L_x_3058:
[-C--:B------:R-:W-:Y:S01]  /*12eb0*/  FFMA R61, R122, R126.reuse, R61 ;  /* 0x0000007e7a3d7223 */ /* 0x080fe2000000003d */
[----:B------:R-:W-:Y:S01]  /*12ec0*/  FFMA R62, R79, R126, R62 ;  /* 0x0000007e4f3e7223 */ /* 0x000fe2000000003e */
[----:B------:R-:W-:Y:S02]  /*12ed0*/  MOV R88, R28 ;  /* 0x0000001c00587202 */ /* 0x000fe40000000f00 */
[----:B------:R-:W-:-:S07]  /*12ee0*/  MOV R126, R123 ;  /* 0x0000007b007e7202 */ /* 0x000fce0000000f00 */
[----:B------:R-:W-:Y:S05]  /*12ef0*/  WARPSYNC.COLLECTIVE R91, `(.L_x_3059) ;  /* 0x000000005b087348 */ /* 0x000fea0003c00000 */
[----:B------:R0:W1:Y:S02]  /*12f00*/  SHFL.IDX P0, R123, R88, R89, R90 ;  /* 0x00000059587b7389 */ /* 0x000064000000005a */
[----:B01----:R-:W-:Y:S05]  /*12f10*/  ENDCOLLECTIVE ;  /* 0x000000000000791b */ /* 0x003fea0003800000 */
.L_x_3059:
[-C--:B------:R-:W-:Y:S01]  /*12f20*/  FFMA R63, R122, R128.reuse, R63 ;  /* 0x000000807a3f7223 */ /* 0x080fe2000000003f */
[----:B------:R-:W-:Y:S01]  /*12f30*/  FFMA R64, R79, R128, R64 ;  /* 0x000000804f407223 */ /* 0x000fe20000000040 */
[----:B------:R-:W-:Y:S02]  /*12f40*/  MOV R88, R29 ;  /* 0x0000001d00587202 */ /* 0x000fe40000000f00 */
[----:B------:R-:W-:-:S07]  /*12f50*/  MOV R128, R123 ;  /* 0x0000007b00807202 */ /* 0x000fce0000000f00 */
[----:B------:R-:W-:Y:S05]  /*12f60*/  WARPSYNC.COLLECTIVE R91, `(.L_x_3060) ;  /* 0x000000005b087348 */ /* 0x000fea0003c00000 */
[----:B------:R0:W1:Y:S02]  /*12f70*/  SHFL.IDX P0, R123, R88, R89, R90 ;  /* 0x00000059587b7389 */ /* 0x000064000000005a */
[----:B01----:R-:W-:Y:S05]  /*12f80*/  ENDCOLLECTIVE ;  /* 0x000000000000791b */ /* 0x003fea0003800000 */
.L_x_3060:
[-C--:B------:R-:W-:Y:S01]  /*12f90*/  FFMA R65, R122, R130.reuse, R65 ;  /* 0x000000827a417223 */ /* 0x080fe20000000041 */
[----:B------:R-:W-:Y:S01]  /*12fa0*/  FFMA R66, R79, R130, R66 ;  /* 0x000000824f427223 */ /* 0x000fe20000000042 */
[----:B------:R-:W-:Y:S02]  /*12fb0*/  MOV R88, R30 ;  /* 0x0000001e00587202 */ /* 0x000fe40000000f00 */
[----:B------:R-:W-:-:S07]  /*12fc0*/  MOV R130, R123 ;  /* 0x0000007b00827202 */ /* 0x000fce0000000f00 */
[----:B------:R-:W-:Y:S05]  /*12fd0*/  WARPSYNC.COLLECTIVE R91, `(.L_x_3061) ;  /* 0x000000005b087348 */ /* 0x000fea0003c00000 */
[----:B------:R0:W1:Y:S02]  /*12fe0*/  SHFL.IDX P0, R123, R88, R89, R90 ;  /* 0x00000059587b7389 */ /* 0x000064000000005a */
[----:B01----:R-:W-:Y:S05]  /*12ff0*/  ENDCOLLECTIVE ;  /* 0x000000000000791b */ /* 0x003fea0003800000 */
.L_x_3061:
[-C--:B------:R-:W-:Y:S01]  /*13000*/  FFMA R67, R122, R132.reuse, R67 ;  /* 0x000000847a437223 */ /* 0x080fe20000000043 */
[----:B------:R-:W-:Y:S01]  /*13010*/  FFMA R68, R79, R132, R68 ;  /* 0x000000844f447223 */ /* 0x000fe20000000044 */
[----:B------:R-:W-:Y:S02]  /*13020*/  MOV R88, R31 ;  /* 0x0000001f00587202 */ /* 0x000fe40000000f00 */
[----:B------:R-:W-:-:S07]  /*13030*/  MOV R132, R123 ;  /* 0x0000007b00847202 */ /* 0x000fce0000000f00 */
[----:B------:R-:W-:Y:S05]  /*13040*/  WARPSYNC.COLLECTIVE R91, `(.L_x_3062) ;  /* 0x000000005b087348 */ /* 0x000fea0003c00000 */
[----:B------:R0:W1:Y:S02]  /*13050*/  SHFL.IDX P0, R123, R88, R89, R90 ;  /* 0x00000059587b7389 */ /* 0x000064000000005a */
[----:B01----:R-:W-:Y:S05]  /*13060*/  ENDCOLLECTIVE ;  /* 0x000000000000791b */ /* 0x003fea0003800000 */
.L_x_3062:
[-C--:B------:R-:W-:Y:S01]  /*13070*/  FFMA R69, R122, R134.reuse, R69 ;  /* 0x000000867a457223 */ /* 0x080fe20000000045 */
[----:B------:R-:W-:Y:S01]  /*13080*/  FFMA R70, R79, R134, R70 ;  /* 0x000000864f467223 */ /* 0x000fe20000000046 */
[----:B------:R-:W-:Y:S02]  /*13090*/  MOV R88, R32 ;  /* 0x0000002000587202 */ /* 0x000fe40000000f00 */
[----:B------:R-:W-:-:S07]  /*130a0*/  MOV R134, R123 ;  /* 0x0000007b00867202 */ /* 0x000fce0000000f00 */
[----:B------:R-:W-:Y:S05]  /*130b0*/  WARPSYNC.COLLECTIVE R91, `(.L_x_3063) ;  /* 0x000000005b087348 */ /* 0x000fea0003c00000 */
[----:B------:R0:W1:Y:S02]  /*130c0*/  SHFL.IDX P0, R123, R88, R89, R90 ;  /* 0x00000059587b7389 */ /* 0x000064000000005a */
[----:B01----:R-:W-:Y:S05]  /*130d0*/  ENDCOLLECTIVE ;  /* 0x000000000000791b */ /* 0x003fea0003800000 */
.L_x_3063:
[----:B------:R-:W-:Y:S01]  /*130e0*/  MOV R88, R34 ;  /* 0x0000002200587202 */ /* 0x000fe20000000f00 */
[-C--:B------:R-:W-:Y:S01]  /*130f0*/  FFMA R107, R122, R123.reuse, R107 ;  /* 0x0000007b7a6b7223 */ /* 0x080fe2000000006b */
[----:B------:R-:W-:-:S07]  /*13100*/  FFMA R108, R79, R123, R108 ;  /* 0x0000007b4f6c7223 */ /* 0x000fce000000006c */
[----:B------:R-:W-:Y:S05]  /*13110*/  WARPSYNC.COLLECTIVE R91, `(.L_x_3064) ;  /* 0x000000005b087348 */ /* 0x000fea0003c00000 */
[----:B------:R0:W1:Y:S02]  /*13120*/  SHFL.IDX P0, R123, R88, R89, R90 ;  /* 0x00000059587b7389 */ /* 0x000064000000005a */
[----:B01----:R-:W-:Y:S05]  /*13130*/  ENDCOLLECTIVE ;  /* 0x000000000000791b */ /* 0x003fea0003800000 */
.L_x_3064:
[-C--:B------:R-:W-:Y:S01]  /*13140*/  FFMA R75, R122, R84.reuse, R75 ;  /* 0x000000547a4b7223 */ /* 0x080fe2000000004b */
[----:B------:R-:W-:Y:S01]  /*13150*/  FFMA R92, R79, R84, R92 ;  /* 0x000000544f5c7223 */ /* 0x000fe2000000005c */
[----:B------:R-:W-:Y:S02]  /*13160*/  MOV R88, R35 ;  /* 0x0000002300587202 */ /* 0x000fe40000000f00 */
[----:B------:R-:W-:-:S07]  /*13170*/  MOV R84, R123 ;  /* 0x0000007b00547202 */ /* 0x000fce0000000f00 */
[----:B------:R-:W-:Y:S05]  /*13180*/  WARPSYNC.COLLECTIVE R91, `(.L_x_3065) ;  /* 0x000000005b087348 */ /* 0x000fea0003c00000 */
[----:B------:R0:W1:Y:S02]  /*13190*/  SHFL.IDX P0, R123, R88, R89, R90 ;  /* 0x00000059587b7389 */ /* 0x000064000000005a */
[----:B01----:R-:W-:Y:S05]  /*131a0*/  ENDCOLLECTIVE ;  /* 0x000000000000791b */ /* 0x003fea0003800000 */
.L_x_3065:
[-C--:B------:R-:W-:Y:S01]  /*131b0*/  FFMA R48, R122, R85.reuse, R48 ;  /* 0x000000557a307223 */ /* 0x080fe20000000030 */
[----:B------:R-:W-:Y:S01]  /*131c0*/  FFMA R50, R79, R85, R50 ;  /* 0x000000554f327223 */ /* 0x000fe20000000032 */
[----:B------:R-:W-:Y:S02]  /*131d0*/  MOV R88, R36 ;  /* 0x0000002400587202 */ /* 0x000fe40000000f00 */
[----:B------:R-:W-:-:S07]  /*131e0*/  MOV R85, R123 ;  /* 0x0000007b00557202 */ /* 0x000fce0000000f00 */
[----:B------:R-:W-:Y:S05]  /*131f0*/  WARPSYNC.COLLECTIVE R91, `(.L_x_3066) ;  /* 0x000000005b087348 */ /* 0x000fea0003c00000 */
[----:B------:R0:W1:Y:S02]  /*13200*/  SHFL.IDX P0, R123, R88, R89, R90 ;  /* 0x00000059587b7389 */ /* 0x000064000000005a */
[----:B01----:R-:W-:Y:S05]  /*13210*/  ENDCOLLECTIVE ;  /* 0x000000000000791b */ /* 0x003fea0003800000 */
.L_x_3066:
[-C--:B------:R-:W-:Y:S01]  /*13220*/  FFMA R93, R122, R86.reuse, R93 ;  /* 0x000000567a5d7223 */ /* 0x080fe2000000005d */
[----:B------:R-:W-:Y:S01]  /*13230*/  FFMA R94, R79, R86, R94 ;  /* 0x000000564f5e7223 */ /* 0x000fe2000000005e */
[----:B------:R-:W-:Y:S02]  /*13240*/  MOV R88, R37 ;  /* 0x0000002500587202 */ /* 0x000fe40000000f00 */
[----:B------:R-:W-:-:S07]  /*13250*/  MOV R86, R123 ;  /* 0x0000007b00567202 */ /* 0x000fce0000000f00 */
[----:B------:R-:W-:Y:S05]  /*13260*/  WARPSYNC.COLLECTIVE R91, `(.L_x_3067) ;  /* 0x000000005b087348 */ /* 0x000fea0003c00000 */
[----:B------:R0:W1:Y:S02]  /*13270*/  SHFL.IDX P0, R123, R88, R89, R90 ;  /* 0x00000059587b7389 */ /* 0x000064000000005a */
[----:B01----:R-:W-:Y:S05]  /*13280*/  ENDCOLLECTIVE ;  /* 0x000000000000791b */ /* 0x003fea0003800000 */
.L_x_3067:
[-C--:B------:R-:W-:Y:S01]  /*13290*/  FFMA R97, R122, R126.reuse, R97 ;  /* 0x0000007e7a617223 */ /* 0x080fe20000000061 */
[----:B------:R-:W-:Y:S01]  /*132a0*/  FFMA R98, R79, R126, R98 ;  /* 0x0000007e4f627223 */ /* 0x000fe20000000062 */
[----:B------:R-:W-:Y:S02]  /*132b0*/  MOV R88, R38 ;  /* 0x0000002600587202 */ /* 0x000fe40000000f00 */
[----:B------:R-:W-:-:S07]  /*132c0*/  MOV R126, R123 ;  /* 0x0000007b007e7202 */ /* 0x000fce0000000f00 */
[----:B------:R-:W-:Y:S05]  /*132d0*/  WARPSYNC.COLLECTIVE R91, `(.L_x_3068) ;  /* 0x000000005b087348 */ /* 0x000fea0003c00000 */
[----:B------:R0:W1:Y:S02]  /*132e0*/  SHFL.IDX P0, R123, R88, R89, R90 ;  /* 0x00000059587b7389 */ /* 0x000064000000005a */
[----:B01----:R-:W-:Y:S05]  /*132f0*/  ENDCOLLECTIVE ;  /* 0x000000000000791b */ /* 0x003fea0003800000 */
.L_x_3068:
[----:B------:R-:W-:Y:S02]  /*13300*/  MOV R88, R39 ;  /* 0x0000002700587202 */ /* 0x000fe40000000f00 */
[----:B------:R-:W-:-:S07]  /*13310*/  MOV R127, R123 ;  /* 0x0000007b007f7202 */ /* 0x000fce0000000f00 */
[----:B------:R-:W-:Y:S05]  /*13320*/  WARPSYNC.COLLECTIVE R91, `(.L_x_3069) ;  /* 0x000000005b087348 */ /* 0x000fea0003c00000 */
[----:B------:R0:W1:Y:S02]  /*13330*/  SHFL.IDX P0, R123, R88, R89, R90 ;  /* 0x00000059587b7389 */ /* 0x000064000000005a */
[----:B01----:R-:W-:Y:S05]  /*13340*/  ENDCOLLECTIVE ;  /* 0x000000000000791b */ /* 0x003fea0003800000 */
.L_x_3069:
[-C--:B------:R-:W-:Y:S01]  /*13350*/  FFMA R99, R122, R128.reuse, R99 ;  /* 0x000000807a637223 */ /* 0x080fe20000000063 */
[----:B------:R-:W-:Y:S01]  /*13360*/  FFMA R100, R79, R128, R100 ;  /* 0x000000804f647223 */ /* 0x000fe20000000064 */
[----:B------:R-:W-:Y:S02]  /*13370*/  MOV R88, R40 ;  /* 0x0000002800587202 */ /* 0x000fe40000000f00 */
[----:B------:R-:W-:-:S07]  /*13380*/  MOV R128, R123 ;  /* 0x0000007b00807202 */ /* 0x000fce0000000f00 */
[----:B------:R-:W-:Y:S05]  /*13390*/  WARPSYNC.COLLECTIVE R91, `(.L_x_3070) ;  /* 0x000000005b087348 */ /* 0x000fea0003c00000 */
[----:B------:R0:W1:Y:S02]  /*133a0*/  SHFL.IDX P0, R123, R88, R89, R90 ;  /* 0x00000059587b7389 */ /* 0x000064000000005a */
[----:B01----:R-:W-:Y:S05]  /*133b0*/  ENDCOLLECTIVE ;  /* 0x000000000000791b */ /* 0x003fea0003800000 */
.L_x_3070:
[-C--:B------:R-:W-:Y:S01]  /*133c0*/  FFMA R101, R122, R130.reuse, R101 ;  /* 0x000000827a657223 */ /* 0x080fe20000000065 */
[----:B------:R-:W-:Y:S01]  /*133d0*/  FFMA R102, R79, R130, R102 ;  /* 0x000000824f667223 */ /* 0x000fe20000000066 */
[----:B------:R-:W-:Y:S02]  /*133e0*/  MOV R88, R41 ;  /* 0x0000002900587202 */ /* 0x000fe40000000f00 */
[----:B------:R-:W-:-:S07]  /*133f0*/  MOV R130, R123 ;  /* 0x0000007b00827202 */ /* 0x000fce0000000f00 */
[----:B------:R-:W-:Y:S05]  /*13400*/  WARPSYNC.COLLECTIVE R91, `(.L_x_3071) ;  /* 0x000000005b087348 */ /* 0x000fea0003c00000 */
[----:B------:R0:W1:Y:S02]  /*13410*/  SHFL.IDX P0, R123, R88, R89, R90 ;  /* 0x00000059587b7389 */ /* 0x000064000000005a */
[----:B01----:R-:W-:Y:S05]  /*13420*/  ENDCOLLECTIVE ;  /* 0x000000000000791b */ /* 0x003fea0003800000 */
.L_x_3071:
[----:B------:R-:W-:Y:S02]  /*13430*/  MOV R88, R42 ;  /* 0x0000002a00587202 */ /* 0x000fe40000000f00 */
[----:B------:R-:W-:-:S07]  /*13440*/  MOV R129, R123 ;  /* 0x0000007b00817202 */ /* 0x000fce0000000f00 */
[----:B------:R-:W-:Y:S05]  /*13450*/  WARPSYNC.COLLECTIVE R91, `(.L_x_3072) ;  /* 0x000000005b087348 */ /* 0x000fea0003c00000 */
[----:B------:R0:W1:Y:S02]  /*13460*/  SHFL.IDX P0, R123, R88, R89, R90 ;  /* 0x00000059587b7389 */ /* 0x000064000000005a */
[----:B01----:R-:W-:Y:S05]  /*13470*/  ENDCOLLECTIVE ;  /* 0x000000000000791b */ /* 0x003fea0003800000 */
.L_x_3072:
        /* <DEDUP_REMOVED lines=23> */
.L_x_3073:
[----:B------:R-:W-:Y:S01]  /*135f0*/  FFMA R114, R79, R86, R114 ;  /* 0x000000564f727223 */ /* 0x000fe20000000072 */
[----:B------:R-:W-:Y:S02]  /*13600*/  MOV R88, R10 ;  /* 0x0000000a00587202 */ /* 0x000fe40000000f00 */
[----:B------:R-:W-:-:S07]  /*13610*/  MOV R86, R123 ;  /* 0x0000007b00567202 */ /* 0x000fce0000000f00 */
[----:B------:R-:W-:Y:S05]  /*13620*/  WARPSYNC.COLLECTIVE R91, `(.L_x_3074) ;  /* 0x000000005b087348 */ /* 0x000fea0003c00000 */
[----:B------:R0:W1:Y:S02]  /*13630*/  SHFL.IDX P0, R123, R88, R89, R90 ;  /* 0x00000059587b7389 */ /* 0x000064000000005a */
[----:B01----:R-:W-:Y:S05]  /*13640*/  ENDCOLLECTIVE ;  /* 0x000000000000791b */ /* 0x003fea0003800000 */
.L_x_3074:
        /* <DEDUP_REMOVED lines=18> */
.L_x_3075:
[----:B------:R-:W-:Y:S02]  /*13770*/  MOV R88, R12 ;  /* 0x0000000c00587202 */ /* 0x000fe40000000f00 */
[----:B------:R-:W-:-:S07]  /*13780*/  MOV R79, R123 ;  /* 0x0000007b004f7202 */ /* 0x000fce0000000f00 */
[----:B------:R-:W-:Y:S05]  /*13790*/  WARPSYNC.COLLECTIVE R91, `(.L_x_3076) ;  /* 0x000000005b087348 */ /* 0x000fea0003c00000 */
[----:B------:R0:W1:Y:S02]  /*137a0*/  SHFL.IDX P0, R123, R88, R89, R90 ;  /* 0x00000059587b7389 */ /* 0x000064000000005a */
[----:B01----:R-:W-:Y:S05]  /*137b0*/  ENDCOLLECTIVE ;  /* 0x000000000000791b */ /* 0x003fea0003800000 */
.L_x_3076:
[----:B------:R-:W-:Y:S01]  /*137c0*/  MOV R88, R13 ;  /* 0x0000000d00587202 */ /* 0x000fe20000000f00 */
[-C--:B------:R-:W-:Y:S01]  /*137d0*/  FFMA R124, R44, R123.reuse, R53 ;  /* 0x0000007b2c7c7223 */ /* 0x080fe20000000035 */
[----:B------:R-:W-:-:S07]  /*137e0*/  FFMA R54, R45, R123, R54 ;  /* 0x0000007b2d367223 */ /* 0x000fce0000000036 */
[----:B------:R-:W-:Y:S05]  /*137f0*/  WARPSYNC.COLLECTIVE R91, `(.L_x_3077) ;  /* 0x000000005b087348 */ /* 0x000fea0003c00000 */
[----:B------:R0:W1:Y:S02]  /*13800*/  SHFL.IDX P0, R123, R88, R89, R90 ;  /* 0x00000059587b7389 */ /* 0x000064000000005a */
[----:B01----:R-:W-:Y:S05]  /*13810*/  ENDCOLLECTIVE ;  /* 0x000000000000791b */ /* 0x003fea0003800000 */
.L_x_3077:
[----:B------:R-:W-:Y:S02]  /*13820*/  MOV R88, R14 ;  /* 0x0000000e00587202 */ /* 0x000fe40000000f00 */
[----:B------:R-:W-:-:S07]  /*13830*/  MOV R128, R123 ;  /* 0x0000007b00807202 */ /* 0x000fce0000000f00 */
[----:B------:R-:W-:Y:S05]  /*13840*/  WARPSYNC.COLLECTIVE R91, `(.L_x_3078) ;  /* 0x000000005b087348 */ /* 0x000fea0003c00000 */
[----:B------:R0:W1:Y:S02]  /*13850*/  SHFL.IDX P0, R123, R88, R89, R90 ;  /* 0x00000059587b7389 */ /* 0x000064000000005a */
[----:B01----:R-:W-:Y:S05]  /*13860*/  ENDCOLLECTIVE ;  /* 0x000000000000791b */ /* 0x003fea0003800000 */
.L_x_3078:
[----:B------:R-:W-:Y:S02]  /*13870*/  MOV R88, R15 ;  /* 0x0000000f00587202 */ /* 0x000fe40000000f00 */
[----:B------:R-:W-:-:S07]  /*13880*/  MOV R130, R123 ;  /* 0x0000007b00827202 */ /* 0x000fce0000000f00 */
[----:B------:R-:W-:Y:S05]  /*13890*/  WARPSYNC.COLLECTIVE R91, `(.L_x_3079) ;  /* 0x000000005b087348 */ /* 0x000fea0003c00000 */
[----:B------:R0:W1:Y:S02]  /*138a0*/  SHFL.IDX P0, R123, R88, R89, R90 ;  /* 0x00000059587b7389 */ /* 0x000064000000005a */
[----:B01----:R-:W-:Y:S05]  /*138b0*/  ENDCOLLECTIVE ;  /* 0x000000000000791b */ /* 0x003fea0003800000 */
.L_x_3079:
[----:B------:R-:W-:Y:S02]  /*138c0*/  MOV R88, R16 ;  /* 0x0000001000587202 */ /* 0x000fe40000000f00 */
[----:B------:R-:W-:-:S07]  /*138d0*/  MOV R132, R123 ;  /* 0x0000007b00847202 */ /* 0x000fce0000000f00 */
[----:B------:R-:W-:Y:S05]  /*138e0*/  WARPSYNC.COLLECTIVE R91, `(.L_x_3080) ;  /* 0x000000005b087348 */ /* 0x000fea0003c00000 */
[----:B------:R0:W1:Y:S02]  /*138f0*/  SHFL.IDX P0, R123, R88, R89, R90 ;  /* 0x00000059587b7389 */ /* 0x000064000000005a */
[----:B01----:R-:W-:Y:S05]  /*13900*/  ENDCOLLECTIVE ;  /* 0x000000000000791b */ /* 0x003fea0003800000 */
.L_x_3080:
[----:B------:R-:W-:Y:S02]  /*13910*/  MOV R88, R17 ;  /* 0x0000001100587202 */ /* 0x000fe40000000f00 */
[----:B------:R-:W-:-:S07]  /*13920*/  MOV R134, R123 ;  /* 0x0000007b00867202 */ /* 0x000fce0000000f00 */
[----:B------:R-:W-:Y:S05]  /*13930*/  WARPSYNC.COLLECTIVE R91, `(.L_x_3081) ;  /* 0x000000005b087348 */ /* 0x000fea0003c00000 */
[----:B------:R0:W1:Y:S02]  /*13940*/  SHFL.IDX P0, R123, R88, R89, R90 ;  /* 0x00000059587b7389 */ /* 0x000064000000005a */
[----:B01----:R-:W-:Y:S05]  /*13950*/  ENDCOLLECTIVE ;  /* 0x000000000000791b */ /* 0x003fea0003800000 */
.L_x_3081:
[----:B------:R-:W-:Y:S02]  /*13960*/  MOV R88, R18 ;  /* 0x0000001200587202 */ /* 0x000fe40000000f00 */
[----:B------:R-:W-:-:S07]  /*13970*/  MOV R136, R123 ;  /* 0x0000007b00887202 */ /* 0x000fce0000000f00 */
[----:B------:R-:W-:Y:S05]  /*13980*/  WARPSYNC.COLLECTIVE R91, `(.L_x_3082) ;  /* 0x000000005b087348 */ /* 0x000fea0003c00000 */
[----:B------:R0:W1:Y:S02]  /*13990*/  SHFL.IDX P0, R123, R88, R89, R90 ;  /* 0x00000059587b7389 */ /* 0x000064000000005a */
[----:B01----:R-:W-:Y:S05]  /*139a0*/  ENDCOLLECTIVE ;  /* 0x000000000000791b */ /* 0x003fea0003800000 */
.L_x_3082:
[----:B------:R-:W-:Y:S02]  /*139b0*/  MOV R88, R19 ;  /* 0x0000001300587202 */ /* 0x000fe40000000f00 */
[----:B------:R-:W-:-:S07]  /*139c0*/  MOV R138, R123 ;  /* 0x0000007b008a7202 */ /* 0x000fce0000000f00 */
[----:B------:R-:W-:Y:S05]  /*139d0*/  WARPSYNC.COLLECTIVE R91, `(.L_x_3083) ;  /* 0x000000005b087348 */ /* 0x000fea0003c00000 */
[----:B------:R0:W1:Y:S02]  /*139e0*/  SHFL.IDX P0, R123, R88, R89, R90 ;  /* 0x00000059587b7389 */ /* 0x000064000000005a */
[----:B01----:R-:W-:Y:S05]  /*139f0*/  ENDCOLLECTIVE ;  /* 0x000000000000791b */ /* 0x003fea0003800000 */
.L_x_3083:
[----:B------:R-:W-:Y:S02]  /*13a00*/  MOV R88, R20 ;  /* 0x0000001400587202 */ /* 0x000fe40000000f00 */
[----:B------:R-:W-:-:S07]  /*13a10*/  MOV R140, R123 ;  /* 0x0000007b008c7202 */ /* 0x000fce0000000f00 */
[----:B------:R-:W-:Y:S05]  /*13a20*/  WARPSYNC.COLLECTIVE R91, `(.L_x_3084) ;  /* 0x000000005b087348 */ /* 0x000fea0003c00000 */
[----:B------:R0:W1:Y:S02]  /*13a30*/  SHFL.IDX P0, R123, R88, R89, R90 ;  /* 0x00000059587b7389 */ /* 0x000064000000005a */
[----:B01----:R-:W-:Y:S05]  /*13a40*/  ENDCOLLECTIVE ;  /* 0x000000000000791b */ /* 0x003fea0003800000 */
.L_x_3084:
[----:B------:R-:W-:Y:S02]  /*13a50*/  MOV R88, R21 ;  /* 0x0000001500587202 */ /* 0x000fe40000000f00 */
[----:B------:R-:W-:-:S07]  /*13a60*/  MOV R142, R123 ;  /* 0x0000007b008e7202 */ /* 0x000fce0000000f00 */
[----:B------:R-:W-:Y:S05]  /*13a70*/  WARPSYNC.COLLECTIVE R91, `(.L_x_3085) ;  /* 0x000000005b087348 */ /* 0x000fea0003c00000 */
[----:B------:R0:W1:Y:S02]  /*13a80*/  SHFL.IDX P0, R123, R88, R89, R90 ;  /* 0x00000059587b7389 */ /* 0x000064000000005a */
[----:B01----:R-:W-:Y:S05]  /*13a90*/  ENDCOLLECTIVE ;  /* 0x000000000000791b */ /* 0x003fea0003800000 */
.L_x_3085:
        /* <DEDUP_REMOVED lines=22> */
.L_x_3086:
[----:B------:R-:W-:Y:S02]  /*13c00*/  MOV R88, R23 ;  /* 0x0000001700587202 */ /* 0x000fe40000000f00 */
[----:B------:R-:W-:-:S07]  /*13c10*/  MOV R146, R123 ;  /* 0x0000007b00927202 */ /* 0x000fce0000000f00 */
[----:B------:R-:W-:Y:S05]  /*13c20*/  WARPSYNC.COLLECTIVE R91, `(.L_x_3087) ;  /* 0x000000005b087348 */ /* 0x000fea0003c00000 */
[----:B------:R0:W1:Y:S02]  /*13c30*/  SHFL.IDX P0, R123, R88, R89, R90 ;  /* 0x00000059587b7389 */ /* 0x000064000000005a */
[----:B01----:R-:W-:Y:S05]  /*13c40*/  ENDCOLLECTIVE ;  /* 0x000000000000791b */ /* 0x003fea0003800000 */
.L_x_3087:
[----:B------:R-:W-:Y:S02]  /*13c50*/  MOV R88, R24 ;  /* 0x0000001800587202 */ /* 0x000fe40000000f00 */
[----:B------:R-:W-:-:S07]  /*13c60*/  MOV R148, R123 ;  /* 0x0000007b00947202 */ /* 0x000fce0000000f00 */
[----:B------:R-:W-:Y:S05]  /*13c70*/  WARPSYNC.COLLECTIVE R91, `(.L_x_3088) ;  /* 0x000000005b087348 */ /* 0x000fea0003c00000 */
[----:B------:R0:W1:Y:S02]  /*13c80*/  SHFL.IDX P0, R123, R88, R89, R90 ;  /* 0x00000059587b7389 */ /* 0x000064000000005a */
[----:B01----:R-:W-:Y:S05]  /*13c90*/  ENDCOLLECTIVE ;  /* 0x000000000000791b */ /* 0x003fea0003800000 */
.L_x_3088:
[----:B------:R-:W-:Y:S02]  /*13ca0*/  MOV R88, R25 ;  /* 0x0000001900587202 */ /* 0x000fe40000000f00 */
[----:B------:R-:W-:-:S07]  /*13cb0*/  MOV R150, R123 ;  /* 0x0000007b00967202 */ /* 0x000fce0000000f00 */
[----:B------:R-:W-:Y:S05]  /*13cc0*/  WARPSYNC.COLLECTIVE R91, `(.L_x_3089) ;  /* 0x000000005b087348 */ /* 0x000fea0003c00000 */
[----:B------:R0:W1:Y:S02]  /*13cd0*/  SHFL.IDX P0, R123, R88, R89, R90 ;  /* 0x00000059587b7389 */ /* 0x000064000000005a */
[----:B01----:R-:W-:Y:S05]  /*13ce0*/  ENDCOLLECTIVE ;  /* 0x000000000000791b */ /* 0x003fea0003800000 */
.L_x_3089:
[----:B------:R-:W-:Y:S02]  /*13cf0*/  MOV R88, R26 ;  /* 0x0000001a00587202 */ /* 0x000fe40000000f00 */
[----:B------:R-:W-:-:S07]  /*13d00*/  MOV R152, R123 ;  /* 0x0000007b00987202 */ /* 0x000fce0000000f00 */
[----:B------:R-:W-:Y:S05]  /*13d10*/  WARPSYNC.COLLECTIVE R91, `(.L_x_3090) ;  /* 0x000000005b087348 */ /* 0x000fea0003c00000 */
[----:B------:R0:W1:Y:S02]  /*13d20*/  SHFL.IDX P0, R123, R88, R89, R90 ;  /* 0x00000059587b7389 */ /* 0x000064000000005a */
[----:B01----:R-:W-:Y:S05]  /*13d30*/  ENDCOLLECTIVE ;  /* 0x000000000000791b */ /* 0x003fea0003800000 */
.L_x_3090:
[----:B------:R-:W-:Y:S02]  /*13d40*/  MOV R88, R28 ;  /* 0x0000001c00587202 */ /* 0x000fe40000000f00 */
[----:B------:R-:W-:-:S07]  /*13d50*/  MOV R154, R123 ;  /* 0x0000007b009a7202 */ /* 0x000fce0000000f00 */
[----:B------:R-:W-:Y:S05]  /*13d60*/  WARPSYNC.COLLECTIVE R91, `(.L_x_3091) ;  /* 0x000000005b087348 */ /* 0x000fea0003c00000 */
[----:B------:R0:W1:Y:S02]  /*13d70*/  SHFL.IDX P0, R123, R88, R89, R90 ;  /* 0x00000059587b7389 */ /* 0x000064000000005a */
[----:B01----:R-:W-:Y:S05]  /*13d80*/  ENDCOLLECTIVE ;  /* 0x000000000000791b */ /* 0x003fea0003800000 */
.L_x_3091:
[----:B------:R-:W-:Y:S02]  /*13d90*/  MOV R88, R29 ;  /* 0x0000001d00587202 */ /* 0x000fe40000000f00 */
[----:B------:R-:W-:-:S07]  /*13da0*/  MOV R156, R123 ;  /* 0x0000007b009c7202 */ /* 0x000fce0000000f00 */
[----:B------:R-:W-:Y:S05]  /*13db0*/  WARPSYNC.COLLECTIVE R91, `(.L_x_3092) ;  /* 0x000000005b087348 */ /* 0x000fea0003c00000 */
[----:B------:R0:W1:Y:S02]  /*13dc0*/  SHFL.IDX P0, R123, R88, R89, R90 ;  /* 0x00000059587b7389 */ /* 0x000064000000005a */
[----:B01----:R-:W-:Y:S05]  /*13dd0*/  ENDCOLLECTIVE ;  /* 0x000000000000791b */ /* 0x003fea0003800000 */
.L_x_3092:
[----:B------:R-:W-:Y:S02]  /*13de0*/  MOV R88, R30 ;  /* 0x0000001e00587202 */ /* 0x000fe40000000f00 */
[----:B------:R-:W-:-:S07]  /*13df0*/  MOV R158, R123 ;  /* 0x0000007b009e7202 */ /* 0x000fce0000000f00 */
[----:B------:R-:W-:Y:S05]  /*13e00*/  WARPSYNC.COLLECTIVE R91, `(.L_x_3093) ;  /* 0x000000005b087348 */ /* 0x000fea0003c00000 */
[----:B------:R0:W1:Y:S02]  /*13e10*/  SHFL.IDX P0, R123, R88, R89, R90 ;  /* 0x00000059587b7389 */ /* 0x000064000000005a */
[----:B01----:R-:W-:Y:S05]  /*13e20*/  ENDCOLLECTIVE ;  /* 0x000000000000791b */ /* 0x003fea0003800000 */
.L_x_3093:
[----:B------:R-:W-:Y:S02]  /*13e30*/  MOV R88, R31 ;  /* 0x0000001f00587202 */ /* 0x000fe40000000f00 */
[----:B------:R-:W-:-:S07]  /*13e40*/  MOV R160, R123 ;  /* 0x0000007b00a07202 */ /* 0x000fce0000000f00 */
[----:B------:R-:W-:Y:S05]  /*13e50*/  WARPSYNC.COLLECTIVE R91, `(.L_x_3094) ;  /* 0x000000005b087348 */ /* 0x000fea0003c00000 */
[----:B------:R0:W1:Y:S02]  /*13e60*/  SHFL.IDX P0, R123, R88, R89, R90 ;  /* 0x00000059587b7389 */ /* 0x000064000000005a */
[----:B01----:R-:W-:Y:S05]  /*13e70*/  ENDCOLLECTIVE ;  /* 0x000000000000791b */ /* 0x003fea0003800000 */
.L_x_3094:
        /* <DEDUP_REMOVED lines=8> */
.L_x_3095:
        /* <DEDUP_REMOVED lines=24> */
.L_x_3096:
[----:B------:R-:W-:Y:S01]  /*14080*/  FFMA R76, R44, R79, R51 ;  /* 0x0000004f2c4c7223 */ /* 0x000fe20000000033 */
[----:B------:R-:W-:Y:S02]  /*14090*/  MOV R88, R35 ;  /* 0x0000002300587202 */ /* 0x000fe40000000f00 */
[----:B------:R-:W-:-:S07]  /*140a0*/  MOV R51, R123 ;  /* 0x0000007b00337202 */ /* 0x000fce0000000f00 */
[----:B------:R-:W-:Y:S05]  /*140b0*/  WARPSYNC.COLLECTIVE R91, `(.L_x_3097) ;  /* 0x000000005b087348 */ /* 0x000fea0003c00000 */
[----:B------:R0:W1:Y:S02]  /*140c0*/  SHFL.IDX P0, R123, R88, R89, R90 ;  /* 0x00000059587b7389 */ /* 0x000064000000005a */
[----:B01----:R-:W-:Y:S05]  /*140d0*/  ENDCOLLECTIVE ;  /* 0x000000000000791b */ /* 0x003fea0003800000 */
.L_x_3097:
[----:B------:R-:W-:Y:S02]  /*140e0*/  MOV R88, R36 ;  /* 0x0000002400587202 */ /* 0x000fe40000000f00 */
[----:B------:R-:W-:-:S07]  /*140f0*/  MOV R53, R123 ;  /* 0x0000007b00357202 */ /* 0x000fce0000000f00 */
[----:B------:R-:W-:Y:S05]  /*14100*/  WARPSYNC.COLLECTIVE R91, `(.L_x_3098) ;  /* 0x000000005b087348 */ /* 0x000fea0003c00000 */
[----:B------:R0:W1:Y:S02]  /*14110*/  SHFL.IDX P0, R123, R88, R89, R90 ;  /* 0x00000059587b7389 */ /* 0x000064000000005a */
[----:B01----:R-:W-:Y:S05]  /*14120*/  ENDCOLLECTIVE ;  /* 0x000000000000791b */ /* 0x003fea0003800000 */
.L_x_3098:
[----:B------:R-:W-:Y:S02]  /*14130*/  MOV R88, R37 ;  /* 0x0000002500587202 */ /* 0x000fe40000000f00 */
[----:B------:R-:W-:-:S07]  /*14140*/  MOV R55, R123 ;  /* 0x0000007b00377202 */ /* 0x000fce0000000f00 */
[----:B------:R-:W-:Y:S05]  /*14150*/  WARPSYNC.COLLECTIVE R91, `(.L_x_3099) ;  /* 0x000000005b087348 */ /* 0x000fea0003c00000 */
[----:B------:R0:W1:Y:S02]  /*14160*/  SHFL.IDX P0, R123, R88, R89, R90 ;  /* 0x00000059587b7389 */ /* 0x000064000000005a */
[----:B01----:R-:W-:Y:S05]  /*14170*/  ENDCOLLECTIVE ;  /* 0x000000000000791b */ /* 0x003fea0003800000 */
.L_x_3099:
[----:B------:R-:W-:Y:S02]  /*14180*/  MOV R88, R38 ;  /* 0x0000002600587202 */ /* 0x000fe40000000f00 */
[----:B------:R-:W-:-:S07]  /*14190*/  MOV R57, R123 ;  /* 0x0000007b00397202 */ /* 0x000fce0000000f00 */
[----:B------:R-:W-:Y:S05]  /*141a0*/  WARPSYNC.COLLECTIVE R91, `(.L_x_3100) ;  /* 0x000000005b087348 */ /* 0x000fea0003c00000 */
[----:B------:R0:W1:Y:S02]  /*141b0*/  SHFL.IDX P0, R123, R88, R89, R90 ;  /* 0x00000059587b7389 */ /* 0x000064000000005a */
[----:B01----:R-:W-:Y:S05]  /*141c0*/  ENDCOLLECTIVE ;  /* 0x000000000000791b */ /* 0x003fea0003800000 */
.L_x_3100:
[----:B------:R-:W-:Y:S02]  /*141d0*/  MOV R88, R39 ;  /* 0x0000002700587202 */ /* 0x000fe40000000f00 */
[----:B------:R-:W-:-:S07]  /*141e0*/  MOV R59, R123 ;  /* 0x0000007b003b7202 */ /* 0x000fce0000000f00 */
[----:B------:R-:W-:Y:S05]  /*141f0*/  WARPSYNC.COLLECTIVE R91, `(.L_x_3101) ;  /* 0x000000005b087348 */ /* 0x000fea0003c00000 */
[----:B------:R0:W1:Y:S02]  /*14200*/  SHFL.IDX P0, R123, R88, R89, R90 ;  /* 0x00000059587b7389 */ /* 0x000064000000005a */
[----:B01----:R-:W-:Y:S05]  /*14210*/  ENDCOLLECTIVE ;  /* 0x000000000000791b */ /* 0x003fea0003800000 */
.L_x_3101:
[----:B------:R-:W-:Y:S02]  /*14220*/  MOV R88, R40 ;  /* 0x0000002800587202 */ /* 0x000fe40000000f00 */
[----:B------:R-:W-:-:S07]  /*14230*/  MOV R61, R123 ;  /* 0x0000007b003d7202 */ /* 0x000fce0000000f00 */
[----:B------:R-:W-:Y:S05]  /*14240*/  WARPSYNC.COLLECTIVE R91, `(.L_x_3102) ;  /* 0x000000005b087348 */ /* 0x000fea0003c00000 */
[----:B------:R0:W1:Y:S02]  /*14250*/  SHFL.IDX P0, R123, R88, R89, R90 ;  /* 0x00000059587b7389 */ /* 0x000064000000005a */
[----:B01----:R-:W-:Y:S05]  /*14260*/  ENDCOLLECTIVE ;  /* 0x000000000000791b */ /* 0x003fea0003800000 */
.L_x_3102:
[----:B------:R-:W-:Y:S02]  /*14270*/  MOV R88, R41 ;  /* 0x0000002900587202 */ /* 0x000fe40000000f00 */
[----:B------:R-:W-:-:S07]  /*14280*/  MOV R63, R123 ;  /* 0x0000007b003f7202 */ /* 0x000fce0000000f00 */
[----:B------:R-:W-:Y:S05]  /*14290*/  WARPSYNC.COLLECTIVE R91, `(.L_x_3103) ;  /* 0x000000005b087348 */ /* 0x000fea0003c00000 */
[----:B------:R0:W1:Y:S02]  /*142a0*/  SHFL.IDX P0, R123, R88, R89, R90 ;  /* 0x00000059587b7389 */ /* 0x000064000000005a */
[----:B01----:R-:W-:Y:S05]  /*142b0*/  ENDCOLLECTIVE ;  /* 0x000000000000791b */ /* 0x003fea0003800000 */
.L_x_3103:
[----:B------:R-:W-:Y:S02]  /*142c0*/  MOV R88, R42 ;  /* 0x0000002a00587202 */ /* 0x000fe40000000f00 */
[----:B------:R-:W-:-:S07]  /*142d0*/  MOV R65, R123 ;  /* 0x0000007b00417202 */ /* 0x000fce0000000f00 */
[----:B------:R-:W-:Y:S05]  /*142e0*/  WARPSYNC.COLLECTIVE R91, `(.L_x_3104) ;  /* 0x000000005b087348 */ /* 0x000fea0003c00000 */
[----:B------:R0:W1:Y:S02]  /*142f0*/  SHFL.IDX P0, R123, R88, R89, R90 ;  /* 0x00000059587b7389 */ /* 0x000064000000005a */
[----:B01----:R-:W-:Y:S05]  /*14300*/  ENDCOLLECTIVE ;  /* 0x000000000000791b */ /* 0x003fea0003800000 */
.L_x_3104:
[----:B------:R-:W-:Y:S02]  /*14310*/  MOV R88, R9 ;  /* 0x0000000900587202 */ /* 0x000fe40000000f00 */
[----:B------:R-:W-:Y:S02]  /*14320*/  MOV R89, R49 ;  /* 0x0000003100597202 */ /* 0x000fe40000000f00 */
[----:B------:R-:W-:-:S07]  /*14330*/  MOV R67, R123 ;  /* 0x0000007b00437202 */ /* 0x000fce0000000f00 */
[----:B------:R-:W-:Y:S05]  /*14340*/  WARPSYNC.COLLECTIVE R91, `(.L_x_3105) ;  /* 0x000000005b087348 */ /* 0x000fea0003c00000 */
[----:B------:R0:W1:Y:S02]  /*14350*/  SHFL.IDX P0, R123, R88, R89, R90 ;  /* 0x00000059587b7389 */ /* 0x000064000000005a */
[----:B01----:R-:W-:Y:S05]  /*14360*/  ENDCOLLECTIVE ;  /* 0x000000000000791b */ /* 0x003fea0003800000 */
.L_x_3105:
[----:B------:R-:W-:Y:S02]  /*14370*/  MOV R88, R10 ;  /* 0x0000000a00587202 */ /* 0x000fe40000000f00 */
[----:B------:R-:W-:-:S07]  /*14380*/  MOV R46, R123 ;  /* 0x0000007b002e7202 */ /* 0x000fce0000000f00 */
[----:B------:R-:W-:Y:S05]  /*14390*/  WARPSYNC.COLLECTIVE R91, `(.L_x_3106) ;  /* 0x000000005b087348 */ /* 0x000fea0003c00000 */
[----:B------:R0:W1:Y:S02]  /*143a0*/  SHFL.IDX P0, R123, R88, R89, R90 ;  /* 0x00000059587b7389 */ /* 0x000064000000005a */
[----:B01----:R-:W-:Y:S05]  /*143b0*/  ENDCOLLECTIVE ;  /* 0x000000000000791b */ /* 0x003fea0003800000 */
.L_x_3106:
[----:B------:R-:W-:Y:S01]  /*143c0*/  MOV R88, R11 ;  /* 0x0000000b00587202 */ /* 0x000fe20000000f00 */
[-C--:B------:R-:W-:Y:S01]  /*143d0*/  FFMA R48, R47, R123.reuse, R48 ;  /* 0x0000007b2f307223 */ /* 0x080fe20000000030 */
[----:B------:R-:W-:-:S07]  /*143e0*/  FFMA R50, R43, R123, R50 ;  /* 0x0000007b2b327223 */ /* 0x000fce0000000032 */
[----:B------:R-:W-:Y:S05]  /*143f0*/  WARPSYNC.COLLECTIVE R91, `(.L_x_3107) ;  /* 0x000000005b087348 */ /* 0x000fea0003c00000 */
[----:B------:R0:W1:Y:S02]  /*14400*/  SHFL.IDX P0, R123, R88, R89, R90 ;  /* 0x00000059587b7389 */ /* 0x000064000000005a */
[----:B01----:R-:W-:Y:S05]  /*14410*/  ENDCOLLECTIVE ;  /* 0x000000000000791b */ /* 0x003fea0003800000 */
.L_x_3107:
        /* <DEDUP_REMOVED lines=9> */
.L_x_3108:
        /* <DEDUP_REMOVED lines=15> */
.L_x_3109:
[----:B------:R-:W-:Y:S01]  /*145a0*/  FFMA R115, R44, R57, R115 ;  /* 0x000000392c737223 */ /* 0x000fe20000000073 */
[----:B------:R-:W-:Y:S02]  /*145b0*/  MOV R88, R14 ;  /* 0x0000000e00587202 */ /* 0x000fe40000000f00 */
[----:B------:R-:W-:-:S07]  /*145c0*/  MOV R57, R123 ;  /* 0x0000007b00397202 */ /* 0x000fce0000000f00 */
[----:B------:R-:W-:Y:S05]  /*145d0*/  WARPSYNC.COLLECTIVE R91, `(.L_x_3110) ;  /* 0x000000005b087348 */ /* 0x000fea0003c00000 */
[----:B------:R0:W1:Y:S02]  /*145e0*/  SHFL.IDX P0, R123, R88, R89, R90 ;  /* 0x00000059587b7389 */ /* 0x000064000000005a */
[----:B01----:R-:W-:Y:S05]  /*145f0*/  ENDCOLLECTIVE ;  /* 0x000000000000791b */ /* 0x003fea0003800000 */
.L_x_3110:
        /* <DEDUP_REMOVED lines=9> */
.L_x_3111:
[----:B------:R-:W-:Y:S01]  /*14690*/  FFMA R119, R44, R61, R119 ;  /* 0x0000003d2c777223 */ /* 0x000fe20000000077 */
[----:B------:R-:W-:Y:S02]  /*146a0*/  MOV R88, R16 ;  /* 0x0000001000587202 */ /* 0x000fe40000000f00 */
[----:B------:R-:W-:-:S07]  /*146b0*/  MOV R61, R123 ;  /* 0x0000007b003d7202 */ /* 0x000fce0000000f00 */
[----:B------:R-:W-:Y:S05]  /*146c0*/  WARPSYNC.COLLECTIVE R91, `(.L_x_3112) ;  /* 0x000000005b087348 */ /* 0x000fea0003c00000 */
[----:B------:R0:W1:Y:S02]  /*146d0*/  SHFL.IDX P0, R123, R88, R89, R90 ;  /* 0x00000059587b7389 */ /* 0x000064000000005a */
[----:B01----:R-:W-:Y:S05]  /*146e0*/  ENDCOLLECTIVE ;  /* 0x000000000000791b */ /* 0x003fea0003800000 */
.L_x_3112:
[----:B------:R-:W-:Y:S01]  /*146f0*/  FFMA R121, R44, R63, R121 ;  /* 0x0000003f2c797223 */ /* 0x000fe20000000079 */
[----:B------:R-:W-:Y:S02]  /*14700*/  MOV R88, R17 ;  /* 0x0000001100587202 */ /* 0x000fe40000000f00 */
[----:B------:R-:W-:-:S07]  /*14710*/  MOV R63, R123 ;  /* 0x0000007b003f7202 */ /* 0x000fce0000000f00 */
[----:B------:R-:W-:Y:S05]  /*14720*/  WARPSYNC.COLLECTIVE R91, `(.L_x_3113) ;  /* 0x000000005b087348 */ /* 0x000fea0003c00000 */
[----:B------:R0:W1:Y:S02]  /*14730*/  SHFL.IDX P0, R123, R88, R89, R90 ;  /* 0x00000059587b7389 */ /* 0x000064000000005a */
[----:B01----:R-:W-:Y:S05]  /*14740*/  ENDCOLLECTIVE ;  /* 0x000000000000791b */ /* 0x003fea0003800000 */
.L_x_3113:
[----:B------:R-:W-:Y:S01]  /*14750*/  FFMA R80, R44, R65, R80 ;  /* 0x000000412c507223 */ /* 0x000fe20000000050 */
[----:B------:R-:W-:Y:S02]  /*14760*/  MOV R88, R18 ;  /* 0x0000001200587202 */ /* 0x000fe40000000f00 */
[----:B------:R-:W-:-:S07]  /*14770*/  MOV R65, R123 ;  /* 0x0000007b00417202 */ /* 0x000fce0000000f00 */
[----:B------:R-:W-:Y:S05]  /*14780*/  WARPSYNC.COLLECTIVE R91, `(.L_x_3114) ;  /* 0x000000005b087348 */ /* 0x000fea0003c00000 */
[----:B------:R0:W1:Y:S02]  /*14790*/  SHFL.IDX P0, R123, R88, R89, R90 ;  /* 0x00000059587b7389 */ /* 0x000064000000005a */
[----:B01----:R-:W-:Y:S05]  /*147a0*/  ENDCOLLECTIVE ;  /* 0x000000000000791b */ /* 0x003fea0003800000 */
.L_x_3114:
        /* <DEDUP_REMOVED lines=9> */
.L_x_3115:
[-C--:B------:R-:W-:Y:S01]  /*14840*/  FFMA R51, R47, R46.reuse, R76 ;  /* 0x0000002e2f337223 */ /* 0x080fe2000000004c */
[----:B------:R-:W-:Y:S01]  /*14850*/  FFMA R52, R43, R46, R52 ;  /* 0x0000002e2b347223 */ /* 0x000fe20000000034 */
[----:B------:R-:W-:Y:S02]  /*14860*/  MOV R88, R20 ;  /* 0x0000001400587202 */ /* 0x000fe40000000f00 */
[----:B------:R-:W-:-:S07]  /*14870*/  MOV R46, R123 ;  /* 0x0000007b002e7202 */ /* 0x000fce0000000f00 */
[----:B------:R-:W-:Y:S05]  /*14880*/  WARPSYNC.COLLECTIVE R91, `(.L_x_3116) ;  /* 0x000000005b087348 */ /* 0x000fea0003c00000 */
[----:B------:R0:W1:Y:S02]  /*14890*/  SHFL.IDX P0, R123, R88, R89, R90 ;  /* 0x00000059587b7389 */ /* 0x000064000000005a */
[----:B01----:R-:W-:Y:S05]  /*148a0*/  ENDCOLLECTIVE ;  /* 0x000000000000791b */ /* 0x003fea0003800000 */
.L_x_3116:
[----:B------:R-:W-:Y:S02]  /*148b0*/  MOV R88, R21 ;  /* 0x0000001500587202 */ /* 0x000fe40000000f00 */
[----:B------:R-:W-:-:S07]  /*148c0*/  MOV R71, R123 ;  /* 0x0000007b00477202 */ /* 0x000fce0000000f00 */
[----:B------:R-:W-:Y:S05]  /*148d0*/  WARPSYNC.COLLECTIVE R91, `(.L_x_3117) ;  /* 0x000000005b087348 */ /* 0x000fea0003c00000 */
[----:B------:R0:W1:Y:S02]  /*148e0*/  SHFL.IDX P0, R123, R88, R89, R90 ;  /* 0x00000059587b7389 */ /* 0x000064000000005a */
[----:B01----:R-:W-:Y:S05]  /*148f0*/  ENDCOLLECTIVE ;  /* 0x000000000000791b */ /* 0x003fea0003800000 */
.L_x_3117:
        /* <DEDUP_REMOVED lines=8> */
.L_x_3118:
[-C--:B------:R-:W-:Y:S01]  /*14980*/  FFMA R53, R47, R45.reuse, R124 ;  /* 0x0000002d2f357223 */ /* 0x080fe2000000007c */
[----:B------:R-:W-:Y:S01]  /*14990*/  FFMA R54, R43, R45, R54 ;  /* 0x0000002d2b367223 */ /* 0x000fe20000000036 */
[----:B------:R-:W-:Y:S02]  /*149a0*/  MOV R88, R23 ;  /* 0x0000001700587202 */ /* 0x000fe40000000f00 */
[----:B------:R-:W-:-:S07]  /*149b0*/  MOV R45, R123 ;  /* 0x0000007b002d7202 */ /* 0x000fce0000000f00 */
[----:B------:R-:W-:Y:S05]  /*149c0*/  WARPSYNC.COLLECTIVE R91, `(.L_x_3119) ;  /* 0x000000005b087348 */ /* 0x000fea0003c00000 */
[----:B------:R0:W1:Y:S02]  /*149d0*/  SHFL.IDX P0, R123, R88, R89, R90 ;  /* 0x00000059587b7389 */ /* 0x000064000000005a */
[----:B01----:R-:W-:Y:S05]  /*149e0*/  ENDCOLLECTIVE ;  /* 0x000000000000791b */ /* 0x003fea0003800000 */
.L_x_3119:
[----:B------:R-:W-:Y:S02]  /*149f0*/  MOV R88, R24 ;  /* 0x0000001800587202 */ /* 0x000fe40000000f00 */
[----:B------:R-:W-:-:S07]  /*14a00*/  MOV R79, R123 ;  /* 0x0000007b004f7202 */ /* 0x000fce0000000f00 */
[----:B------:R-:W-:Y:S05]  /*14a10*/  WARPSYNC.COLLECTIVE R91, `(.L_x_3120) ;  /* 0x000000005b087348 */ /* 0x000fea0003c00000 */
[----:B------:R0:W1:Y:S02]  /*14a20*/  SHFL.IDX P0, R123, R88, R89, R90 ;  /* 0x00000059587b7389 */ /* 0x000064000000005a */
[----:B01----:R-:W-:Y:S05]  /*14a30*/  ENDCOLLECTIVE ;  /* 0x000000000000791b */ /* 0x003fea0003800000 */
.L_x_3120:
[----:B------:R-:W-:Y:S02]  /*14a40*/  MOV R88, R25 ;  /* 0x0000001900587202 */ /* 0x000fe40000000f00 */
[----:B------:R-:W-:-:S07]  /*14a50*/  MOV R83, R123 ;  /* 0x0000007b00537202 */ /* 0x000fce0000000f00 */
[----:B------:R-:W-:Y:S05]  /*14a60*/  WARPSYNC.COLLECTIVE R91, `(.L_x_3121) ;  /* 0x000000005b087348 */ /* 0x000fea0003c00000 */
[----:B------:R0:W1:Y:S02]  /*14a70*/  SHFL.IDX P0, R123, R88, R89, R90 ;  /* 0x00000059587b7389 */ /* 0x000064000000005a */
[----:B01----:R-:W-:Y:S05]  /*14a80*/  ENDCOLLECTIVE ;  /* 0x000000000000791b */ /* 0x003fea0003800000 */
.L_x_3121:
[----:B------:R-:W-:Y:S02]  /*14a90*/  MOV R88, R26 ;  /* 0x0000001a00587202 */ /* 0x000fe40000000f00 */
[----:B------:R-:W-:-:S07]  /*14aa0*/  MOV R85, R123 ;  /* 0x0000007b00557202 */ /* 0x000fce0000000f00 */
[----:B------:R-:W-:Y:S05]  /*14ab0*/  WARPSYNC.COLLECTIVE R91, `(.L_x_3122) ;  /* 0x000000005b087348 */ /* 0x000fea0003c00000 */
[----:B------:R0:W1:Y:S02]  /*14ac0*/  SHFL.IDX P0, R123, R88, R89, R90 ;  /* 0x00000059587b7389 */ /* 0x000064000000005a */
[----:B01----:R-:W-:Y:S05]  /*14ad0*/  ENDCOLLECTIVE ;  /* 0x000000000000791b */ /* 0x003fea0003800000 */
.L_x_3122:
[----:B------:R-:W-:Y:S02]  /*14ae0*/  MOV R88, R28 ;  /* 0x0000001c00587202 */ /* 0x000fe40000000f00 */
[----:B------:R-:W-:-:S07]  /*14af0*/  MOV R87, R123 ;  /* 0x0000007b00577202 */ /* 0x000fce0000000f00 */
[----:B------:R-:W-:Y:S05]  /*14b00*/  WARPSYNC.COLLECTIVE R91, `(.L_x_3123) ;  /* 0x000000005b087348 */ /* 0x000fea0003c00000 */
[----:B------:R0:W1:Y:S02]  /*14b10*/  SHFL.IDX P0, R123, R88, R89, R90 ;  /* 0x00000059587b7389 */ /* 0x000064000000005a */
[----:B01----:R-:W-:Y:S05]  /*14b20*/  ENDCOLLECTIVE ;  /* 0x000000000000791b */ /* 0x003fea0003800000 */
.L_x_3123:
[----:B------:R-:W-:Y:S02]  /*14b30*/  MOV R88, R29 ;  /* 0x0000001d00587202 */ /* 0x000fe40000000f00 */
[----:B------:R-:W-:-:S07]  /*14b40*/  MOV R101, R123 ;  /* 0x0000007b00657202 */ /* 0x000fce0000000f00 */
[----:B------:R-:W-:Y:S05]  /*14b50*/  WARPSYNC.COLLECTIVE R91, `(.L_x_3124) ;  /* 0x000000005b087348 */ /* 0x000fea0003c00000 */
[----:B------:R0:W1:Y:S02]  /*14b60*/  SHFL.IDX P0, R123, R88, R89, R90 ;  /* 0x00000059587b7389 */ /* 0x000064000000005a */
[----:B01----:R-:W-:Y:S05]  /*14b70*/  ENDCOLLECTIVE ;  /* 0x000000000000791b */ /* 0x003fea0003800000 */
.L_x_3124:
        /* <DEDUP_REMOVED lines=15> */
.L_x_3125:
[----:B------:R-:W-:Y:S02]  /*14c70*/  MOV R88, R31 ;  /* 0x0000001f00587202 */ /* 0x000fe40000000f00 */
[----:B------:R-:W-:-:S07]  /*14c80*/  MOV R76, R123 ;  /* 0x0000007b004c7202 */ /* 0x000fce0000000f00 */
[----:B------:R-:W-:Y:S05]  /*14c90*/  WARPSYNC.COLLECTIVE R91, `(.L_x_3126) ;  /* 0x000000005b087348 */ /* 0x000fea0003c00000 */
[----:B------:R0:W1:Y:S02]  /*14ca0*/  SHFL.IDX P0, R123, R88, R89, R90 ;  /* 0x00000059587b7389 */ /* 0x000064000000005a */
[----:B01----:R-:W-:Y:S05]  /*14cb0*/  ENDCOLLECTIVE ;  /* 0x000000000000791b */ /* 0x003fea0003800000 */
.L_x_3126:
[----:B------:R-:W-:Y:S01]  /*14cc0*/  MOV R88, R32 ;  /* 0x0000002000587202 */ /* 0x000fe20000000f00 */
[-C--:B------:R-:W-:Y:S01]  /*14cd0*/  FFMA R105, R47, R123.reuse, R160 ;  /* 0x0000007b2f697223 */ /* 0x080fe200000000a0 */
[----:B------:R-:W-:-:S07]  /*14ce0*/  FFMA R106, R43, R123, R106 ;  /* 0x0000007b2b6a7223 */ /* 0x000fce000000006a */
[----:B------:R-:W-:Y:S05]  /*14cf0*/  WARPSYNC.COLLECTIVE R91, `(.L_x_3127) ;  /* 0x000000005b087348 */ /* 0x000fea0003c00000 */
[----:B------:R0:W1:Y:S02]  /*14d00*/  SHFL.IDX P0, R123, R88, R89, R90 ;  /* 0x00000059587b7389 */ /* 0x000064000000005a */
[----:B01----:R-:W-:Y:S05]  /*14d10*/  ENDCOLLECTIVE ;  /* 0x000000000000791b */ /* 0x003fea0003800000 */
.L_x_3127:
[-C--:B------:R-:W-:Y:S01]  /*14d20*/  FFMA R73, R47, R45.reuse, R144 ;  /* 0x0000002d2f497223 */ /* 0x080fe20000000090 */
[----:B------:R-:W-:Y:S01]  /*14d30*/  FFMA R74, R43, R45, R74 ;  /* 0x0000002d2b4a7223 */ /* 0x000fe2000000004a */
[----:B------:R-:W-:Y:S02]  /*14d40*/  MOV R88, R34 ;  /* 0x0000002200587202 */ /* 0x000fe40000000f00 */
[----:B------:R-:W-:-:S07]  /*14d50*/  MOV R45, R123 ;  /* 0x0000007b002d7202 */ /* 0x000fce0000000f00 */
[----:B------:R-:W-:Y:S05]  /*14d60*/  WARPSYNC.COLLECTIVE R91, `(.L_x_3128) ;  /* 0x000000005b087348 */ /* 0x000fea0003c00000 */
[----:B------:R0:W1:Y:S02]  /*14d70*/  SHFL.IDX P0, R123, R88, R89, R90 ;  /* 0x00000059587b7389 */ /* 0x000064000000005a */
[----:B01----:R-:W-:Y:S05]  /*14d80*/  ENDCOLLECTIVE ;  /* 0x000000000000791b */ /* 0x003fea0003800000 */
.L_x_3128:
[-C--:B------:R-:W-:Y:S01]  /*14d90*/  FFMA R75, R47, R79.reuse, R146 ;  /* 0x0000004f2f4b7223 */ /* 0x080fe20000000092 */
[----:B------:R-:W-:Y:S01]  /*14da0*/  FFMA R92, R43, R79, R92 ;  /* 0x0000004f2b5c7223 */ /* 0x000fe2000000005c */
[----:B------:R-:W-:Y:S02]  /*14db0*/  MOV R88, R35 ;  /* 0x0000002300587202 */ /* 0x000fe40000000f00 */
[----:B------:R-:W-:-:S07]  /*14dc0*/  MOV R79, R123 ;  /* 0x0000007b004f7202 */ /* 0x000fce0000000f00 */
[----:B------:R-:W-:Y:S05]  /*14dd0*/  WARPSYNC.COLLECTIVE R91, `(.L_x_3129) ;  /* 0x000000005b087348 */ /* 0x000fea0003c00000 */
[----:B------:R0:W1:Y:S02]  /*14de0*/  SHFL.IDX P0, R123, R88, R89, R90 ;  /* 0x00000059587b7389 */ /* 0x000064000000005a */
[----:B01----:R-:W-:Y:S05]  /*14df0*/  ENDCOLLECTIVE ;  /* 0x000000000000791b */ /* 0x003fea0003800000 */
.L_x_3129:
[----:B------:R-:W-:Y:S02]  /*14e00*/  MOV R88, R36 ;  /* 0x0000002400587202 */ /* 0x000fe40000000f00 */
[----:B------:R-:W-:-:S07]  /*14e10*/  MOV R82, R123 ;  /* 0x0000007b00527202 */ /* 0x000fce0000000f00 */
[----:B------:R-:W-:Y:S05]  /*14e20*/  WARPSYNC.COLLECTIVE R91, `(.L_x_3130) ;  /* 0x000000005b087348 */ /* 0x000fea0003c00000 */
[----:B------:R0:W1:Y:S02]  /*14e30*/  SHFL.IDX P0, R123, R88, R89, R90 ;  /* 0x00000059587b7389 */ /* 0x000064000000005a */
[----:B01----:R-:W-:Y:S05]  /*14e40*/  ENDCOLLECTIVE ;  /* 0x000000000000791b */ /* 0x003fea0003800000 */
.L_x_3130:
[-C--:B------:R-:W-:Y:S01]  /*14e50*/  FFMA R103, R47, R76.reuse, R158 ;  /* 0x0000004c2f677223 */ /* 0x080fe2000000009e */
[----:B------:R-:W-:Y:S01]  /*14e60*/  FFMA R104, R43, R76, R104 ;  /* 0x0000004c2b687223 */ /* 0x000fe20000000068 */
[----:B------:R-:W-:Y:S02]  /*14e70*/  MOV R88, R37 ;  /* 0x0000002500587202 */ /* 0x000fe40000000f00 */
[----:B------:R-:W-:-:S07]  /*14e80*/  MOV R76, R123 ;  /* 0x0000007b004c7202 */ /* 0x000fce0000000f00 */
[----:B------:R-:W-:Y:S05]  /*14e90*/  WARPSYNC.COLLECTIVE R91, `(.L_x_3131) ;  /* 0x000000005b087348 */ /* 0x000fea0003c00000 */
[----:B------:R0:W1:Y:S02]  /*14ea0*/  SHFL.IDX P0, R123, R88, R89, R90 ;  /* 0x00000059587b7389 */ /* 0x000064000000005a */
[----:B01----:R-:W-:Y:S05]  /*14eb0*/  ENDCOLLECTIVE ;  /* 0x000000000000791b */ /* 0x003fea0003800000 */
.L_x_3131:
[----:B------:R-:W-:Y:S02]  /*14ec0*/  MOV R88, R38 ;  /* 0x0000002600587202 */ /* 0x000fe40000000f00 */
[----:B------:R-:W-:-:S07]  /*14ed0*/  MOV R122, R123 ;  /* 0x0000007b007a7202 */ /* 0x000fce0000000f00 */
[----:B------:R-:W-:Y:S05]  /*14ee0*/  WARPSYNC.COLLECTIVE R91, `(.L_x_3132) ;  /* 0x000000005b087348 */ /* 0x000fea0003c00000 */
[----:B------:R0:W1:Y:S02]  /*14ef0*/  SHFL.IDX P0, R123, R88, R89, R90 ;  /* 0x00000059587b7389 */ /* 0x000064000000005a */
[----:B01----:R-:W-:Y:S05]  /*14f00*/  ENDCOLLECTIVE ;  /* 0x000000000000791b */ /* 0x003fea0003800000 */
.L_x_3132:
[----:B------:R-:W-:Y:S02]  /*14f10*/  MOV R88, R39 ;  /* 0x0000002700587202 */ /* 0x000fe40000000f00 */
[----:B------:R-:W-:-:S07]  /*14f20*/  MOV R124, R123 ;  /* 0x0000007b007c7202 */ /* 0x000fce0000000f00 */
[----:B------:R-:W-:Y:S05]  /*14f30*/  WARPSYNC.COLLECTIVE R91, `(.L_x_3133) ;  /* 0x000000005b087348 */ /* 0x000fea0003c00000 */
[----:B------:R0:W1:Y:S02]  /*14f40*/  SHFL.IDX P0, R123, R88, R89, R90 ;  /* 0x00000059587b7389 */ /* 0x000064000000005a */
[----:B01----:R-:W-:Y:S05]  /*14f50*/  ENDCOLLECTIVE ;  /* 0x000000000000791b */ /* 0x003fea0003800000 */
.L_x_3133:
[----:B------:R-:W-:Y:S02]  /*14f60*/  MOV R88, R40 ;  /* 0x0000002800587202 */ /* 0x000fe40000000f00 */
[----:B------:R-:W-:-:S07]  /*14f70*/  MOV R126, R123 ;  /* 0x0000007b007e7202 */ /* 0x000fce0000000f00 */
[----:B------:R-:W-:Y:S05]  /*14f80*/  WARPSYNC.COLLECTIVE R91, `(.L_x_3134) ;  /* 0x000000005b087348 */ /* 0x000fea0003c00000 */
[----:B------:R0:W1:Y:S02]  /*14f90*/  SHFL.IDX P0, R123, R88, R89, R90 ;  /* 0x00000059587b7389 */ /* 0x000064000000005a */
[----:B01----:R-:W-:Y:S05]  /*14fa0*/  ENDCOLLECTIVE ;  /* 0x000000000000791b */ /* 0x003fea0003800000 */
.L_x_3134:
[----:B------:R-:W-:Y:S02]  /*14fb0*/  MOV R88, R41 ;  /* 0x0000002900587202 */ /* 0x000fe40000000f00 */
[----:B------:R-:W-:-:S07]  /*14fc0*/  MOV R128, R123 ;  /* 0x0000007b00807202 */ /* 0x000fce0000000f00 */
[----:B------:R-:W-:Y:S05]  /*14fd0*/  WARPSYNC.COLLECTIVE R91, `(.L_x_3135) ;  /* 0x000000005b087348 */ /* 0x000fea0003c00000 */
[----:B------:R0:W1:Y:S02]  /*14fe0*/  SHFL.IDX P0, R123, R88, R89, R90 ;  /* 0x00000059587b7389 */ /* 0x000064000000005a */
[----:B01----:R-:W-:Y:S05]  /*14ff0*/  ENDCOLLECTIVE ;  /* 0x000000000000791b */ /* 0x003fea0003800000 */
.L_x_3135:
[-C--:B------:R-:W-:Y:S01]  /*15000*/  FFMA R93, R47, R83.reuse, R148 ;  /* 0x000000532f5d7223 */ /* 0x080fe20000000094 */
[----:B------:R-:W-:Y:S01]  /*15010*/  FFMA R94, R43, R83, R94 ;  /* 0x000000532b5e7223 */ /* 0x000fe2000000005e */
[----:B------:R-:W-:Y:S02]  /*15020*/  MOV R88, R42 ;  /* 0x0000002a00587202 */ /* 0x000fe40000000f00 */
[----:B------:R-:W-:-:S07]  /*15030*/  MOV R83, R123 ;  /* 0x0000007b00537202 */ /* 0x000fce0000000f00 */
[----:B------:R-:W-:Y:S05]  /*15040*/  WARPSYNC.COLLECTIVE R91, `(.L_x_3136) ;  /* 0x000000005b087348 */ /* 0x000fea0003c00000 */
[----:B------:R0:W1:Y:S02]  /*15050*/  SHFL.IDX P0, R123, R88, R89, R90 ;  /* 0x00000059587b7389 */ /* 0x000064000000005a */
[----:B01----:R-:W-:Y:S05]  /*15060*/  ENDCOLLECTIVE ;  /* 0x000000000000791b */ /* 0x003fea0003800000 */
.L_x_3136:
        /* <DEDUP_REMOVED lines=27> */
.L_x_2734:
        /* <DEDUP_REMOVED lines=8> */
.L_x_3139:
[----:B------:R-:W-:Y:S05]  /*152a0*/  BSYNC B1 ;  /* 0x0000000000017941 */ /* 0x000fea0003800000 */
.L_x_3138:
        /* <DEDUP_REMOVED lines=12> */
.L_x_3140:
[----:B------:R-:W-:Y:S02]  /*15370*/  MOV R88, R9 ;  /* 0x0000000900587202 */ /* 0x000fe40000000f00 */
[----:B------:R-:W-:Y:S02]  /*15380*/  MOV R89, R47 ;  /* 0x0000002f00597202 */ /* 0x000fe40000000f00 */
[----:B------:R-:W-:-:S07]  /*15390*/  MOV R43, R123 ;  /* 0x0000007b002b7202 */ /* 0x000fce0000000f00 */
[----:B------:R-:W-:Y:S05]  /*153a0*/  WARPSYNC.COLLECTIVE R91, `(.L_x_3141) ;  /* 0x000000005b087348 */ /* 0x000fea0003c00000 */
[----:B------:R0:W1:Y:S02]  /*153b0*/  SHFL.IDX P0, R123, R88, R89, R90 ;  /* 0x00000059587b7389 */ /* 0x000064000000005a */
[----:B01----:R-:W-:Y:S05]  /*153c0*/  ENDCOLLECTIVE ;  /* 0x000000000000791b */ /* 0x003fea0003800000 */
.L_x_3141:
[----:B------:R-:W-:-:S05]  /*153d0*/  IMAD.WIDE R44, R43, 0x4, R44 ;  /* 0x000000042b2c7825 */ /* 0x000fca00078e022c */
[----:B------:R0:W5:Y:S01]  /*153e0*/  LDG.E.CONSTANT R43, desc[UR4][R44.64] ;  /* 0x000000042c2b7981 */ /* 0x000162000c1e9900 */
[----:B------:R-:W-:Y:S02]  /*153f0*/  MOV R88, R10 ;  /* 0x0000000a00587202 */ /* 0x000fe40000000f00 */
[----:B------:R-:W-:-:S07]  /*15400*/  MOV R84, R123 ;  /* 0x0000007b00547202 */ /* 0x000fce0000000f00 */
[----:B0----5:R-:W-:Y:S05]  /*15410*/  WARPSYNC.COLLECTIVE R91, `(.L_x_3142) ;  /* 0x000000005b087348 */ /* 0x021fea0003c00000 */
[----:B------:R1:W2:Y:S02]  /*15420*/  SHFL.IDX P0, R123, R88, R89, R90 ;  /* 0x00000059587b7389 */ /* 0x0002a4000000005a */
[----:B012--5:R-:W-:Y:S05]  /*15430*/  ENDCOLLECTIVE ;  /* 0x000000000000791b */ /* 0x027fea0003800000 */
.L_x_3142:
        /* <DEDUP_REMOVED lines=8> */
.L_x_3143:
[----:B------:R-:W-:Y:S02]  /*154c0*/  MOV R88, R12 ;  /* 0x0000000c00587202 */ /* 0x000fe40000000f00 */
[----:B------:R-:W-:-:S07]  /*154d0*/  MOV R86, R123 ;  /* 0x0000007b00567202 */ /* 0x000fce0000000f00 */
[----:B------:R-:W-:Y:S05]  /*154e0*/  WARPSYNC.COLLECTIVE R91, `(.L_x_3144) ;  /* 0x000000005b087348 */ /* 0x000fea0003c00000 */
[----:B------:R0:W1:Y:S02]  /*154f0*/  SHFL.IDX P0, R123, R88, R89, R90 ;  /* 0x00000059587b7389 */ /* 0x000064000000005a */
[----:B01----:R-:W-:Y:S05]  /*15500*/  ENDCOLLECTIVE ;  /* 0x000000000000791b */ /* 0x003fea0003800000 */
.L_x_3144:
[-C--:B------:R-:W-:Y:S01]  /*15510*/  FFMA R49, R33, R86.reuse, R52 ;  /* 0x0000005621317223 */ /* 0x080fe20000000034 */
[----:B------:R-:W-:Y:S01]  /*15520*/  FFMA R51, R4, R86, R51 ;  /* 0x0000005604337223 */ /* 0x000fe20000000033 */
[----:B------:R-:W-:Y:S02]  /*15530*/  MOV R88, R13 ;  /* 0x0000000d00587202 */ /* 0x000fe40000000f00 */
[----:B------:R-:W-:-:S07]  /*15540*/  MOV R122, R123 ;  /* 0x0000007b007a7202 */ /* 0x000fce0000000f00 */
[----:B------:R-:W-:Y:S05]  /*15550*/  WARPSYNC.COLLECTIVE R91, `(.L_x_3145) ;  /* 0x000000005b087348 */ /* 0x000fea0003c00000 */
[----:B------:R0:W1:Y:S02]  /*15560*/  SHFL.IDX P0, R123, R88, R89, R90 ;  /* 0x00000059587b7389 */ /* 0x000064000000005a */
[----:B01----:R-:W-:Y:S05]  /*15570*/  ENDCOLLECTIVE ;  /* 0x000000000000791b */ /* 0x003fea0003800000 */
.L_x_3145:
[-C--:B------:R-:W-:Y:S01]  /*15580*/  FFMA R52, R4, R122.reuse, R53 ;  /* 0x0000007a04347223 */ /* 0x080fe20000000035 */
[----:B------:R-:W-:Y:S01]  /*15590*/  FFMA R53, R33, R122, R54 ;  /* 0x0000007a21357223 */ /* 0x000fe20000000036 */
[----:B------:R-:W-:Y:S02]  /*155a0*/  MOV R88, R14 ;  /* 0x0000000e00587202 */ /* 0x000fe40000000f00 */
[----:B------:R-:W-:-:S07]  /*155b0*/  MOV R124, R123 ;  /* 0x0000007b007c7202 */ /* 0x000fce0000000f00 */
[----:B------:R-:W-:Y:S05]  /*155c0*/  WARPSYNC.COLLECTIVE R91, `(.L_x_3146) ;  /* 0x000000005b087348 */ /* 0x000fea0003c00000 */
[----:B------:R0:W1:Y:S02]  /*155d0*/  SHFL.IDX P0, R123, R88, R89, R90 ;  /* 0x00000059587b7389 */ /* 0x000064000000005a */
[----:B01----:R-:W-:Y:S05]  /*155e0*/  ENDCOLLECTIVE ;  /* 0x000000000000791b */ /* 0x003fea0003800000 */
.L_x_3146:
[-C--:B------:R-:W-:Y:S01]  /*155f0*/  FFMA R54, R4, R124.reuse, R55 ;  /* 0x0000007c04367223 */ /* 0x080fe20000000037 */
[----:B------:R-:W-:Y:S01]  /*15600*/  FFMA R55, R33, R124, R56 ;  /* 0x0000007c21377223 */ /* 0x000fe20000000038 */
[----:B------:R-:W-:Y:S02]  /*15610*/  MOV R88, R15 ;  /* 0x0000000f00587202 */ /* 0x000fe40000000f00 */
[----:B------:R-:W-:-:S07]  /*15620*/  MOV R126, R123 ;  /* 0x0000007b007e7202 */ /* 0x000fce0000000f00 */
[----:B------:R-:W-:Y:S05]  /*15630*/  WARPSYNC.COLLECTIVE R91, `(.L_x_3147) ;  /* 0x000000005b087348 */ /* 0x000fea0003c00000 */
[----:B------:R0:W1:Y:S02]  /*15640*/  SHFL.IDX P0, R123, R88, R89, R90 ;  /* 0x00000059587b7389 */ /* 0x000064000000005a */
[----:B01----:R-:W-:Y:S05]  /*15650*/  ENDCOLLECTIVE ;  /* 0x000000000000791b */ /* 0x003fea0003800000 */
.L_x_3147:
[-C--:B------:R-:W-:Y:S01]  /*15660*/  FFMA R56, R4, R126.reuse, R57 ;  /* 0x0000007e04387223 */ /* 0x080fe20000000039 */
[----:B------:R-:W-:Y:S01]  /*15670*/  FFMA R57, R33, R126, R58 ;  /* 0x0000007e21397223 */ /* 0x000fe2000000003a */
[----:B------:R-:W-:Y:S02]  /*15680*/  MOV R88, R16 ;  /* 0x0000001000587202 */ /* 0x000fe40000000f00 */
[----:B------:R-:W-:-:S07]  /*15690*/  MOV R79, R123 ;  /* 0x0000007b004f7202 */ /* 0x000fce0000000f00 */
[----:B------:R-:W-:Y:S05]  /*156a0*/  WARPSYNC.COLLECTIVE R91, `(.L_x_3148) ;  /* 0x000000005b087348 */ /* 0x000fea0003c00000 */
[----:B------:R0:W1:Y:S02]  /*156b0*/  SHFL.IDX P0, R123, R88, R89, R90 ;  /* 0x00000059587b7389 */ /* 0x000064000000005a */
[----:B01----:R-:W-:Y:S05]  /*156c0*/  ENDCOLLECTIVE ;  /* 0x000000000000791b */ /* 0x003fea0003800000 */
.L_x_3148:
[-C--:B------:R-:W-:Y:S01]  /*156d0*/  FFMA R58, R4, R79.reuse, R59 ;  /* 0x0000004f043a7223 */ /* 0x080fe2000000003b */
[----:B------:R-:W-:Y:S01]  /*156e0*/  FFMA R59, R33, R79, R60 ;  /* 0x0000004f213b7223 */ /* 0x000fe2000000003c */
[----:B------:R-:W-:Y:S02]  /*156f0*/  MOV R88, R17 ;  /* 0x0000001100587202 */ /* 0x000fe40000000f00 */
[----:B------:R-:W-:-:S07]  /*15700*/  MOV R85, R123 ;  /* 0x0000007b00557202 */ /* 0x000fce0000000f00 */
[----:B------:R-:W-:Y:S05]  /*15710*/  WARPSYNC.COLLECTIVE R91, `(.L_x_3149) ;  /* 0x000000005b087348 */ /* 0x000fea0003c00000 */
[----:B------:R0:W1:Y:S02]  /*15720*/  SHFL.IDX P0, R123, R88, R89, R90 ;  /* 0x00000059587b7389 */ /* 0x000064000000005a */
[----:B01----:R-:W-:Y:S05]  /*15730*/  ENDCOLLECTIVE ;  /* 0x000000000000791b */ /* 0x003fea0003800000 */
.L_x_3149:
        /* <DEDUP_REMOVED lines=8> */
.L_x_3150:
[----:B------:R-:W-:Y:S02]  /*157c0*/  MOV R88, R19 ;  /* 0x0000001300587202 */ /* 0x000fe40000000f00 */
[----:B------:R-:W-:-:S07]  /*157d0*/  MOV R82, R123 ;  /* 0x0000007b00527202 */ /* 0x000fce0000000f00 */
[----:B------:R-:W-:Y:S05]  /*157e0*/  WARPSYNC.COLLECTIVE R91, `(.L_x_3151) ;  /* 0x000000005b087348 */ /* 0x000fea0003c00000 */
[----:B------:R0:W1:Y:S02]  /*157f0*/  SHFL.IDX P0, R123, R88, R89, R90 ;  /* 0x00000059587b7389 */ /* 0x000064000000005a */
[----:B01----:R-:W-:Y:S05]  /*15800*/  ENDCOLLECTIVE ;  /* 0x000000000000791b */ /* 0x003fea0003800000 */
.L_x_3151:
[-C--:B------:R-:W-:Y:S01]  /*15810*/  FFMA R64, R4, R82.reuse, R65 ;  /* 0x0000005204407223 */ /* 0x080fe20000000041 */
[----:B------:R-:W-:Y:S01]  /*15820*/  FFMA R65, R33, R82, R66 ;  /* 0x0000005221417223 */ /* 0x000fe20000000042 */
[----:B------:R-:W-:Y:S02]  /*15830*/  MOV R88, R20 ;  /* 0x0000001400587202 */ /* 0x000fe40000000f00 */
[----:B------:R-:W-:-:S07]  /*15840*/  MOV R84, R123 ;  /* 0x0000007b00547202 */ /* 0x000fce0000000f00 */
[----:B------:R-:W-:Y:S05]  /*15850*/  WARPSYNC.COLLECTIVE R91, `(.L_x_3152) ;  /* 0x000000005b087348 */ /* 0x000fea0003c00000 */
[----:B------:R0:W1:Y:S02]  /*15860*/  SHFL.IDX P0, R123, R88, R89, R90 ;  /* 0x00000059587b7389 */ /* 0x000064000000005a */
[----:B01----:R-:W-:Y:S05]  /*15870*/  ENDCOLLECTIVE ;  /* 0x000000000000791b */ /* 0x003fea0003800000 */
.L_x_3152:
[-C--:B------:R-:W-:Y:S01]  /*15880*/  FFMA R66, R4, R84.reuse, R67 ;  /* 0x0000005404427223 */ /* 0x080fe20000000043 */
[----:B------:R-:W-:Y:S01]  /*15890*/  FFMA R67, R33, R84, R68 ;  /* 0x0000005421437223 */ /* 0x000fe20000000044 */
[----:B------:R-:W-:Y:S02]  /*158a0*/  MOV R88, R21 ;  /* 0x0000001500587202 */ /* 0x000fe40000000f00 */
[----:B------:R-:W-:-:S07]  /*158b0*/  MOV R86, R123 ;  /* 0x0000007b00567202 */ /* 0x000fce0000000f00 */
[----:B------:R-:W-:Y:S05]  /*158c0*/  WARPSYNC.COLLECTIVE R91, `(.L_x_3153) ;  /* 0x000000005b087348 */ /* 0x000fea0003c00000 */
[----:B------:R0:W1:Y:S02]  /*158d0*/  SHFL.IDX P0, R123, R88, R89, R90 ;  /* 0x00000059587b7389 */ /* 0x000064000000005a */
[----:B01----:R-:W-:Y:S05]  /*158e0*/  ENDCOLLECTIVE ;  /* 0x000000000000791b */ /* 0x003fea0003800000 */
.L_x_3153:
[-C--:B------:R-:W-:Y:S01]  /*158f0*/  FFMA R68, R4, R86.reuse, R69 ;  /* 0x0000005604447223 */ /* 0x080fe20000000045 */
[----:B------:R-:W-:Y:S01]  /*15900*/  FFMA R69, R33, R86, R70 ;  /* 0x0000005621457223 */ /* 0x000fe20000000046 */
[----:B------:R-:W-:Y:S02]  /*15910*/  MOV R88, R22 ;  /* 0x0000001600587202 */ /* 0x000fe40000000f00 */
[----:B------:R-:W-:-:S07]  /*15920*/  MOV R122, R123 ;  /* 0x0000007b007a7202 */ /* 0x000fce0000000f00 */
[----:B------:R-:W-:Y:S05]  /*15930*/  WARPSYNC.COLLECTIVE R91, `(.L_x_3154) ;  /* 0x000000005b087348 */ /* 0x000fea0003c00000 */
[----:B------:R0:W1:Y:S02]  /*15940*/  SHFL.IDX P0, R123, R88, R89, R90 ;  /* 0x00000059587b7389 */ /* 0x000064000000005a */
[----:B01----:R-:W-:Y:S05]  /*15950*/  ENDCOLLECTIVE ;  /* 0x000000000000791b */ /* 0x003fea0003800000 */
.L_x_3154:
[-C--:B------:R-:W-:Y:S01]  /*15960*/  FFMA R70, R4, R122.reuse, R71 ;  /* 0x0000007a04467223 */ /* 0x080fe20000000047 */
[----:B------:R-:W-:Y:S01]  /*15970*/  FFMA R71, R33, R122, R72 ;  /* 0x0000007a21477223 */ /* 0x000fe20000000048 */
[----:B------:R-:W-:Y:S02]  /*15980*/  MOV R88, R23 ;  /* 0x0000001700587202 */ /* 0x000fe40000000f00 */
[----:B------:R-:W-:-:S07]  /*15990*/  MOV R124, R123 ;  /* 0x0000007b007c7202 */ /* 0x000fce0000000f00 */
[----:B------:R-:W-:Y:S05]  /*159a0*/  WARPSYNC.COLLECTIVE R91, `(.L_x_3155) ;  /* 0x000000005b087348 */ /* 0x000fea0003c00000 */
[----:B------:R0:W1:Y:S02]  /*159b0*/  SHFL.IDX P0, R123, R88, R89, R90 ;  /* 0x00000059587b7389 */ /* 0x000064000000005a */
[----:B01----:R-:W-:Y:S05]  /*159c0*/  ENDCOLLECTIVE ;  /* 0x000000000000791b */ /* 0x003fea0003800000 */
.L_x_3155:
[-C--:B------:R-:W-:Y:S01]  /*159d0*/  FFMA R72, R4, R124.reuse, R73 ;  /* 0x0000007c04487223 */ /* 0x080fe20000000049 */
[----:B------:R-:W-:Y:S01]  /*159e0*/  FFMA R73, R33, R124, R74 ;  /* 0x0000007c21497223 */ /* 0x000fe2000000004a */
[----:B------:R-:W-:Y:S02]  /*159f0*/  MOV R88, R24 ;  /* 0x0000001800587202 */ /* 0x000fe40000000f00 */
[----:B------:R-:W-:-:S07]  /*15a00*/  MOV R126, R123 ;  /* 0x0000007b007e7202 */ /* 0x000fce0000000f00 */
[----:B------:R-:W-:Y:S05]  /*15a10*/  WARPSYNC.COLLECTIVE R91, `(.L_x_3156) ;  /* 0x000000005b087348 */ /* 0x000fea0003c00000 */
[----:B------:R0:W1:Y:S02]  /*15a20*/  SHFL.IDX P0, R123, R88, R89, R90 ;  /* 0x00000059587b7389 */ /* 0x000064000000005a */
[----:B01----:R-:W-:Y:S05]  /*15a30*/  ENDCOLLECTIVE ;  /* 0x000000000000791b */ /* 0x003fea0003800000 */
.L_x_3156:
[-C--:B------:R-:W-:Y:S01]  /*15a40*/  FFMA R74, R4, R126.reuse, R75 ;  /* 0x0000007e044a7223 */ /* 0x080fe2000000004b */
[----:B------:R-:W-:Y:S01]  /*15a50*/  FFMA R75, R33, R126, R92 ;  /* 0x0000007e214b7223 */ /* 0x000fe2000000005c */
[----:B------:R-:W-:Y:S02]  /*15a60*/  MOV R88, R25 ;  /* 0x0000001900587202 */ /* 0x000fe40000000f00 */
[----:B------:R-:W-:-:S07]  /*15a70*/  MOV R128, R123 ;  /* 0x0000007b00807202 */ /* 0x000fce0000000f00 */
[----:B------:R-:W-:Y:S05]  /*15a80*/  WARPSYNC.COLLECTIVE R91, `(.L_x_3157) ;  /* 0x000000005b087348 */ /* 0x000fea0003c00000 */
[----:B------:R0:W1:Y:S02]  /*15a90*/  SHFL.IDX P0, R123, R88, R89, R90 ;  /* 0x00000059587b7389 */ /* 0x000064000000005a */
[----:B01----:R-:W-:Y:S05]  /*15aa0*/  ENDCOLLECTIVE ;  /* 0x000000000000791b */ /* 0x003fea0003800000 */
.L_x_3157:
[-C--:B------:R-:W-:Y:S01]  /*15ab0*/  FFMA R79, R33, R128.reuse, R94 ;  /* 0x00000080214f7223 */ /* 0x080fe2000000005e */
[----:B------:R-:W-:Y:S01]  /*15ac0*/  FFMA R82, R4, R128, R93 ;  /* 0x0000008004527223 */ /* 0x000fe2000000005d */
[----:B------:R-:W-:Y:S02]  /*15ad0*/  MOV R88, R26 ;  /* 0x0000001a00587202 */ /* 0x000fe40000000f00 */
[----:B------:R-:W-:-:S07]  /*15ae0*/  MOV R130, R123 ;  /* 0x0000007b00827202 */ /* 0x000fce0000000f00 */
[----:B------:R-:W-:Y:S05]  /*15af0*/  WARPSYNC.COLLECTIVE R91, `(.L_x_3158) ;  /* 0x000000005b087348 */ /* 0x000fea0003c00000 */
[----:B------:R0:W1:Y:S02]  /*15b00*/  SHFL.IDX P0, R123, R88, R89, R90 ;  /* 0x00000059587b7389 */ /* 0x000064000000005a */
[----:B01----:R-:W-:Y:S05]  /*15b10*/  ENDCOLLECTIVE ;  /* 0x000000000000791b */ /* 0x003fea0003800000 */
.L_x_3158:
[-C--:B------:R-:W-:Y:S01]  /*15b20*/  FFMA R84, R4, R130.reuse, R95 ;  /* 0x0000008204547223 */ /* 0x080fe2000000005f */
[----:B------:R-:W-:Y:S01]  /*15b30*/  FFMA R83, R33, R130, R96 ;  /* 0x0000008221537223 */ /* 0x000fe20000000060 */
[----:B------:R-:W-:Y:S02]  /*15b40*/  MOV R88, R28 ;  /* 0x0000001c00587202 */ /* 0x000fe40000000f00 */
[----:B------:R-:W-:-:S07]  /*15b50*/  MOV R132, R123 ;  /* 0x0000007b00847202 */ /* 0x000fce0000000f00 */
[----:B------:R-:W-:Y:S05]  /*15b60*/  WARPSYNC.COLLECTIVE R91, `(.L_x_3159) ;  /* 0x000000005b087348 */ /* 0x000fea0003c00000 */
[----:B------:R0:W1:Y:S02]  /*15b70*/  SHFL.IDX P0, R123, R88, R89, R90 ;  /* 0x00000059587b7389 */ /* 0x000064000000005a */
[----:B01----:R-:W-:Y:S05]  /*15b80*/  ENDCOLLECTIVE ;  /* 0x000000000000791b */ /* 0x003fea0003800000 */
.L_x_3159:
[-C--:B------:R-:W-:Y:S01]  /*15b90*/  FFMA R86, R4, R132.reuse, R97 ;  /* 0x0000008404567223 */ /* 0x080fe20000000061 */
[----:B------:R-:W-:Y:S01]  /*15ba0*/  FFMA R85, R33, R132, R98 ;  /* 0x0000008421557223 */ /* 0x000fe20000000062 */
[----:B------:R-:W-:Y:S02]  /*15bb0*/  MOV R88, R29 ;  /* 0x0000001d00587202 */ /* 0x000fe40000000f00 */
[----:B------:R-:W-:-:S07]  /*15bc0*/  MOV R134, R123 ;  /* 0x0000007b00867202 */ /* 0x000fce0000000f00 */
[----:B------:R-:W-:Y:S05]  /*15bd0*/  WARPSYNC.COLLECTIVE R91, `(.L_x_3160) ;  /* 0x000000005b087348 */ /* 0x000fea0003c00000 */
[----:B------:R0:W1:Y:S02]  /*15be0*/  SHFL.IDX P0, R123, R88, R89, R90 ;  /* 0x00000059587b7389 */ /* 0x000064000000005a */
[----:B01----:R-:W-:Y:S05]  /*15bf0*/  ENDCOLLECTIVE ;  /* 0x000000000000791b */ /* 0x003fea0003800000 */
.L_x_3160:
        /* <DEDUP_REMOVED lines=8> */
.L_x_3161:
[----:B------:R-:W-:Y:S02]  /*15c80*/  MOV R88, R31 ;  /* 0x0000001f00587202 */ /* 0x000fe40000000f00 */
[----:B------:R-:W-:-:S07]  /*15c90*/  MOV R97, R123 ;  /* 0x0000007b00617202 */ /* 0x000fce0000000f00 */
[----:B------:R-:W-:Y:S05]  /*15ca0*/  WARPSYNC.COLLECTIVE R91, `(.L_x_3162) ;  /* 0x000000005b087348 */ /* 0x000fea0003c00000 */
[----:B------:R0:W1:Y:S02]  /*15cb0*/  SHFL.IDX P0, R123, R88, R89, R90 ;  /* 0x00000059587b7389 */ /* 0x000064000000005a */
[----:B01----:R-:W-:Y:S05]  /*15cc0*/  ENDCOLLECTIVE ;  /* 0x000000000000791b */ /* 0x003fea0003800000 */
.L_x_3162:
[-C--:B------:R-:W-:Y:S01]  /*15cd0*/  FFMA R96, R4, R97.reuse, R103 ;  /* 0x0000006104607223 */ /* 0x080fe20000000067 */
[----:B------:R-:W-:Y:S01]  /*15ce0*/  FFMA R97, R33, R97, R104 ;  /* 0x0000006121617223 */ /* 0x000fe20000000068 */
[----:B------:R-:W-:Y:S02]  /*15cf0*/  MOV R88, R32 ;  /* 0x0000002000587202 */ /* 0x000fe40000000f00 */
[----:B------:R-:W-:-:S07]  /*15d00*/  MOV R99, R123 ;  /* 0x0000007b00637202 */ /* 0x000fce0000000f00 */
[----:B------:R-:W-:Y:S05]  /*15d10*/  WARPSYNC.COLLECTIVE R91, `(.L_x_3163) ;  /* 0x000000005b087348 */ /* 0x000fea0003c00000 */
[----:B------:R0:W1:Y:S02]  /*15d20*/  SHFL.IDX P0, R123, R88, R89, R90 ;  /* 0x00000059587b7389 */ /* 0x000064000000005a */
[----:B01----:R-:W-:Y:S05]  /*15d30*/  ENDCOLLECTIVE ;  /* 0x000000000000791b */ /* 0x003fea0003800000 */
.L_x_3163:
[-C--:B------:R-:W-:Y:S01]  /*15d40*/  FFMA R98, R4, R99.reuse, R105 ;  /* 0x0000006304627223 */ /* 0x080fe20000000069 */
[----:B------:R-:W-:Y:S01]  /*15d50*/  FFMA R99, R33, R99, R106 ;  /* 0x0000006321637223 */ /* 0x000fe2000000006a */
[----:B------:R-:W-:Y:S02]  /*15d60*/  MOV R88, R34 ;  /* 0x0000002200587202 */ /* 0x000fe40000000f00 */
[----:B------:R-:W-:-:S07]  /*15d70*/  MOV R125, R123 ;  /* 0x0000007b007d7202 */ /* 0x000fce0000000f00 */
[----:B------:R-:W-:Y:S05]  /*15d80*/  WARPSYNC.COLLECTIVE R91, `(.L_x_3164) ;  /* 0x000000005b087348 */ /* 0x000fea0003c00000 */
[----:B------:R0:W1:Y:S02]  /*15d90*/  SHFL.IDX P0, R123, R88, R89, R90 ;  /* 0x00000059587b7389 */ /* 0x000064000000005a */
[----:B01----:R-:W-:Y:S05]  /*15da0*/  ENDCOLLECTIVE ;  /* 0x000000000000791b */ /* 0x003fea0003800000 */
.L_x_3164:
[-C--:B------:R-:W-:Y:S01]  /*15db0*/  FFMA R100, R4, R125.reuse, R107 ;  /* 0x0000007d04647223 */ /* 0x080fe2000000006b */
[----:B------:R-:W-:Y:S01]  /*15dc0*/  FFMA R101, R33, R125, R108 ;  /* 0x0000007d21657223 */ /* 0x000fe2000000006c */
[----:B------:R-:W-:Y:S02]  /*15dd0*/  MOV R88, R35 ;  /* 0x0000002300587202 */ /* 0x000fe40000000f00 */
[----:B------:R-:W-:-:S07]  /*15de0*/  MOV R127, R123 ;  /* 0x0000007b007f7202 */ /* 0x000fce0000000f00 */
[----:B------:R-:W-:Y:S05]  /*15df0*/  WARPSYNC.COLLECTIVE R91, `(.L_x_3165) ;  /* 0x000000005b087348 */ /* 0x000fea0003c00000 */
[----:B------:R0:W1:Y:S02]  /*15e00*/  SHFL.IDX P0, R123, R88, R89, R90 ;  /* 0x00000059587b7389 */ /* 0x000064000000005a */
[----:B01----:R-:W-:Y:S05]  /*15e10*/  ENDCOLLECTIVE ;  /* 0x000000000000791b */ /* 0x003fea0003800000 */
.L_x_3165:
[-C--:B------:R-:W-:Y:S01]  /*15e20*/  FFMA R122, R4, R127.reuse, R109 ;  /* 0x0000007f047a7223 */ /* 0x080fe2000000006d */
[----:B------:R-:W-:Y:S01]  /*15e30*/  FFMA R103, R33, R127, R110 ;  /* 0x0000007f21677223 */ /* 0x000fe2000000006e */
[----:B------:R-:W-:Y:S02]  /*15e40*/  MOV R88, R36 ;  /* 0x0000002400587202 */ /* 0x000fe40000000f00 */
[----:B------:R-:W-:-:S07]  /*15e50*/  MOV R129, R123 ;  /* 0x0000007b00817202 */ /* 0x000fce0000000f00 */
[----:B------:R-:W-:Y:S05]  /*15e60*/  WARPSYNC.COLLECTIVE R91, `(.L_x_3166) ;  /* 0x000000005b087348 */ /* 0x000fea0003c00000 */
[----:B------:R0:W1:Y:S02]  /*15e70*/  SHFL.IDX P0, R123, R88, R89, R90 ;  /* 0x00000059587b7389 */ /* 0x000064000000005a */
[----:B01----:R-:W-:Y:S05]  /*15e80*/  ENDCOLLECTIVE ;  /* 0x000000000000791b */ /* 0x003fea0003800000 */
.L_x_3166:
[-C--:B------:R-:W-:Y:S01]  /*15e90*/  FFMA R124, R4, R129.reuse, R111 ;  /* 0x00000081047c7223 */ /* 0x080fe2000000006f */
[----:B------:R-:W-:Y:S01]  /*15ea0*/  FFMA R105, R33, R129, R112 ;  /* 0x0000008121697223 */ /* 0x000fe20000000070 */
[----:B------:R-:W-:Y:S02]  /*15eb0*/  MOV R88, R37 ;  /* 0x0000002500587202 */ /* 0x000fe40000000f00 */
[----:B------:R-:W-:-:S07]  /*15ec0*/  MOV R131, R123 ;  /* 0x0000007b00837202 */ /* 0x000fce0000000f00 */
[----:B------:R-:W-:Y:S05]  /*15ed0*/  WARPSYNC.COLLECTIVE R91, `(.L_x_3167) ;  /* 0x000000005b087348 */ /* 0x000fea0003c00000 */
[----:B------:R0:W1:Y:S02]  /*15ee0*/  SHFL.IDX P0, R123, R88, R89, R90 ;  /* 0x00000059587b7389 */ /* 0x000064000000005a */
[----:B01----:R-:W-:Y:S05]  /*15ef0*/  ENDCOLLECTIVE ;  /* 0x000000000000791b */ /* 0x003fea0003800000 */
.L_x_3167:
[-C--:B------:R-:W-:Y:S01]  /*15f00*/  FFMA R126, R4, R131.reuse, R113 ;  /* 0x00000083047e7223 */ /* 0x080fe20000000071 */
[----:B------:R-:W-:Y:S01]  /*15f10*/  FFMA R107, R33, R131, R114 ;  /* 0x00000083216b7223 */ /* 0x000fe20000000072 */
[----:B------:R-:W-:Y:S02]  /*15f20*/  MOV R88, R38 ;  /* 0x0000002600587202 */ /* 0x000fe40000000f00 */
[----:B------:R-:W-:-:S07]  /*15f30*/  MOV R133, R123 ;  /* 0x0000007b00857202 */ /* 0x000fce0000000f00 */
[----:B------:R-:W-:Y:S05]  /*15f40*/  WARPSYNC.COLLECTIVE R91, `(.L_x_3168) ;  /* 0x000000005b087348 */ /* 0x000fea0003c00000 */
[----:B------:R0:W1:Y:S02]  /*15f50*/  SHFL.IDX P0, R123, R88, R89, R90 ;  /* 0x00000059587b7389 */ /* 0x000064000000005a */
[----:B01----:R-:W-:Y:S05]  /*15f60*/  ENDCOLLECTIVE ;  /* 0x000000000000791b */ /* 0x003fea0003800000 */
.L_x_3168:
[-C--:B------:R-:W-:Y:S01]  /*15f70*/  FFMA R128, R4, R133.reuse, R115 ;  /* 0x0000008504807223 */ /* 0x080fe20000000073 */
[----:B------:R-:W-:Y:S01]  /*15f80*/  FFMA R109, R33, R133, R116 ;  /* 0x00000085216d7223 */ /* 0x000fe20000000074 */
[----:B------:R-:W-:Y:S02]  /*15f90*/  MOV R88, R39 ;  /* 0x0000002700587202 */ /* 0x000fe40000000f00 */
[----:B------:R-:W-:-:S07]  /*15fa0*/  MOV R135, R123 ;  /* 0x0000007b00877202 */ /* 0x000fce0000000f00 */
[----:B------:R-:W-:Y:S05]  /*15fb0*/  WARPSYNC.COLLECTIVE R91, `(.L_x_3169) ;  /* 0x000000005b087348 */ /* 0x000fea0003c00000 */
[----:B------:R0:W1:Y:S02]  /*15fc0*/  SHFL.IDX P0, R123, R88, R89, R90 ;  /* 0x00000059587b7389 */ /* 0x000064000000005a */
[----:B01----:R-:W-:Y:S05]  /*15fd0*/  ENDCOLLECTIVE ;  /* 0x000000000000791b */ /* 0x003fea0003800000 */
.L_x_3169:
[-C--:B------:R-:W-:Y:S01]  /*15fe0*/  FFMA R130, R4, R135.reuse, R117 ;  /* 0x0000008704827223 */ /* 0x080fe20000000075 */
[----:B------:R-:W-:Y:S01]  /*15ff0*/  FFMA R111, R33, R135, R118 ;  /* 0x00000087216f7223 */ /* 0x000fe20000000076 */
[----:B------:R-:W-:Y:S02]  /*16000*/  MOV R88, R40 ;  /* 0x0000002800587202 */ /* 0x000fe40000000f00 */
[----:B------:R-:W-:-:S07]  /*16010*/  MOV R137, R123 ;  /* 0x0000007b00897202 */ /* 0x000fce0000000f00 */
[----:B------:R-:W-:Y:S05]  /*16020*/  WARPSYNC.COLLECTIVE R91, `(.L_x_3170) ;  /* 0x000000005b087348 */ /* 0x000fea0003c00000 */
[----:B------:R0:W1:Y:S02]  /*16030*/  SHFL.IDX P0, R123, R88, R89, R90 ;  /* 0x00000059587b7389 */ /* 0x000064000000005a */
[----:B01----:R-:W-:Y:S05]  /*16040*/  ENDCOLLECTIVE ;  /* 0x000000000000791b */ /* 0x003fea0003800000 */
.L_x_3170:
[-C--:B------:R-:W-:Y:S01]  /*16050*/  FFMA R132, R4, R137.reuse, R119 ;  /* 0x0000008904847223 */ /* 0x080fe20000000077 */
[----:B------:R-:W-:Y:S01]  /*16060*/  FFMA R113, R33, R137, R120 ;  /* 0x0000008921717223 */ /* 0x000fe20000000078 */
[----:B------:R-:W-:Y:S02]  /*16070*/  MOV R88, R41 ;  /* 0x0000002900587202 */ /* 0x000fe40000000f00 */
[----:B------:R-:W-:-:S07]  /*16080*/  MOV R138, R123 ;  /* 0x0000007b008a7202 */ /* 0x000fce0000000f00 */
[----:B------:R-:W-:Y:S05]  /*16090*/  WARPSYNC.COLLECTIVE R91, `(.L_x_3171) ;  /* 0x000000005b087348 */ /* 0x000fea0003c00000 */
[----:B------:R0:W1:Y:S02]  /*160a0*/  SHFL.IDX P0, R123, R88, R89, R90 ;  /* 0x00000059587b7389 */ /* 0x000064000000005a */
[----:B01----:R-:W-:Y:S05]  /*160b0*/  ENDCOLLECTIVE ;  /* 0x000000000000791b */ /* 0x003fea0003800000 */
.L_x_3171:
[-C--:B------:R-:W-:Y:S01]  /*160c0*/  FFMA R134, R4, R138.reuse, R121 ;  /* 0x0000008a04867223 */ /* 0x080fe20000000079 */
[----:B------:R-:W-:Y:S01]  /*160d0*/  FFMA R115, R33, R138, R87 ;  /* 0x0000008a21737223 */ /* 0x000fe20000000057 */
[----:B------:R-:W-:Y:S02]  /*160e0*/  MOV R88, R42 ;  /* 0x0000002a00587202 */ /* 0x000fe40000000f00 */
[----:B------:R-:W-:-:S07]  /*160f0*/  MOV R139, R123 ;  /* 0x0000007b008b7202 */ /* 0x000fce0000000f00 */
[----:B------:R-:W-:Y:S05]  /*16100*/  WARPSYNC.COLLECTIVE R91, `(.L_x_3172) ;  /* 0x000000005b087348 */ /* 0x000fea0003c00000 */
[----:B------:R0:W1:Y:S02]  /*16110*/  SHFL.IDX P0, R123, R88, R89, R90 ;  /* 0x00000059587b7389 */ /* 0x000064000000005a */
[----:B01----:R-:W-:Y:S05]  /*16120*/  ENDCOLLECTIVE ;  /* 0x000000000000791b */ /* 0x003fea0003800000 */
.L_x_3172:
        /* <DEDUP_REMOVED lines=11> */
.L_x_3173:
[----:B------:R-:W-:Y:S02]  /*161e0*/  MOV R88, R10 ;  /* 0x0000000a00587202 */ /* 0x000fe40000000f00 */
[----:B------:R-:W-:-:S07]  /*161f0*/  MOV R80, R123 ;  /* 0x0000007b00507202 */ /* 0x000fce0000000f00 */
[----:B------:R-:W-:Y:S05]  /*16200*/  WARPSYNC.COLLECTIVE R91, `(.L_x_3174) ;  /* 0x000000005b087348 */ /* 0x000fea0003c00000 */
[----:B------:R0:W1:Y:S02]  /*16210*/  SHFL.IDX P0, R123, R88, R89, R90 ;  /* 0x00000059587b7389 */ /* 0x000064000000005a */
[----:B01----:R-:W-:Y:S05]  /*16220*/  ENDCOLLECTIVE ;  /* 0x000000000000791b */ /* 0x003fea0003800000 */
.L_x_3174:
[----:B------:R-:W-:Y:S01]  /*16230*/  MOV R88, R11 ;  /* 0x0000000b00587202 */ /* 0x000fe20000000f00 */
[----:B------:R-:W-:Y:S01]  /*16240*/  FFMA R48, R43, R123, R48 ;  /* 0x0000007b2b307223 */ /* 0x000fe20000000030 */
[----:B------:R-:W-:Y:S01]  /*16250*/  FFMA R81, R80, R43, R81 ;  /* 0x0000002b50517223 */ /* 0x000fe20000000051 */
[----:B------:R-:W-:-:S07]  /*16260*/  FFMA R50, R4, R123, R50 ;  /* 0x0000007b04327223 */ /* 0x000fce0000000032 */
[----:B------:R-:W-:Y:S05]  /*16270*/  WARPSYNC.COLLECTIVE R91, `(.L_x_3175) ;  /* 0x000000005b087348 */ /* 0x000fea0003c00000 */
[----:B------:R0:W1:Y:S02]  /*16280*/  SHFL.IDX P0, R123, R88, R89, R90 ;  /* 0x00000059587b7389 */ /* 0x000064000000005a */
[----:B01----:R-:W-:Y:S05]  /*16290*/  ENDCOLLECTIVE ;  /* 0x000000000000791b */ /* 0x003fea0003800000 */
.L_x_3175:
[----:B------:R-:W-:Y:S02]  /*162a0*/  MOV R88, R12 ;  /* 0x0000000c00587202 */ /* 0x000fe40000000f00 */
[----:B------:R-:W-:-:S07]  /*162b0*/  MOV R44, R123 ;  /* 0x0000007b002c7202 */ /* 0x000fce0000000f00 */
[----:B------:R-:W-:Y:S05]  /*162c0*/  WARPSYNC.COLLECTIVE R91, `(.L_x_3176) ;  /* 0x000000005b087348 */ /* 0x000fea0003c00000 */
[----:B------:R0:W1:Y:S02]  /*162d0*/  SHFL.IDX P0, R123, R88, R89, R90 ;  /* 0x00000059587b7389 */ /* 0x000064000000005a */
[----:B01----:R-:W-:Y:S05]  /*162e0*/  ENDCOLLECTIVE ;  /* 0x000000000000791b */ /* 0x003fea0003800000 */
.L_x_3176:
[----:B------:R-:W-:Y:S02]  /*162f0*/  MOV R88, R13 ;  /* 0x0000000d00587202 */ /* 0x000fe40000000f00 */
[----:B------:R-:W-:-:S07]  /*16300*/  MOV R45, R123 ;  /* 0x0000007b002d7202 */ /* 0x000fce0000000f00 */
[----:B------:R-:W-:Y:S05]  /*16310*/  WARPSYNC.COLLECTIVE R91, `(.L_x_3177) ;  /* 0x000000005b087348 */ /* 0x000fea0003c00000 */
[----:B------:R0:W1:Y:S02]  /*16320*/  SHFL.IDX P0, R123, R88, R89, R90 ;  /* 0x00000059587b7389 */ /* 0x000064000000005a */
[----:B01----:R-:W-:Y:S05]  /*16330*/  ENDCOLLECTIVE ;  /* 0x000000000000791b */ /* 0x003fea0003800000 */
.L_x_3177:
[----:B------:R-:W-:Y:S02]  /*16340*/  MOV R88, R14 ;  /* 0x0000000e00587202 */ /* 0x000fe40000000f00 */
[----:B------:R-:W-:-:S07]  /*16350*/  MOV R47, R123 ;  /* 0x0000007b002f7202 */ /* 0x000fce0000000f00 */
[----:B------:R-:W-:Y:S05]  /*16360*/  WARPSYNC.COLLECTIVE R91, `(.L_x_3178) ;  /* 0x000000005b087348 */ /* 0x000fea0003c00000 */
[----:B------:R0:W1:Y:S02]  /*16370*/  SHFL.IDX P0, R123, R88, R89, R90 ;  /* 0x00000059587b7389 */ /* 0x000064000000005a */
[----:B01----:R-:W-:Y:S05]  /*16380*/  ENDCOLLECTIVE ;  /* 0x000000000000791b */ /* 0x003fea0003800000 */
.L_x_3178:
[----:B------:R-:W-:Y:S02]  /*16390*/  MOV R88, R15 ;  /* 0x0000000f00587202 */ /* 0x000fe40000000f00 */
[----:B------:R-:W-:-:S07]  /*163a0*/  MOV R87, R123 ;  /* 0x0000007b00577202 */ /* 0x000fce0000000f00 */
[----:B------:R-:W-:Y:S05]  /*163b0*/  WARPSYNC.COLLECTIVE R91, `(.L_x_3179) ;  /* 0x000000005b087348 */ /* 0x000fea0003c00000 */
[----:B------:R0:W1:Y:S02]  /*163c0*/  SHFL.IDX P0, R123, R88, R89, R90 ;  /* 0x00000059587b7389 */ /* 0x000064000000005a */
[----:B01----:R-:W-:Y:S05]  /*163d0*/  ENDCOLLECTIVE ;  /* 0x000000000000791b */ /* 0x003fea0003800000 */
.L_x_3179:
[----:B------:R-:W-:Y:S02]  /*163e0*/  MOV R88, R16 ;  /* 0x0000001000587202 */ /* 0x000fe40000000f00 */
[----:B------:R-:W-:-:S07]  /*163f0*/  MOV R119, R123 ;  /* 0x0000007b00777202 */ /* 0x000fce0000000f00 */
[----:B------:R-:W-:Y:S05]  /*16400*/  WARPSYNC.COLLECTIVE R91, `(.L_x_3180) ;  /* 0x000000005b087348 */ /* 0x000fea0003c00000 */
[----:B------:R0:W1:Y:S02]  /*16410*/  SHFL.IDX P0, R123, R88, R89, R90 ;  /* 0x00000059587b7389 */ /* 0x000064000000005a */
[----:B01----:R-:W-:Y:S05]  /*16420*/  ENDCOLLECTIVE ;  /* 0x000000000000791b */ /* 0x003fea0003800000 */
.L_x_3180:
[----:B------:R-:W-:Y:S02]  /*16430*/  MOV R88, R17 ;  /* 0x0000001100587202 */ /* 0x000fe40000000f00 */
[----:B------:R-:W-:-:S07]  /*16440*/  MOV R121, R123 ;  /* 0x0000007b00797202 */ /* 0x000fce0000000f00 */
[----:B------:R-:W-:Y:S05]  /*16450*/  WARPSYNC.COLLECTIVE R91, `(.L_x_3181) ;  /* 0x000000005b087348 */ /* 0x000fea0003c00000 */
[----:B------:R0:W1:Y:S02]  /*16460*/  SHFL.IDX P0, R123, R88, R89, R90 ;  /* 0x00000059587b7389 */ /* 0x000064000000005a */
[----:B01----:R-:W-:Y:S05]  /*16470*/  ENDCOLLECTIVE ;  /* 0x000000000000791b */ /* 0x003fea0003800000 */
.L_x_3181:
[----:B------:R-:W-:Y:S01]  /*16480*/  FFMA R77, R80, R4, R77 ;  /* 0x00000004504d7223 */ /* 0x000fe2000000004d */
[----:B------:R-:W-:Y:S02]  /*16490*/  MOV R88, R18 ;  /* 0x0000001200587202 */ /* 0x000fe40000000f00 */
[----:B------:R-:W-:-:S07]  /*164a0*/  MOV R80, R123 ;  /* 0x0000007b00507202 */ /* 0x000fce0000000f00 */
[----:B------:R-:W-:Y:S05]  /*164b0*/  WARPSYNC.COLLECTIVE R91, `(.L_x_3182) ;  /* 0x000000005b087348 */ /* 0x000fea0003c00000 */
[----:B------:R0:W1:Y:S02]  /*164c0*/  SHFL.IDX P0, R123, R88, R89, R90 ;  /* 0x00000059587b7389 */ /* 0x000064000000005a */
[----:B01----:R-:W-:Y:S05]  /*164d0*/  ENDCOLLECTIVE ;  /* 0x000000000000791b */ /* 0x003fea0003800000 */
.L_x_3182:
        /* <DEDUP_REMOVED lines=10> */
.L_x_3183:
[----:B------:R-:W-:Y:S02]  /*16580*/  MOV R88, R20 ;  /* 0x0000001400587202 */ /* 0x000fe40000000f00 */
[----:B------:R-:W-:-:S07]  /*16590*/  MOV R53, R123 ;  /* 0x0000007b00357202 */ /* 0x000fce0000000f00 */
[----:B------:R-:W-:Y:S05]  /*165a0*/  WARPSYNC.COLLECTIVE R91, `(.L_x_3184) ;  /* 0x000000005b087348 */ /* 0x000fea0003c00000 */
[----:B------:R0:W1:Y:S02]  /*165b0*/  SHFL.IDX P0, R123, R88, R89, R90 ;  /* 0x00000059587b7389 */ /* 0x000064000000005a */
[----:B01----:R-:W-:Y:S05]  /*165c0*/  ENDCOLLECTIVE ;  /* 0x000000000000791b */ /* 0x003fea0003800000 */
.L_x_3184:
        /* <DEDUP_REMOVED lines=8> */
.L_x_3185:
[----:B------:R-:W-:Y:S02]  /*16650*/  MOV R88, R22 ;  /* 0x0000001600587202 */ /* 0x000fe40000000f00 */
[----:B------:R-:W-:-:S07]  /*16660*/  MOV R57, R123 ;  /* 0x0000007b00397202 */ /* 0x000fce0000000f00 */
[----:B------:R-:W-:Y:S05]  /*16670*/  WARPSYNC.COLLECTIVE R91, `(.L_x_3186) ;  /* 0x000000005b087348 */ /* 0x000fea0003c00000 */
[----:B------:R0:W1:Y:S02]  /*16680*/  SHFL.IDX P0, R123, R88, R89, R90 ;  /* 0x00000059587b7389 */ /* 0x000064000000005a */
[----:B01----:R-:W-:Y:S05]  /*16690*/  ENDCOLLECTIVE ;  /* 0x000000000000791b */ /* 0x003fea0003800000 */
.L_x_3186:
[----:B------:R-:W-:Y:S01]  /*166a0*/  FFMA R152, R43, R47, R54 ;  /* 0x0000002f2b987223 */ /* 0x000fe20000000036 */
[----:B------:R-:W-:Y:S01]  /*166b0*/  FFMA R47, R4, R119, R59 ;  /* 0x00000077042f7223 */ /* 0x000fe2000000003b */
[----:B------:R-:W-:Y:S02]  /*166c0*/  MOV R88, R23 ;  /* 0x0000001700587202 */ /* 0x000fe40000000f00 */
[----:B------:R-:W-:-:S07]  /*166d0*/  MOV R59, R123 ;  /* 0x0000007b003b7202 */ /* 0x000fce0000000f00 */
[----:B------:R-:W-:Y:S05]  /*166e0*/  WARPSYNC.COLLECTIVE R91, `(.L_x_3187) ;  /* 0x000000005b087348 */ /* 0x000fea0003c00000 */
[----:B------:R0:W1:Y:S02]  /*166f0*/  SHFL.IDX P0, R123, R88, R89, R90 ;  /* 0x00000059587b7389 */ /* 0x000064000000005a */
[----:B01----:R-:W-:Y:S05]  /*16700*/  ENDCOLLECTIVE ;  /* 0x000000000000791b */ /* 0x003fea0003800000 */
.L_x_3187:
[----:B------:R-:W-:Y:S01]  /*16710*/  FFMA R78, R4, R121, R61 ;  /* 0x00000079044e7223 */ /* 0x000fe2000000003d */
[----:B------:R-:W-:Y:S02]  /*16720*/  MOV R88, R24 ;  /* 0x0000001800587202 */ /* 0x000fe40000000f00 */
[----:B------:R-:W-:-:S07]  /*16730*/  MOV R61, R123 ;  /* 0x0000007b003d7202 */ /* 0x000fce0000000f00 */
[----:B------:R-:W-:Y:S05]  /*16740*/  WARPSYNC.COLLECTIVE R91, `(.L_x_3188) ;  /* 0x000000005b087348 */ /* 0x000fea0003c00000 */
[----:B------:R0:W1:Y:S02]  /*16750*/  SHFL.IDX P0, R123, R88, R89, R90 ;  /* 0x00000059587b7389 */ /* 0x000064000000005a */
[----:B01----:R-:W-:Y:S05]  /*16760*/  ENDCOLLECTIVE ;  /* 0x000000000000791b */ /* 0x003fea0003800000 */
.L_x_3188:
        /* <DEDUP_REMOVED lines=9> */
.L_x_3189:
[----:B------:R-:W-:Y:S02]  /*16800*/  MOV R88, R26 ;  /* 0x0000001a00587202 */ /* 0x000fe40000000f00 */
[----:B------:R-:W-:-:S07]  /*16810*/  MOV R125, R123 ;  /* 0x0000007b007d7202 */ /* 0x000fce0000000f00 */
[----:B------:R-:W-:Y:S05]  /*16820*/  WARPSYNC.COLLECTIVE R91, `(.L_x_3190) ;  /* 0x000000005b087348 */ /* 0x000fea0003c00000 */
[----:B------:R0:W1:Y:S02]  /*16830*/  SHFL.IDX P0, R123, R88, R89, R90 ;  /* 0x00000059587b7389 */ /* 0x000064000000005a */
[----:B01----:R-:W-:Y:S05]  /*16840*/  ENDCOLLECTIVE ;  /* 0x000000000000791b */ /* 0x003fea0003800000 */
.L_x_3190:
[----:B------:R-:W-:Y:S01]  /*16850*/  MOV R88, R28 ;  /* 0x0000001c00587202 */ /* 0x000fe20000000f00 */
[-C--:B------:R-:W-:Y:S01]  /*16860*/  FFMA R140, R43, R123.reuse, R86 ;  /* 0x0000007b2b8c7223 */ /* 0x080fe20000000056 */
[----:B------:R-:W-:-:S07]  /*16870*/  FFMA R85, R4, R123, R85 ;  /* 0x0000007b04557223 */ /* 0x000fce0000000055 */
[----:B------:R-:W-:Y:S05]  /*16880*/  WARPSYNC.COLLECTIVE R91, `(.L_x_3191) ;  /* 0x000000005b087348 */ /* 0x000fea0003c00000 */
[----:B------:R0:W1:Y:S02]  /*16890*/  SHFL.IDX P0, R123, R88, R89, R90 ;  /* 0x00000059587b7389 */ /* 0x000064000000005a */
[----:B01----:R-:W-:Y:S05]  /*168a0*/  ENDCOLLECTIVE ;  /* 0x000000000000791b */ /* 0x003fea0003800000 */
.L_x_3191:
[----:B------:R-:W-:Y:S02]  /*168b0*/  MOV R88, R29 ;  /* 0x0000001d00587202 */ /* 0x000fe40000000f00 */
[----:B------:R-:W-:-:S07]  /*168c0*/  MOV R52, R123 ;  /* 0x0000007b00347202 */ /* 0x000fce0000000f00 */
[----:B------:R-:W-:Y:S05]  /*168d0*/  WARPSYNC.COLLECTIVE R91, `(.L_x_3192) ;  /* 0x000000005b087348 */ /* 0x000fea0003c00000 */
[----:B------:R0:W1:Y:S02]  /*168e0*/  SHFL.IDX P0, R123, R88, R89, R90 ;  /* 0x00000059587b7389 */ /* 0x000064000000005a */
[----:B01----:R-:W-:Y:S05]  /*168f0*/  ENDCOLLECTIVE ;  /* 0x000000000000791b */ /* 0x003fea0003800000 */
.L_x_3192:
[-C--:B------:R-:W-:Y:S01]  /*16900*/  FFMA R129, R43, R53.reuse, R66 ;  /* 0x000000352b817223 */ /* 0x080fe20000000042 */
[----:B------:R-:W-:Y:S01]  /*16910*/  FFMA R102, R4, R53, R67 ;  /* 0x0000003504667223 */ /* 0x000fe20000000043 */
[----:B------:R-:W-:Y:S02]  /*16920*/  MOV R88, R30 ;  /* 0x0000001e00587202 */ /* 0x000fe40000000f00 */
[----:B------:R-:W-:-:S07]  /*16930*/  MOV R53, R123 ;  /* 0x0000007b00357202 */ /* 0x000fce0000000f00 */
[----:B------:R-:W-:Y:S05]  /*16940*/  WARPSYNC.COLLECTIVE R91, `(.L_x_3193) ;  /* 0x000000005b087348 */ /* 0x000fea0003c00000 */
[----:B------:R0:W1:Y:S02]  /*16950*/  SHFL.IDX P0, R123, R88, R89, R90 ;  /* 0x00000059587b7389 */ /* 0x000064000000005a */
[----:B01----:R-:W-:Y:S05]  /*16960*/  ENDCOLLECTIVE ;  /* 0x000000000000791b */ /* 0x003fea0003800000 */
.L_x_3193:
[----:B------:R-:W-:Y:S02]  /*16970*/  MOV R88, R31 ;  /* 0x0000001f00587202 */ /* 0x000fe40000000f00 */
[----:B------:R-:W-:-:S07]  /*16980*/  MOV R54, R123 ;  /* 0x0000007b00367202 */ /* 0x000fce0000000f00 */
[----:B------:R-:W-:Y:S05]  /*16990*/  WARPSYNC.COLLECTIVE R91, `(.L_x_3194) ;  /* 0x000000005b087348 */ /* 0x000fea0003c00000 */
[----:B------:R0:W1:Y:S02]  /*169a0*/  SHFL.IDX P0, R123, R88, R89, R90 ;  /* 0x00000059587b7389 */ /* 0x000064000000005a */
[----:B01----:R-:W-:Y:S05]  /*169b0*/  ENDCOLLECTIVE ;  /* 0x000000000000791b */ /* 0x003fea0003800000 */
.L_x_3194:
[-C--:B------:R-:W-:Y:S01]  /*169c0*/  FFMA R131, R43, R55.reuse, R68 ;  /* 0x000000372b837223 */ /* 0x080fe20000000044 */
[----:B------:R-:W-:Y:S01]  /*169d0*/  FFMA R104, R4, R55, R69 ;  /* 0x0000003704687223 */ /* 0x000fe20000000045 */
[----:B------:R-:W-:Y:S02]  /*169e0*/  MOV R88, R32 ;  /* 0x0000002000587202 */ /* 0x000fe40000000f00 */
[----:B------:R-:W-:-:S07]  /*169f0*/  MOV R55, R123 ;  /* 0x0000007b00377202 */ /* 0x000fce0000000f00 */
[----:B------:R-:W-:Y:S05]  /*16a00*/  WARPSYNC.COLLECTIVE R91, `(.L_x_3195) ;  /* 0x000000005b087348 */ /* 0x000fea0003c00000 */
[----:B------:R0:W1:Y:S02]  /*16a10*/  SHFL.IDX P0, R123, R88, R89, R90 ;  /* 0x00000059587b7389 */ /* 0x000064000000005a */
[----:B01----:R-:W-:Y:S05]  /*16a20*/  ENDCOLLECTIVE ;  /* 0x000000000000791b */ /* 0x003fea0003800000 */
.L_x_3195:
[----:B------:R-:W-:Y:S01]  /*16a30*/  MOV R88, R34 ;  /* 0x0000002200587202 */ /* 0x000fe20000000f00 */
[-C--:B------:R-:W-:Y:S01]  /*16a40*/  FFMA R145, R43, R123.reuse, R100 ;  /* 0x0000007b2b917223 */ /* 0x080fe20000000064 */
[----:B------:R-:W-:-:S07]  /*16a50*/  FFMA R114, R4, R123, R101 ;  /* 0x0000007b04727223 */ /* 0x000fce0000000065 */
[----:B------:R-:W-:Y:S05]  /*16a60*/  WARPSYNC.COLLECTIVE R91, `(.L_x_3196) ;  /* 0x000000005b087348 */ /* 0x000fea0003c00000 */
[----:B------:R0:W1:Y:S02]  /*16a70*/  SHFL.IDX P0, R123, R88, R89, R90 ;  /* 0x00000059587b7389 */ /* 0x000064000000005a */
[----:B01----:R-:W-:Y:S05]  /*16a80*/  ENDCOLLECTIVE ;  /* 0x000000000000791b */ /* 0x003fea0003800000 */
.L_x_3196:
[-C--:B------:R-:W-:Y:S01]  /*16a90*/  FFMA R133, R43, R57.reuse, R70 ;  /* 0x000000392b857223 */ /* 0x080fe20000000046 */
[----:B------:R-:W-:Y:S01]  /*16aa0*/  FFMA R106, R4, R57, R71 ;  /* 0x00000039046a7223 */ /* 0x000fe20000000047 */
[----:B------:R-:W-:Y:S02]  /*16ab0*/  MOV R88, R35 ;  /* 0x0000002300587202 */ /* 0x000fe40000000f00 */
[----:B------:R-:W-:-:S07]  /*16ac0*/  MOV R57, R123 ;  /* 0x0000007b00397202 */ /* 0x000fce0000000f00 */
[----:B------:R-:W-:Y:S05]  /*16ad0*/  WARPSYNC.COLLECTIVE R91, `(.L_x_3197) ;  /* 0x000000005b087348 */ /* 0x000fea0003c00000 */
[----:B------:R0:W1:Y:S02]  /*16ae0*/  SHFL.IDX P0, R123, R88, R89, R90 ;  /* 0x00000059587b7389 */ /* 0x000064000000005a */
[----:B01----:R-:W-:Y:S05]  /*16af0*/  ENDCOLLECTIVE ;  /* 0x000000000000791b */ /* 0x003fea0003800000 */
.L_x_3197:
[-C--:B------:R-:W-:Y:S01]  /*16b00*/  FFMA R135, R43, R59.reuse, R72 ;  /* 0x0000003b2b877223 */ /* 0x080fe20000000048 */
[----:B------:R-:W-:Y:S01]  /*16b10*/  FFMA R108, R4, R59, R73 ;  /* 0x0000003b046c7223 */ /* 0x000fe20000000049 */
[----:B------:R-:W-:Y:S02]  /*16b20*/  MOV R88, R36 ;  /* 0x0000002400587202 */ /* 0x000fe40000000f00 */
[----:B------:R-:W-:-:S07]  /*16b30*/  MOV R59, R123 ;  /* 0x0000007b003b7202 */ /* 0x000fce0000000f00 */
[----:B------:R-:W-:Y:S05]  /*16b40*/  WARPSYNC.COLLECTIVE R91, `(.L_x_3198) ;  /* 0x000000005b087348 */ /* 0x000fea0003c00000 */
[----:B------:R0:W1:Y:S02]  /*16b50*/  SHFL.IDX P0, R123, R88, R89, R90 ;  /* 0x00000059587b7389 */ /* 0x000064000000005a */
[----:B01----:R-:W-:Y:S05]  /*16b60*/  ENDCOLLECTIVE ;  /* 0x000000000000791b */ /* 0x003fea0003800000 */
.L_x_3198:
[-C--:B------:R-:W-:Y:S01]  /*16b70*/  FFMA R137, R43, R61.reuse, R74 ;  /* 0x0000003d2b897223 */ /* 0x080fe2000000004a */
[----:B------:R-:W-:Y:S01]  /*16b80*/  FFMA R110, R4, R61, R75 ;  /* 0x0000003d046e7223 */ /* 0x000fe2000000004b */
[----:B------:R-:W-:Y:S02]  /*16b90*/  MOV R88, R37 ;  /* 0x0000002500587202 */ /* 0x000fe40000000f00 */
[----:B------:R-:W-:-:S07]  /*16ba0*/  MOV R61, R123 ;  /* 0x0000007b003d7202 */ /* 0x000fce0000000f00 */
[----:B------:R-:W-:Y:S05]  /*16bb0*/  WARPSYNC.COLLECTIVE R91, `(.L_x_3199) ;  /* 0x000000005b087348 */ /* 0x000fea0003c00000 */
[----:B------:R0:W1:Y:S02]  /*16bc0*/  SHFL.IDX P0, R123, R88, R89, R90 ;  /* 0x00000059587b7389 */ /* 0x000064000000005a */
[----:B01----:R-:W-:Y:S05]  /*16bd0*/  ENDCOLLECTIVE ;  /* 0x000000000000791b */ /* 0x003fea0003800000 */
.L_x_3199:
        /* <DEDUP_REMOVED lines=8> */
.L_x_3200:
[-C--:B------:R-:W-:Y:S01]  /*16c60*/  FFMA R138, R43, R63.reuse, R82 ;  /* 0x0000003f2b8a7223 */ /* 0x080fe20000000052 */
[----:B------:R-:W-:Y:S01]  /*16c70*/  FFMA R79, R4, R63, R79 ;  /* 0x0000003f044f7223 */ /* 0x000fe2000000004f */
[----:B------:R-:W-:Y:S02]  /*16c80*/  MOV R88, R39 ;  /* 0x0000002700587202 */ /* 0x000fe40000000f00 */
[----:B------:R-:W-:-:S07]  /*16c90*/  MOV R63, R123 ;  /* 0x0000007b003f7202 */ /* 0x000fce0000000f00 */
[----:B------:R-:W-:Y:S05]  /*16ca0*/  WARPSYNC.COLLECTIVE R91, `(.L_x_3201) ;  /* 0x000000005b087348 */ /* 0x000fea0003c00000 */
[----:B------:R0:W1:Y:S02]  /*16cb0*/  SHFL.IDX P0, R123, R88, R89, R90 ;  /* 0x00000059587b7389 */ /* 0x000064000000005a */
[----:B01----:R-:W-:Y:S05]  /*16cc0*/  ENDCOLLECTIVE ;  /* 0x000000000000791b */ /* 0x003fea0003800000 */
.L_x_3201:
[----:B------:R-:W-:Y:S02]  /*16cd0*/  MOV R88, R40 ;  /* 0x0000002800587202 */ /* 0x000fe40000000f00 */
[----:B------:R-:W-:-:S07]  /*16ce0*/  MOV R65, R123 ;  /* 0x0000007b00417202 */ /* 0x000fce0000000f00 */
[----:B------:R-:W-:Y:S05]  /*16cf0*/  WARPSYNC.COLLECTIVE R91, `(.L_x_3202) ;  /* 0x000000005b087348 */ /* 0x000fea0003c00000 */
[----:B------:R0:W1:Y:S02]  /*16d00*/  SHFL.IDX P0, R123, R88, R89, R90 ;  /* 0x00000059587b7389 */ /* 0x000064000000005a */
[----:B01----:R-:W-:Y:S05]  /*16d10*/  ENDCOLLECTIVE ;  /* 0x000000000000791b */ /* 0x003fea0003800000 */
.L_x_3202:
[----:B------:R-:W-:Y:S02]  /*16d20*/  MOV R88, R41 ;  /* 0x0000002900587202 */ /* 0x000fe40000000f00 */
[----:B------:R-:W-:-:S07]  /*16d30*/  MOV R149, R123 ;  /* 0x0000007b00957202 */ /* 0x000fce0000000f00 */
[----:B------:R-:W-:Y:S05]  /*16d40*/  WARPSYNC.COLLECTIVE R91, `(.L_x_3203) ;  /* 0x000000005b087348 */ /* 0x000fea0003c00000 */
[----:B------:R0:W1:Y:S02]  /*16d50*/  SHFL.IDX P0, R123, R88, R89, R90 ;  /* 0x00000059587b7389 */ /* 0x000064000000005a */
[----:B01----:R-:W-:Y:S05]  /*16d60*/  ENDCOLLECTIVE ;  /* 0x000000000000791b */ /* 0x003fea0003800000 */
.L_x_3203:
[----:B------:R-:W-:Y:S01]  /*16d70*/  FFMA R83, R4, R125, R83 ;  /* 0x0000007d04537223 */ /* 0x000fe20000000053 */
[----:B------:R-:W-:Y:S02]  /*16d80*/  MOV R88, R42 ;  /* 0x0000002a00587202 */ /* 0x000fe40000000f00 */
[----:B------:R-:W-:-:S07]  /*16d90*/  MOV R125, R123 ;  /* 0x0000007b007d7202 */ /* 0x000fce0000000f00 */
[----:B------:R-:W-:Y:S05]  /*16da0*/  WARPSYNC.COLLECTIVE R91, `(.L_x_3204) ;  /* 0x000000005b087348 */ /* 0x000fea0003c00000 */
[----:B------:R0:W1:Y:S02]  /*16db0*/  SHFL.IDX P0, R123, R88, R89, R90 ;  /* 0x00000059587b7389 */ /* 0x000064000000005a */
[----:B01----:R-:W-:Y:S05]  /*16dc0*/  ENDCOLLECTIVE ;  /* 0x000000000000791b */ /* 0x003fea0003800000 */
.L_x_3204:
        /* <DEDUP_REMOVED lines=78> */
.L_x_2737:
[----:B------:R-:W-:Y:S01]  /*172b0*/  HFMA2 R90, -RZ, RZ, 0, 1.847743988037109375e-06 ;  /* 0x0000001fff5a7431 */ /* 0x000fe200000001ff */
[----:B------:R-:W-:Y:S01]  /*172c0*/  BSSY B1, `(.L_x_3206) ;  /* 0x0000006000017945 */ /* 0x000fe20003800000 */
[----:B------:R-:W-:Y:S02]  /*172d0*/  MOV R88, R8 ;  /* 0x0000000800587202 */ /* 0x000fe40000000f00 */
[----:B------:R-:W-:-:S07]  /*172e0*/  MOV R91, 0xffffffff ;  /* 0xffffffff005b7802 */ /* 0x000fce0000000f00 */
[----:B-----5:R-:W-:Y:S05]  /*172f0*/  WARPSYNC.COLLECTIVE R91, `(.L_x_3207) ;  /* 0x000000005b087348 */ /* 0x020fea0003c00000 */
[----:B------:R0:W1:Y:S02]  /*17300*/  SHFL.IDX P0, R123, R88, R89, R90 ;  /* 0x00000059587b7389 */ /* 0x000064000000005a */
[----:B01---5:R-:W-:Y:S05]  /*17310*/  ENDCOLLECTIVE ;  /* 0x000000000000791b */ /* 0x023fea0003800000 */
.L_x_3207:
[----:B------:R-:W-:Y:S05]  /*17320*/  BSYNC B1 ;  /* 0x0000000000017941 */ /* 0x000fea0003800000 */
.L_x_3206:
        /* <DEDUP_REMOVED lines=8> */
.L_x_3208:
[----:B------:R0:W5:Y:S04]  /*173b0*/  LDG.E.CONSTANT R4, desc[UR4][R44.64] ;  /* 0x000000042c047981 */ /* 0x000168000c1e9900 */
[----:B------:R0:W5:Y:S01]  /*173c0*/  LDG.E.CONSTANT R3, desc[UR4][R44.64+0x80] ;  /* 0x000080042c037981 */ /* 0x000162000c1e9900 */
[----:B------:R-:W-:Y:S02]  /*173d0*/  MOV R88, R10 ;  /* 0x0000000a00587202 */ /* 0x000fe40000000f00 */
[----:B------:R-:W-:-:S07]  /*173e0*/  MOV R46, R123 ;  /* 0x0000007b002e7202 */ /* 0x000fce0000000f00 */
[----:B0----5:R-:W-:Y:S05]  /*173f0*/  WARPSYNC.COLLECTIVE R91, `(.L_x_3209) ;  /* 0x000000005b087348 */ /* 0x021fea0003c00000 */
[----:B------:R1:W2:Y:S02]  /*17400*/  SHFL.IDX P0, R123, R88, R89, R90 ;  /* 0x00000059587b7389 */ /* 0x0002a4000000005a */
[----:B012--5:R-:W-:Y:S05]  /*17410*/  ENDCOLLECTIVE ;  /* 0x000000000000791b */ /* 0x027fea0003800000 */
.L_x_3209:
[----:B------:R-:W-:Y:S02]  /*17420*/  MOV R88, R11 ;  /* 0x0000000b00587202 */ /* 0x000fe40000000f00 */
[----:B------:R-:W-:-:S07]  /*17430*/  MOV R7, R123 ;  /* 0x0000007b00077202 */ /* 0x000fce0000000f00 */
[----:B------:R-:W-:Y:S05]  /*17440*/  WARPSYNC.COLLECTIVE R91, `(.L_x_3210) ;  /* 0x000000005b087348 */ /* 0x000fea0003c00000 */
[----:B------:R0:W1:Y:S02]  /*17450*/  SHFL.IDX P0, R123, R88, R89, R90 ;  /* 0x00000059587b7389 */ /* 0x000064000000005a */
[----:B01----:R-:W-:Y:S05]  /*17460*/  ENDCOLLECTIVE ;  /* 0x000000000000791b */ /* 0x003fea0003800000 */
.L_x_3210:
[----:B------:R-:W-:Y:S02]  /*17470*/  MOV R88, R12 ;  /* 0x0000000c00587202 */ /* 0x000fe40000000f00 */
[----:B------:R-:W-:-:S07]  /*17480*/  MOV R82, R123 ;  /* 0x0000007b00527202 */ /* 0x000fce0000000f00 */
[----:B------:R-:W-:Y:S05]  /*17490*/  WARPSYNC.COLLECTIVE R91, `(.L_x_3211) ;  /* 0x000000005b087348 */ /* 0x000fea0003c00000 */
[----:B------:R0:W1:Y:S02]  /*174a0*/  SHFL.IDX P0, R123, R88, R89, R90 ;  /* 0x00000059587b7389 */ /* 0x000064000000005a */
[----:B01----:R-:W-:Y:S05]  /*174b0*/  ENDCOLLECTIVE ;  /* 0x000000000000791b */ /* 0x003fea0003800000 */
.L_x_3211:
[----:B------:R-:W-:Y:S02]  /*174c0*/  MOV R88, R13 ;  /* 0x0000000d00587202 */ /* 0x000fe40000000f00 */
[----:B------:R-:W-:-:S07]  /*174d0*/  MOV R12, R123 ;  /* 0x0000007b000c7202 */ /* 0x000fce0000000f00 */
[----:B------:R-:W-:Y:S05]  /*174e0*/  WARPSYNC.COLLECTIVE R91, `(.L_x_3212) ;  /* 0x000000005b087348 */ /* 0x000fea0003c00000 */
[----:B------:R0:W1:Y:S02]  /*174f0*/  SHFL.IDX P0, R123, R88, R89, R90 ;  /* 0x00000059587b7389 */ /* 0x000064000000005a */
[----:B01----:R-:W-:Y:S05]  /*17500*/  ENDCOLLECTIVE ;  /* 0x000000000000791b */ /* 0x003fea0003800000 */
.L_x_3212:
[----:B------:R-:W-:Y:S02]  /*17510*/  MOV R88, R14 ;  /* 0x0000000e00587202 */ /* 0x000fe40000000f00 */
[----:B------:R-:W-:-:S07]  /*17520*/  MOV R84, R123 ;  /* 0x0000007b00547202 */ /* 0x000fce0000000f00 */
[----:B------:R-:W-:Y:S05]  /*17530*/  WARPSYNC.COLLECTIVE R91, `(.L_x_3213) ;  /* 0x000000005b087348 */ /* 0x000fea0003c00000 */
[----:B------:R0:W1:Y:S02]  /*17540*/  SHFL.IDX P0, R123, R88, R89, R90 ;  /* 0x00000059587b7389 */ /* 0x000064000000005a */
[----:B01----:R-:W-:Y:S05]  /*17550*/  ENDCOLLECTIVE ;  /* 0x000000000000791b */ /* 0x003fea0003800000 */
.L_x_3213:
[----:B------:R-:W-:Y:S02]  /*17560*/  MOV R88, R15 ;  /* 0x0000000f00587202 */ /* 0x000fe40000000f00 */
[----:B------:R-:W-:-:S07]  /*17570*/  MOV R14, R123 ;  /* 0x0000007b000e7202 */ /* 0x000fce0000000f00 */
[----:B------:R-:W-:Y:S05]  /*17580*/  WARPSYNC.COLLECTIVE R91, `(.L_x_3214) ;  /* 0x000000005b087348 */ /* 0x000fea0003c00000 */
[----:B------:R0:W1:Y:S02]  /*17590*/  SHFL.IDX P0, R123, R88, R89, R90 ;  /* 0x00000059587b7389 */ /* 0x000064000000005a */
[----:B01----:R-:W-:Y:S05]  /*175a0*/  ENDCOLLECTIVE ;  /* 0x000000000000791b */ /* 0x003fea0003800000 */
.L_x_3214:
[----:B------:R-:W-:Y:S02]  /*175b0*/  MOV R88, R16 ;  /* 0x0000001000587202 */ /* 0x000fe40000000f00 */
[----:B------:R-:W-:-:S07]  /*175c0*/  MOV R86, R123 ;  /* 0x0000007b00567202 */ /* 0x000fce0000000f00 */
[----:B------:R-:W-:Y:S05]  /*175d0*/  WARPSYNC.COLLECTIVE R91, `(.L_x_3215) ;  /* 0x000000005b087348 */ /* 0x000fea0003c00000 */
[----:B------:R0:W1:Y:S02]  /*175e0*/  SHFL.IDX P0, R123, R88, R89, R90 ;  /* 0x00000059587b7389 */ /* 0x000064000000005a */
[----:B01----:R-:W-:Y:S05]  /*175f0*/  ENDCOLLECTIVE ;  /* 0x000000000000791b */ /* 0x003fea0003800000 */
.L_x_3215:
[----:B------:R-:W-:Y:S02]  /*17600*/  MOV R88, R17 ;  /* 0x0000001100587202 */ /* 0x000fe40000000f00 */
[----:B------:R-:W-:-:S07]  /*17610*/  MOV R16, R123 ;  /* 0x0000007b00107202 */ /* 0x000fce0000000f00 */
[----:B------:R-:W-:Y:S05]  /*17620*/  WARPSYNC.COLLECTIVE R91, `(.L_x_3216) ;  /* 0x000000005b087348 */ /* 0x000fea0003c00000 */
[----:B------:R0:W1:Y:S02]  /*17630*/  SHFL.IDX P0, R123, R88, R89, R90 ;  /* 0x00000059587b7389 */ /* 0x000064000000005a */
[----:B01----:R-:W-:Y:S05]  /*17640*/  ENDCOLLECTIVE ;  /* 0x000000000000791b */ /* 0x003fea0003800000 */
.L_x_3216:
[----:B------:R-:W-:Y:S02]  /*17650*/  MOV R88, R18 ;  /* 0x0000001200587202 */ /* 0x000fe40000000f00 */
[----:B------:R-:W-:-:S07]  /*17660*/  MOV R122, R123 ;  /* 0x0000007b007a7202 */ /* 0x000fce0000000f00 */
[----:B------:R-:W-:Y:S05]  /*17670*/  WARPSYNC.COLLECTIVE R91, `(.L_x_3217) ;  /* 0x000000005b087348 */ /* 0x000fea0003c00000 */
[----:B------:R0:W1:Y:S02]  /*17680*/  SHFL.IDX P0, R123, R88, R89, R90 ;  /* 0x00000059587b7389 */ /* 0x000064000000005a */
[----:B01----:R-:W-:Y:S05]  /*17690*/  ENDCOLLECTIVE ;  /* 0x000000000000791b */ /* 0x003fea0003800000 */
.L_x_3217:
[----:B------:R-:W-:Y:S02]  /*176a0*/  MOV R88, R19 ;  /* 0x0000001300587202 */ /* 0x000fe40000000f00 */
[----:B------:R-:W-:-:S07]  /*176b0*/  MOV R18, R123 ;  /* 0x0000007b00127202 */ /* 0x000fce0000000f00 */
[----:B------:R-:W-:Y:S05]  /*176c0*/  WARPSYNC.COLLECTIVE R91, `(.L_x_3218) ;  /* 0x000000005b087348 */ /* 0x000fea0003c00000 */
[----:B------:R0:W1:Y:S02]  /*176d0*/  SHFL.IDX P0, R123, R88, R89, R90 ;  /* 0x00000059587b7389 */ /* 0x000064000000005a */
[----:B01----:R-:W-:Y:S05]  /*176e0*/  ENDCOLLECTIVE ;  /* 0x000000000000791b */ /* 0x003fea0003800000 */
.L_x_3218:
[----:B------:R-:W-:Y:S02]  /*176f0*/  MOV R88, R20 ;  /* 0x0000001400587202 */ /* 0x000fe40000000f00 */
[----:B------:R-:W-:-:S07]  /*17700*/  MOV R44, R123 ;  /* 0x0000007b002c7202 */ /* 0x000fce0000000f00 */
[----:B------:R-:W-:Y:S05]  /*17710*/  WARPSYNC.COLLECTIVE R91, `(.L_x_3219) ;  /* 0x000000005b087348 */ /* 0x000fea0003c00000 */
[----:B------:R0:W1:Y:S02]  /*17720*/  SHFL.IDX P0, R123, R88, R89, R90 ;  /* 0x00000059587b7389 */ /* 0x000064000000005a */
[----:B01----:R-:W-:Y:S05]  /*17730*/  ENDCOLLECTIVE ;  /* 0x000000000000791b */ /* 0x003fea0003800000 */
.L_x_3219:
        /* <DEDUP_REMOVED lines=12> */
.L_x_3220:
        /* <DEDUP_REMOVED lines=22> */
.L_x_3221:
[-C--:B------:R-:W-:Y:S01]  /*17960*/  FFMA R71, R4, R10.reuse, R71 ;  /* 0x0000000a04477223 */ /* 0x080fe20000000047 */
[----:B------:R-:W-:Y:S01]  /*17970*/  FFMA R72, R3, R10, R72 ;  /* 0x0000000a03487223 */ /* 0x000fe20000000048 */
[----:B------:R-:W-:Y:S02]  /*17980*/  MOV R88, R23 ;  /* 0x0000001700587202 */ /* 0x000fe40000000f00 */
[----:B------:R-:W-:-:S07]  /*17990*/  MOV R22, R123 ;  /* 0x0000007b00167202 */ /* 0x000fce0000000f00 */
[----:B------:R-:W-:Y:S05]  /*179a0*/  WARPSYNC.COLLECTIVE R91, `(.L_x_3222) ;  /* 0x000000005b087348 */ /* 0x000fea0003c00000 */
[----:B------:R0:W1:Y:S02]  /*179b0*/  SHFL.IDX P0, R123, R88, R89, R90 ;  /* 0x00000059587b7389 */ /* 0x000064000000005a */
[----:B01----:R-:W-:Y:S05]  /*179c0*/  ENDCOLLECTIVE ;  /* 0x000000000000791b */ /* 0x003fea0003800000 */
.L_x_3222:
[-C--:B------:R-:W-:Y:S01]  /*179d0*/  FFMA R73, R4, R22.reuse, R73 ;  /* 0x0000001604497223 */ /* 0x080fe20000000049 */
[----:B------:R-:W-:Y:S01]  /*179e0*/  FFMA R74, R3, R22, R74 ;  /* 0x00000016034a7223 */ /* 0x000fe2000000004a */
[----:B------:R-:W-:Y:S02]  /*179f0*/  MOV R88, R24 ;  /* 0x0000001800587202 */ /* 0x000fe40000000f00 */
[----:B------:R-:W-:-:S07]  /*17a00*/  MOV R124, R123 ;  /* 0x0000007b007c7202 */ /* 0x000fce0000000f00 */
[----:B------:R-:W-:Y:S05]  /*17a10*/  WARPSYNC.COLLECTIVE R91, `(.L_x_3223) ;  /* 0x000000005b087348 */ /* 0x000fea0003c00000 */
[----:B------:R0:W1:Y:S02]  /*17a20*/  SHFL.IDX P0, R123, R88, R89, R90 ;  /* 0x00000059587b7389 */ /* 0x000064000000005a */
[----:B01----:R-:W-:Y:S05]  /*17a30*/  ENDCOLLECTIVE ;  /* 0x000000000000791b */ /* 0x003fea0003800000 */
.L_x_3223:
[-C--:B------:R-:W-:Y:S01]  /*17a40*/  FFMA R75, R4, R124.reuse, R75 ;  /* 0x0000007c044b7223 */ /* 0x080fe2000000004b */
[----:B------:R-:W-:Y:S01]  /*17a50*/  FFMA R92, R3, R124, R92 ;  /* 0x0000007c035c7223 */ /* 0x000fe2000000005c */
[----:B------:R-:W-:Y:S02]  /*17a60*/  MOV R88, R25 ;  /* 0x0000001900587202 */ /* 0x000fe40000000f00 */
[----:B------:R-:W-:-:S07]  /*17a70*/  MOV R24, R123 ;  /* 0x0000007b00187202 */ /* 0x000fce0000000f00 */
[----:B------:R-:W-:Y:S05]  /*17a80*/  WARPSYNC.COLLECTIVE R91, `(.L_x_3224) ;  /* 0x000000005b087348 */ /* 0x000fea0003c00000 */
[----:B------:R0:W1:Y:S02]  /*17a90*/  SHFL.IDX P0, R123, R88, R89, R90 ;  /* 0x00000059587b7389 */ /* 0x000064000000005a */
[----:B01----:R-:W-:Y:S05]  /*17aa0*/  ENDCOLLECTIVE ;  /* 0x000000000000791b */ /* 0x003fea0003800000 */
.L_x_3224:
[-C--:B------:R-:W-:Y:S01]  /*17ab0*/  FFMA R93, R4, R24.reuse, R93 ;  /* 0x00000018045d7223 */ /* 0x080fe2000000005d */
[----:B------:R-:W-:Y:S01]  /*17ac0*/  FFMA R94, R3, R24, R94 ;  /* 0x00000018035e7223 */ /* 0x000fe2000000005e */
[----:B------:R-:W-:Y:S02]  /*17ad0*/  MOV R88, R26 ;  /* 0x0000001a00587202 */ /* 0x000fe40000000f00 */
[----:B------:R-:W-:-:S07]  /*17ae0*/  MOV R126, R123 ;  /* 0x0000007b007e7202 */ /* 0x000fce0000000f00 */
[----:B------:R-:W-:Y:S05]  /*17af0*/  WARPSYNC.COLLECTIVE R91, `(.L_x_3225) ;  /* 0x000000005b087348 */ /* 0x000fea0003c00000 */
[----:B------:R0:W1:Y:S02]  /*17b00*/  SHFL.IDX P0, R123, R88, R89, R90 ;  /* 0x00000059587b7389 */ /* 0x000064000000005a */
[----:B01----:R-:W-:Y:S05]  /*17b10*/  ENDCOLLECTIVE ;  /* 0x000000000000791b */ /* 0x003fea0003800000 */
.L_x_3225:
[-C--:B------:R-:W-:Y:S01]  /*17b20*/  FFMA R95, R4, R126.reuse, R95 ;  /* 0x0000007e045f7223 */ /* 0x080fe2000000005f */
[----:B------:R-:W-:Y:S01]  /*17b30*/  FFMA R96, R3, R126, R96 ;  /* 0x0000007e03607223 */ /* 0x000fe20000000060 */
[----:B------:R-:W-:Y:S02]  /*17b40*/  MOV R88, R28 ;  /* 0x0000001c00587202 */ /* 0x000fe40000000f00 */
[----:B------:R-:W-:-:S07]  /*17b50*/  MOV R26, R123 ;  /* 0x0000007b001a7202 */ /* 0x000fce0000000f00 */
[----:B------:R-:W-:Y:S05]  /*17b60*/  WARPSYNC.COLLECTIVE R91, `(.L_x_3226) ;  /* 0x000000005b087348 */ /* 0x000fea0003c00000 */
[----:B------:R0:W1:Y:S02]  /*17b70*/  SHFL.IDX P0, R123, R88, R89, R90 ;  /* 0x00000059587b7389 */ /* 0x000064000000005a */
[----:B01----:R-:W-:Y:S05]  /*17b80*/  ENDCOLLECTIVE ;  /* 0x000000000000791b */ /* 0x003fea0003800000 */
.L_x_3226:
[-C--:B------:R-:W-:Y:S01]  /*17b90*/  FFMA R97, R4, R26.reuse, R97 ;  /* 0x0000001a04617223 */ /* 0x080fe20000000061 */
[----:B------:R-:W-:Y:S01]  /*17ba0*/  FFMA R98, R3, R26, R98 ;  /* 0x0000001a03627223 */ /* 0x000fe20000000062 */
[----:B------:R-:W-:Y:S02]  /*17bb0*/  MOV R88, R29 ;  /* 0x0000001d00587202 */ /* 0x000fe40000000f00 */
[----:B------:R-:W-:-:S07]  /*17bc0*/  MOV R28, R123 ;  /* 0x0000007b001c7202 */ /* 0x000fce0000000f00 */
[----:B------:R-:W-:Y:S05]  /*17bd0*/  WARPSYNC.COLLECTIVE R91, `(.L_x_3227) ;  /* 0x000000005b087348 */ /* 0x000fea0003c00000 */
[----:B------:R0:W1:Y:S02]  /*17be0*/  SHFL.IDX P0, R123, R88, R89, R90 ;  /* 0x00000059587b7389 */ /* 0x000064000000005a */
[----:B01----:R-:W-:Y:S05]  /*17bf0*/  ENDCOLLECTIVE ;  /* 0x000000000000791b */ /* 0x003fea0003800000 */
.L_x_3227:
[-C--:B------:R-:W-:Y:S01]  /*17c00*/  FFMA R99, R4, R28.reuse, R99 ;  /* 0x0000001c04637223 */ /* 0x080fe20000000063 */
[----:B------:R-:W-:Y:S01]  /*17c10*/  FFMA R100, R3, R28, R100 ;  /* 0x0000001c03647223 */ /* 0x000fe20000000064 */
[----:B------:R-:W-:Y:S02]  /*17c20*/  MOV R88, R30 ;  /* 0x0000001e00587202 */ /* 0x000fe40000000f00 */
[----:B------:R-:W-:-:S07]  /*17c30*/  MOV R128, R123 ;  /* 0x0000007b00807202 */ /* 0x000fce0000000f00 */
[----:B------:R-:W-:Y:S05]  /*17c40*/  WARPSYNC.COLLECTIVE R91, `(.L_x_3228) ;  /* 0x000000005b087348 */ /* 0x000fea0003c00000 */
[----:B------:R0:W1:Y:S02]  /*17c50*/  SHFL.IDX P0, R123, R88, R89, R90 ;  /* 0x00000059587b7389 */ /* 0x000064000000005a */
[----:B01----:R-:W-:Y:S05]  /*17c60*/  ENDCOLLECTIVE ;  /* 0x000000000000791b */ /* 0x003fea0003800000 */
.L_x_3228:
[-C--:B------:R-:W-:Y:S01]  /*17c70*/  FFMA R101, R4, R128.reuse, R101 ;  /* 0x0000008004657223 */ /* 0x080fe20000000065 */
[----:B------:R-:W-:Y:S01]  /*17c80*/  FFMA R102, R3, R128, R102 ;  /* 0x0000008003667223 */ /* 0x000fe20000000066 */
[----:B------:R-:W-:Y:S02]  /*17c90*/  MOV R88, R31 ;  /* 0x0000001f00587202 */ /* 0x000fe40000000f00 */
[----:B------:R-:W-:-:S07]  /*17ca0*/  MOV R30, R123 ;  /* 0x0000007b001e7202 */ /* 0x000fce0000000f00 */
[----:B------:R-:W-:Y:S05]  /*17cb0*/  WARPSYNC.COLLECTIVE R91, `(.L_x_3229) ;  /* 0x000000005b087348 */ /* 0x000fea0003c00000 */
[----:B------:R0:W1:Y:S02]  /*17cc0*/  SHFL.IDX P0, R123, R88, R89, R90 ;  /* 0x00000059587b7389 */ /* 0x000064000000005a */
[----:B01----:R-:W-:Y:S05]  /*17cd0*/  ENDCOLLECTIVE ;  /* 0x000000000000791b */ /* 0x003fea0003800000 */
.L_x_3229:
[-C--:B------:R-:W-:Y:S01]  /*17ce0*/  FFMA R103, R4, R30.reuse, R103 ;  /* 0x0000001e04677223 */ /* 0x080fe20000000067 */
[----:B------:R-:W-:Y:S01]  /*17cf0*/  FFMA R104, R3, R30, R104 ;  /* 0x0000001e03687223 */ /* 0x000fe20000000068 */
[----:B------:R-:W-:Y:S02]  /*17d00*/  MOV R88, R32 ;  /* 0x0000002000587202 */ /* 0x000fe40000000f00 */
[----:B------:R-:W-:-:S07]  /*17d10*/  MOV R130, R123 ;  /* 0x0000007b00827202 */ /* 0x000fce0000000f00 */
[----:B------:R-:W-:Y:S05]  /*17d20*/  WARPSYNC.COLLECTIVE R91, `(.L_x_3230) ;  /* 0x000000005b087348 */ /* 0x000fea0003c00000 */
[----:B------:R0:W1:Y:S02]  /*17d30*/  SHFL.IDX P0, R123, R88, R89, R90 ;  /* 0x00000059587b7389 */ /* 0x000064000000005a */
[----:B01----:R-:W-:Y:S05]  /*17d40*/  ENDCOLLECTIVE ;  /* 0x000000000000791b */ /* 0x003fea0003800000 */
.L_x_3230:
[-C--:B------:R-:W-:Y:S01]  /*17d50*/  FFMA R105, R4, R130.reuse, R105 ;  /* 0x0000008204697223 */ /* 0x080fe20000000069 */
[----:B------:R-:W-:Y:S01]  /*17d60*/  FFMA R106, R3, R130, R106 ;  /* 0x00000082036a7223 */ /* 0x000fe2000000006a */
[----:B------:R-:W-:Y:S02]  /*17d70*/  MOV R88, R34 ;  /* 0x0000002200587202 */ /* 0x000fe40000000f00 */
[----:B------:R-:W-:-:S07]  /*17d80*/  MOV R32, R123 ;  /* 0x0000007b00207202 */ /* 0x000fce0000000f00 */
[----:B------:R-:W-:Y:S05]  /*17d90*/  WARPSYNC.COLLECTIVE R91, `(.L_x_3231) ;  /* 0x000000005b087348 */ /* 0x000fea0003c00000 */
[----:B------:R0:W1:Y:S02]  /*17da0*/  SHFL.IDX P0, R123, R88, R89, R90 ;  /* 0x00000059587b7389 */ /* 0x000064000000005a */
[----:B01----:R-:W-:Y:S05]  /*17db0*/  ENDCOLLECTIVE ;  /* 0x000000000000791b */ /* 0x003fea0003800000 */
.L_x_3231:
[-C--:B------:R-:W-:Y:S01]  /*17dc0*/  FFMA R107, R4, R32.reuse, R107 ;  /* 0x00000020046b7223 */ /* 0x080fe2000000006b */
[----:B------:R-:W-:Y:S01]  /*17dd0*/  FFMA R108, R3, R32, R108 ;  /* 0x00000020036c7223 */ /* 0x000fe2000000006c */
[----:B------:R-:W-:Y:S02]  /*17de0*/  MOV R88, R35 ;  /* 0x0000002300587202 */ /* 0x000fe40000000f00 */
[----:B------:R-:W-:-:S07]  /*17df0*/  MOV R34, R123 ;  /* 0x0000007b00227202 */ /* 0x000fce0000000f00 */
[----:B------:R-:W-:Y:S05]  /*17e00*/  WARPSYNC.COLLECTIVE R91, `(.L_x_3232) ;  /* 0x000000005b087348 */ /* 0x000fea0003c00000 */
[----:B------:R0:W1:Y:S02]  /*17e10*/  SHFL.IDX P0, R123, R88, R89, R90 ;  /* 0x00000059587b7389 */ /* 0x000064000000005a */
[----:B01----:R-:W-:Y:S05]  /*17e20*/  ENDCOLLECTIVE ;  /* 0x000000000000791b */ /* 0x003fea0003800000 */
.L_x_3232:
[-C--:B------:R-:W-:Y:S01]  /*17e30*/  FFMA R109, R4, R34.reuse, R109 ;  /* 0x00000022046d7223 */ /* 0x080fe2000000006d */
[----:B------:R-:W-:Y:S01]  /*17e40*/  FFMA R110, R3, R34, R110 ;  /* 0x00000022036e7223 */ /* 0x000fe2000000006e */
[----:B------:R-:W-:Y:S02]  /*17e50*/  MOV R88, R36 ;  /* 0x0000002400587202 */ /* 0x000fe40000000f00 */
[----:B------:R-:W-:-:S07]  /*17e60*/  MOV R132, R123 ;  /* 0x0000007b00847202 */ /* 0x000fce0000000f00 */
[----:B------:R-:W-:Y:S05]  /*17e70*/  WARPSYNC.COLLECTIVE R91, `(.L_x_3233) ;  /* 0x000000005b087348 */ /* 0x000fea0003c00000 */
[----:B------:R0:W1:Y:S02]  /*17e80*/  SHFL.IDX P0, R123, R88, R89, R90 ;  /* 0x00000059587b7389 */ /* 0x000064000000005a */
[----:B01----:R-:W-:Y:S05]  /*17e90*/  ENDCOLLECTIVE ;  /* 0x000000000000791b */ /* 0x003fea0003800000 */
.L_x_3233:
[-C--:B------:R-:W-:Y:S01]  /*17ea0*/  FFMA R111, R4, R132.reuse, R111 ;  /* 0x00000084046f7223 */ /* 0x080fe2000000006f */
[----:B------:R-:W-:Y:S01]  /*17eb0*/  FFMA R112, R3, R132, R112 ;  /* 0x0000008403707223 */ /* 0x000fe20000000070 */
[----:B------:R-:W-:Y:S02]  /*17ec0*/  MOV R88, R37 ;  /* 0x0000002500587202 */ /* 0x000fe40000000f00 */
[----:B------:R-:W-:-:S07]  /*17ed0*/  MOV R36, R123 ;  /* 0x0000007b00247202 */ /* 0x000fce0000000f00 */
[----:B------:R-:W-:Y:S05]  /*17ee0*/  WARPSYNC.COLLECTIVE R91, `(.L_x_3234) ;  /* 0x000000005b087348 */ /* 0x000fea0003c00000 */
[----:B------:R0:W1:Y:S02]  /*17ef0*/  SHFL.IDX P0, R123, R88, R89, R90 ;  /* 0x00000059587b7389 */ /* 0x000064000000005a */
[----:B01----:R-:W-:Y:S05]  /*17f00*/  ENDCOLLECTIVE ;  /* 0x000000000000791b */ /* 0x003fea0003800000 */
.L_x_3234:
[-C--:B------:R-:W-:Y:S01]  /*17f10*/  FFMA R113, R4, R36.reuse, R113 ;  /* 0x0000002404717223 */ /* 0x080fe20000000071 */
[----:B------:R-:W-:Y:S01]  /*17f20*/  FFMA R114, R3, R36, R114 ;  /* 0x0000002403727223 */ /* 0x000fe20000000072 */
[----:B------:R-:W-:Y:S02]  /*17f30*/  MOV R88, R38 ;  /* 0x0000002600587202 */ /* 0x000fe40000000f00 */
[----:B------:R-:W-:-:S07]  /*17f40*/  MOV R134, R123 ;  /* 0x0000007b00867202 */ /* 0x000fce0000000f00 */
[----:B------:R-:W-:Y:S05]  /*17f50*/  WARPSYNC.COLLECTIVE R91, `(.L_x_3235) ;  /* 0x000000005b087348 */ /* 0x000fea0003c00000 */
[----:B------:R0:W1:Y:S02]  /*17f60*/  SHFL.IDX P0, R123, R88, R89, R90 ;  /* 0x00000059587b7389 */ /* 0x000064000000005a */
[----:B01----:R-:W-:Y:S05]  /*17f70*/  ENDCOLLECTIVE ;  /* 0x000000000000791b */ /* 0x003fea0003800000 */
.L_x_3235:
[-C--:B------:R-:W-:Y:S01]  /*17f80*/  FFMA R115, R4, R134.reuse, R115 ;  /* 0x0000008604737223 */ /* 0x080fe20000000073 */
[----:B------:R-:W-:Y:S01]  /*17f90*/  FFMA R116, R3, R134, R116 ;  /* 0x0000008603747223 */ /* 0x000fe20000000074 */
[----:B------:R-:W-:Y:S02]  /*17fa0*/  MOV R88, R39 ;  /* 0x0000002700587202 */ /* 0x000fe40000000f00 */
[----:B------:R-:W-:-:S07]  /*17fb0*/  MOV R38, R123 ;  /* 0x0000007b00267202 */ /* 0x000fce0000000f00 */
[----:B------:R-:W-:Y:S05]  /*17fc0*/  WARPSYNC.COLLECTIVE R91, `(.L_x_3236) ;  /* 0x000000005b087348 */ /* 0x000fea0003c00000 */
[----:B------:R0:W1:Y:S02]  /*17fd0*/  SHFL.IDX P0, R123, R88, R89, R90 ;  /* 0x00000059587b7389 */ /* 0x000064000000005a */
[----:B01----:R-:W-:Y:S05]  /*17fe0*/  ENDCOLLECTIVE ;  /* 0x000000000000791b */ /* 0x003fea0003800000 */
.L_x_3236:
[-C--:B------:R-:W-:Y:S01]  /*17ff0*/  FFMA R117, R4, R38.reuse, R117 ;  /* 0x0000002604757223 */ /* 0x080fe20000000075 */
[----:B------:R-:W-:Y:S01]  /*18000*/  FFMA R118, R3, R38, R118 ;  /* 0x0000002603767223 */ /* 0x000fe20000000076 */
[----:B------:R-:W-:Y:S02]  /*18010*/  MOV R88, R40 ;  /* 0x0000002800587202 */ /* 0x000fe40000000f00 */
[----:B------:R-:W-:-:S07]  /*18020*/  MOV R8, R123 ;  /* 0x0000007b00087202 */ /* 0x000fce0000000f00 */
[----:B------:R-:W-:Y:S05]  /*18030*/  WARPSYNC.COLLECTIVE R91, `(.L_x_3237) ;  /* 0x000000005b087348 */ /* 0x000fea0003c00000 */
[----:B------:R0:W1:Y:S02]  /*18040*/  SHFL.IDX P0, R123, R88, R89, R90 ;  /* 0x00000059587b7389 */ /* 0x000064000000005a */
[----:B01----:R-:W-:Y:S05]  /*18050*/  ENDCOLLECTIVE ;  /* 0x000000000000791b */ /* 0x003fea0003800000 */
.L_x_3237:
[-C--:B------:R-:W-:Y:S01]  /*18060*/  FFMA R119, R4, R8.reuse, R119 ;  /* 0x0000000804777223 */ /* 0x080fe20000000077 */
[----:B------:R-:W-:Y:S01]  /*18070*/  FFMA R120, R3, R8, R120 ;  /* 0x0000000803787223 */ /* 0x000fe20000000078 */
[----:B------:R-:W-:Y:S02]  /*18080*/  MOV R88, R41 ;  /* 0x0000002900587202 */ /* 0x000fe40000000f00 */
[----:B------:R-:W-:-:S07]  /*18090*/  MOV R40, R123 ;  /* 0x0000007b00287202 */ /* 0x000fce0000000f00 */
[----:B------:R-:W-:Y:S05]  /*180a0*/  WARPSYNC.COLLECTIVE R91, `(.L_x_3238) ;  /* 0x000000005b087348 */ /* 0x000fea0003c00000 */
[----:B------:R0:W1:Y:S02]  /*180b0*/  SHFL.IDX P0, R123, R88, R89, R90 ;  /* 0x00000059587b7389 */ /* 0x000064000000005a */
[----:B01----:R-:W-:Y:S05]  /*180c0*/  ENDCOLLECTIVE ;  /* 0x000000000000791b */ /* 0x003fea0003800000 */
.L_x_3238:
[-C--:B------:R-:W-:Y:S01]  /*180d0*/  FFMA R121, R4, R40.reuse, R121 ;  /* 0x0000002804797223 */ /* 0x080fe20000000079 */
[----:B------:R-:W-:Y:S01]  /*180e0*/  FFMA R87, R3, R40, R87 ;  /* 0x0000002803577223 */ /* 0x000fe20000000057 */
[----:B------:R-:W-:Y:S02]  /*180f0*/  MOV R88, R42 ;  /* 0x0000002a00587202 */ /* 0x000fe40000000f00 */
[----:B------:R-:W-:-:S07]  /*18100*/  MOV R41, R123 ;  /* 0x0000007b00297202 */ /* 0x000fce0000000f00 */
[----:B------:R-:W-:Y:S05]  /*18110*/  WARPSYNC.COLLECTIVE R91, `(.L_x_3239) ;  /* 0x000000005b087348 */ /* 0x000fea0003c00000 */
[----:B------:R0:W1:Y:S02]  /*18120*/  SHFL.IDX P0, R123, R88, R89, R90 ;  /* 0x00000059587b7389 */ /* 0x000064000000005a */
[----:B01----:R-:W-:Y:S05]  /*18130*/  ENDCOLLECTIVE ;  /* 0x000000000000791b */ /* 0x003fea0003800000 */
.L_x_3239:
[-C--:B------:R-:W-:Y:S01]  /*18140*/  FFMA R80, R4, R41.reuse, R80 ;  /* 0x0000002904507223 */ /* 0x080fe20000000050 */
[----:B------:R-:W-:Y:S01]  /*18150*/  FFMA R78, R3, R41, R78 ;  /* 0x00000029034e7223 */ /* 0x000fe2000000004e */
[----:B------:R-:W-:Y:S06]  /*18160*/  BRA `(.L_x_3240) ;  /* 0xffffff0800007947 */ /* 0x000fec000383ffff */
.L_x_3241:
        /* <DEDUP_REMOVED lines=9> */
.L_x_3257:


//--------------------- .nv.shared.reserved.0     --------------------------
	.section	.nv.shared.reserved.0,"aw",@nobits
	.weak		__nv_reservedSMEM_offset_0_alias
	.size		__nv_reservedSMEM_offset_0_alias, 0, 64
	.other		__nv_reservedSMEM_offset_0_alias,@"STO_CUDA_RESERVED_SHARED STV_DEFAULT"
__nv_reservedSMEM_offset_0_alias:
	.zero		0
	.zero		64


//--------------------- .nv.constant0._Z13_spmm_conv_15PKfPfiiPKiS3_S3_S0_ --------------------------
	.section	.nv.constant0._Z13_spmm_conv_15PKfPfiiPKiS3_S3_S0_,"a",@progbits
	.sectionflags	@""
	.align	4
.nv.constant0._Z13_spmm_conv_15PKfPfiiPKiS3_S3_S0_:
	.zero		952


//--------------------- .nv.constant0._Z13_spmm_conv_14PKfPfiiPKiS3_S3_S0_ --------------------------
	.section	.nv.constant0._Z13_spmm_conv_14PKfPfiiPKiS3_S3_S0_,"a",@progbits
	.sectionflags	@""
	.align	4
.nv.constant0._Z13_spmm_conv_14PKfPfiiPKiS3_S3_S0_:
	.zero		952


//--------------------- .nv.constant0._Z13_spmm_conv_13PKfPfiiPKiS3_S3_S0_ --------------------------
	.section	.nv.constant0._Z13_spmm_conv_13PKfPfiiPKiS3_S3_S0_,"a",@progbits
	.sectionflags	@""
	.align	4
.nv.constant0._Z13_spmm_conv_13PKfPfiiPKiS3_S3_S0_:
	.zero		952


//--------------------- .nv.constant0._Z13_spmm_conv_12PKfPfiiPKiS3_S3_S0_ --------------------------
	.section	.nv.constant0._Z13_spmm_conv_12PKfPfiiPKiS3_S3_S0_,"a",@progbits
	.sectionflags	@""
	.align	4
.nv.constant0._Z13_spmm_conv_12PKfPfiiPKiS3_S3_S0_:
	.zero		952


//--------------------- .nv.constant0._Z13_spmm_conv_11PKfPfiiPKiS3_S3_S0_ --------------------------
	.section	.nv.constant0._Z13_spmm_conv_11PKfPfiiPKiS3_S3_S0_,"a",@progbits
	.sectionflags	@""
	.align	4
.nv.constant0._Z13_spmm_conv_11PKfPfiiPKiS3_S3_S0_:
	.zero		952


//--------------------- .nv.constant0._Z13_spmm_conv_10PKfPfiiPKiS3_S3_S0_ --------------------------
	.section	.nv.constant0._Z13_spmm_conv_10PKfPfiiPKiS3_S3_S0_,"a",@progbits
	.sectionflags	@""
	.align	4
.nv.constant0._Z13_spmm_conv_10PKfPfiiPKiS3_S3_S0_:
	.zero		952


//--------------------- .nv.constant0._Z12_spmm_conv_9PKfPfiiPKiS3_S3_S0_ --------------------------
	.section	.nv.constant0._Z12_spmm_conv_9PKfPfiiPKiS3_S3_S0_,"a",@progbits
	.sectionflags	@""
	.align	4
.nv.constant0._Z12_spmm_conv_9PKfPfiiPKiS3_S3_S0_:
	.zero		952


//--------------------- .nv.constant0._Z12_spmm_conv_8PKfPfiiPKiS3_S3_S0_ --------------------------
	.section	.nv.constant0._Z12_spmm_conv_8PKfPfiiPKiS3_S3_S0_,"a",@progbits
	.sectionflags	@""
	.align	4
.nv.constant0._Z12_spmm_conv_8PKfPfiiPKiS3_S3_S0_:
	.zero		952


//--------------------- .nv.constant0._Z12_spmm_conv_7PKfPfiiPKiS3_S3_S0_ --------------------------
	.section	.nv.constant0._Z12_spmm_conv_7PKfPfiiPKiS3_S3_S0_,"a",@progbits
	.sectionflags	@""
	.align	4
.nv.constant0._Z12_spmm_conv_7PKfPfiiPKiS3_S3_S0_:
	.zero		952


//--------------------- .nv.constant0._Z12_spmm_conv_6PKfPfiiPKiS3_S3_S0_ --------------------------
	.section	.nv.constant0._Z12_spmm_conv_6PKfPfiiPKiS3_S3_S0_,"a",@progbits
	.sectionflags	@""
	.align	4
.nv.constant0._Z12_spmm_conv_6PKfPfiiPKiS3_S3_S0_:
	.zero		952


//--------------------- .nv.constant0._Z12_spmm_conv_5PKfPfiiPKiS3_S3_S0_ --------------------------
	.section	.nv.constant0._Z12_spmm_conv_5PKfPfiiPKiS3_S3_S0_,"a",@progbits
	.sectionflags	@""
	.align	4
.nv.constant0._Z12_spmm_conv_5PKfPfiiPKiS3_S3_S0_:
	.zero		952


//--------------------- .nv.constant0._Z12_spmm_conv_4PKfPfiiPKiS3_S3_S0_ --------------------------
	.section	.nv.constant0._Z12_spmm_conv_4PKfPfiiPKiS3_S3_S0_,"a",@progbits
	.sectionflags	@""
	.align	4
.nv.constant0._Z12_spmm_conv_4PKfPfiiPKiS3_S3_S0_:
	.zero		952


//--------------------- .nv.constant0._Z12_spmm_conv_3PKfPfiiPKiS3_S3_S0_ --------------------------
	.section	.nv.constant0._Z12_spmm_conv_3PKfPfiiPKiS3_S3_S0_,"a",@progbits
	.sectionflags	@""
	.align	4
.nv.constant0._Z12_spmm_conv_3PKfPfiiPKiS3_S3_S0_:
	.zero		952


//--------------------- .nv.constant0._Z12_spmm_conv_2PKfPfiiPKiS3_S3_S0_ --------------------------
	.section	.nv.constant0._Z12_spmm_conv_2PKfPfiiPKiS3_S3_S0_,"a",@progbits
	.sectionflags	@""
	.align	4
.nv.constant0._Z12_spmm_conv_2PKfPfiiPKiS3_S3_S0_:
	.zero		952


//--------------------- .nv.constant0._Z12_spmm_conv_1PKfPfiiPKiS3_S3_S0_ --------------------------
	.section	.nv.constant0._Z12_spmm_conv_1PKfPfiiPKiS3_S3_S0_,"a",@progbits
	.sectionflags	@""
	.align	4
.nv.constant0._Z12_spmm_conv_1PKfPfiiPKiS3_S3_S0_:
	.zero		952


//--------------------- .nv.constant0._Z12_spmm_conv_0PKfPfiiPKiS3_S3_S0_ --------------------------
	.section	.nv.constant0._Z12_spmm_conv_0PKfPfiiPKiS3_S3_S0_,"a",@progbits
	.sectionflags	@""
	.align	4
.nv.constant0._Z12_spmm_conv_0PKfPfiiPKiS3_S3_S0_:
	.zero		952


//--------------------- SYMBOLS --------------------------

	.type		.nv.reservedSmem.offset0,@object
	.size		.nv.reservedSmem.offset0,0x4
